	.target	sm_90a

	.elftype	@"ET_EXEC"


//--------------------- .note.nv.tkinfo           --------------------------
	.section	.note.nv.tkinfo,"",@"SHT_NOTE"
	.sectionflags	@"SHF_NOTE_NV_TKINFO"
	.tkinfo
        /*0018*/ 	.word	0x00000002
        /*0030*/ 	.string	""
        /*0030*/ 	.string	"ptxas"
        /*0030*/ 	.string	"Cuda compilation tools, release 13.0, V13.0.88"
        /*0030*/ 	.string	"Build cuda_13.0.r13.0/compiler.36424714_0"
        /*0030*/ 	.string	"-arch sm_90a -m 64 "



//--------------------- .note.nv.cuinfo           --------------------------
	.section	.note.nv.cuinfo,"",@"SHT_NOTE"
	.sectionflags	@"SHF_NOTE_NV_CUINFO"
        /*0018*/ 	.short	0x0002
        /*001a*/ 	.short	0x005a
        /*001c*/ 	.short	0x0082
	.zero		2


//--------------------- .nv.info                  --------------------------
	.section	.nv.info,"",@"SHT_CUDA_INFO"
	.align	4


	//----- nvinfo : EIATTR_REGCOUNT
	.align		4
        /*0000*/ 	.byte	0x04, 0x2f
        /*0002*/ 	.short	(.L_20 - .L_19)
	.align		4
.L_19:
        /*0004*/ 	.word	index@(_ZN7cutlass13device_kernelIN5flash11enable_sm90INS1_16FlashAttnFwdSm90INS1_25CollectiveMainloopFwdSm90ILi2EN4cute5tupleIJNS5_1CILi1EEES8_S8_EEENS6_IJNS7_ILi64EEESA_SA_EEELi512ENS_10bfloat16_tEfNS_4arch4Sm90ELb1ELb0ELb1ELb1ELb0ELb1ELb1ELb0ELb0ELb1ELb0ELb0EEENS1_21CollectiveEpilogueFwdINS6_IJSA_NS7_ILi512EEESA_EEES9_SC_SE_Li256ELb1ELb1ELb0ELb0EEENS1_36VarlenDynamicPersistentTileSchedulerILi64ELi64ELi256ELi128ELb0ELb1ELb1ELb1ELb1ELb1EEEEEEEEEvNT_6ParamsE)
        /*0008*/ 	.word	0x000000a8


	//----- nvinfo : EIATTR_FRAME_SIZE
	.align		4
.L_20:
        /*000c*/ 	.byte	0x04, 0x11
        /*000e*/ 	.short	(.L_22 - .L_21)
	.align		4
.L_21:
        /*0010*/ 	.word	index@(_ZN7cutlass13device_kernelIN5flash11enable_sm90INS1_16FlashAttnFwdSm90INS1_25CollectiveMainloopFwdSm90ILi2EN4cute5tupleIJNS5_1CILi1EEES8_S8_EEENS6_IJNS7_ILi64EEESA_SA_EEELi512ENS_10bfloat16_tEfNS_4arch4Sm90ELb1ELb0ELb1ELb1ELb0ELb1ELb1ELb0ELb0ELb1ELb0ELb0EEENS1_21CollectiveEpilogueFwdINS6_IJSA_NS7_ILi512EEESA_EEES9_SC_SE_Li256ELb1ELb1ELb0ELb0EEENS1_36VarlenDynamicPersistentTileSchedulerILi64ELi64ELi256ELi128ELb0ELb1ELb1ELb1ELb1ELb1EEEEEEEEEvNT_6ParamsE)
        /*0014*/ 	.word	0x00000070


	//----- nvinfo : EIATTR_REGCOUNT
	.align		4
.L_22:
        /*0018*/ 	.byte	0x04, 0x2f
        /*001a*/ 	.short	(.L_24 - .L_23)
	.align		4
.L_23:
        /*001c*/ 	.word	index@(_ZN7cutlass13device_kernelIN5flash11enable_sm90INS1_16FlashAttnFwdSm90INS1_25CollectiveMainloopFwdSm90ILi2EN4cute5tupleIJNS5_1CILi1EEES8_S8_EEENS6_IJNS7_ILi64EEESA_SA_EEELi512ENS_10bfloat16_tEfNS_4arch4Sm90ELb1ELb0ELb1ELb1ELb0ELb0ELb1ELb0ELb0ELb1ELb0ELb0EEENS1_21CollectiveEpilogueFwdINS6_IJSA_NS7_ILi512EEESA_EEES9_SC_SE_Li256ELb1ELb1ELb0ELb0EEENS1_36VarlenDynamicPersistentTileSchedulerILi64ELi64ELi256ELi128ELb0ELb1ELb1ELb1ELb1ELb1EEEEEEEEEvNT_6ParamsE)
        /*0020*/ 	.word	0x000000a8


	//----- nvinfo : EIATTR_FRAME_SIZE
	.align		4
.L_24:
        /*0024*/ 	.byte	0x04, 0x11
        /*0026*/ 	.short	(.L_26 - .L_25)
	.align		4
.L_25:
        /*0028*/ 	.word	index@(_ZN7cutlass13device_kernelIN5flash11enable_sm90INS1_16FlashAttnFwdSm90INS1_25CollectiveMainloopFwdSm90ILi2EN4cute5tupleIJNS5_1CILi1EEES8_S8_EEENS6_IJNS7_ILi64EEESA_SA_EEELi512ENS_10bfloat16_tEfNS_4arch4Sm90ELb1ELb0ELb1ELb1ELb0ELb0ELb1ELb0ELb0ELb1ELb0ELb0EEENS1_21CollectiveEpilogueFwdINS6_IJSA_NS7_ILi512EEESA_EEES9_SC_SE_Li256ELb1ELb1ELb0ELb0EEENS1_36VarlenDynamicPersistentTileSchedulerILi64ELi64ELi256ELi128ELb0ELb1ELb1ELb1ELb1ELb1EEEEEEEEEvNT_6ParamsE)
        /*002c*/ 	.word	0x00000068


	//----- nvinfo : EIATTR_REGCOUNT
	.align		4
.L_26:
        /*0030*/ 	.byte	0x04, 0x2f
        /*0032*/ 	.short	(.L_28 - .L_27)
	.align		4
.L_27:
        /*0034*/ 	.word	index@(_ZN7cutlass13device_kernelIN5flash11enable_sm90INS1_16FlashAttnFwdSm90INS1_25CollectiveMainloopFwdSm90ILi2EN4cute5tupleIJNS5_1CILi1EEES8_S8_EEENS6_IJNS7_ILi64EEESA_SA_EEELi512ENS_10bfloat16_tEfNS_4arch4Sm90ELb1ELb0ELb1ELb1ELb0ELb1ELb0ELb0ELb0ELb1ELb0ELb0EEENS1_21CollectiveEpilogueFwdINS6_IJSA_NS7_ILi512EEESA_EEES9_SC_SE_Li256ELb1ELb1ELb0ELb0EEENS1_36VarlenDynamicPersistentTileSchedulerILi64ELi64ELi256ELi128ELb0ELb1ELb1ELb1ELb1ELb1EEEEEEEEEvNT_6ParamsE)
        /*0038*/ 	.word	0x000000a8


	//----- nvinfo : EIATTR_FRAME_SIZE
	.align		4
.L_28:
        /*003c*/ 	.byte	0x04, 0x11
        /*003e*/ 	.short	(.L_30 - .L_29)
	.align		4
.L_29:
        /*0040*/ 	.word	index@(_ZN7cutlass13device_kernelIN5flash11enable_sm90INS1_16FlashAttnFwdSm90INS1_25CollectiveMainloopFwdSm90ILi2EN4cute5tupleIJNS5_1CILi1EEES8_S8_EEENS6_IJNS7_ILi64EEESA_SA_EEELi512ENS_10bfloat16_tEfNS_4arch4Sm90ELb1ELb0ELb1ELb1ELb0ELb1ELb0ELb0ELb0ELb1ELb0ELb0EEENS1_21CollectiveEpilogueFwdINS6_IJSA_NS7_ILi512EEESA_EEES9_SC_SE_Li256ELb1ELb1ELb0ELb0EEENS1_36VarlenDynamicPersistentTileSchedulerILi64ELi64ELi256ELi128ELb0ELb1ELb1ELb1ELb1ELb1EEEEEEEEEvNT_6ParamsE)
        /*0044*/ 	.word	0x00000060


	//----- nvinfo : EIATTR_REGCOUNT
	.align		4
.L_30:
        /*0048*/ 	.byte	0x04, 0x2f
        /*004a*/ 	.short	(.L_32 - .L_31)
	.align		4
.L_31:
        /*004c*/ 	.word	index@(_ZN7cutlass13device_kernelIN5flash11enable_sm90INS1_16FlashAttnFwdSm90INS1_25CollectiveMainloopFwdSm90ILi2EN4cute5tupleIJNS5_1CILi1EEES8_S8_EEENS6_IJNS7_ILi64EEESA_SA_EEELi512ENS_10bfloat16_tEfNS_4arch4Sm90ELb1ELb0ELb1ELb1ELb0ELb0ELb0ELb0ELb0ELb1ELb0ELb0EEENS1_21CollectiveEpilogueFwdINS6_IJSA_NS7_ILi512EEESA_EEES9_SC_SE_Li256ELb1ELb1ELb0ELb0EEENS1_36VarlenDynamicPersistentTileSchedulerILi64ELi64ELi256ELi128ELb0ELb1ELb1ELb1ELb1ELb1EEEEEEEEEvNT_6ParamsE)
        /*0050*/ 	.word	0x000000a8


	//----- nvinfo : EIATTR_FRAME_SIZE
	.align		4
.L_32:
        /*0054*/ 	.byte	0x04, 0x11
        /*0056*/ 	.short	(.L_34 - .L_33)
	.align		4
.L_33:
        /*0058*/ 	.word	index@(_ZN7cutlass13device_kernelIN5flash11enable_sm90INS1_16FlashAttnFwdSm90INS1_25CollectiveMainloopFwdSm90ILi2EN4cute5tupleIJNS5_1CILi1EEES8_S8_EEENS6_IJNS7_ILi64EEESA_SA_EEELi512ENS_10bfloat16_tEfNS_4arch4Sm90ELb1ELb0ELb1ELb1ELb0ELb0ELb0ELb0ELb0ELb1ELb0ELb0EEENS1_21CollectiveEpilogueFwdINS6_IJSA_NS7_ILi512EEESA_EEES9_SC_SE_Li256ELb1ELb1ELb0ELb0EEENS1_36VarlenDynamicPersistentTileSchedulerILi64ELi64ELi256ELi128ELb0ELb1ELb1ELb1ELb1ELb1EEEEEEEEEvNT_6ParamsE)
        /*005c*/ 	.word	0x00000058


	//----- nvinfo : EIATTR_REGCOUNT
	.align		4
.L_34:
        /*0060*/ 	.byte	0x04, 0x2f
        /*0062*/ 	.short	(.L_36 - .L_35)
	.align		4
.L_35:
        /*0064*/ 	.word	index@(_ZN7cutlass13device_kernelIN5flash11enable_sm90INS1_16FlashAttnFwdSm90INS1_25CollectiveMainloopFwdSm90ILi2EN4cute5tupleIJNS5_1CILi1EEES8_S8_EEENS6_IJNS7_ILi64EEESA_SA_EEELi512ENS_10bfloat16_tEfNS_4arch4Sm90ELb1ELb0ELb1ELb0ELb0ELb0ELb1ELb0ELb0ELb1ELb0ELb0EEENS1_21CollectiveEpilogueFwdINS6_IJSA_NS7_ILi512EEESA_EEES9_SC_SE_Li256ELb0ELb1ELb0ELb0EEENS1_30DynamicPersistentTileSchedulerILi256ELi128ELb0ELb1ELb1EEEEEEEEEvNT_6ParamsE)
        /*0068*/ 	.word	0x000000a8


	//----- nvinfo : EIATTR_FRAME_SIZE
	.align		4
.L_36:
        /*006c*/ 	.byte	0x04, 0x11
        /*006e*/ 	.short	(.L_38 - .L_37)
	.align		4
.L_37:
        /*0070*/ 	.word	index@(_ZN7cutlass13device_kernelIN5flash11enable_sm90INS1_16FlashAttnFwdSm90INS1_25CollectiveMainloopFwdSm90ILi2EN4cute5tupleIJNS5_1CILi1EEES8_S8_EEENS6_IJNS7_ILi64EEESA_SA_EEELi512ENS_10bfloat16_tEfNS_4arch4Sm90ELb1ELb0ELb1ELb0ELb0ELb0ELb1ELb0ELb0ELb1ELb0ELb0EEENS1_21CollectiveEpilogueFwdINS6_IJSA_NS7_ILi512EEESA_EEES9_SC_SE_Li256ELb0ELb1ELb0ELb0EEENS1_30DynamicPersistentTileSchedulerILi256ELi128ELb0ELb1ELb1EEEEEEEEEvNT_6ParamsE)
        /*0074*/ 	.word	0x00000048


	//----- nvinfo : EIATTR_REGCOUNT
	.align		4
.L_38:
        /*0078*/ 	.byte	0x04, 0x2f
        /*007a*/ 	.short	(.L_40 - .L_39)
	.align		4
.L_39:
        /*007c*/ 	.word	index@(_ZN7cutlass13device_kernelIN5flash11enable_sm90INS1_16FlashAttnFwdSm90INS1_25CollectiveMainloopFwdSm90ILi2EN4cute5tupleIJNS5_1CILi1EEES8_S8_EEENS6_IJNS7_ILi64EEESA_SA_EEELi512ENS_10bfloat16_tEfNS_4arch4Sm90ELb1ELb0ELb1ELb0ELb0ELb0ELb0ELb0ELb0ELb1ELb0ELb0EEENS1_21CollectiveEpilogueFwdINS6_IJSA_NS7_ILi512EEESA_EEES9_SC_SE_Li256ELb0ELb1ELb0ELb0EEENS1_30DynamicPersistentTileSchedulerILi256ELi128ELb0ELb1ELb1EEEEEEEEEvNT_6ParamsE)
        /*0080*/ 	.word	0x000000a8


	//----- nvinfo : EIATTR_FRAME_SIZE
	.align		4
.L_40:
        /*0084*/ 	.byte	0x04, 0x11
        /*0086*/ 	.short	(.L_42 - .L_41)
	.align		4
.L_41:
        /*0088*/ 	.word	index@(_ZN7cutlass13device_kernelIN5flash11enable_sm90INS1_16FlashAttnFwdSm90INS1_25CollectiveMainloopFwdSm90ILi2EN4cute5tupleIJNS5_1CILi1EEES8_S8_EEENS6_IJNS7_ILi64EEESA_SA_EEELi512ENS_10bfloat16_tEfNS_4arch4Sm90ELb1ELb0ELb1ELb0ELb0ELb0ELb0ELb0ELb0ELb1ELb0ELb0EEENS1_21CollectiveEpilogueFwdINS6_IJSA_NS7_ILi512EEESA_EEES9_SC_SE_Li256ELb0ELb1ELb0ELb0EEENS1_30DynamicPersistentTileSchedulerILi256ELi128ELb0ELb1ELb1EEEEEEEEEvNT_6ParamsE)
        /*008c*/ 	.word	0x00000028


	//----- nvinfo : EIATTR_REGCOUNT
	.align		4
.L_42:
        /*0090*/ 	.byte	0x04, 0x2f
        /*0092*/ 	.short	(.L_44 - .L_43)
	.align		4
.L_43:
        /*0094*/ 	.word	index@(_ZN7cutlass13device_kernelIN5flash11enable_sm90INS1_16FlashAttnFwdSm90INS1_25CollectiveMainloopFwdSm90ILi2EN4cute5tupleIJNS5_1CILi1EEES8_S8_EEENS6_IJNS7_ILi64EEESA_SA_EEELi512ENS_10bfloat16_tEfNS_4arch4Sm90ELb0ELb1ELb1ELb1ELb0ELb1ELb1ELb0ELb0ELb1ELb0ELb0EEENS1_21CollectiveEpilogueFwdINS6_IJSA_NS7_ILi512EEESA_EEES9_SC_SE_Li256ELb1ELb1ELb0ELb0EEENS1_36VarlenDynamicPersistentTileSchedulerILi64ELi64ELi256ELi128ELb0ELb1ELb1ELb1ELb0ELb1EEEEEEEEEvNT_6ParamsE)
        /*0098*/ 	.word	0x000000a8


	//----- nvinfo : EIATTR_FRAME_SIZE
	.align		4
.L_44:
        /*009c*/ 	.byte	0x04, 0x11
        /*009e*/ 	.short	(.L_46 - .L_45)
	.align		4
.L_45:
        /*00a0*/ 	.word	index@($_ZN7cutlass13device_kernelIN5flash11enable_sm90INS1_16FlashAttnFwdSm90INS1_25CollectiveMainloopFwdSm90ILi2EN4cute5tupleIJNS5_1CILi1EEES8_S8_EEENS6_IJNS7_ILi64EEESA_SA_EEELi512ENS_10bfloat16_tEfNS_4arch4Sm90ELb0ELb1ELb1ELb1ELb0ELb1ELb1ELb0ELb0ELb1ELb0ELb0EEENS1_21CollectiveEpilogueFwdINS6_IJSA_NS7_ILi512EEESA_EEES9_SC_SE_Li256ELb1ELb1ELb0ELb0EEENS1_36VarlenDynamicPersistentTileSchedulerILi64ELi64ELi256ELi128ELb0ELb1ELb1ELb1ELb0ELb1EEEEEEEEEvNT_6ParamsE$_ZZN5flash25CollectiveMainloopFwdSm90ILi2EN4cute5tupleIJNS1_1CILi1EEES4_S4_EEENS2_IJNS3_ILi64EEES6_S6_EEELi512EN7cutlass10bfloat16_tEfNS8_4arch4Sm90ELb0ELb1ELb1ELb1ELb0ELb1ELb1ELb0ELb0ELb1ELb0ELb0EE3mmaINS_16FlashAttnFwdSm90ISC_NS_21CollectiveEpilogueFwdINS2_IJS6_NS3_ILi512EEES6_EEES5_S9_SB_Li256ELb1ELb1ELb0ELb0EEENS_36VarlenDynamicPersistentTileSchedulerILi64ELi64ELi256ELi128ELb0ELb1ELb1ELb1ELb0ELb1EEEE13SharedStorageENS1_6TensorINS1_11ArrayEngineIfLm128EEENS1_6LayoutINS2_IJNS2_IJNS3_ILi2EEESR_NS3_ILi32EEEEEES4_S4_EEENS2_IJNS2_IJS4_SR_NS3_ILi4EEEEEENS3_ILi0EEESX_EEEEEEENS_7SoftmaxILi2ELi0EEEEEbRKNSC_6ParamsENS8_25PipelineTmaAsyncNoClusterILi2ENS8_16PipelineTmaAsyncILi2EEEEES19_RNS8_13PipelineStateILj2EEERT0_RT1_iRiRKNS_16SeqlenInfoQKNewKILb1ELb1EEENS2_IJiiiiEEERT_ENKUliT_T0_T1_E_clIZSD_ISM_S10_S12_EbS15_S19_S19_S1C_S1E_S1G_iS1H_S1L_S1M_S1O_EUlRS1P_iE0_NS3_ILb1EEES1W_EEDaiS1P_S1Q_S1R_)
        /*00a4*/ 	.word	0x000004b0


	//----- nvinfo : EIATTR_FRAME_SIZE
	.align		4
.L_46:
        /*00a8*/ 	.byte	0x04, 0x11
        /*00aa*/ 	.short	(.L_48 - .L_47)
	.align		4
.L_47:
        /*00ac*/ 	.word	index@(_ZN7cutlass13device_kernelIN5flash11enable_sm90INS1_16FlashAttnFwdSm90INS1_25CollectiveMainloopFwdSm90ILi2EN4cute5tupleIJNS5_1CILi1EEES8_S8_EEENS6_IJNS7_ILi64EEESA_SA_EEELi512ENS_10bfloat16_tEfNS_4arch4Sm90ELb0ELb1ELb1ELb1ELb0ELb1ELb1ELb0ELb0ELb1ELb0ELb0EEENS1_21CollectiveEpilogueFwdINS6_IJSA_NS7_ILi512EEESA_EEES9_SC_SE_Li256ELb1ELb1ELb0ELb0EEENS1_36VarlenDynamicPersistentTileSchedulerILi64ELi64ELi256ELi128ELb0ELb1ELb1ELb1ELb0ELb1EEEEEEEEEvNT_6ParamsE)
        /*00b0*/ 	.word	0x000004b0


	//----- nvinfo : EIATTR_REGCOUNT
	.align		4
.L_48:
        /*00b4*/ 	.byte	0x04, 0x2f
        /*00b6*/ 	.short	(.L_50 - .L_49)
	.align		4
.L_49:
        /*00b8*/ 	.word	index@(_ZN7cutlass13device_kernelIN5flash11enable_sm90INS1_16FlashAttnFwdSm90INS1_25CollectiveMainloopFwdSm90ILi2EN4cute5tupleIJNS5_1CILi1EEES8_S8_EEENS6_IJNS7_ILi64EEESA_SA_EEELi512ENS_10bfloat16_tEfNS_4arch4Sm90ELb0ELb1ELb1ELb1ELb0ELb0ELb1ELb0ELb0ELb1ELb0ELb0EEENS1_21CollectiveEpilogueFwdINS6_IJSA_NS7_ILi512EEESA_EEES9_SC_SE_Li256ELb1ELb1ELb0ELb0EEENS1_36VarlenDynamicPersistentTileSchedulerILi64ELi64ELi256ELi128ELb0ELb1ELb1ELb1ELb0ELb1EEEEEEEEEvNT_6ParamsE)
        /*00bc*/ 	.word	0x000000a8


	//----- nvinfo : EIATTR_FRAME_SIZE
	.align		4
.L_50:
        /*00c0*/ 	.byte	0x04, 0x11
        /*00c2*/ 	.short	(.L_52 - .L_51)
	.align		4
.L_51:
        /*00c4*/ 	.word	index@($_ZN7cutlass13device_kernelIN5flash11enable_sm90INS1_16FlashAttnFwdSm90INS1_25CollectiveMainloopFwdSm90ILi2EN4cute5tupleIJNS5_1CILi1EEES8_S8_EEENS6_IJNS7_ILi64EEESA_SA_EEELi512ENS_10bfloat16_tEfNS_4arch4Sm90ELb0ELb1ELb1ELb1ELb0ELb0ELb1ELb0ELb0ELb1ELb0ELb0EEENS1_21CollectiveEpilogueFwdINS6_IJSA_NS7_ILi512EEESA_EEES9_SC_SE_Li256ELb1ELb1ELb0ELb0EEENS1_36VarlenDynamicPersistentTileSchedulerILi64ELi64ELi256ELi128ELb0ELb1ELb1ELb1ELb0ELb1EEEEEEEEEvNT_6ParamsE$_ZZN5flash25CollectiveMainloopFwdSm90ILi2EN4cute5tupleIJNS1_1CILi1EEES4_S4_EEENS2_IJNS3_ILi64EEES6_S6_EEELi512EN7cutlass10bfloat16_tEfNS8_4arch4Sm90ELb0ELb1ELb1ELb1ELb0ELb0ELb1ELb0ELb0ELb1ELb0ELb0EE3mmaINS_16FlashAttnFwdSm90ISC_NS_21CollectiveEpilogueFwdINS2_IJS6_NS3_ILi512EEES6_EEES5_S9_SB_Li256ELb1ELb1ELb0ELb0EEENS_36VarlenDynamicPersistentTileSchedulerILi64ELi64ELi256ELi128ELb0ELb1ELb1ELb1ELb0ELb1EEEE13SharedStorageENS1_6TensorINS1_11ArrayEngineIfLm128EEENS1_6LayoutINS2_IJNS2_IJNS3_ILi2EEESR_NS3_ILi32EEEEEES4_S4_EEENS2_IJNS2_IJS4_SR_NS3_ILi4EEEEEENS3_ILi0EEESX_EEEEEEENS_7SoftmaxILi2ELi0EEEEEbRKNSC_6ParamsENS8_25PipelineTmaAsyncNoClusterILi2ENS8_16PipelineTmaAsyncILi2EEEEES19_RNS8_13PipelineStateILj2EEERT0_RT1_iRiRKNS_16SeqlenInfoQKNewKILb1ELb0EEENS2_IJiiiiEEERT_ENKUliT_T0_T1_E_clIZSD_ISM_S10_S12_EbS15_S19_S19_S1C_S1E_S1G_iS1H_S1L_S1M_S1O_EUlRS1P_iE0_NS3_ILb1EEES1W_EEDaiS1P_S1Q_S1R_)
        /*00c8*/ 	.word	0x000004b0


	//----- nvinfo : EIATTR_FRAME_SIZE
	.align		4
.L_52:
        /*00cc*/ 	.byte	0x04, 0x11
        /*00ce*/ 	.short	(.L_54 - .L_53)
	.align		4
.L_53:
        /*00d0*/ 	.word	index@(_ZN7cutlass13device_kernelIN5flash11enable_sm90INS1_16FlashAttnFwdSm90INS1_25CollectiveMainloopFwdSm90ILi2EN4cute5tupleIJNS5_1CILi1EEES8_S8_EEENS6_IJNS7_ILi64EEESA_SA_EEELi512ENS_10bfloat16_tEfNS_4arch4Sm90ELb0ELb1ELb1ELb1ELb0ELb0ELb1ELb0ELb0ELb1ELb0ELb0EEENS1_21CollectiveEpilogueFwdINS6_IJSA_NS7_ILi512EEESA_EEES9_SC_SE_Li256ELb1ELb1ELb0ELb0EEENS1_36VarlenDynamicPersistentTileSchedulerILi64ELi64ELi256ELi128ELb0ELb1ELb1ELb1ELb0ELb1EEEEEEEEEvNT_6ParamsE)
        /*00d4*/ 	.word	0x000004b0


	//----- nvinfo : EIATTR_REGCOUNT
	.align		4
.L_54:
        /*00d8*/ 	.byte	0x04, 0x2f
        /*00da*/ 	.short	(.L_56 - .L_55)
	.align		4
.L_55:
        /*00dc*/ 	.word	index@(_ZN7cutlass13device_kernelIN5flash11enable_sm90INS1_16FlashAttnFwdSm90INS1_25CollectiveMainloopFwdSm90ILi2EN4cute5tupleIJNS5_1CILi1EEES8_S8_EEENS6_IJNS7_ILi64EEESA_SA_EEELi512ENS_10bfloat16_tEfNS_4arch4Sm90ELb0ELb1ELb1ELb1ELb0ELb1ELb0ELb0ELb0ELb1ELb0ELb0EEENS1_21CollectiveEpilogueFwdINS6_IJSA_NS7_ILi512EEESA_EEES9_SC_SE_Li256ELb1ELb1ELb0ELb0EEENS1_36VarlenDynamicPersistentTileSchedulerILi64ELi64ELi256ELi128ELb0ELb1ELb1ELb1ELb0ELb1EEEEEEEEEvNT_6ParamsE)
        /*00e0*/ 	.word	0x000000a8


	//----- nvinfo : EIATTR_FRAME_SIZE
	.align		4
.L_56:
        /*00e4*/ 	.byte	0x04, 0x11
        /*00e6*/ 	.short	(.L_58 - .L_57)
	.align		4
.L_57:
        /*00e8*/ 	.word	index@(_ZN7cutlass13device_kernelIN5flash11enable_sm90INS1_16FlashAttnFwdSm90INS1_25CollectiveMainloopFwdSm90ILi2EN4cute5tupleIJNS5_1CILi1EEES8_S8_EEENS6_IJNS7_ILi64EEESA_SA_EEELi512ENS_10bfloat16_tEfNS_4arch4Sm90ELb0ELb1ELb1ELb1ELb0ELb1ELb0ELb0ELb0ELb1ELb0ELb0EEENS1_21CollectiveEpilogueFwdINS6_IJSA_NS7_ILi512EEESA_EEES9_SC_SE_Li256ELb1ELb1ELb0ELb0EEENS1_36VarlenDynamicPersistentTileSchedulerILi64ELi64ELi256ELi128ELb0ELb1ELb1ELb1ELb0ELb1EEEEEEEEEvNT_6ParamsE)
        /*00ec*/ 	.word	0x00000050


	//----- nvinfo : EIATTR_REGCOUNT
	.align		4
.L_58:
        /*00f0*/ 	.byte	0x04, 0x2f
        /*00f2*/ 	.short	(.L_60 - .L_59)
	.align		4
.L_59:
        /*00f4*/ 	.word	index@(_ZN7cutlass13device_kernelIN5flash11enable_sm90INS1_16FlashAttnFwdSm90INS1_25CollectiveMainloopFwdSm90ILi2EN4cute5tupleIJNS5_1CILi1EEES8_S8_EEENS6_IJNS7_ILi64EEESA_SA_EEELi512ENS_10bfloat16_tEfNS_4arch4Sm90ELb0ELb1ELb1ELb1ELb0ELb0ELb0ELb0ELb0ELb1ELb0ELb0EEENS1_21CollectiveEpilogueFwdINS6_IJSA_NS7_ILi512EEESA_EEES9_SC_SE_Li256ELb1ELb1ELb0ELb0EEENS1_36VarlenDynamicPersistentTileSchedulerILi64ELi64ELi256ELi128ELb0ELb1ELb1ELb1ELb0ELb1EEEEEEEEEvNT_6ParamsE)
        /*00f8*/ 	.word	0x000000a8


	//----- nvinfo : EIATTR_FRAME_SIZE
	.align		4
.L_60:
        /*00fc*/ 	.byte	0x04, 0x11
        /*00fe*/ 	.short	(.L_62 - .L_61)
	.align		4
.L_61:
        /*0100*/ 	.word	index@(_ZN7cutlass13device_kernelIN5flash11enable_sm90INS1_16FlashAttnFwdSm90INS1_25CollectiveMainloopFwdSm90ILi2EN4cute5tupleIJNS5_1CILi1EEES8_S8_EEENS6_IJNS7_ILi64EEESA_SA_EEELi512ENS_10bfloat16_tEfNS_4arch4Sm90ELb0ELb1ELb1ELb1ELb0ELb0ELb0ELb0ELb0ELb1ELb0ELb0EEENS1_21CollectiveEpilogueFwdINS6_IJSA_NS7_ILi512EEESA_EEES9_SC_SE_Li256ELb1ELb1ELb0ELb0EEENS1_36VarlenDynamicPersistentTileSchedulerILi64ELi64ELi256ELi128ELb0ELb1ELb1ELb1ELb0ELb1EEEEEEEEEvNT_6ParamsE)
        /*0104*/ 	.word	0x00000048


	//----- nvinfo : EIATTR_REGCOUNT
	.align		4
.L_62:
        /*0108*/ 	.byte	0x04, 0x2f
        /*010a*/ 	.short	(.L_64 - .L_63)
	.align		4
.L_63:
        /*010c*/ 	.word	index@(_ZN7cutlass13device_kernelIN5flash11enable_sm90INS1_16FlashAttnFwdSm90INS1_25CollectiveMainloopFwdSm90ILi2EN4cute5tupleIJNS5_1CILi1EEES8_S8_EEENS6_IJNS7_ILi64EEESA_SA_EEELi512ENS_10bfloat16_tEfNS_4arch4Sm90ELb0ELb1ELb1ELb0ELb0ELb0ELb1ELb0ELb0ELb1ELb0ELb0EEENS1_21CollectiveEpilogueFwdINS6_IJSA_NS7_ILi512EEESA_EEES9_SC_SE_Li256ELb0ELb1ELb0ELb0EEENS1_30DynamicPersistentTileSchedulerILi256ELi128ELb0ELb1ELb1EEEEEEEEEvNT_6ParamsE)
        /*0110*/ 	.word	0x000000a8


	//----- nvinfo : EIATTR_FRAME_SIZE
	.align		4
.L_64:
        /*0114*/ 	.byte	0x04, 0x11
        /*0116*/ 	.short	(.L_66 - .L_65)
	.align		4
.L_65:
        /*0118*/ 	.word	index@($_ZN7cutlass13device_kernelIN5flash11enable_sm90INS1_16FlashAttnFwdSm90INS1_25CollectiveMainloopFwdSm90ILi2EN4cute5tupleIJNS5_1CILi1EEES8_S8_EEENS6_IJNS7_ILi64EEESA_SA_EEELi512ENS_10bfloat16_tEfNS_4arch4Sm90ELb0ELb1ELb1ELb0ELb0ELb0ELb1ELb0ELb0ELb1ELb0ELb0EEENS1_21CollectiveEpilogueFwdINS6_IJSA_NS7_ILi512EEESA_EEES9_SC_SE_Li256ELb0ELb1ELb0ELb0EEENS1_30DynamicPersistentTileSchedulerILi256ELi128ELb0ELb1ELb1EEEEEEEEEvNT_6ParamsE$_ZZN5flash25CollectiveMainloopFwdSm90ILi2EN4cute5tupleIJNS1_1CILi1EEES4_S4_EEENS2_IJNS3_ILi64EEES6_S6_EEELi512EN7cutlass10bfloat16_tEfNS8_4arch4Sm90ELb0ELb1ELb1ELb0ELb0ELb0ELb1ELb0ELb0ELb1ELb0ELb0EE3mmaINS_16FlashAttnFwdSm90ISC_NS_21CollectiveEpilogueFwdINS2_IJS6_NS3_ILi512EEES6_EEES5_S9_SB_Li256ELb0ELb1ELb0ELb0EEENS_30DynamicPersistentTileSchedulerILi256ELi128ELb0ELb1ELb1EEEE13SharedStorageENS1_6TensorINS1_11ArrayEngineIfLm128EEENS1_6LayoutINS2_IJNS2_IJNS3_ILi2EEESR_NS3_ILi32EEEEEES4_S4_EEENS2_IJNS2_IJS4_SR_NS3_ILi4EEEEEENS3_ILi0EEESX_EEEEEEENS_7SoftmaxILi2ELi0EEEEEbRKNSC_6ParamsENS8_25PipelineTmaAsyncNoClusterILi2ENS8_16PipelineTmaAsyncILi2EEEEES19_RNS8_13PipelineStateILj2EEERT0_RT1_iRiRKNS_16SeqlenInfoQKNewKILb0ELb0EEENS2_IJiiiiEEERT_ENKUliT_T0_T1_E_clIZSD_ISM_S10_S12_EbS15_S19_S19_S1C_S1E_S1G_iS1H_S1L_S1M_S1O_EUlRS1P_iE0_NS3_ILb1EEES1W_EEDaiS1P_S1Q_S1R_)
        /*011c*/ 	.word	0x00000490


	//----- nvinfo : EIATTR_FRAME_SIZE
	.align		4
.L_66:
        /*0120*/ 	.byte	0x04, 0x11
        /*0122*/ 	.short	(.L_68 - .L_67)
	.align		4
.L_67:
        /*0124*/ 	.word	index@(_ZN7cutlass13device_kernelIN5flash11enable_sm90INS1_16FlashAttnFwdSm90INS1_25CollectiveMainloopFwdSm90ILi2EN4cute5tupleIJNS5_1CILi1EEES8_S8_EEENS6_IJNS7_ILi64EEESA_SA_EEELi512ENS_10bfloat16_tEfNS_4arch4Sm90ELb0ELb1ELb1ELb0ELb0ELb0ELb1ELb0ELb0ELb1ELb0ELb0EEENS1_21CollectiveEpilogueFwdINS6_IJSA_NS7_ILi512EEESA_EEES9_SC_SE_Li256ELb0ELb1ELb0ELb0EEENS1_30DynamicPersistentTileSchedulerILi256ELi128ELb0ELb1ELb1EEEEEEEEEvNT_6ParamsE)
        /*0128*/ 	.word	0x00000490


	//----- nvinfo : EIATTR_REGCOUNT
	.align		4
.L_68:
        /*012c*/ 	.byte	0x04, 0x2f
        /*012e*/ 	.short	(.L_70 - .L_69)
	.align		4
.L_69:
        /*0130*/ 	.word	index@(_ZN7cutlass13device_kernelIN5flash11enable_sm90INS1_16FlashAttnFwdSm90INS1_25CollectiveMainloopFwdSm90ILi2EN4cute5tupleIJNS5_1CILi1EEES8_S8_EEENS6_IJNS7_ILi64EEESA_SA_EEELi512ENS_10bfloat16_tEfNS_4arch4Sm90ELb0ELb1ELb1ELb0ELb0ELb0ELb0ELb0ELb0ELb1ELb0ELb0EEENS1_21CollectiveEpilogueFwdINS6_IJSA_NS7_ILi512EEESA_EEES9_SC_SE_Li256ELb0ELb1ELb0ELb0EEENS1_30DynamicPersistentTileSchedulerILi256ELi128ELb0ELb1ELb1EEEEEEEEEvNT_6ParamsE)
        /*0134*/ 	.word	0x000000a8


	//----- nvinfo : EIATTR_FRAME_SIZE
	.align		4
.L_70:
        /*0138*/ 	.byte	0x04, 0x11
        /*013a*/ 	.short	(.L_72 - .L_71)
	.align		4
.L_71:
        /*013c*/ 	.word	index@(_ZN7cutlass13device_kernelIN5flash11enable_sm90INS1_16FlashAttnFwdSm90INS1_25CollectiveMainloopFwdSm90ILi2EN4cute5tupleIJNS5_1CILi1EEES8_S8_EEENS6_IJNS7_ILi64EEESA_SA_EEELi512ENS_10bfloat16_tEfNS_4arch4Sm90ELb0ELb1ELb1ELb0ELb0ELb0ELb0ELb0ELb0ELb1ELb0ELb0EEENS1_21CollectiveEpilogueFwdINS6_IJSA_NS7_ILi512EEESA_EEES9_SC_SE_Li256ELb0ELb1ELb0ELb0EEENS1_30DynamicPersistentTileSchedulerILi256ELi128ELb0ELb1ELb1EEEEEEEEEvNT_6ParamsE)
        /*0140*/ 	.word	0x00000028


	//----- nvinfo : EIATTR_REGCOUNT
	.align		4
.L_72:
        /*0144*/ 	.byte	0x04, 0x2f
        /*0146*/ 	.short	(.L_74 - .L_73)
	.align		4
.L_73:
        /*0148*/ 	.word	index@(_ZN7cutlass13device_kernelIN5flash11enable_sm90INS1_16FlashAttnFwdSm90INS1_25CollectiveMainloopFwdSm90ILi2EN4cute5tupleIJNS5_1CILi1EEES8_S8_EEENS6_IJNS7_ILi64EEESA_SA_EEELi512ENS_10bfloat16_tEfNS_4arch4Sm90ELb0ELb0ELb1ELb1ELb0ELb1ELb1ELb0ELb0ELb1ELb0ELb0EEENS1_21CollectiveEpilogueFwdINS6_IJSA_NS7_ILi512EEESA_EEES9_SC_SE_Li256ELb1ELb1ELb0ELb0EEENS1_36VarlenDynamicPersistentTileSchedulerILi64ELi64ELi256ELi128ELb0ELb1ELb1ELb0ELb1ELb1EEEEEEEEEvNT_6ParamsE)
        /*014c*/ 	.word	0x000000a8


	//----- nvinfo : EIATTR_FRAME_SIZE
	.align		4
.L_74:
        /*0150*/ 	.byte	0x04, 0x11
        /*0152*/ 	.short	(.L_76 - .L_75)
	.align		4
.L_75:
        /*0154*/ 	.word	index@(_ZN7cutlass13device_kernelIN5flash11enable_sm90INS1_16FlashAttnFwdSm90INS1_25CollectiveMainloopFwdSm90ILi2EN4cute5tupleIJNS5_1CILi1EEES8_S8_EEENS6_IJNS7_ILi64EEESA_SA_EEELi512ENS_10bfloat16_tEfNS_4arch4Sm90ELb0ELb0ELb1ELb1ELb0ELb1ELb1ELb0ELb0ELb1ELb0ELb0EEENS1_21CollectiveEpilogueFwdINS6_IJSA_NS7_ILi512EEESA_EEES9_SC_SE_Li256ELb1ELb1ELb0ELb0EEENS1_36VarlenDynamicPersistentTileSchedulerILi64ELi64ELi256ELi128ELb0ELb1ELb1ELb0ELb1ELb1EEEEEEEEEvNT_6ParamsE)
        /*0158*/ 	.word	0x00000078


	//----- nvinfo : EIATTR_REGCOUNT
	.align		4
.L_76:
        /*015c*/ 	.byte	0x04, 0x2f
        /*015e*/ 	.short	(.L_78 - .L_77)
	.align		4
.L_77:
        /*0160*/ 	.word	index@(_ZN7cutlass13device_kernelIN5flash11enable_sm90INS1_16FlashAttnFwdSm90INS1_25CollectiveMainloopFwdSm90ILi2EN4cute5tupleIJNS5_1CILi1EEES8_S8_EEENS6_IJNS7_ILi64EEESA_SA_EEELi512ENS_10bfloat16_tEfNS_4arch4Sm90ELb0ELb0ELb1ELb1ELb0ELb0ELb1ELb0ELb0ELb1ELb0ELb0EEENS1_21CollectiveEpilogueFwdINS6_IJSA_NS7_ILi512EEESA_EEES9_SC_SE_Li256ELb1ELb1ELb0ELb0EEENS1_36VarlenDynamicPersistentTileSchedulerILi64ELi64ELi256ELi128ELb0ELb1ELb1ELb0ELb1ELb1EEEEEEEEEvNT_6ParamsE)
        /*0164*/ 	.word	0x000000a8


	//----- nvinfo : EIATTR_FRAME_SIZE
	.align		4
.L_78:
        /*0168*/ 	.byte	0x04, 0x11
        /*016a*/ 	.short	(.L_80 - .L_79)
	.align		4
.L_79:
        /*016c*/ 	.word	index@(_ZN7cutlass13device_kernelIN5flash11enable_sm90INS1_16FlashAttnFwdSm90INS1_25CollectiveMainloopFwdSm90ILi2EN4cute5tupleIJNS5_1CILi1EEES8_S8_EEENS6_IJNS7_ILi64EEESA_SA_EEELi512ENS_10bfloat16_tEfNS_4arch4Sm90ELb0ELb0ELb1ELb1ELb0ELb0ELb1ELb0ELb0ELb1ELb0ELb0EEENS1_21CollectiveEpilogueFwdINS6_IJSA_NS7_ILi512EEESA_EEES9_SC_SE_Li256ELb1ELb1ELb0ELb0EEENS1_36VarlenDynamicPersistentTileSchedulerILi64ELi64ELi256ELi128ELb0ELb1ELb1ELb0ELb1ELb1EEEEEEEEEvNT_6ParamsE)
        /*0170*/ 	.word	0x00000070


	//----- nvinfo : EIATTR_REGCOUNT
	.align		4
.L_80:
        /*0174*/ 	.byte	0x04, 0x2f
        /*0176*/ 	.short	(.L_82 - .L_81)
	.align		4
.L_81:
        /*0178*/ 	.word	index@(_ZN7cutlass13device_kernelIN5flash11enable_sm90INS1_16FlashAttnFwdSm90INS1_25CollectiveMainloopFwdSm90ILi2EN4cute5tupleIJNS5_1CILi1EEES8_S8_EEENS6_IJNS7_ILi64EEESA_SA_EEELi512ENS_10bfloat16_tEfNS_4arch4Sm90ELb0ELb0ELb1ELb1ELb0ELb1ELb0ELb0ELb0ELb1ELb0ELb0EEENS1_21CollectiveEpilogueFwdINS6_IJSA_NS7_ILi512EEESA_EEES9_SC_SE_Li256ELb1ELb1ELb0ELb0EEENS1_36VarlenDynamicPersistentTileSchedulerILi64ELi64ELi256ELi128ELb0ELb1ELb1ELb0ELb1ELb1EEEEEEEEEvNT_6ParamsE)
        /*017c*/ 	.word	0x000000a8


	//----- nvinfo : EIATTR_FRAME_SIZE
	.align		4
.L_82:
        /*0180*/ 	.byte	0x04, 0x11
        /*0182*/ 	.short	(.L_84 - .L_83)
	.align		4
.L_83:
        /*0184*/ 	.word	index@(_ZN7cutlass13device_kernelIN5flash11enable_sm90INS1_16FlashAttnFwdSm90INS1_25CollectiveMainloopFwdSm90ILi2EN4cute5tupleIJNS5_1CILi1EEES8_S8_EEENS6_IJNS7_ILi64EEESA_SA_EEELi512ENS_10bfloat16_tEfNS_4arch4Sm90ELb0ELb0ELb1ELb1ELb0ELb1ELb0ELb0ELb0ELb1ELb0ELb0EEENS1_21CollectiveEpilogueFwdINS6_IJSA_NS7_ILi512EEESA_EEES9_SC_SE_Li256ELb1ELb1ELb0ELb0EEENS1_36VarlenDynamicPersistentTileSchedulerILi64ELi64ELi256ELi128ELb0ELb1ELb1ELb0ELb1ELb1EEEEEEEEEvNT_6ParamsE)
        /*0188*/ 	.word	0x00000068


	//----- nvinfo : EIATTR_REGCOUNT
	.align		4
.L_84:
        /*018c*/ 	.byte	0x04, 0x2f
        /*018e*/ 	.short	(.L_86 - .L_85)
	.align		4
.L_85:
        /*0190*/ 	.word	index@(_ZN7cutlass13device_kernelIN5flash11enable_sm90INS1_16FlashAttnFwdSm90INS1_25CollectiveMainloopFwdSm90ILi2EN4cute5tupleIJNS5_1CILi1EEES8_S8_EEENS6_IJNS7_ILi64EEESA_SA_EEELi512ENS_10bfloat16_tEfNS_4arch4Sm90ELb0ELb0ELb1ELb1ELb0ELb0ELb0ELb0ELb0ELb1ELb0ELb0EEENS1_21CollectiveEpilogueFwdINS6_IJSA_NS7_ILi512EEESA_EEES9_SC_SE_Li256ELb1ELb1ELb0ELb0EEENS1_36VarlenDynamicPersistentTileSchedulerILi64ELi64ELi256ELi128ELb0ELb1ELb1ELb0ELb1ELb1EEEEEEEEEvNT_6ParamsE)
        /*0194*/ 	.word	0x000000a8


	//----- nvinfo : EIATTR_FRAME_SIZE
	.align		4
.L_86:
        /*0198*/ 	.byte	0x04, 0x11
        /*019a*/ 	.short	(.L_88 - .L_87)
	.align		4
.L_87:
        /*019c*/ 	.word	index@(_ZN7cutlass13device_kernelIN5flash11enable_sm90INS1_16FlashAttnFwdSm90INS1_25CollectiveMainloopFwdSm90ILi2EN4cute5tupleIJNS5_1CILi1EEES8_S8_EEENS6_IJNS7_ILi64EEESA_SA_EEELi512ENS_10bfloat16_tEfNS_4arch4Sm90ELb0ELb0ELb1ELb1ELb0ELb0ELb0ELb0ELb0ELb1ELb0ELb0EEENS1_21CollectiveEpilogueFwdINS6_IJSA_NS7_ILi512EEESA_EEES9_SC_SE_Li256ELb1ELb1ELb0ELb0EEENS1_36VarlenDynamicPersistentTileSchedulerILi64ELi64ELi256ELi128ELb0ELb1ELb1ELb0ELb1ELb1EEEEEEEEEvNT_6ParamsE)
        /*01a0*/ 	.word	0x00000060


	//----- nvinfo : EIATTR_REGCOUNT
	.align		4
.L_88:
        /*01a4*/ 	.byte	0x04, 0x2f
        /*01a6*/ 	.short	(.L_90 - .L_89)
	.align		4
.L_89:
        /*01a8*/ 	.word	index@(_ZN7cutlass13device_kernelIN5flash11enable_sm90INS1_16FlashAttnFwdSm90INS1_25CollectiveMainloopFwdSm90ILi2EN4cute5tupleIJNS5_1CILi1EEES8_S8_EEENS6_IJNS7_ILi64EEESA_SA_EEELi512ENS_10bfloat16_tEfNS_4arch4Sm90ELb0ELb0ELb1ELb0ELb0ELb0ELb1ELb0ELb0ELb1ELb0ELb0EEENS1_21CollectiveEpilogueFwdINS6_IJSA_NS7_ILi512EEESA_EEES9_SC_SE_Li256ELb0ELb1ELb0ELb0EEENS1_29StaticPersistentTileSchedulerILb0EEEEEEEEEvNT_6ParamsE)
        /*01ac*/ 	.word	0x000000a8


	//----- nvinfo : EIATTR_FRAME_SIZE
	.align		4
.L_90:
        /*01b0*/ 	.byte	0x04, 0x11
        /*01b2*/ 	.short	(.L_92 - .L_91)
	.align		4
.L_91:
        /*01b4*/ 	.word	index@(_ZN7cutlass13device_kernelIN5flash11enable_sm90INS1_16FlashAttnFwdSm90INS1_25CollectiveMainloopFwdSm90ILi2EN4cute5tupleIJNS5_1CILi1EEES8_S8_EEENS6_IJNS7_ILi64EEESA_SA_EEELi512ENS_10bfloat16_tEfNS_4arch4Sm90ELb0ELb0ELb1ELb0ELb0ELb0ELb1ELb0ELb0ELb1ELb0ELb0EEENS1_21CollectiveEpilogueFwdINS6_IJSA_NS7_ILi512EEESA_EEES9_SC_SE_Li256ELb0ELb1ELb0ELb0EEENS1_29StaticPersistentTileSchedulerILb0EEEEEEEEEvNT_6ParamsE)
        /*01b8*/ 	.word	0x00000058


	//----- nvinfo : EIATTR_REGCOUNT
	.align		4
.L_92:
        /*01bc*/ 	.byte	0x04, 0x2f
        /*01be*/ 	.short	(.L_94 - .L_93)
	.align		4
.L_93:
        /*01c0*/ 	.word	index@(_ZN7cutlass13device_kernelIN5flash11enable_sm90INS1_16FlashAttnFwdSm90INS1_25CollectiveMainloopFwdSm90ILi2EN4cute5tupleIJNS5_1CILi1EEES8_S8_EEENS6_IJNS7_ILi64EEESA_SA_EEELi512ENS_10bfloat16_tEfNS_4arch4Sm90ELb0ELb0ELb1ELb0ELb0ELb0ELb0ELb0ELb0ELb1ELb0ELb0EEENS1_21CollectiveEpilogueFwdINS6_IJSA_NS7_ILi512EEESA_EEES9_SC_SE_Li256ELb0ELb1ELb0ELb0EEENS1_29StaticPersistentTileSchedulerILb0EEEEEEEEEvNT_6ParamsE)
        /*01c4*/ 	.word	0x000000a8


	//----- nvinfo : EIATTR_FRAME_SIZE
	.align		4
.L_94:
        /*01c8*/ 	.byte	0x04, 0x11
        /*01ca*/ 	.short	(.L_96 - .L_95)
	.align		4
.L_95:
        /*01cc*/ 	.word	index@(_ZN7cutlass13device_kernelIN5flash11enable_sm90INS1_16FlashAttnFwdSm90INS1_25CollectiveMainloopFwdSm90ILi2EN4cute5tupleIJNS5_1CILi1EEES8_S8_EEENS6_IJNS7_ILi64EEESA_SA_EEELi512ENS_10bfloat16_tEfNS_4arch4Sm90ELb0ELb0ELb1ELb0ELb0ELb0ELb0ELb0ELb0ELb1ELb0ELb0EEENS1_21CollectiveEpilogueFwdINS6_IJSA_NS7_ILi512EEESA_EEES9_SC_SE_Li256ELb0ELb1ELb0ELb0EEENS1_29StaticPersistentTileSchedulerILb0EEEEEEEEEvNT_6ParamsE)
        /*01d0*/ 	.word	0x00000038


	//----- nvinfo : EIATTR_MIN_STACK_SIZE
	.align		4
.L_96:
        /*01d4*/ 	.byte	0x04, 0x12
        /*01d6*/ 	.short	(.L_98 - .L_97)
	.align		4
.L_97:
        /*01d8*/ 	.word	index@(_ZN7cutlass13device_kernelIN5flash11enable_sm90INS1_16FlashAttnFwdSm90INS1_25CollectiveMainloopFwdSm90ILi2EN4cute5tupleIJNS5_1CILi1EEES8_S8_EEENS6_IJNS7_ILi64EEESA_SA_EEELi512ENS_10bfloat16_tEfNS_4arch4Sm90ELb0ELb0ELb1ELb0ELb0ELb0ELb0ELb0ELb0ELb1ELb0ELb0EEENS1_21CollectiveEpilogueFwdINS6_IJSA_NS7_ILi512EEESA_EEES9_SC_SE_Li256ELb0ELb1ELb0ELb0EEENS1_29StaticPersistentTileSchedulerILb0EEEEEEEEEvNT_6ParamsE)
        /*01dc*/ 	.word	0x00000038


	//----- nvinfo : EIATTR_MIN_STACK_SIZE
	.align		4
.L_98:
        /*01e0*/ 	.byte	0x04, 0x12
        /*01e2*/ 	.short	(.L_100 - .L_99)
	.align		4
.L_99:
        /*01e4*/ 	.word	index@(_ZN7cutlass13device_kernelIN5flash11enable_sm90INS1_16FlashAttnFwdSm90INS1_25CollectiveMainloopFwdSm90ILi2EN4cute5tupleIJNS5_1CILi1EEES8_S8_EEENS6_IJNS7_ILi64EEESA_SA_EEELi512ENS_10bfloat16_tEfNS_4arch4Sm90ELb0ELb0ELb1ELb0ELb0ELb0ELb1ELb0ELb0ELb1ELb0ELb0EEENS1_21CollectiveEpilogueFwdINS6_IJSA_NS7_ILi512EEESA_EEES9_SC_SE_Li256ELb0ELb1ELb0ELb0EEENS1_29StaticPersistentTileSchedulerILb0EEEEEEEEEvNT_6ParamsE)
        /*01e8*/ 	.word	0x00000058


	//----- nvinfo : EIATTR_MIN_STACK_SIZE
	.align		4
.L_100:
        /*01ec*/ 	.byte	0x04, 0x12
        /*01ee*/ 	.short	(.L_102 - .L_101)
	.align		4
.L_101:
        /*01f0*/ 	.word	index@(_ZN7cutlass13device_kernelIN5flash11enable_sm90INS1_16FlashAttnFwdSm90INS1_25CollectiveMainloopFwdSm90ILi2EN4cute5tupleIJNS5_1CILi1EEES8_S8_EEENS6_IJNS7_ILi64EEESA_SA_EEELi512ENS_10bfloat16_tEfNS_4arch4Sm90ELb0ELb0ELb1ELb1ELb0ELb0ELb0ELb0ELb0ELb1ELb0ELb0EEENS1_21CollectiveEpilogueFwdINS6_IJSA_NS7_ILi512EEESA_EEES9_SC_SE_Li256ELb1ELb1ELb0ELb0EEENS1_36VarlenDynamicPersistentTileSchedulerILi64ELi64ELi256ELi128ELb0ELb1ELb1ELb0ELb1ELb1EEEEEEEEEvNT_6ParamsE)
        /*01f4*/ 	.word	0x00000060


	//----- nvinfo : EIATTR_MIN_STACK_SIZE
	.align		4
.L_102:
        /*01f8*/ 	.byte	0x04, 0x12
        /*01fa*/ 	.short	(.L_104 - .L_103)
	.align		4
.L_103:
        /*01fc*/ 	.word	index@(_ZN7cutlass13device_kernelIN5flash11enable_sm90INS1_16FlashAttnFwdSm90INS1_25CollectiveMainloopFwdSm90ILi2EN4cute5tupleIJNS5_1CILi1EEES8_S8_EEENS6_IJNS7_ILi64EEESA_SA_EEELi512ENS_10bfloat16_tEfNS_4arch4Sm90ELb0ELb0ELb1ELb1ELb0ELb1ELb0ELb0ELb0ELb1ELb0ELb0EEENS1_21CollectiveEpilogueFwdINS6_IJSA_NS7_ILi512EEESA_EEES9_SC_SE_Li256ELb1ELb1ELb0ELb0EEENS1_36VarlenDynamicPersistentTileSchedulerILi64ELi64ELi256ELi128ELb0ELb1ELb1ELb0ELb1ELb1EEEEEEEEEvNT_6ParamsE)
        /*0200*/ 	.word	0x00000068


	//----- nvinfo : EIATTR_MIN_STACK_SIZE
	.align		4
.L_104:
        /*0204*/ 	.byte	0x04, 0x12
        /*0206*/ 	.short	(.L_106 - .L_105)
	.align		4
.L_105:
        /*0208*/ 	.word	index@(_ZN7cutlass13device_kernelIN5flash11enable_sm90INS1_16FlashAttnFwdSm90INS1_25CollectiveMainloopFwdSm90ILi2EN4cute5tupleIJNS5_1CILi1EEES8_S8_EEENS6_IJNS7_ILi64EEESA_SA_EEELi512ENS_10bfloat16_tEfNS_4arch4Sm90ELb0ELb0ELb1ELb1ELb0ELb0ELb1ELb0ELb0ELb1ELb0ELb0EEENS1_21CollectiveEpilogueFwdINS6_IJSA_NS7_ILi512EEESA_EEES9_SC_SE_Li256ELb1ELb1ELb0ELb0EEENS1_36VarlenDynamicPersistentTileSchedulerILi64ELi64ELi256ELi128ELb0ELb1ELb1ELb0ELb1ELb1EEEEEEEEEvNT_6ParamsE)
        /*020c*/ 	.word	0x00000070


	//----- nvinfo : EIATTR_MIN_STACK_SIZE
	.align		4
.L_106:
        /*0210*/ 	.byte	0x04, 0x12
        /*0212*/ 	.short	(.L_108 - .L_107)
	.align		4
.L_107:
        /*0214*/ 	.word	index@(_ZN7cutlass13device_kernelIN5flash11enable_sm90INS1_16FlashAttnFwdSm90INS1_25CollectiveMainloopFwdSm90ILi2EN4cute5tupleIJNS5_1CILi1EEES8_S8_EEENS6_IJNS7_ILi64EEESA_SA_EEELi512ENS_10bfloat16_tEfNS_4arch4Sm90ELb0ELb0ELb1ELb1ELb0ELb1ELb1ELb0ELb0ELb1ELb0ELb0EEENS1_21CollectiveEpilogueFwdINS6_IJSA_NS7_ILi512EEESA_EEES9_SC_SE_Li256ELb1ELb1ELb0ELb0EEENS1_36VarlenDynamicPersistentTileSchedulerILi64ELi64ELi256ELi128ELb0ELb1ELb1ELb0ELb1ELb1EEEEEEEEEvNT_6ParamsE)
        /*0218*/ 	.word	0x00000078


	//----- nvinfo : EIATTR_MIN_STACK_SIZE
	.align		4
.L_108:
        /*021c*/ 	.byte	0x04, 0x12
        /*021e*/ 	.short	(.L_110 - .L_109)
	.align		4
.L_109:
        /*0220*/ 	.word	index@(_ZN7cutlass13device_kernelIN5flash11enable_sm90INS1_16FlashAttnFwdSm90INS1_25CollectiveMainloopFwdSm90ILi2EN4cute5tupleIJNS5_1CILi1EEES8_S8_EEENS6_IJNS7_ILi64EEESA_SA_EEELi512ENS_10bfloat16_tEfNS_4arch4Sm90ELb0ELb1ELb1ELb0ELb0ELb0ELb0ELb0ELb0ELb1ELb0ELb0EEENS1_21CollectiveEpilogueFwdINS6_IJSA_NS7_ILi512EEESA_EEES9_SC_SE_Li256ELb0ELb1ELb0ELb0EEENS1_30DynamicPersistentTileSchedulerILi256ELi128ELb0ELb1ELb1EEEEEEEEEvNT_6ParamsE)
        /*0224*/ 	.word	0x00000028


	//----- nvinfo : EIATTR_MIN_STACK_SIZE
	.align		4
.L_110:
        /*0228*/ 	.byte	0x04, 0x12
        /*022a*/ 	.short	(.L_112 - .L_111)
	.align		4
.L_111:
        /*022c*/ 	.word	index@(_ZN7cutlass13device_kernelIN5flash11enable_sm90INS1_16FlashAttnFwdSm90INS1_25CollectiveMainloopFwdSm90ILi2EN4cute5tupleIJNS5_1CILi1EEES8_S8_EEENS6_IJNS7_ILi64EEESA_SA_EEELi512ENS_10bfloat16_tEfNS_4arch4Sm90ELb0ELb1ELb1ELb0ELb0ELb0ELb1ELb0ELb0ELb1ELb0ELb0EEENS1_21CollectiveEpilogueFwdINS6_IJSA_NS7_ILi512EEESA_EEES9_SC_SE_Li256ELb0ELb1ELb0ELb0EEENS1_30DynamicPersistentTileSchedulerILi256ELi128ELb0ELb1ELb1EEEEEEEEEvNT_6ParamsE)
        /*0230*/ 	.word	0x00000490


	//----- nvinfo : EIATTR_MIN_STACK_SIZE
	.align		4
.L_112:
        /*0234*/ 	.byte	0x04, 0x12
        /*0236*/ 	.short	(.L_114 - .L_113)
	.align		4
.L_113:
        /*0238*/ 	.word	index@(_ZN7cutlass13device_kernelIN5flash11enable_sm90INS1_16FlashAttnFwdSm90INS1_25CollectiveMainloopFwdSm90ILi2EN4cute5tupleIJNS5_1CILi1EEES8_S8_EEENS6_IJNS7_ILi64EEESA_SA_EEELi512ENS_10bfloat16_tEfNS_4arch4Sm90ELb0ELb1ELb1ELb1ELb0ELb0ELb0ELb0ELb0ELb1ELb0ELb0EEENS1_21CollectiveEpilogueFwdINS6_IJSA_NS7_ILi512EEESA_EEES9_SC_SE_Li256ELb1ELb1ELb0ELb0EEENS1_36VarlenDynamicPersistentTileSchedulerILi64ELi64ELi256ELi128ELb0ELb1ELb1ELb1ELb0ELb1EEEEEEEEEvNT_6ParamsE)
        /*023c*/ 	.word	0x00000048


	//----- nvinfo : EIATTR_MIN_STACK_SIZE
	.align		4
.L_114:
        /*0240*/ 	.byte	0x04, 0x12
        /*0242*/ 	.short	(.L_116 - .L_115)
	.align		4
.L_115:
        /*0244*/ 	.word	index@(_ZN7cutlass13device_kernelIN5flash11enable_sm90INS1_16FlashAttnFwdSm90INS1_25CollectiveMainloopFwdSm90ILi2EN4cute5tupleIJNS5_1CILi1EEES8_S8_EEENS6_IJNS7_ILi64EEESA_SA_EEELi512ENS_10bfloat16_tEfNS_4arch4Sm90ELb0ELb1ELb1ELb1ELb0ELb1ELb0ELb0ELb0ELb1ELb0ELb0EEENS1_21CollectiveEpilogueFwdINS6_IJSA_NS7_ILi512EEESA_EEES9_SC_SE_Li256ELb1ELb1ELb0ELb0EEENS1_36VarlenDynamicPersistentTileSchedulerILi64ELi64ELi256ELi128ELb0ELb1ELb1ELb1ELb0ELb1EEEEEEEEEvNT_6ParamsE)
        /*0248*/ 	.word	0x00000050


	//----- nvinfo : EIATTR_MIN_STACK_SIZE
	.align		4
.L_116:
        /*024c*/ 	.byte	0x04, 0x12
        /*024e*/ 	.short	(.L_118 - .L_117)
	.align		4
.L_117:
        /*0250*/ 	.word	index@(_ZN7cutlass13device_kernelIN5flash11enable_sm90INS1_16FlashAttnFwdSm90INS1_25CollectiveMainloopFwdSm90ILi2EN4cute5tupleIJNS5_1CILi1EEES8_S8_EEENS6_IJNS7_ILi64EEESA_SA_EEELi512ENS_10bfloat16_tEfNS_4arch4Sm90ELb0ELb1ELb1ELb1ELb0ELb0ELb1ELb0ELb0ELb1ELb0ELb0EEENS1_21CollectiveEpilogueFwdINS6_IJSA_NS7_ILi512EEESA_EEES9_SC_SE_Li256ELb1ELb1ELb0ELb0EEENS1_36VarlenDynamicPersistentTileSchedulerILi64ELi64ELi256ELi128ELb0ELb1ELb1ELb1ELb0ELb1EEEEEEEEEvNT_6ParamsE)
        /*0254*/ 	.word	0x000004b0


	//----- nvinfo : EIATTR_MIN_STACK_SIZE
	.align		4
.L_118:
        /*0258*/ 	.byte	0x04, 0x12
        /*025a*/ 	.short	(.L_120 - .L_119)
	.align		4
.L_119:
        /*025c*/ 	.word	index@(_ZN7cutlass13device_kernelIN5flash11enable_sm90INS1_16FlashAttnFwdSm90INS1_25CollectiveMainloopFwdSm90ILi2EN4cute5tupleIJNS5_1CILi1EEES8_S8_EEENS6_IJNS7_ILi64EEESA_SA_EEELi512ENS_10bfloat16_tEfNS_4arch4Sm90ELb0ELb1ELb1ELb1ELb0ELb1ELb1ELb0ELb0ELb1ELb0ELb0EEENS1_21CollectiveEpilogueFwdINS6_IJSA_NS7_ILi512EEESA_EEES9_SC_SE_Li256ELb1ELb1ELb0ELb0EEENS1_36VarlenDynamicPersistentTileSchedulerILi64ELi64ELi256ELi128ELb0ELb1ELb1ELb1ELb0ELb1EEEEEEEEEvNT_6ParamsE)
        /*0260*/ 	.word	0x000004b0


	//----- nvinfo : EIATTR_MIN_STACK_SIZE
	.align		4
.L_120:
        /*0264*/ 	.byte	0x04, 0x12
        /*0266*/ 	.short	(.L_122 - .L_121)
	.align		4
.L_121:
        /*0268*/ 	.word	index@(_ZN7cutlass13device_kernelIN5flash11enable_sm90INS1_16FlashAttnFwdSm90INS1_25CollectiveMainloopFwdSm90ILi2EN4cute5tupleIJNS5_1CILi1EEES8_S8_EEENS6_IJNS7_ILi64EEESA_SA_EEELi512ENS_10bfloat16_tEfNS_4arch4Sm90ELb1ELb0ELb1ELb0ELb0ELb0ELb0ELb0ELb0ELb1ELb0ELb0EEENS1_21CollectiveEpilogueFwdINS6_IJSA_NS7_ILi512EEESA_EEES9_SC_SE_Li256ELb0ELb1ELb0ELb0EEENS1_30DynamicPersistentTileSchedulerILi256ELi128ELb0ELb1ELb1EEEEEEEEEvNT_6ParamsE)
        /*026c*/ 	.word	0x00000028


	//----- nvinfo : EIATTR_MIN_STACK_SIZE
	.align		4
.L_122:
        /*0270*/ 	.byte	0x04, 0x12
        /*0272*/ 	.short	(.L_124 - .L_123)
	.align		4
.L_123:
        /*0274*/ 	.word	index@(_ZN7cutlass13device_kernelIN5flash11enable_sm90INS1_16FlashAttnFwdSm90INS1_25CollectiveMainloopFwdSm90ILi2EN4cute5tupleIJNS5_1CILi1EEES8_S8_EEENS6_IJNS7_ILi64EEESA_SA_EEELi512ENS_10bfloat16_tEfNS_4arch4Sm90ELb1ELb0ELb1ELb0ELb0ELb0ELb1ELb0ELb0ELb1ELb0ELb0EEENS1_21CollectiveEpilogueFwdINS6_IJSA_NS7_ILi512EEESA_EEES9_SC_SE_Li256ELb0ELb1ELb0ELb0EEENS1_30DynamicPersistentTileSchedulerILi256ELi128ELb0ELb1ELb1EEEEEEEEEvNT_6ParamsE)
        /*0278*/ 	.word	0x00000048


	//----- nvinfo : EIATTR_MIN_STACK_SIZE
	.align		4
.L_124:
        /*027c*/ 	.byte	0x04, 0x12
        /*027e*/ 	.short	(.L_126 - .L_125)
	.align		4
.L_125:
        /*0280*/ 	.word	index@(_ZN7cutlass13device_kernelIN5flash11enable_sm90INS1_16FlashAttnFwdSm90INS1_25CollectiveMainloopFwdSm90ILi2EN4cute5tupleIJNS5_1CILi1EEES8_S8_EEENS6_IJNS7_ILi64EEESA_SA_EEELi512ENS_10bfloat16_tEfNS_4arch4Sm90ELb1ELb0ELb1ELb1ELb0ELb0ELb0ELb0ELb0ELb1ELb0ELb0EEENS1_21CollectiveEpilogueFwdINS6_IJSA_NS7_ILi512EEESA_EEES9_SC_SE_Li256ELb1ELb1ELb0ELb0EEENS1_36VarlenDynamicPersistentTileSchedulerILi64ELi64ELi256ELi128ELb0ELb1ELb1ELb1ELb1ELb1EEEEEEEEEvNT_6ParamsE)
        /*0284*/ 	.word	0x00000058


	//----- nvinfo : EIATTR_MIN_STACK_SIZE
	.align		4
.L_126:
        /*0288*/ 	.byte	0x04, 0x12
        /*028a*/ 	.short	(.L_128 - .L_127)
	.align		4
.L_127:
        /*028c*/ 	.word	index@(_ZN7cutlass13device_kernelIN5flash11enable_sm90INS1_16FlashAttnFwdSm90INS1_25CollectiveMainloopFwdSm90ILi2EN4cute5tupleIJNS5_1CILi1EEES8_S8_EEENS6_IJNS7_ILi64EEESA_SA_EEELi512ENS_10bfloat16_tEfNS_4arch4Sm90ELb1ELb0ELb1ELb1ELb0ELb1ELb0ELb0ELb0ELb1ELb0ELb0EEENS1_21CollectiveEpilogueFwdINS6_IJSA_NS7_ILi512EEESA_EEES9_SC_SE_Li256ELb1ELb1ELb0ELb0EEENS1_36VarlenDynamicPersistentTileSchedulerILi64ELi64ELi256ELi128ELb0ELb1ELb1ELb1ELb1ELb1EEEEEEEEEvNT_6ParamsE)
        /*0290*/ 	.word	0x00000060


	//----- nvinfo : EIATTR_MIN_STACK_SIZE
	.align		4
.L_128:
        /*0294*/ 	.byte	0x04, 0x12
        /*0296*/ 	.short	(.L_130 - .L_129)
	.align		4
.L_129:
        /*0298*/ 	.word	index@(_ZN7cutlass13device_kernelIN5flash11enable_sm90INS1_16FlashAttnFwdSm90INS1_25CollectiveMainloopFwdSm90ILi2EN4cute5tupleIJNS5_1CILi1EEES8_S8_EEENS6_IJNS7_ILi64EEESA_SA_EEELi512ENS_10bfloat16_tEfNS_4arch4Sm90ELb1ELb0ELb1ELb1ELb0ELb0ELb1ELb0ELb0ELb1ELb0ELb0EEENS1_21CollectiveEpilogueFwdINS6_IJSA_NS7_ILi512EEESA_EEES9_SC_SE_Li256ELb1ELb1ELb0ELb0EEENS1_36VarlenDynamicPersistentTileSchedulerILi64ELi64ELi256ELi128ELb0ELb1ELb1ELb1ELb1ELb1EEEEEEEEEvNT_6ParamsE)
        /*029c*/ 	.word	0x00000068


	//----- nvinfo : EIATTR_MIN_STACK_SIZE
	.align		4
.L_130:
        /*02a0*/ 	.byte	0x04, 0x12
        /*02a2*/ 	.short	(.L_132 - .L_131)
	.align		4
.L_131:
        /*02a4*/ 	.word	index@(_ZN7cutlass13device_kernelIN5flash11enable_sm90INS1_16FlashAttnFwdSm90INS1_25CollectiveMainloopFwdSm90ILi2EN4cute5tupleIJNS5_1CILi1EEES8_S8_EEENS6_IJNS7_ILi64EEESA_SA_EEELi512ENS_10bfloat16_tEfNS_4arch4Sm90ELb1ELb0ELb1ELb1ELb0ELb1ELb1ELb0ELb0ELb1ELb0ELb0EEENS1_21CollectiveEpilogueFwdINS6_IJSA_NS7_ILi512EEESA_EEES9_SC_SE_Li256ELb1ELb1ELb0ELb0EEENS1_36VarlenDynamicPersistentTileSchedulerILi64ELi64ELi256ELi128ELb0ELb1ELb1ELb1ELb1ELb1EEEEEEEEEvNT_6ParamsE)
        /*02a8*/ 	.word	0x00000070
.L_132:


//--------------------- .nv.compat                --------------------------
	.section	.nv.compat,"",@"SHT_CUDA_COMPAT_INFO"
	.align	4
        /*0000*/ 	.byte	0x02, 0x09, 0x01, 0x00, 0x02, 0x02, 0x04, 0x00, 0x02, 0x05, 0x05, 0x00, 0x03, 0x07, 0x01, 0x01
        /*0010*/ 	.byte	0x02, 0x03, 0x01, 0x00, 0x02, 0x06, 0x01, 0x00, 0x04, 0x0b, 0x08, 0x00, 0x00, 0x00, 0x00, 0x00
        /*0020*/ 	.byte	0x00, 0x00, 0x00, 0x00


//--------------------- .nv.info._ZN7cutlass13device_kernelIN5flash11enable_sm90INS1_16FlashAttnFwdSm90INS1_25CollectiveMainloopFwdSm90ILi2EN4cute5tupleIJNS5_1CILi1EEES8_S8_EEENS6_IJNS7_ILi64EEESA_SA_EEELi512ENS_10bfloat16_tEfNS_4arch4Sm90ELb0ELb0ELb1ELb0ELb0ELb0ELb0ELb0ELb0ELb1ELb0ELb0EEENS1_21CollectiveEpilogueFwdINS6_IJSA_NS7_ILi512EEESA_EEES9_SC_SE_Li256ELb0ELb1ELb0ELb0EEENS1_29StaticPersistentTileSchedulerILb0EEEEEEEEEvNT_6ParamsE --------------------------
	.section	.nv.info._ZN7cutlass13device_kernelIN5flash11enable_sm90INS1_16FlashAttnFwdSm90INS1_25CollectiveMainloopFwdSm90ILi2EN4cute5tupleIJNS5_1CILi1EEES8_S8_EEENS6_IJNS7_ILi64EEESA_SA_EEELi512ENS_10bfloat16_tEfNS_4arch4Sm90ELb0ELb0ELb1ELb0ELb0ELb0ELb0ELb0ELb0ELb1ELb0ELb0EEENS1_21CollectiveEpilogueFwdINS6_IJSA_NS7_ILi512EEESA_EEES9_SC_SE_Li256ELb0ELb1ELb0ELb0EEENS1_29StaticPersistentTileSchedulerILb0EEEEEEEEEvNT_6ParamsE,"",@"SHT_CUDA_INFO"
	.sectionflags	@""
	.align	4


	//----- nvinfo : EIATTR_CUDA_API_VERSION
	.align		4
        /*0000*/ 	.byte	0x04, 0x37
        /*0002*/ 	.short	(.L_134 - .L_133)
.L_133:
        /*0004*/ 	.word	0x00000082


	//----- nvinfo : EIATTR_KPARAM_INFO
	.align		4
.L_134:
        /*0008*/ 	.byte	0x04, 0x17
        /*000a*/ 	.short	(.L_136 - .L_135)
.L_135:
        /*000c*/ 	.word	0x00000000
        /*0010*/ 	.short	0x0000
        /*0012*/ 	.short	0x0070
        /*0014*/ 	.byte	0x00, 0xf0, 0x01, 0x28


	//----- nvinfo : EIATTR_SPARSE_MMA_MASK
	.align		4
.L_136:
        /*0018*/ 	.byte	0x03, 0x50
        /*001a*/ 	.short	0x0000


	//----- nvinfo : EIATTR_MAXREG_COUNT
	.align		4
        /*001c*/ 	.byte	0x03, 0x1b
        /*001e*/ 	.short	0x00a8


	//----- nvinfo : EIATTR_NUM_BARRIERS
	.align		4
        /*0020*/ 	.byte	0x02, 0x4c
        /*0022*/ 	.byte	0x10
	.zero		1


	//----- nvinfo : EIATTR_EXTERNS
	.align		4
        /*0024*/ 	.byte	0x04, 0x0f
        /*0026*/ 	.short	(.L_138 - .L_137)


	//   ....[0]....
	.align		4
.L_137:
        /*0028*/ 	.word	index@(__assertfail)


	//----- nvinfo : EIATTR_ANNOTATIONS
	.align		4
.L_138:
        /*002c*/ 	.byte	0x04, 0x55
        /*002e*/ 	.short	(.L_140 - .L_139)


	//   ....[0]....
.L_139:
        /*0030*/ 	.word	0x00000001
        /*0034*/ 	.byte	0x60, 0x8c, 0x00, 0x00, 0x01, 0x00, 0x00, 0x00, 0xa0, 0x8d, 0x00, 0x00, 0x01, 0x00, 0x00, 0x00
        /* <DEDUP_REMOVED lines=25> */
        /*01d4*/ 	.byte	0x40, 0xd7, 0x00, 0x00


	//----- nvinfo : EIATTR_MERCURY_ISA_VERSION
	.align		4
.L_140:
        /*01d8*/ 	.byte	0x03, 0x5f
        /*01da*/ 	.short	0x0101


	//----- nvinfo : EIATTR_INT_WARP_WIDE_INSTR_OFFSETS
	.align		4
        /*01dc*/ 	.byte	0x04, 0x31
        /*01de*/ 	.short	(.L_142 - .L_141)


	//   ....[0]....
.L_141:
        /*01e0*/ 	.word	0x00000130


	//   ....[1]....
        /*01e4*/ 	.word	0x00000170


	//   ....[2]....
        /*01e8*/ 	.word	0x000001e0


	//----- nvinfo : EIATTR_COOP_GROUP_MASK_REGIDS
	.align		4
.L_142:
        /*01ec*/ 	.byte	0x04, 0x29
        /*01ee*/ 	.short	(.L_144 - .L_143)


	//   ....[0]....
.L_143:
        /*01f0*/ 	.word	0xffffffff


	//   ....[1]....
        /*01f4*/ 	.word	0xffffffff


	//   ....[2]....
        /*01f8*/ 	.word	0xffffffff


	//   ....[3]....
        /*01fc*/ 	.word	0xffffffff


	//   ....[4]....
        /*0200*/ 	.word	0xffffffff


	//   ....[5]....
        /*0204*/ 	.word	0xffffffff


	//   ....[6]....
        /*0208*/ 	.word	0xffffffff


	//   ....[7]....
        /*020c*/ 	.word	0xffffffff


	//   ....[8]....
        /*0210*/ 	.word	0xffffffff


	//   ....[9]....
        /*0214*/ 	.word	0xffffffff


	//   ....[10]....
        /*0218*/ 	.word	0xffffffff


	//   ....[11]....
        /*021c*/ 	.word	0xffffffff


	//   ....[12]....
        /*0220*/ 	.word	0xffffffff


	//   ....[13]....
        /*0224*/ 	.word	0xffffffff


	//   ....[14]....
        /*0228*/ 	.word	0xffffffff


	//   ....[15]....
        /*022c*/ 	.word	0xffffffff


	//   ....[16]....
        /*0230*/ 	.word	0xffffffff


	//   ....[17]....
        /*0234*/ 	.word	0xffffffff


	//   ....[18]....
        /*0238*/ 	.word	0xffffffff


	//   ....[19]....
        /*023c*/ 	.word	0xffffffff


	//   ....[20]....
        /*0240*/ 	.word	0xffffffff


	//   ....[21]....
        /*0244*/ 	.word	0xffffffff


	//   ....[22]....
        /*0248*/ 	.word	0xffffffff


	//   ....[23]....
        /*024c*/ 	.word	0xffffffff


	//   ....[24]....
        /*0250*/ 	.word	0xffffffff


	//   ....[25]....
        /*0254*/ 	.word	0xffffffff


	//   ....[26]....
        /*0258*/ 	.word	0xffffffff


	//   ....[27]....
        /*025c*/ 	.word	0xffffffff


	//   ....[28]....
        /*0260*/ 	.word	0xffffffff


	//   ....[29]....
        /*0264*/ 	.word	0xffffffff


	//   ....[30]....
        /*0268*/ 	.word	0xffffffff


	//   ....[31]....
        /*026c*/ 	.word	0xffffffff


	//   ....[32]....
        /*0270*/ 	.word	0xffffffff


	//   ....[33]....
        /*0274*/ 	.word	0xffffffff


	//   ....[34]....
        /*0278*/ 	.word	0xffffffff


	//   ....[35]....
        /*027c*/ 	.word	0xffffffff


	//   ....[36]....
        /*0280*/ 	.word	0xffffffff


	//   ....[37]....
        /*0284*/ 	.word	0xffffffff


	//   ....[38]....
        /*0288*/ 	.word	0xffffffff


	//   ....[39]....
        /*028c*/ 	.word	0xffffffff


	//   ....[40]....
        /*0290*/ 	.word	0xffffffff


	//   ....[41]....
        /*0294*/ 	.word	0xffffffff


	//   ....[42]....
        /*0298*/ 	.word	0x0500000f


	//   ....[43]....
        /*029c*/ 	.word	0x0500000f


	//   ....[44]....
        /*02a0*/ 	.word	0x0500000f


	//   ....[45]....
        /*02a4*/ 	.word	0x0500000f


	//   ....[46]....
        /*02a8*/ 	.word	0x0500000f


	//   ....[47]....
        /*02ac*/ 	.word	0x0500000f


	//   ....[48]....
        /*02b0*/ 	.word	0x0500000f


	//   ....[49]....
        /*02b4*/ 	.word	0x0500000f


	//   ....[50]....
        /*02b8*/ 	.word	0x0500000f


	//   ....[51]....
        /*02bc*/ 	.word	0x0500000f


	//----- nvinfo : EIATTR_COOP_GROUP_INSTR_OFFSETS
	.align		4
.L_144:
        /*02c0*/ 	.byte	0x04, 0x28
        /*02c2*/ 	.short	(.L_146 - .L_145)


	//   ....[0]....
.L_145:
        /*02c4*/ 	.word	0x00000060


	//   ....[1]....
        /*02c8*/ 	.word	0x00000140


	//   ....[2]....
        /*02cc*/ 	.word	0x00000190


	//   ....[3]....
        /*02d0*/ 	.word	0x00000380


	//   ....[4]....
        /*02d4*/ 	.word	0x000004e0


	//   ....[5]....
        /*02d8*/ 	.word	0x00000600


	//   ....[6]....
        /*02dc*/ 	.word	0x00000760


	//   ....[7]....
        /*02e0*/ 	.word	0x000011b0


	//   ....[8]....
        /*02e4*/ 	.word	0x00002ad0


	//   ....[9]....
        /*02e8*/ 	.word	0x00003890


	//   ....[10]....
        /*02ec*/ 	.word	0x00003910


	//   ....[11]....
        /*02f0*/ 	.word	0x00003af0


	//   ....[12]....
        /*02f4*/ 	.word	0x00003bc0


	//   ....[13]....
        /*02f8*/ 	.word	0x000044c0


	//   ....[14]....
        /*02fc*/ 	.word	0x00004c50


	//   ....[15]....
        /*0300*/ 	.word	0x00004cc0


	//   ....[16]....
        /*0304*/ 	.word	0x00004f90


	//   ....[17]....
        /*0308*/ 	.word	0x00005150


	//   ....[18]....
        /*030c*/ 	.word	0x000061e0


	//   ....[19]....
        /*0310*/ 	.word	0x00006220


	//   ....[20]....
        /*0314*/ 	.word	0x00006260


	//   ....[21]....
        /*0318*/ 	.word	0x000062c0


	//   ....[22]....
        /*031c*/ 	.word	0x000062f0


	//   ....[23]....
        /*0320*/ 	.word	0x00006cd0


	//   ....[24]....
        /*0324*/ 	.word	0x00008050


	//   ....[25]....
        /*0328*/ 	.word	0x00008080


	//   ....[26]....
        /*032c*/ 	.word	0x000080a0


	//   ....[27]....
        /*0330*/ 	.word	0x000080c0


	//   ....[28]....
        /*0334*/ 	.word	0x000086e0


	//   ....[29]....
        /*0338*/ 	.word	0x00008700


	//   ....[30]....
        /*033c*/ 	.word	0x00008950


	//   ....[31]....
        /*0340*/ 	.word	0x00008980


	//   ....[32]....
        /*0344*/ 	.word	0x000094b0


	//   ....[33]....
        /*0348*/ 	.word	0x00009e10


	//   ....[34]....
        /*034c*/ 	.word	0x00009e40


	//   ....[35]....
        /*0350*/ 	.word	0x00009f10


	//   ....[36]....
        /*0354*/ 	.word	0x00009f20


	//   ....[37]....
        /*0358*/ 	.word	0x00009fa0


	//   ....[38]....
        /*035c*/ 	.word	0x00009fb0


	//   ....[39]....
        /*0360*/ 	.word	0x00009fc0


	//   ....[40]....
        /*0364*/ 	.word	0x00009fd0


	//   ....[41]....
        /*0368*/ 	.word	0x0000d670


	//   ....[42]....
        /*036c*/ 	.word	0x0000dc00


	//   ....[43]....
        /*0370*/ 	.word	0x0000dd70


	//   ....[44]....
        /*0374*/ 	.word	0x0000ddd0


	//   ....[45]....
        /*0378*/ 	.word	0x0000de90


	//   ....[46]....
        /*037c*/ 	.word	0x0000df90


	//   ....[47]....
        /*0380*/ 	.word	0x0000dff0


	//   ....[48]....
        /*0384*/ 	.word	0x0000e0e0


	//   ....[49]....
        /*0388*/ 	.word	0x0000e140


	//   ....[50]....
        /*038c*/ 	.word	0x0000e1e0


	//   ....[51]....
        /*0390*/ 	.word	0x0000e5d0


	//----- nvinfo : EIATTR_REG_RECONFIG
	.align		4
.L_146:
        /*0394*/ 	.byte	0x01, 0x54
	.zero		2


	//----- nvinfo : EIATTR_SYSCALL_OFFSETS
	.align		4
        /*0398*/ 	.byte	0x04, 0x46
        /*039a*/ 	.short	(.L_148 - .L_147)


	//   ....[0]....
.L_147:
        /*039c*/ 	.word	0x00002c90


	//   ....[1]....
        /*03a0*/ 	.word	0x00009110


	//   ....[2]....
        /*03a4*/ 	.word	0x00009250


	//   ....[3]....
        /*03a8*/ 	.word	0x00009340


	//   ....[4]....
        /*03ac*/ 	.word	0x00009a40


	//----- nvinfo : EIATTR_MBARRIER_INSTR_OFFSETS
	.align		4
.L_148:
        /*03b0*/ 	.byte	0x04, 0x39
        /*03b2*/ 	.short	(.L_150 - .L_149)


	//   ....[0]....
.L_149:
        /*03b4*/ 	.word	0x00000270
        /*03b8*/ 	.word	0x000000ff
        /*03bc*/ 	.word	0x00028c00
        /*03c0*/ 	.short	0x0100
        /*03c2*/ 	.byte	0x08
	.zero		1


	//   ....[1]....
        /*03c4*/ 	.word	0x00000280
        /*03c8*/ 	.word	0x000000ff
        /*03cc*/ 	.word	0x00028c20
        /*03d0*/ 	.short	0x0100
        /*03d2*/ 	.byte	0x08
	.zero		1


	//   ....[2]....
        /*03d4*/ 	.word	0x00000330
        /*03d8*/ 	.word	0x000000ff
        /*03dc*/ 	.word	0x00028c30
        /*03e0*/ 	.short	0x0100
        /*03e2*/ 	.byte	0x06
	.zero		1


	//   ....[3]....
        /*03e4*/ 	.word	0x00000340
        /*03e8*/ 	.word	0x000000ff
        /*03ec*/ 	.word	0x00028c40
        /*03f0*/ 	.short	0x0100
        /*03f2*/ 	.byte	0x06
	.zero		1


	//   ....[4]....
        /*03f4*/ 	.word	0x00000350
        /*03f8*/ 	.word	0x000000ff
        /*03fc*/ 	.word	0x00028c38
        /*0400*/ 	.short	0x0100
        /*0402*/ 	.byte	0x06
	.zero		1


	//   ....[5]....
        /*0404*/ 	.word	0x00000360
        /*0408*/ 	.word	0x000000ff
        /*040c*/ 	.word	0x00028c48
        /*0410*/ 	.short	0x0100
        /*0412*/ 	.byte	0x06
	.zero		1


	//   ....[6]....
        /*0414*/ 	.word	0x00000490
        /*0418*/ 	.word	0x000000ff
        /*041c*/ 	.word	0x00028c50
        /*0420*/ 	.short	0x0100
        /*0422*/ 	.byte	0x08
	.zero		1


	//   ....[7]....
        /*0424*/ 	.word	0x000004a0
        /*0428*/ 	.word	0x000000ff
        /*042c*/ 	.word	0x00028c60
        /*0430*/ 	.short	0x0100
        /*0432*/ 	.byte	0x08
	.zero		1


	//   ....[8]....
        /*0434*/ 	.word	0x000004b0
        /*0438*/ 	.word	0x000000ff
        /*043c*/ 	.word	0x00028c58
        /*0440*/ 	.short	0x0100
        /*0442*/ 	.byte	0x08
	.zero		1


	//   ....[9]....
        /*0444*/ 	.word	0x000004c0
        /*0448*/ 	.word	0x000000ff
        /*044c*/ 	.word	0x00028c68
        /*0450*/ 	.short	0x0100
        /*0452*/ 	.byte	0x08
	.zero		1


	//   ....[10]....
        /*0454*/ 	.word	0x000005b0
        /*0458*/ 	.word	0x000000ff
        /*045c*/ 	.word	0x00028c70
        /*0460*/ 	.short	0x0100
        /*0462*/ 	.byte	0x06
	.zero		1


	//   ....[11]....
        /*0464*/ 	.word	0x000005c0
        /*0468*/ 	.word	0x000000ff
        /*046c*/ 	.word	0x00028c80
        /*0470*/ 	.short	0x0100
        /*0472*/ 	.byte	0x06
	.zero		1


	//   ....[12]....
        /*0474*/ 	.word	0x000005d0
        /*0478*/ 	.word	0x000000ff
        /*047c*/ 	.word	0x00028c78
        /*0480*/ 	.short	0x0100
        /*0482*/ 	.byte	0x06
	.zero		1


	//   ....[13]....
        /*0484*/ 	.word	0x000005e0
        /*0488*/ 	.word	0x000000ff
        /*048c*/ 	.word	0x00028c88
        /*0490*/ 	.short	0x0100
        /*0492*/ 	.byte	0x06
	.zero		1


	//   ....[14]....
        /*0494*/ 	.word	0x00000710
        /*0498*/ 	.word	0x000000ff
        /*049c*/ 	.word	0x00028c90
        /*04a0*/ 	.short	0x0100
        /*04a2*/ 	.byte	0x08
	.zero		1


	//   ....[15]....
        /*04a4*/ 	.word	0x00000720
        /*04a8*/ 	.word	0x000000ff
        /*04ac*/ 	.word	0x00028ca0
        /*04b0*/ 	.short	0x0100
        /*04b2*/ 	.byte	0x08
	.zero		1


	//   ....[16]....
        /*04b4*/ 	.word	0x00000730
        /*04b8*/ 	.word	0x000000ff
        /*04bc*/ 	.word	0x00028c98
        /*04c0*/ 	.short	0x0100
        /*04c2*/ 	.byte	0x08
	.zero		1


	//   ....[17]....
        /*04c4*/ 	.word	0x00000740
        /*04c8*/ 	.word	0x000000ff
        /*04cc*/ 	.word	0x00028ca8
        /*04d0*/ 	.short	0x0100
        /*04d2*/ 	.byte	0x08
	.zero		1


	//   ....[18]....
        /*04d4*/ 	.word	0x00000870
        /*04d8*/ 	.word	0x000000ff
        /*04dc*/ 	.word	0x00028cb0
        /*04e0*/ 	.short	0x0100
        /*04e2*/ 	.byte	0x08
	.zero		1


	//   ....[19]....
        /*04e4*/ 	.word	0x00000880
        /*04e8*/ 	.word	0x000000ff
        /*04ec*/ 	.word	0x00028cc0
        /*04f0*/ 	.short	0x0100
        /*04f2*/ 	.byte	0x08
	.zero		1


	//   ....[20]....
        /*04f4*/ 	.word	0x00000890
        /*04f8*/ 	.word	0x000000ff
        /*04fc*/ 	.word	0x00028cb8
        /*0500*/ 	.short	0x0100
        /*0502*/ 	.byte	0x08
	.zero		1


	//   ....[21]....
        /*0504*/ 	.word	0x000008a0
        /*0508*/ 	.word	0x000000ff
        /*050c*/ 	.word	0x00028cc8
        /*0510*/ 	.short	0x0100
        /*0512*/ 	.byte	0x08
	.zero		1


	//   ....[22]....
        /*0514*/ 	.word	0x000012c0
        /*0518*/ 	.word	0x000000ff
        /*051c*/ 	.word	0x00028c50
        /*0520*/ 	.short	0x010a
        /*0522*/ 	.byte	0x10
	.zero		1


	//   ....[23]....
        /*0524*/ 	.word	0x000015a0
        /*0528*/ 	.word	0x00000000
        /*052c*/ 	.word	0x00000000
        /*0530*/ 	.short	0x0101
        /*0532*/ 	.byte	0x3f
	.zero		1


	//   ....[24]....
        /*0534*/ 	.word	0x00001f30
        /*0538*/ 	.word	0x000000ff
        /*053c*/ 	.word	0x00028c50
        /*0540*/ 	.short	0x010a
        /*0542*/ 	.byte	0x06
	.zero		1


	//   ....[25]....
        /*0544*/ 	.word	0x00001f70
        /*0548*/ 	.word	0x000000ff
        /*054c*/ 	.word	0x00028c50
        /*0550*/ 	.short	0x010a
        /*0552*/ 	.byte	0x06
	.zero		1


	//   ....[26]....
        /*0554*/ 	.word	0x000021c0
        /*0558*/ 	.word	0x00000003
        /*055c*/ 	.word	0x00000000
        /*0560*/ 	.short	0x0101
        /*0562*/ 	.byte	0x3f
	.zero		1


	//   ....[27]....
        /*0564*/ 	.word	0x00002d10
        /*0568*/ 	.word	0x000000ff
        /*056c*/ 	.word	0x00028c00
        /*0570*/ 	.short	0x010a
        /*0572*/ 	.byte	0x29
	.zero		1


	//   ....[28]....
        /*0574*/ 	.word	0x00002d90
        /*0578*/ 	.word	0x00000007
        /*057c*/ 	.word	0x00028c30
        /*0580*/ 	.short	0x010a
        /*0582*/ 	.byte	0x3f
	.zero		1


	//   ....[29]....
        /*0584*/ 	.word	0x00002dd0
        /*0588*/ 	.word	0x00000007
        /*058c*/ 	.word	0x00028c30
        /*0590*/ 	.short	0x010a
        /*0592*/ 	.byte	0x3f
	.zero		1


	//   ....[30]....
        /*0594*/ 	.word	0x00003dc0
        /*0598*/ 	.word	0x00000003
        /*059c*/ 	.word	0x00000000
        /*05a0*/ 	.short	0x0101
        /*05a2*/ 	.byte	0x3f
	.zero		1


	//   ....[31]....
        /*05a4*/ 	.word	0x00004230
        /*05a8*/ 	.word	0x00000007
        /*05ac*/ 	.word	0x00028c50
        /*05b0*/ 	.short	0x010a
        /*05b2*/ 	.byte	0x3f
	.zero		1


	//   ....[32]....
        /*05b4*/ 	.word	0x00004280
        /*05b8*/ 	.word	0x00000007
        /*05bc*/ 	.word	0x00028c50
        /*05c0*/ 	.short	0x010a
        /*05c2*/ 	.byte	0x3f
	.zero		1


	//   ....[33]....
        /*05c4*/ 	.word	0x000044e0
        /*05c8*/ 	.word	0x00000007
        /*05cc*/ 	.word	0x00000000
        /*05d0*/ 	.short	0x0101
        /*05d2*/ 	.byte	0x3f
	.zero		1


	//   ....[34]....
        /*05d4*/ 	.word	0x00004630
        /*05d8*/ 	.word	0x000000ff
        /*05dc*/ 	.word	0x00028c30
        /*05e0*/ 	.short	0x010a
        /*05e2*/ 	.byte	0x17
	.zero		1


	//   ....[35]....
        /*05e4*/ 	.word	0x00004670
        /*05e8*/ 	.word	0x000000ff
        /*05ec*/ 	.word	0x00028c30
        /*05f0*/ 	.short	0x010a
        /*05f2*/ 	.byte	0x17
	.zero		1


	//   ....[36]....
        /*05f4*/ 	.word	0x000054a0
        /*05f8*/ 	.word	0x00000098
        /*05fc*/ 	.word	0x00000000
        /*0600*/ 	.short	0x0101
        /*0602*/ 	.byte	0x3f
	.zero		1


	//   ....[37]....
        /*0604*/ 	.word	0x00005f50
        /*0608*/ 	.word	0x000000ff
        /*060c*/ 	.word	0x00028c50
        /*0610*/ 	.short	0x010a
        /*0612*/ 	.byte	0x17
	.zero		1


	//   ....[38]....
        /*0614*/ 	.word	0x00005f90
        /*0618*/ 	.word	0x000000ff
        /*061c*/ 	.word	0x00028c50
        /*0620*/ 	.short	0x010a
        /*0622*/ 	.byte	0x17
	.zero		1


	//   ....[39]....
        /*0624*/ 	.word	0x00006200
        /*0628*/ 	.word	0x000000ac
        /*062c*/ 	.word	0x00000000
        /*0630*/ 	.short	0x0101
        /*0632*/ 	.byte	0x3f
	.zero		1


	//   ....[40]....
        /*0634*/ 	.word	0x00008710
        /*0638*/ 	.word	0x000000ff
        /*063c*/ 	.word	0x00000000
        /*0640*/ 	.short	0x0101
        /*0642*/ 	.byte	0x04
	.zero		1


	//   ....[41]....
        /*0644*/ 	.word	0x000096e0
        /*0648*/ 	.word	0x00000000
        /*064c*/ 	.word	0x00028c40
        /*0650*/ 	.short	0x010a
        /*0652*/ 	.byte	0x3f
	.zero		1


	//   ....[42]....
        /*0654*/ 	.word	0x0000a0d0
        /*0658*/ 	.word	0x000000ff
        /*065c*/ 	.word	0x00028c00
        /*0660*/ 	.short	0x0107
        /*0662*/ 	.byte	0x24
	.zero		1


	//   ....[43]....
        /*0664*/ 	.word	0x0000a130
        /*0668*/ 	.word	0x000000ff
        /*066c*/ 	.word	0x00028c00
        /*0670*/ 	.short	0x0101
        /*0672*/ 	.byte	0x24
	.zero		1


	//   ....[44]....
        /*0674*/ 	.word	0x0000a150
        /*0678*/ 	.word	0x000000ff
        /*067c*/ 	.word	0x00028c20
        /*0680*/ 	.short	0x010a
        /*0682*/ 	.byte	0x24
	.zero		1


	//   ....[45]....
        /*0684*/ 	.word	0x0000a230
        /*0688*/ 	.word	0x00000003
        /*068c*/ 	.word	0x00028c60
        /*0690*/ 	.short	0x010a
        /*0692*/ 	.byte	0x3f
	.zero		1


	//   ....[46]....
        /*0694*/ 	.word	0x0000ae00
        /*0698*/ 	.word	0x00000003
        /*069c*/ 	.word	0x00028c40
        /*06a0*/ 	.short	0x010a
        /*06a2*/ 	.byte	0x3f
	.zero		1


	//   ....[47]....
        /*06a4*/ 	.word	0x0000b040
        /*06a8*/ 	.word	0x00000003
        /*06ac*/ 	.word	0x00028c60
        /*06b0*/ 	.short	0x010a
        /*06b2*/ 	.byte	0x3f
	.zero		1


	//   ....[48]....
        /*06b4*/ 	.word	0x0000bc10
        /*06b8*/ 	.word	0x00000004
        /*06bc*/ 	.word	0x00028c40
        /*06c0*/ 	.short	0x010a
        /*06c2*/ 	.byte	0x3f
	.zero		1


	//   ....[49]....
        /*06c4*/ 	.word	0x0000be30
        /*06c8*/ 	.word	0x00000004
        /*06cc*/ 	.word	0x00028c60
        /*06d0*/ 	.short	0x010a
        /*06d2*/ 	.byte	0x3f
	.zero		1


	//   ....[50]....
        /*06d4*/ 	.word	0x0000c950
        /*06d8*/ 	.word	0x00000004
        /*06dc*/ 	.word	0x00028c40
        /*06e0*/ 	.short	0x010a
        /*06e2*/ 	.byte	0x3f
	.zero		1


	//   ....[51]....
        /*06e4*/ 	.word	0x0000cb90
        /*06e8*/ 	.word	0x00000004
        /*06ec*/ 	.word	0x00028c60
        /*06f0*/ 	.short	0x010a
        /*06f2*/ 	.byte	0x3f
	.zero		1


	//   ....[52]....
        /*06f4*/ 	.word	0x0000d5f0
        /*06f8*/ 	.word	0x00000000
        /*06fc*/ 	.word	0x00028c20
        /*0700*/ 	.short	0x010a
        /*0702*/ 	.byte	0x3f
	.zero		1


	//   ....[53]....
        /*0704*/ 	.word	0x0000d7c0
        /*0708*/ 	.word	0x00000006
        /*070c*/ 	.word	0x00000000
        /*0710*/ 	.short	0x010a
        /*0712*/ 	.byte	0x3f
	.zero		1


	//   ....[54]....
        /*0714*/ 	.word	0x0000d810
        /*0718*/ 	.word	0x00000003
        /*071c*/ 	.word	0x00000000
        /*0720*/ 	.short	0x010a
        /*0722*/ 	.byte	0x3f
	.zero		1


	//   ....[55]....
        /*0724*/ 	.word	0x0000d870
        /*0728*/ 	.word	0x00000012
        /*072c*/ 	.word	0x00000000
        /*0730*/ 	.short	0x010a
        /*0732*/ 	.byte	0x3f
	.zero		1


	//   ....[56]....
        /*0734*/ 	.word	0x0000d8a0
        /*0738*/ 	.word	0x00000003
        /*073c*/ 	.word	0x00000000
        /*0740*/ 	.short	0x010a
        /*0742*/ 	.byte	0x3f
	.zero		1


	//   ....[57]....
        /*0744*/ 	.word	0x0000d910
        /*0748*/ 	.word	0x00000003
        /*074c*/ 	.word	0x00028c50
        /*0750*/ 	.short	0x010a
        /*0752*/ 	.byte	0x3f
	.zero		1


	//   ....[58]....
        /*0754*/ 	.word	0x0000d970
        /*0758*/ 	.word	0x00000004
        /*075c*/ 	.word	0x00028c50
        /*0760*/ 	.short	0x010a
        /*0762*/ 	.byte	0x3f
	.zero		1


	//   ....[59]....
        /*0764*/ 	.word	0x0000d9d0
        /*0768*/ 	.word	0x00000003
        /*076c*/ 	.word	0x00028c00
        /*0770*/ 	.short	0x010a
        /*0772*/ 	.byte	0x3f
	.zero		1


	//   ....[60]....
        /*0774*/ 	.word	0x0000da20
        /*0778*/ 	.word	0x00000007
        /*077c*/ 	.word	0x00028c30
        /*0780*/ 	.short	0x010a
        /*0782*/ 	.byte	0x3f
	.zero		1


	//   ....[61]....
        /*0784*/ 	.word	0x0000da70
        /*0788*/ 	.word	0x00000007
        /*078c*/ 	.word	0x00028c50
        /*0790*/ 	.short	0x010a
        /*0792*/ 	.byte	0x3f
	.zero		1


	//   ....[62]....
        /*0794*/ 	.word	0x0000dad0
        /*0798*/ 	.word	0x00000004
        /*079c*/ 	.word	0x00028c30
        /*07a0*/ 	.short	0x010a
        /*07a2*/ 	.byte	0x3f
	.zero		1


	//   ....[63]....
        /*07a4*/ 	.word	0x0000db20
        /*07a8*/ 	.word	0x000000ac
        /*07ac*/ 	.word	0x00028c50
        /*07b0*/ 	.short	0x010a
        /*07b2*/ 	.byte	0x3f
	.zero		1


	//   ....[64]....
        /*07b4*/ 	.word	0x0000dcc0
        /*07b8*/ 	.word	0x00000000
        /*07bc*/ 	.word	0x00028c40
        /*07c0*/ 	.short	0x010a
        /*07c2*/ 	.byte	0x3f
	.zero		1


	//   ....[65]....
        /*07c4*/ 	.word	0x0000e270
        /*07c8*/ 	.word	0x00000003
        /*07cc*/ 	.word	0x00028c20
        /*07d0*/ 	.short	0x010a
        /*07d2*/ 	.byte	0x3f
	.zero		1


	//   ....[66]....
        /*07d4*/ 	.word	0x0000e2c0
        /*07d8*/ 	.word	0x00000003
        /*07dc*/ 	.word	0x00028c60
        /*07e0*/ 	.short	0x010a
        /*07e2*/ 	.byte	0x3f
	.zero		1


	//   ....[67]....
        /*07e4*/ 	.word	0x0000e310
        /*07e8*/ 	.word	0x00000003
        /*07ec*/ 	.word	0x00028c40
        /*07f0*/ 	.short	0x010a
        /*07f2*/ 	.byte	0x3f
	.zero		1


	//   ....[68]....
        /*07f4*/ 	.word	0x0000e360
        /*07f8*/ 	.word	0x00000003
        /*07fc*/ 	.word	0x00028c60
        /*0800*/ 	.short	0x010a
        /*0802*/ 	.byte	0x3f
	.zero		1


	//   ....[69]....
        /*0804*/ 	.word	0x0000e3b0
        /*0808*/ 	.word	0x00000004
        /*080c*/ 	.word	0x00028c40
        /*0810*/ 	.short	0x010a
        /*0812*/ 	.byte	0x3f
	.zero		1


	//   ....[70]....
        /*0814*/ 	.word	0x0000e400
        /*0818*/ 	.word	0x00000004
        /*081c*/ 	.word	0x00028c60
        /*0820*/ 	.short	0x010a
        /*0822*/ 	.byte	0x3f
	.zero		1


	//   ....[71]....
        /*0824*/ 	.word	0x0000e450
        /*0828*/ 	.word	0x00000004
        /*082c*/ 	.word	0x00028c40
        /*0830*/ 	.short	0x010a
        /*0832*/ 	.byte	0x3f
	.zero		1


	//   ....[72]....
        /*0834*/ 	.word	0x0000e4a0
        /*0838*/ 	.word	0x00000004
        /*083c*/ 	.word	0x00028c60
        /*0840*/ 	.short	0x010a
        /*0842*/ 	.byte	0x3f
	.zero		1


	//   ....[73]....
        /*0844*/ 	.word	0x0000e4f0
        /*0848*/ 	.word	0x00000000
        /*084c*/ 	.word	0x00028c20
        /*0850*/ 	.short	0x010a
        /*0852*/ 	.byte	0x3f
	.zero		1


	//   ....[74]....
        /*0854*/ 	.word	0x0000e690
        /*0858*/ 	.word	0x00000006
        /*085c*/ 	.word	0x00000000
        /*0860*/ 	.short	0x010a
        /*0862*/ 	.byte	0x3f
	.zero		1


	//   ....[75]....
        /*0864*/ 	.word	0x0000e6e0
        /*0868*/ 	.word	0x00000003
        /*086c*/ 	.word	0x00000000
        /*0870*/ 	.short	0x010a
        /*0872*/ 	.byte	0x3f
	.zero		1


	//   ....[76]....
        /*0874*/ 	.word	0x0000e730
        /*0878*/ 	.word	0x00000012
        /*087c*/ 	.word	0x00000000
        /*0880*/ 	.short	0x010a
        /*0882*/ 	.byte	0x3f
	.zero		1


	//----- nvinfo : EIATTR_NUM_MBARRIERS
	.align		4
.L_150:
        /*0884*/ 	.byte	0x03, 0x38
        /*0886*/ 	.short	0x0016


	//----- nvinfo : EIATTR_EXIT_INSTR_OFFSETS
	.align		4
        /*0888*/ 	.byte	0x04, 0x1c
        /*088a*/ 	.short	(.L_152 - .L_151)


	//   ....[0]....
.L_151:
        /*088c*/ 	.word	0x000009f0


	//   ....[1]....
        /*0890*/ 	.word	0x00008bd0


	//   ....[2]....
        /*0894*/ 	.word	0x0000d8f0


	//----- nvinfo : EIATTR_MAX_THREADS
	.align		4
.L_152:
        /*0898*/ 	.byte	0x04, 0x05
        /*089a*/ 	.short	(.L_154 - .L_153)
.L_153:
        /*089c*/ 	.word	0x00000180
        /*08a0*/ 	.word	0x00000001
        /*08a4*/ 	.word	0x00000001


	//----- nvinfo : EIATTR_CRS_STACK_SIZE
	.align		4
.L_154:
        /*08a8*/ 	.byte	0x04, 0x1e
        /*08aa*/ 	.short	(.L_156 - .L_155)
.L_155:
        /*08ac*/ 	.word	0x00000000


	//----- nvinfo : EIATTR_CBANK_PARAM_SIZE
	.align		4
.L_156:
        /*08b0*/ 	.byte	0x03, 0x19
        /*08b2*/ 	.short	0x0a70


	//----- nvinfo : EIATTR_PARAM_CBANK
	.align		4
        /*08b4*/ 	.byte	0x04, 0x0a
        /*08b6*/ 	.short	(.L_158 - .L_157)
	.align		4
.L_157:
        /*08b8*/ 	.word	index@(.nv.constant0._ZN7cutlass13device_kernelIN5flash11enable_sm90INS1_16FlashAttnFwdSm90INS1_25CollectiveMainloopFwdSm90ILi2EN4cute5tupleIJNS5_1CILi1EEES8_S8_EEENS6_IJNS7_ILi64EEESA_SA_EEELi512ENS_10bfloat16_tEfNS_4arch4Sm90ELb0ELb0ELb1ELb0ELb0ELb0ELb0ELb0ELb0ELb1ELb0ELb0EEENS1_21CollectiveEpilogueFwdINS6_IJSA_NS7_ILi512EEESA_EEES9_SC_SE_Li256ELb0ELb1ELb0ELb0EEENS1_29StaticPersistentTileSchedulerILb0EEEEEEEEEvNT_6ParamsE)
        /*08bc*/ 	.short	0x0210
        /*08be*/ 	.short	0x0a70


	//----- nvinfo : EIATTR_SW_WAR
	.align		4
.L_158:
        /*08c0*/ 	.byte	0x04, 0x36
        /*08c2*/ 	.short	(.L_160 - .L_159)
.L_159:
        /*08c4*/ 	.word	0x00000008
.L_160:


//--------------------- .nv.info._ZN7cutlass13device_kernelIN5flash11enable_sm90INS1_16FlashAttnFwdSm90INS1_25CollectiveMainloopFwdSm90ILi2EN4cute5tupleIJNS5_1CILi1EEES8_S8_EEENS6_IJNS7_ILi64EEESA_SA_EEELi512ENS_10bfloat16_tEfNS_4arch4Sm90ELb0ELb0ELb1ELb0ELb0ELb0ELb1ELb0ELb0ELb1ELb0ELb0EEENS1_21CollectiveEpilogueFwdINS6_IJSA_NS7_ILi512EEESA_EEES9_SC_SE_Li256ELb0ELb1ELb0ELb0EEENS1_29StaticPersistentTileSchedulerILb0EEEEEEEEEvNT_6ParamsE --------------------------
	.section	.nv.info._ZN7cutlass13device_kernelIN5flash11enable_sm90INS1_16FlashAttnFwdSm90INS1_25CollectiveMainloopFwdSm90ILi2EN4cute5tupleIJNS5_1CILi1EEES8_S8_EEENS6_IJNS7_ILi64EEESA_SA_EEELi512ENS_10bfloat16_tEfNS_4arch4Sm90ELb0ELb0ELb1ELb0ELb0ELb0ELb1ELb0ELb0ELb1ELb0ELb0EEENS1_21CollectiveEpilogueFwdINS6_IJSA_NS7_ILi512EEESA_EEES9_SC_SE_Li256ELb0ELb1ELb0ELb0EEENS1_29StaticPersistentTileSchedulerILb0EEEEEEEEEvNT_6ParamsE,"",@"SHT_CUDA_INFO"
	.sectionflags	@""
	.align	4


	//----- nvinfo : EIATTR_CUDA_API_VERSION
	.align		4
        /*0000*/ 	.byte	0x04, 0x37
        /*0002*/ 	.short	(.L_162 - .L_161)
.L_161:
        /*0004*/ 	.word	0x00000082


	//----- nvinfo : EIATTR_KPARAM_INFO
	.align		4
.L_162:
        /*0008*/ 	.byte	0x04, 0x17
        /*000a*/ 	.short	(.L_164 - .L_163)
.L_163:
        /*000c*/ 	.word	0x00000000
        /*0010*/ 	.short	0x0000
        /*0012*/ 	.short	0x0070
        /*0014*/ 	.byte	0x00, 0xf0, 0x01, 0x2c


	//----- nvinfo : EIATTR_SPARSE_MMA_MASK
	.align		4
.L_164:
        /*0018*/ 	.byte	0x03, 0x50
        /*001a*/ 	.short	0x0000


	//----- nvinfo : EIATTR_MAXREG_COUNT
	.align		4
        /*001c*/ 	.byte	0x03, 0x1b
        /*001e*/ 	.short	0x00a8


	//----- nvinfo : EIATTR_NUM_BARRIERS
	.align		4
        /*0020*/ 	.byte	0x02, 0x4c
        /*0022*/ 	.byte	0x10
	.zero		1


	//----- nvinfo : EIATTR_EXTERNS
	.align		4
        /*0024*/ 	.byte	0x04, 0x0f
        /*0026*/ 	.short	(.L_166 - .L_165)


	//   ....[0]....
	.align		4
.L_165:
        /*0028*/ 	.word	index@(__assertfail)


	//----- nvinfo : EIATTR_ANNOTATIONS
	.align		4
.L_166:
        /*002c*/ 	.byte	0x04, 0x55
        /*002e*/ 	.short	(.L_168 - .L_167)


	//   ....[0]....
.L_167:
        /* <DEDUP_REMOVED lines=42> */
        /*02c4*/ 	.byte	0x50, 0x13, 0x01, 0x00, 0x01, 0x00, 0x00, 0x00, 0x30, 0x1a, 0x01, 0x00


	//----- nvinfo : EIATTR_MERCURY_ISA_VERSION
	.align		4
.L_168:
        /*02d0*/ 	.byte	0x03, 0x5f
        /*02d2*/ 	.short	0x0101


	//----- nvinfo : EIATTR_INT_WARP_WIDE_INSTR_OFFSETS
	.align		4
        /*02d4*/ 	.byte	0x04, 0x31
        /*02d6*/ 	.short	(.L_170 - .L_169)


	//   ....[0]....
.L_169:
        /*02d8*/ 	.word	0x00000130


	//   ....[1]....
        /*02dc*/ 	.word	0x00000170


	//   ....[2]....
        /*02e0*/ 	.word	0x000001e0


	//   ....[3]....
        /*02e4*/ 	.word	0x00000250


	//----- nvinfo : EIATTR_COOP_GROUP_MASK_REGIDS
	.align		4
.L_170:
        /*02e8*/ 	.byte	0x04, 0x29
        /*02ea*/ 	.short	(.L_172 - .L_171)


	//   ....[0]....
.L_171:
        /*02ec*/ 	.word	0xffffffff


	//   ....[1]....
        /*02f0*/ 	.word	0xffffffff


	//   ....[2]....
        /*02f4*/ 	.word	0xffffffff


	//   ....[3]....
        /*02f8*/ 	.word	0xffffffff


	//   ....[4]....
        /*02fc*/ 	.word	0xffffffff


	//   ....[5]....
        /*0300*/ 	.word	0xffffffff


	//   ....[6]....
        /*0304*/ 	.word	0xffffffff


	//   ....[7]....
        /*0308*/ 	.word	0xffffffff


	//   ....[8]....
        /*030c*/ 	.word	0xffffffff


	//   ....[9]....
        /*0310*/ 	.word	0xffffffff


	//   ....[10]....
        /*0314*/ 	.word	0xffffffff


	//   ....[11]....
        /*0318*/ 	.word	0xffffffff


	//   ....[12]....
        /*031c*/ 	.word	0xffffffff


	//   ....[13]....
        /*0320*/ 	.word	0xffffffff


	//   ....[14]....
        /*0324*/ 	.word	0xffffffff


	//   ....[15]....
        /*0328*/ 	.word	0xffffffff


	//   ....[16]....
        /*032c*/ 	.word	0xffffffff


	//   ....[17]....
        /*0330*/ 	.word	0xffffffff


	//   ....[18]....
        /*0334*/ 	.word	0xffffffff


	//   ....[19]....
        /*0338*/ 	.word	0xffffffff


	//   ....[20]....
        /*033c*/ 	.word	0xffffffff


	//   ....[21]....
        /*0340*/ 	.word	0xffffffff


	//   ....[22]....
        /*0344*/ 	.word	0xffffffff


	//   ....[23]....
        /*0348*/ 	.word	0xffffffff


	//   ....[24]....
        /*034c*/ 	.word	0xffffffff


	//   ....[25]....
        /*0350*/ 	.word	0xffffffff


	//   ....[26]....
        /*0354*/ 	.word	0xffffffff


	//   ....[27]....
        /*0358*/ 	.word	0xffffffff


	//   ....[28]....
        /*035c*/ 	.word	0xffffffff


	//   ....[29]....
        /*0360*/ 	.word	0xffffffff


	//   ....[30]....
        /*0364*/ 	.word	0xffffffff


	//   ....[31]....
        /*0368*/ 	.word	0xffffffff


	//   ....[32]....
        /*036c*/ 	.word	0xffffffff


	//   ....[33]....
        /*0370*/ 	.word	0xffffffff


	//   ....[34]....
        /*0374*/ 	.word	0xffffffff


	//   ....[35]....
        /*0378*/ 	.word	0xffffffff


	//   ....[36]....
        /*037c*/ 	.word	0xffffffff


	//   ....[37]....
        /*0380*/ 	.word	0xffffffff


	//   ....[38]....
        /*0384*/ 	.word	0xffffffff


	//   ....[39]....
        /*0388*/ 	.word	0xffffffff


	//   ....[40]....
        /*038c*/ 	.word	0xffffffff


	//   ....[41]....
        /*0390*/ 	.word	0xffffffff


	//   ....[42]....
        /*0394*/ 	.word	0xffffffff


	//   ....[43]....
        /*0398*/ 	.word	0xffffffff


	//   ....[44]....
        /*039c*/ 	.word	0xffffffff


	//   ....[45]....
        /*03a0*/ 	.word	0xffffffff


	//   ....[46]....
        /*03a4*/ 	.word	0xffffffff


	//   ....[47]....
        /*03a8*/ 	.word	0xffffffff


	//   ....[48]....
        /*03ac*/ 	.word	0xffffffff


	//   ....[49]....
        /*03b0*/ 	.word	0xffffffff


	//   ....[50]....
        /*03b4*/ 	.word	0xffffffff


	//   ....[51]....
        /*03b8*/ 	.word	0xffffffff


	//   ....[52]....
        /*03bc*/ 	.word	0x0500000f


	//   ....[53]....
        /*03c0*/ 	.word	0x0500000f


	//   ....[54]....
        /*03c4*/ 	.word	0x0500000f


	//   ....[55]....
        /*03c8*/ 	.word	0x0500000f


	//   ....[56]....
        /*03cc*/ 	.word	0x0500000f


	//   ....[57]....
        /*03d0*/ 	.word	0x0500000f


	//   ....[58]....
        /*03d4*/ 	.word	0x0500000f


	//   ....[59]....
        /*03d8*/ 	.word	0x0500000f


	//   ....[60]....
        /*03dc*/ 	.word	0x0500000f


	//   ....[61]....
        /*03e0*/ 	.word	0x0500000f


	//   ....[62]....
        /*03e4*/ 	.word	0x0500000f


	//   ....[63]....
        /*03e8*/ 	.word	0x0500000f


	//   ....[64]....
        /*03ec*/ 	.word	0x0500000f


	//   ....[65]....
        /*03f0*/ 	.word	0x0500000f


	//   ....[66]....
        /*03f4*/ 	.word	0x0500000f


	//   ....[67]....
        /*03f8*/ 	.word	0x0500000f


	//   ....[68]....
        /*03fc*/ 	.word	0x0500000f


	//   ....[69]....
        /*0400*/ 	.word	0x0500000f


	//----- nvinfo : EIATTR_COOP_GROUP_INSTR_OFFSETS
	.align		4
.L_172:
        /*0404*/ 	.byte	0x04, 0x28
        /*0406*/ 	.short	(.L_174 - .L_173)


	//   ....[0]....
.L_173:
        /*0408*/ 	.word	0x00000060


	//   ....[1]....
        /*040c*/ 	.word	0x00000140


	//   ....[2]....
        /*0410*/ 	.word	0x00000180


	//   ....[3]....
        /*0414*/ 	.word	0x00000390


	//   ....[4]....
        /*0418*/ 	.word	0x000004f0


	//   ....[5]....
        /*041c*/ 	.word	0x00000610


	//   ....[6]....
        /*0420*/ 	.word	0x00000770


	//   ....[7]....
        /*0424*/ 	.word	0x00001150


	//   ....[8]....
        /*0428*/ 	.word	0x000028b0


	//   ....[9]....
        /*042c*/ 	.word	0x00003100


	//   ....[10]....
        /*0430*/ 	.word	0x00004850


	//   ....[11]....
        /*0434*/ 	.word	0x00004950


	//   ....[12]....
        /*0438*/ 	.word	0x00004b00


	//   ....[13]....
        /*043c*/ 	.word	0x00004ba0


	//   ....[14]....
        /*0440*/ 	.word	0x000053b0


	//   ....[15]....
        /*0444*/ 	.word	0x000058d0


	//   ....[16]....
        /*0448*/ 	.word	0x00006cf0


	//   ....[17]....
        /*044c*/ 	.word	0x00006da0


	//   ....[18]....
        /*0450*/ 	.word	0x00007070


	//   ....[19]....
        /*0454*/ 	.word	0x00007230


	//   ....[20]....
        /*0458*/ 	.word	0x000081b0


	//   ....[21]....
        /*045c*/ 	.word	0x000081f0


	//   ....[22]....
        /*0460*/ 	.word	0x00008220


	//   ....[23]....
        /*0464*/ 	.word	0x000082a0


	//   ....[24]....
        /*0468*/ 	.word	0x000082d0


	//   ....[25]....
        /*046c*/ 	.word	0x00008c80


	//   ....[26]....
        /*0470*/ 	.word	0x00009ff0


	//   ....[27]....
        /*0474*/ 	.word	0x0000a020


	//   ....[28]....
        /*0478*/ 	.word	0x0000a050


	//   ....[29]....
        /*047c*/ 	.word	0x0000a070


	//   ....[30]....
        /*0480*/ 	.word	0x0000a690


	//   ....[31]....
        /*0484*/ 	.word	0x0000a6b0


	//   ....[32]....
        /*0488*/ 	.word	0x0000a900


	//   ....[33]....
        /*048c*/ 	.word	0x0000a930


	//   ....[34]....
        /*0490*/ 	.word	0x0000b520


	//   ....[35]....
        /*0494*/ 	.word	0x0000bed0


	//   ....[36]....
        /*0498*/ 	.word	0x0000bf00


	//   ....[37]....
        /*049c*/ 	.word	0x0000bf80


	//   ....[38]....
        /*04a0*/ 	.word	0x0000c000


	//   ....[39]....
        /*04a4*/ 	.word	0x0000c030


	//   ....[40]....
        /*04a8*/ 	.word	0x0000c090


	//   ....[41]....
        /*04ac*/ 	.word	0x0000c0a0


	//   ....[42]....
        /*04b0*/ 	.word	0x0000c110


	//   ....[43]....
        /*04b4*/ 	.word	0x0000ca20


	//   ....[44]....
        /*04b8*/ 	.word	0x0000ca40


	//   ....[45]....
        /*04bc*/ 	.word	0x0000ca60


	//   ....[46]....
        /*04c0*/ 	.word	0x0000cb90


	//   ....[47]....
        /*04c4*/ 	.word	0x0000cd50


	//   ....[48]....
        /*04c8*/ 	.word	0x0000cd60


	//   ....[49]....
        /*04cc*/ 	.word	0x0000ceb0


	//   ....[50]....
        /*04d0*/ 	.word	0x0000cec0


	//   ....[51]....
        /*04d4*/ 	.word	0x00010640


	//   ....[52]....
        /*04d8*/ 	.word	0x00010b10


	//   ....[53]....
        /*04dc*/ 	.word	0x00010c80


	//   ....[54]....
        /*04e0*/ 	.word	0x00010ce0


	//   ....[55]....
        /*04e4*/ 	.word	0x00010da0


	//   ....[56]....
        /*04e8*/ 	.word	0x00010e30


	//   ....[57]....
        /*04ec*/ 	.word	0x00010f00


	//   ....[58]....
        /*04f0*/ 	.word	0x00010fc0


	//   ....[59]....
        /*04f4*/ 	.word	0x00011090


	//   ....[60]....
        /*04f8*/ 	.word	0x00011170


	//   ....[61]....
        /*04fc*/ 	.word	0x00011210


	//   ....[62]....
        /*0500*/ 	.word	0x000112c0


	//   ....[63]....
        /*0504*/ 	.word	0x000115a0


	//   ....[64]....
        /*0508*/ 	.word	0x000115f0


	//   ....[65]....
        /*050c*/ 	.word	0x00011750


	//   ....[66]....
        /*0510*/ 	.word	0x000118a0


	//   ....[67]....
        /*0514*/ 	.word	0x00011a70


	//   ....[68]....
        /*0518*/ 	.word	0x00011ac0


	//   ....[69]....
        /*051c*/ 	.word	0x00011e70


	//----- nvinfo : EIATTR_REG_RECONFIG
	.align		4
.L_174:
        /*0520*/ 	.byte	0x01, 0x54
	.zero		2


	//----- nvinfo : EIATTR_SYSCALL_OFFSETS
	.align		4
        /*0524*/ 	.byte	0x04, 0x46
        /*0526*/ 	.short	(.L_176 - .L_175)


	//   ....[0]....
.L_175:
        /*0528*/ 	.word	0x00002ab0


	//   ....[1]....
        /*052c*/ 	.word	0x0000b140


	//   ....[2]....
        /*0530*/ 	.word	0x0000b280


	//   ....[3]....
        /*0534*/ 	.word	0x0000b370


	//   ....[4]....
        /*0538*/ 	.word	0x0000baf0


	//   ....[5]....
        /*053c*/ 	.word	0x0000c3b0


	//----- nvinfo : EIATTR_MBARRIER_INSTR_OFFSETS
	.align		4
.L_176:
        /*0540*/ 	.byte	0x04, 0x39
        /*0542*/ 	.short	(.L_178 - .L_177)


	//   ....[0]....
.L_177:
        /*0544*/ 	.word	0x00000270
        /*0548*/ 	.word	0x000000ff
        /*054c*/ 	.word	0x00038800
        /*0550*/ 	.short	0x0100
        /*0552*/ 	.byte	0x08
	.zero		1


	//   ....[1]....
        /*0554*/ 	.word	0x00000280
        /*0558*/ 	.word	0x000000ff
        /*055c*/ 	.word	0x00038810
        /*0560*/ 	.short	0x0100
        /*0562*/ 	.byte	0x08
	.zero		1


	//   ....[2]....
        /*0564*/ 	.word	0x00000290
        /*0568*/ 	.word	0x000000ff
        /*056c*/ 	.word	0x00038820
        /*0570*/ 	.short	0x0100
        /*0572*/ 	.byte	0x08
	.zero		1


	//   ....[3]....
        /*0574*/ 	.word	0x00000340
        /*0578*/ 	.word	0x000000ff
        /*057c*/ 	.word	0x00038830
        /*0580*/ 	.short	0x0100
        /*0582*/ 	.byte	0x06
	.zero		1


	//   ....[4]....
        /*0584*/ 	.word	0x00000350
        /*0588*/ 	.word	0x000000ff
        /*058c*/ 	.word	0x00038840
        /*0590*/ 	.short	0x0100
        /*0592*/ 	.byte	0x06
	.zero		1


	//   ....[5]....
        /*0594*/ 	.word	0x00000360
        /*0598*/ 	.word	0x000000ff
        /*059c*/ 	.word	0x00038838
        /*05a0*/ 	.short	0x0100
        /*05a2*/ 	.byte	0x06
	.zero		1


	//   ....[6]....
        /*05a4*/ 	.word	0x00000370
        /*05a8*/ 	.word	0x000000ff
        /*05ac*/ 	.word	0x00038848
        /*05b0*/ 	.short	0x0100
        /*05b2*/ 	.byte	0x06
	.zero		1


	//   ....[7]....
        /*05b4*/ 	.word	0x000004a0
        /*05b8*/ 	.word	0x000000ff
        /*05bc*/ 	.word	0x00038850
        /*05c0*/ 	.short	0x0100
        /*05c2*/ 	.byte	0x08
	.zero		1


	//   ....[8]....
        /*05c4*/ 	.word	0x000004b0
        /*05c8*/ 	.word	0x000000ff
        /*05cc*/ 	.word	0x00038860
        /*05d0*/ 	.short	0x0100
        /*05d2*/ 	.byte	0x08
	.zero		1


	//   ....[9]....
        /*05d4*/ 	.word	0x000004c0
        /*05d8*/ 	.word	0x000000ff
        /*05dc*/ 	.word	0x00038858
        /*05e0*/ 	.short	0x0100
        /*05e2*/ 	.byte	0x08
	.zero		1


	//   ....[10]....
        /*05e4*/ 	.word	0x000004d0
        /*05e8*/ 	.word	0x000000ff
        /*05ec*/ 	.word	0x00038868
        /*05f0*/ 	.short	0x0100
        /*05f2*/ 	.byte	0x08
	.zero		1


	//   ....[11]....
        /*05f4*/ 	.word	0x000005c0
        /*05f8*/ 	.word	0x000000ff
        /*05fc*/ 	.word	0x00038870
        /*0600*/ 	.short	0x0100
        /*0602*/ 	.byte	0x06
	.zero		1


	//   ....[12]....
        /*0604*/ 	.word	0x000005d0
        /*0608*/ 	.word	0x000000ff
        /*060c*/ 	.word	0x00038880
        /*0610*/ 	.short	0x0100
        /*0612*/ 	.byte	0x06
	.zero		1


	//   ....[13]....
        /*0614*/ 	.word	0x000005e0
        /*0618*/ 	.word	0x000000ff
        /*061c*/ 	.word	0x00038878
        /*0620*/ 	.short	0x0100
        /*0622*/ 	.byte	0x06
	.zero		1


	//   ....[14]....
        /*0624*/ 	.word	0x000005f0
        /*0628*/ 	.word	0x000000ff
        /*062c*/ 	.word	0x00038888
        /*0630*/ 	.short	0x0100
        /*0632*/ 	.byte	0x06
	.zero		1


	//   ....[15]....
        /*0634*/ 	.word	0x00000720
        /*0638*/ 	.word	0x000000ff
        /*063c*/ 	.word	0x00038890
        /*0640*/ 	.short	0x0100
        /*0642*/ 	.byte	0x08
	.zero		1


	//   ....[16]....
        /*0644*/ 	.word	0x00000730
        /*0648*/ 	.word	0x000000ff
        /*064c*/ 	.word	0x000388a0
        /*0650*/ 	.short	0x0100
        /*0652*/ 	.byte	0x08
	.zero		1


	//   ....[17]....
        /*0654*/ 	.word	0x00000740
        /*0658*/ 	.word	0x000000ff
        /*065c*/ 	.word	0x00038898
        /*0660*/ 	.short	0x0100
        /*0662*/ 	.byte	0x08
	.zero		1


	//   ....[18]....
        /*0664*/ 	.word	0x00000750
        /*0668*/ 	.word	0x000000ff
        /*066c*/ 	.word	0x000388a8
        /*0670*/ 	.short	0x0100
        /*0672*/ 	.byte	0x08
	.zero		1


	//   ....[19]....
        /*0674*/ 	.word	0x00000880
        /*0678*/ 	.word	0x000000ff
        /*067c*/ 	.word	0x000388b0
        /*0680*/ 	.short	0x0100
        /*0682*/ 	.byte	0x08
	.zero		1


	//   ....[20]....
        /*0684*/ 	.word	0x00000890
        /*0688*/ 	.word	0x000000ff
        /*068c*/ 	.word	0x000388c0
        /*0690*/ 	.short	0x0100
        /*0692*/ 	.byte	0x08
	.zero		1


	//   ....[21]....
        /*0694*/ 	.word	0x000008a0
        /*0698*/ 	.word	0x000000ff
        /*069c*/ 	.word	0x000388b8
        /*06a0*/ 	.short	0x0100
        /*06a2*/ 	.byte	0x08
	.zero		1


	//   ....[22]....
        /*06a4*/ 	.word	0x000008b0
        /*06a8*/ 	.word	0x000000ff
        /*06ac*/ 	.word	0x000388c8
        /*06b0*/ 	.short	0x0100
        /*06b2*/ 	.byte	0x08
	.zero		1


	//   ....[23]....
        /*06b4*/ 	.word	0x000014b0
        /*06b8*/ 	.word	0x00000000
        /*06bc*/ 	.word	0x00000000
        /*06c0*/ 	.short	0x0101
        /*06c2*/ 	.byte	0x3f
	.zero		1


	//   ....[24]....
        /*06c4*/ 	.word	0x00001fa0
        /*06c8*/ 	.word	0x00000000
        /*06cc*/ 	.word	0x00000000
        /*06d0*/ 	.short	0x0101
        /*06d2*/ 	.byte	0x3f
	.zero		1


	//   ....[25]....
        /*06d4*/ 	.word	0x00002b10
        /*06d8*/ 	.word	0x000000ff
        /*06dc*/ 	.word	0x00038800
        /*06e0*/ 	.short	0x010a
        /*06e2*/ 	.byte	0x25
	.zero		1


	//   ....[26]....
        /*06e4*/ 	.word	0x00002b90
        /*06e8*/ 	.word	0x00000003
        /*06ec*/ 	.word	0x00038830
        /*06f0*/ 	.short	0x010a
        /*06f2*/ 	.byte	0x3f
	.zero		1


	//   ....[27]....
        /*06f4*/ 	.word	0x00002bd0
        /*06f8*/ 	.word	0x00000003
        /*06fc*/ 	.word	0x00038830
        /*0700*/ 	.short	0x010a
        /*0702*/ 	.byte	0x3f
	.zero		1


	//   ....[28]....
        /*0704*/ 	.word	0x00002e50
        /*0708*/ 	.word	0x000000ff
        /*070c*/ 	.word	0x00038810
        /*0710*/ 	.short	0x010a
        /*0712*/ 	.byte	0x25
	.zero		1


	//   ....[29]....
        /*0714*/ 	.word	0x00002e90
        /*0718*/ 	.word	0x00000003
        /*071c*/ 	.word	0x00038850
        /*0720*/ 	.short	0x010a
        /*0722*/ 	.byte	0x3f
	.zero		1


	//   ....[30]....
        /*0724*/ 	.word	0x00002ed0
        /*0728*/ 	.word	0x00000003
        /*072c*/ 	.word	0x00038850
        /*0730*/ 	.short	0x010a
        /*0732*/ 	.byte	0x3f
	.zero		1


	//   ....[31]....
        /*0734*/ 	.word	0x00004df0
        /*0738*/ 	.word	0x00000018
        /*073c*/ 	.word	0x00000000
        /*0740*/ 	.short	0x0101
        /*0742*/ 	.byte	0x3f
	.zero		1


	//   ....[32]....
        /*0744*/ 	.word	0x000053d0
        /*0748*/ 	.word	0x00000003
        /*074c*/ 	.word	0x00000000
        /*0750*/ 	.short	0x0101
        /*0752*/ 	.byte	0x3f
	.zero		1


	//   ....[33]....
        /*0754*/ 	.word	0x000054f0
        /*0758*/ 	.word	0x000000ff
        /*075c*/ 	.word	0x00038830
        /*0760*/ 	.short	0x010a
        /*0762*/ 	.byte	0x05
	.zero		1


	//   ....[34]....
        /*0764*/ 	.word	0x00005530
        /*0768*/ 	.word	0x000000ff
        /*076c*/ 	.word	0x00038830
        /*0770*/ 	.short	0x010a
        /*0772*/ 	.byte	0x05
	.zero		1


	//   ....[35]....
        /*0774*/ 	.word	0x00005710
        /*0778*/ 	.word	0x000000ff
        /*077c*/ 	.word	0x00038850
        /*0780*/ 	.short	0x010a
        /*0782*/ 	.byte	0x05
	.zero		1


	//   ....[36]....
        /*0784*/ 	.word	0x00005750
        /*0788*/ 	.word	0x000000ff
        /*078c*/ 	.word	0x00038850
        /*0790*/ 	.short	0x010a
        /*0792*/ 	.byte	0x05
	.zero		1


	//   ....[37]....
        /*0794*/ 	.word	0x00007590
        /*0798*/ 	.word	0x0000009b
        /*079c*/ 	.word	0x00000000
        /*07a0*/ 	.short	0x0101
        /*07a2*/ 	.byte	0x3f
	.zero		1


	//   ....[38]....
        /*07a4*/ 	.word	0x000081d0
        /*07a8*/ 	.word	0x000000c5
        /*07ac*/ 	.word	0x00000000
        /*07b0*/ 	.short	0x0101
        /*07b2*/ 	.byte	0x3f
	.zero		1


	//   ....[39]....
        /*07b4*/ 	.word	0x0000a6c0
        /*07b8*/ 	.word	0x000000ff
        /*07bc*/ 	.word	0x00000000
        /*07c0*/ 	.short	0x0101
        /*07c2*/ 	.byte	0x04
	.zero		1


	//   ....[40]....
        /*07c4*/ 	.word	0x0000b740
        /*07c8*/ 	.word	0x00000000
        /*07cc*/ 	.word	0x00038840
        /*07d0*/ 	.short	0x010a
        /*07d2*/ 	.byte	0x3f
	.zero		1


	//   ....[41]....
        /*07d4*/ 	.word	0x0000c1c0
        /*07d8*/ 	.word	0x000000ff
        /*07dc*/ 	.word	0x00038800
        /*07e0*/ 	.short	0x0107
        /*07e2*/ 	.byte	0x24
	.zero		1


	//   ....[42]....
        /*07e4*/ 	.word	0x0000c230
        /*07e8*/ 	.word	0x000000ff
        /*07ec*/ 	.word	0x00038800
        /*07f0*/ 	.short	0x0101
        /*07f2*/ 	.byte	0x24
	.zero		1


	//   ....[43]....
        /*07f4*/ 	.word	0x0000d0e0
        /*07f8*/ 	.word	0x000000ff
        /*07fc*/ 	.word	0x00038810
        /*0800*/ 	.short	0x0107
        /*0802*/ 	.byte	0x24
	.zero		1


	//   ....[44]....
        /*0804*/ 	.word	0x0000d140
        /*0808*/ 	.word	0x000000ff
        /*080c*/ 	.word	0x00038810
        /*0810*/ 	.short	0x0101
        /*0812*/ 	.byte	0x24
	.zero		1


	//   ....[45]....
        /*0814*/ 	.word	0x0000d160
        /*0818*/ 	.word	0x000000ff
        /*081c*/ 	.word	0x00038820
        /*0820*/ 	.short	0x010a
        /*0822*/ 	.byte	0x24
	.zero		1


	//   ....[46]....
        /*0824*/ 	.word	0x0000d230
        /*0828*/ 	.word	0x00000003
        /*082c*/ 	.word	0x00038860
        /*0830*/ 	.short	0x010a
        /*0832*/ 	.byte	0x3f
	.zero		1


	//   ....[47]....
        /*0834*/ 	.word	0x0000ddf0
        /*0838*/ 	.word	0x00000003
        /*083c*/ 	.word	0x00038840
        /*0840*/ 	.short	0x010a
        /*0842*/ 	.byte	0x3f
	.zero		1


	//   ....[48]....
        /*0844*/ 	.word	0x0000e030
        /*0848*/ 	.word	0x00000003
        /*084c*/ 	.word	0x00038860
        /*0850*/ 	.short	0x010a
        /*0852*/ 	.byte	0x3f
	.zero		1


	//   ....[49]....
        /*0854*/ 	.word	0x0000ebf0
        /*0858*/ 	.word	0x00000004
        /*085c*/ 	.word	0x00038840
        /*0860*/ 	.short	0x010a
        /*0862*/ 	.byte	0x3f
	.zero		1


	//   ....[50]....
        /*0864*/ 	.word	0x0000ee10
        /*0868*/ 	.word	0x00000004
        /*086c*/ 	.word	0x00038860
        /*0870*/ 	.short	0x010a
        /*0872*/ 	.byte	0x3f
	.zero		1


	//   ....[51]....
        /*0874*/ 	.word	0x0000f920
        /*0878*/ 	.word	0x00000004
        /*087c*/ 	.word	0x00038840
        /*0880*/ 	.short	0x010a
        /*0882*/ 	.byte	0x3f
	.zero		1


	//   ....[52]....
        /*0884*/ 	.word	0x0000fb60
        /*0888*/ 	.word	0x00000004
        /*088c*/ 	.word	0x00038860
        /*0890*/ 	.short	0x010a
        /*0892*/ 	.byte	0x3f
	.zero		1


	//   ....[53]....
        /*0894*/ 	.word	0x000105c0
        /*0898*/ 	.word	0x00000009
        /*089c*/ 	.word	0x00038820
        /*08a0*/ 	.short	0x010a
        /*08a2*/ 	.byte	0x3f
	.zero		1


	//   ....[54]....
        /*08a4*/ 	.word	0x00010740
        /*08a8*/ 	.word	0x00000005
        /*08ac*/ 	.word	0x00000000
        /*08b0*/ 	.short	0x010a
        /*08b2*/ 	.byte	0x3f
	.zero		1


	//   ....[55]....
        /*08b4*/ 	.word	0x00010790
        /*08b8*/ 	.word	0x00000007
        /*08bc*/ 	.word	0x00000000
        /*08c0*/ 	.short	0x010a
        /*08c2*/ 	.byte	0x3f
	.zero		1


	//   ....[56]....
        /*08c4*/ 	.word	0x000107d0
        /*08c8*/ 	.word	0x00000013
        /*08cc*/ 	.word	0x00000000
        /*08d0*/ 	.short	0x010a
        /*08d2*/ 	.byte	0x3f
	.zero		1


	//   ....[57]....
        /*08d4*/ 	.word	0x00010800
        /*08d8*/ 	.word	0x00000003
        /*08dc*/ 	.word	0x00000000
        /*08e0*/ 	.short	0x010a
        /*08e2*/ 	.byte	0x3f
	.zero		1


	//   ....[58]....
        /*08e4*/ 	.word	0x00010870
        /*08e8*/ 	.word	0x00000003
        /*08ec*/ 	.word	0x00038800
        /*08f0*/ 	.short	0x010a
        /*08f2*/ 	.byte	0x3f
	.zero		1


	//   ....[59]....
        /*08f4*/ 	.word	0x000108c0
        /*08f8*/ 	.word	0x00000003
        /*08fc*/ 	.word	0x00038830
        /*0900*/ 	.short	0x010a
        /*0902*/ 	.byte	0x3f
	.zero		1


	//   ....[60]....
        /*0904*/ 	.word	0x00010920
        /*0908*/ 	.word	0x00000005
        /*090c*/ 	.word	0x00038810
        /*0910*/ 	.short	0x010a
        /*0912*/ 	.byte	0x3f
	.zero		1


	//   ....[61]....
        /*0914*/ 	.word	0x00010970
        /*0918*/ 	.word	0x00000003
        /*091c*/ 	.word	0x00038850
        /*0920*/ 	.short	0x010a
        /*0922*/ 	.byte	0x3f
	.zero		1


	//   ....[62]....
        /*0924*/ 	.word	0x000109d0
        /*0928*/ 	.word	0x00000005
        /*092c*/ 	.word	0x00038830
        /*0930*/ 	.short	0x010a
        /*0932*/ 	.byte	0x3f
	.zero		1


	//   ....[63]....
        /*0934*/ 	.word	0x00010a30
        /*0938*/ 	.word	0x00000005
        /*093c*/ 	.word	0x00038850
        /*0940*/ 	.short	0x010a
        /*0942*/ 	.byte	0x3f
	.zero		1


	//   ....[64]....
        /*0944*/ 	.word	0x00010bd0
        /*0948*/ 	.word	0x00000000
        /*094c*/ 	.word	0x00038840
        /*0950*/ 	.short	0x010a
        /*0952*/ 	.byte	0x3f
	.zero		1


	//   ....[65]....
        /*0954*/ 	.word	0x00011b10
        /*0958*/ 	.word	0x00000003
        /*095c*/ 	.word	0x00038820
        /*0960*/ 	.short	0x010a
        /*0962*/ 	.byte	0x3f
	.zero		1


	//   ....[66]....
        /*0964*/ 	.word	0x00011b60
        /*0968*/ 	.word	0x00000003
        /*096c*/ 	.word	0x00038860
        /*0970*/ 	.short	0x010a
        /*0972*/ 	.byte	0x3f
	.zero		1


	//   ....[67]....
        /*0974*/ 	.word	0x00011bb0
        /*0978*/ 	.word	0x00000003
        /*097c*/ 	.word	0x00038840
        /*0980*/ 	.short	0x010a
        /*0982*/ 	.byte	0x3f
	.zero		1


	//   ....[68]....
        /*0984*/ 	.word	0x00011c00
        /*0988*/ 	.word	0x00000003
        /*098c*/ 	.word	0x00038860
        /*0990*/ 	.short	0x010a
        /*0992*/ 	.byte	0x3f
	.zero		1


	//   ....[69]....
        /*0994*/ 	.word	0x00011c50
        /*0998*/ 	.word	0x00000004
        /*099c*/ 	.word	0x00038840
        /*09a0*/ 	.short	0x010a
        /*09a2*/ 	.byte	0x3f
	.zero		1


	//   ....[70]....
        /*09a4*/ 	.word	0x00011ca0
        /*09a8*/ 	.word	0x00000004
        /*09ac*/ 	.word	0x00038860
        /*09b0*/ 	.short	0x010a
        /*09b2*/ 	.byte	0x3f
	.zero		1


	//   ....[71]....
        /*09b4*/ 	.word	0x00011cf0
        /*09b8*/ 	.word	0x00000004
        /*09bc*/ 	.word	0x00038840
        /*09c0*/ 	.short	0x010a
        /*09c2*/ 	.byte	0x3f
	.zero		1


	//   ....[72]....
        /*09c4*/ 	.word	0x00011d40
        /*09c8*/ 	.word	0x00000004
        /*09cc*/ 	.word	0x00038860
        /*09d0*/ 	.short	0x010a
        /*09d2*/ 	.byte	0x3f
	.zero		1


	//   ....[73]....
        /*09d4*/ 	.word	0x00011d90
        /*09d8*/ 	.word	0x00000009
        /*09dc*/ 	.word	0x00038820
        /*09e0*/ 	.short	0x010a
        /*09e2*/ 	.byte	0x3f
	.zero		1


	//   ....[74]....
        /*09e4*/ 	.word	0x00011f30
        /*09e8*/ 	.word	0x00000005
        /*09ec*/ 	.word	0x00000000
        /*09f0*/ 	.short	0x010a
        /*09f2*/ 	.byte	0x3f
	.zero		1


	//   ....[75]....
        /*09f4*/ 	.word	0x00011f80
        /*09f8*/ 	.word	0x00000007
        /*09fc*/ 	.word	0x00000000
        /*0a00*/ 	.short	0x010a
        /*0a02*/ 	.byte	0x3f
	.zero		1


	//   ....[76]....
        /*0a04*/ 	.word	0x00011fd0
        /*0a08*/ 	.word	0x00000013
        /*0a0c*/ 	.word	0x00000000
        /*0a10*/ 	.short	0x010a
        /*0a12*/ 	.byte	0x3f
	.zero		1


	//----- nvinfo : EIATTR_NUM_MBARRIERS
	.align		4
.L_178:
        /*0a14*/ 	.byte	0x03, 0x38
        /*0a16*/ 	.short	0x0017


	//----- nvinfo : EIATTR_EXIT_INSTR_OFFSETS
	.align		4
        /*0a18*/ 	.byte	0x04, 0x1c
        /*0a1a*/ 	.short	(.L_180 - .L_179)


	//   ....[0]....
.L_179:
        /*0a1c*/ 	.word	0x000009e0


	//   ....[1]....
        /*0a20*/ 	.word	0x0000ab80


	//   ....[2]....
        /*0a24*/ 	.word	0x00010850


	//----- nvinfo : EIATTR_MAX_THREADS
	.align		4
.L_180:
        /*0a28*/ 	.byte	0x04, 0x05
        /*0a2a*/ 	.short	(.L_182 - .L_181)
.L_181:
        /*0a2c*/ 	.word	0x00000180
        /*0a30*/ 	.word	0x00000001
        /*0a34*/ 	.word	0x00000001


	//----- nvinfo : EIATTR_CRS_STACK_SIZE
	.align		4
.L_182:
        /*0a38*/ 	.byte	0x04, 0x1e
        /*0a3a*/ 	.short	(.L_184 - .L_183)
.L_183:
        /*0a3c*/ 	.word	0x00000000


	//----- nvinfo : EIATTR_CBANK_PARAM_SIZE
	.align		4
.L_184:
        /*0a40*/ 	.byte	0x03, 0x19
        /*0a42*/ 	.short	0x0b70


	//----- nvinfo : EIATTR_PARAM_CBANK
	.align		4
        /*0a44*/ 	.byte	0x04, 0x0a
        /*0a46*/ 	.short	(.L_186 - .L_185)
	.align		4
.L_185:
        /*0a48*/ 	.word	index@(.nv.constant0._ZN7cutlass13device_kernelIN5flash11enable_sm90INS1_16FlashAttnFwdSm90INS1_25CollectiveMainloopFwdSm90ILi2EN4cute5tupleIJNS5_1CILi1EEES8_S8_EEENS6_IJNS7_ILi64EEESA_SA_EEELi512ENS_10bfloat16_tEfNS_4arch4Sm90ELb0ELb0ELb1ELb0ELb0ELb0ELb1ELb0ELb0ELb1ELb0ELb0EEENS1_21CollectiveEpilogueFwdINS6_IJSA_NS7_ILi512EEESA_EEES9_SC_SE_Li256ELb0ELb1ELb0ELb0EEENS1_29StaticPersistentTileSchedulerILb0EEEEEEEEEvNT_6ParamsE)
        /*0a4c*/ 	.short	0x0210
        /*0a4e*/ 	.short	0x0b70


	//----- nvinfo : EIATTR_SW_WAR
	.align		4
.L_186:
        /*0a50*/ 	.byte	0x04, 0x36
        /*0a52*/ 	.short	(.L_188 - .L_187)
.L_187:
        /*0a54*/ 	.word	0x00000008
.L_188:


//--------------------- .nv.info._ZN7cutlass13device_kernelIN5flash11enable_sm90INS1_16FlashAttnFwdSm90INS1_25CollectiveMainloopFwdSm90ILi2EN4cute5tupleIJNS5_1CILi1EEES8_S8_EEENS6_IJNS7_ILi64EEESA_SA_EEELi512ENS_10bfloat16_tEfNS_4arch4Sm90ELb0ELb0ELb1ELb1ELb0ELb0ELb0ELb0ELb0ELb1ELb0ELb0EEENS1_21CollectiveEpilogueFwdINS6_IJSA_NS7_ILi512EEESA_EEES9_SC_SE_Li256ELb1ELb1ELb0ELb0EEENS1_36VarlenDynamicPersistentTileSchedulerILi64ELi64ELi256ELi128ELb0ELb1ELb1ELb0ELb1ELb1EEEEEEEEEvNT_6ParamsE --------------------------
	.section	.nv.info._ZN7cutlass13device_kernelIN5flash11enable_sm90INS1_16FlashAttnFwdSm90INS1_25CollectiveMainloopFwdSm90ILi2EN4cute5tupleIJNS5_1CILi1EEES8_S8_EEENS6_IJNS7_ILi64EEESA_SA_EEELi512ENS_10bfloat16_tEfNS_4arch4Sm90ELb0ELb0ELb1ELb1ELb0ELb0ELb0ELb0ELb0ELb1ELb0ELb0EEENS1_21CollectiveEpilogueFwdINS6_IJSA_NS7_ILi512EEESA_EEES9_SC_SE_Li256ELb1ELb1ELb0ELb0EEENS1_36VarlenDynamicPersistentTileSchedulerILi64ELi64ELi256ELi128ELb0ELb1ELb1ELb0ELb1ELb1EEEEEEEEEvNT_6ParamsE,"",@"SHT_CUDA_INFO"
	.sectionflags	@""
	.align	4


	//----- nvinfo : EIATTR_CUDA_API_VERSION
	.align		4
        /*0000*/ 	.byte	0x04, 0x37
        /*0002*/ 	.short	(.L_190 - .L_189)
.L_189:
        /*0004*/ 	.word	0x00000082


	//----- nvinfo : EIATTR_KPARAM_INFO
	.align		4
.L_190:
        /*0008*/ 	.byte	0x04, 0x17
        /*000a*/ 	.short	(.L_192 - .L_191)
.L_191:
        /*000c*/ 	.word	0x00000000
        /*0010*/ 	.short	0x0000
        /*0012*/ 	.short	0x0070
        /*0014*/ 	.byte	0x00, 0xf0, 0x01, 0x2a


	//----- nvinfo : EIATTR_SPARSE_MMA_MASK
	.align		4
.L_192:
        /*0018*/ 	.byte	0x03, 0x50
        /*001a*/ 	.short	0x0000


	//----- nvinfo : EIATTR_MAXREG_COUNT
	.align		4
        /*001c*/ 	.byte	0x03, 0x1b
        /*001e*/ 	.short	0x00a8


	//----- nvinfo : EIATTR_NUM_BARRIERS
	.align		4
        /*0020*/ 	.byte	0x02, 0x4c
        /*0022*/ 	.byte	0x10
	.zero		1


	//----- nvinfo : EIATTR_EXTERNS
	.align		4
        /*0024*/ 	.byte	0x04, 0x0f
        /*0026*/ 	.short	(.L_194 - .L_193)


	//   ....[0]....
	.align		4
.L_193:
        /*0028*/ 	.word	index@(__assertfail)


	//----- nvinfo : EIATTR_ANNOTATIONS
	.align		4
.L_194:
        /*002c*/ 	.byte	0x04, 0x55
        /*002e*/ 	.short	(.L_196 - .L_195)


	//   ....[0]....
.L_195:
        /* <DEDUP_REMOVED lines=81> */


	//----- nvinfo : EIATTR_MERCURY_ISA_VERSION
	.align		4
.L_196:
        /*0530*/ 	.byte	0x03, 0x5f
        /*0532*/ 	.short	0x0101


	//----- nvinfo : EIATTR_UNUSED_LOAD_BYTE_OFFSET
	.align		4
        /*0534*/ 	.byte	0x04, 0x44
        /*0536*/ 	.short	(.L_198 - .L_197)


	//   ....[0]....
.L_197:
        /*0538*/ 	.word	0x00000a20
        /*053c*/ 	.word	0x0000fff0


	//   ....[1]....
        /*0540*/ 	.word	0x00007360
        /*0544*/ 	.word	0x0000fff0


	//----- nvinfo : EIATTR_INT_WARP_WIDE_INSTR_OFFSETS
	.align		4
.L_198:
        /*0548*/ 	.byte	0x04, 0x31
        /*054a*/ 	.short	(.L_200 - .L_199)


	//   ....[0]....
.L_199:
        /*054c*/ 	.word	0x00000130


	//   ....[1]....
        /*0550*/ 	.word	0x00000170


	//   ....[2]....
        /*0554*/ 	.word	0x000001e0


	//   ....[3]....
        /*0558*/ 	.word	0x0000b360


	//   ....[4]....
        /*055c*/ 	.word	0x0000b3f0


	//   ....[5]....
        /*0560*/ 	.word	0x000100e0


	//   ....[6]....
        /*0564*/ 	.word	0x00010170


	//----- nvinfo : EIATTR_COOP_GROUP_MASK_REGIDS
	.align		4
.L_200:
        /*0568*/ 	.byte	0x04, 0x29
        /*056a*/ 	.short	(.L_202 - .L_201)


	//   ....[0]....
.L_201:
        /*056c*/ 	.word	0xffffffff


	//   ....[1]....
        /*0570*/ 	.word	0xffffffff


	//   ....[2]....
        /*0574*/ 	.word	0xffffffff


	//   ....[3]....
        /*0578*/ 	.word	0xffffffff


	//   ....[4]....
        /*057c*/ 	.word	0xffffffff


	//   ....[5]....
        /*0580*/ 	.word	0xffffffff


	//   ....[6]....
        /*0584*/ 	.word	0xffffffff


	//   ....[7]....
        /*0588*/ 	.word	0xffffffff


	//   ....[8]....
        /*058c*/ 	.word	0xffffffff


	//   ....[9]....
        /*0590*/ 	.word	0xffffffff


	//   ....[10]....
        /*0594*/ 	.word	0xffffffff


	//   ....[11]....
        /*0598*/ 	.word	0xffffffff


	//   ....[12]....
        /*059c*/ 	.word	0xffffffff


	//   ....[13]....
        /*05a0*/ 	.word	0xffffffff


	//   ....[14]....
        /*05a4*/ 	.word	0xffffffff


	//   ....[15]....
        /*05a8*/ 	.word	0xffffffff


	//   ....[16]....
        /*05ac*/ 	.word	0xffffffff


	//   ....[17]....
        /*05b0*/ 	.word	0xffffffff


	//   ....[18]....
        /*05b4*/ 	.word	0xffffffff


	//   ....[19]....
        /*05b8*/ 	.word	0xffffffff


	//   ....[20]....
        /*05bc*/ 	.word	0xffffffff


	//   ....[21]....
        /*05c0*/ 	.word	0xffffffff


	//   ....[22]....
        /*05c4*/ 	.word	0xffffffff


	//   ....[23]....
        /*05c8*/ 	.word	0xffffffff


	//   ....[24]....
        /*05cc*/ 	.word	0xffffffff


	//   ....[25]....
        /*05d0*/ 	.word	0xffffffff


	//   ....[26]....
        /*05d4*/ 	.word	0xffffffff


	//   ....[27]....
        /*05d8*/ 	.word	0xffffffff


	//   ....[28]....
        /*05dc*/ 	.word	0xffffffff


	//   ....[29]....
        /*05e0*/ 	.word	0xffffffff


	//   ....[30]....
        /*05e4*/ 	.word	0xffffffff


	//   ....[31]....
        /*05e8*/ 	.word	0xffffffff


	//   ....[32]....
        /*05ec*/ 	.word	0xffffffff


	//   ....[33]....
        /*05f0*/ 	.word	0xffffffff


	//   ....[34]....
        /*05f4*/ 	.word	0xffffffff


	//   ....[35]....
        /*05f8*/ 	.word	0xffffffff


	//   ....[36]....
        /*05fc*/ 	.word	0xffffffff


	//   ....[37]....
        /*0600*/ 	.word	0xffffffff


	//   ....[38]....
        /*0604*/ 	.word	0xffffffff


	//   ....[39]....
        /*0608*/ 	.word	0xffffffff


	//   ....[40]....
        /*060c*/ 	.word	0xffffffff


	//   ....[41]....
        /*0610*/ 	.word	0xffffffff


	//   ....[42]....
        /*0614*/ 	.word	0xffffffff


	//   ....[43]....
        /*0618*/ 	.word	0xffffffff


	//   ....[44]....
        /*061c*/ 	.word	0xffffffff


	//   ....[45]....
        /*0620*/ 	.word	0xffffffff


	//   ....[46]....
        /*0624*/ 	.word	0xffffffff


	//   ....[47]....
        /*0628*/ 	.word	0xffffffff


	//   ....[48]....
        /*062c*/ 	.word	0xffffffff


	//   ....[49]....
        /*0630*/ 	.word	0xffffffff


	//   ....[50]....
        /*0634*/ 	.word	0xffffffff


	//   ....[51]....
        /*0638*/ 	.word	0xffffffff


	//   ....[52]....
        /*063c*/ 	.word	0xffffffff


	//   ....[53]....
        /*0640*/ 	.word	0xffffffff


	//   ....[54]....
        /*0644*/ 	.word	0xffffffff


	//   ....[55]....
        /*0648*/ 	.word	0xffffffff


	//   ....[56]....
        /*064c*/ 	.word	0xffffffff


	//   ....[57]....
        /*0650*/ 	.word	0xffffffff


	//   ....[58]....
        /*0654*/ 	.word	0xffffffff


	//   ....[59]....
        /*0658*/ 	.word	0xffffffff


	//   ....[60]....
        /*065c*/ 	.word	0xffffffff


	//   ....[61]....
        /*0660*/ 	.word	0xffffffff


	//   ....[62]....
        /*0664*/ 	.word	0xffffffff


	//   ....[63]....
        /*0668*/ 	.word	0xffffffff


	//   ....[64]....
        /*066c*/ 	.word	0xffffffff


	//   ....[65]....
        /*0670*/ 	.word	0xffffffff


	//   ....[66]....
        /*0674*/ 	.word	0xffffffff


	//   ....[67]....
        /*0678*/ 	.word	0xffffffff


	//   ....[68]....
        /*067c*/ 	.word	0xffffffff


	//   ....[69]....
        /*0680*/ 	.word	0xffffffff


	//   ....[70]....
        /*0684*/ 	.word	0xffffffff


	//   ....[71]....
        /*0688*/ 	.word	0xffffffff


	//   ....[72]....
        /*068c*/ 	.word	0xffffffff


	//   ....[73]....
        /*0690*/ 	.word	0xffffffff


	//   ....[74]....
        /*0694*/ 	.word	0xffffffff


	//   ....[75]....
        /*0698*/ 	.word	0xffffffff


	//   ....[76]....
        /*069c*/ 	.word	0xffffffff


	//   ....[77]....
        /*06a0*/ 	.word	0xffffffff


	//   ....[78]....
        /*06a4*/ 	.word	0xffffffff


	//   ....[79]....
        /*06a8*/ 	.word	0x0500000f


	//   ....[80]....
        /*06ac*/ 	.word	0x0500000f


	//   ....[81]....
        /*06b0*/ 	.word	0x0500000f


	//   ....[82]....
        /*06b4*/ 	.word	0x0500000f


	//   ....[83]....
        /*06b8*/ 	.word	0x0500000f


	//   ....[84]....
        /*06bc*/ 	.word	0x0500000f


	//   ....[85]....
        /*06c0*/ 	.word	0x0500000f


	//   ....[86]....
        /*06c4*/ 	.word	0x0500000f


	//   ....[87]....
        /*06c8*/ 	.word	0x0500000f


	//   ....[88]....
        /*06cc*/ 	.word	0x0500000f


	//   ....[89]....
        /*06d0*/ 	.word	0x0500000f


	//   ....[90]....
        /*06d4*/ 	.word	0x0500000f


	//   ....[91]....
        /*06d8*/ 	.word	0x0500000f


	//   ....[92]....
        /*06dc*/ 	.word	0x0500000f


	//   ....[93]....
        /*06e0*/ 	.word	0x0500000f


	//   ....[94]....
        /*06e4*/ 	.word	0x0500000f


	//   ....[95]....
        /*06e8*/ 	.word	0x0500000f


	//   ....[96]....
        /*06ec*/ 	.word	0x0500000f


	//   ....[97]....
        /*06f0*/ 	.word	0x0500000f


	//   ....[98]....
        /*06f4*/ 	.word	0x0500000f


	//   ....[99]....
        /*06f8*/ 	.word	0x0500000f


	//   ....[100]....
        /*06fc*/ 	.word	0x0500000f


	//   ....[101]....
        /*0700*/ 	.word	0x0500000f


	//   ....[102]....
        /*0704*/ 	.word	0x0500000f


	//   ....[103]....
        /*0708*/ 	.word	0x0500000f


	//   ....[104]....
        /*070c*/ 	.word	0x0500000f


	//   ....[105]....
        /*0710*/ 	.word	0x0500000f


	//----- nvinfo : EIATTR_COOP_GROUP_INSTR_OFFSETS
	.align		4
.L_202:
        /*0714*/ 	.byte	0x04, 0x28
        /*0716*/ 	.short	(.L_204 - .L_203)


	//   ....[0]....
.L_203:
        /*0718*/ 	.word	0x00000060


	//   ....[1]....
        /*071c*/ 	.word	0x00000140


	//   ....[2]....
        /*0720*/ 	.word	0x00000190


	//   ....[3]....
        /*0724*/ 	.word	0x00000380


	//   ....[4]....
        /*0728*/ 	.word	0x000004e0


	//   ....[5]....
        /*072c*/ 	.word	0x00000600


	//   ....[6]....
        /*0730*/ 	.word	0x00000760


	//   ....[7]....
        /*0734*/ 	.word	0x00001800


	//   ....[8]....
        /*0738*/ 	.word	0x00003140


	//   ....[9]....
        /*073c*/ 	.word	0x00003ef0


	//   ....[10]....
        /*0740*/ 	.word	0x00003f70


	//   ....[11]....
        /*0744*/ 	.word	0x00004150


	//   ....[12]....
        /*0748*/ 	.word	0x00004220


	//   ....[13]....
        /*074c*/ 	.word	0x00004b10


	//   ....[14]....
        /*0750*/ 	.word	0x00005280


	//   ....[15]....
        /*0754*/ 	.word	0x00005310


	//   ....[16]....
        /*0758*/ 	.word	0x00005620


	//   ....[17]....
        /*075c*/ 	.word	0x00005770


	//   ....[18]....
        /*0760*/ 	.word	0x00006820


	//   ....[19]....
        /*0764*/ 	.word	0x00006860


	//   ....[20]....
        /*0768*/ 	.word	0x000068a0


	//   ....[21]....
        /*076c*/ 	.word	0x00006960


	//   ....[22]....
        /*0770*/ 	.word	0x00006980


	//   ....[23]....
        /*0774*/ 	.word	0x00008290


	//   ....[24]....
        /*0778*/ 	.word	0x000088d0


	//   ....[25]....
        /*077c*/ 	.word	0x00008900


	//   ....[26]....
        /*0780*/ 	.word	0x00008930


	//   ....[27]....
        /*0784*/ 	.word	0x00008950


	//   ....[28]....
        /*0788*/ 	.word	0x00008ff0


	//   ....[29]....
        /*078c*/ 	.word	0x00009010


	//   ....[30]....
        /*0790*/ 	.word	0x00009240


	//   ....[31]....
        /*0794*/ 	.word	0x00009260


	//   ....[32]....
        /*0798*/ 	.word	0x00009e10


	//   ....[33]....
        /*079c*/ 	.word	0x00009e50


	//   ....[34]....
        /*07a0*/ 	.word	0x0000a090


	//   ....[35]....
        /*07a4*/ 	.word	0x0000a0b0


	//   ....[36]....
        /*07a8*/ 	.word	0x0000a340


	//   ....[37]....
        /*07ac*/ 	.word	0x0000a520


	//   ....[38]....
        /*07b0*/ 	.word	0x0000a550


	//   ....[39]....
        /*07b4*/ 	.word	0x0000a580


	//   ....[40]....
        /*07b8*/ 	.word	0x0000a5b0


	//   ....[41]....
        /*07bc*/ 	.word	0x0000a5e0


	//   ....[42]....
        /*07c0*/ 	.word	0x0000a610


	//   ....[43]....
        /*07c4*/ 	.word	0x0000a780


	//   ....[44]....
        /*07c8*/ 	.word	0x0000a7b0


	//   ....[45]....
        /*07cc*/ 	.word	0x0000a7e0


	//   ....[46]....
        /*07d0*/ 	.word	0x0000a810


	//   ....[47]....
        /*07d4*/ 	.word	0x0000a840


	//   ....[48]....
        /*07d8*/ 	.word	0x0000a870


	//   ....[49]....
        /*07dc*/ 	.word	0x0000a910


	//   ....[50]....
        /*07e0*/ 	.word	0x0000a940


	//   ....[51]....
        /*07e4*/ 	.word	0x0000a9d0


	//   ....[52]....
        /*07e8*/ 	.word	0x0000b970


	//   ....[53]....
        /*07ec*/ 	.word	0x0000c4c0


	//   ....[54]....
        /*07f0*/ 	.word	0x0000c4d0


	//   ....[55]....
        /*07f4*/ 	.word	0x0000c4f0


	//   ....[56]....
        /*07f8*/ 	.word	0x0000c590


	//   ....[57]....
        /*07fc*/ 	.word	0x0000c5c0


	//   ....[58]....
        /*0800*/ 	.word	0x0000c630


	//   ....[59]....
        /*0804*/ 	.word	0x0000c640


	//   ....[60]....
        /*0808*/ 	.word	0x0000c6b0


	//   ....[61]....
        /*080c*/ 	.word	0x00010370


	//   ....[62]....
        /*0810*/ 	.word	0x000103a0


	//   ....[63]....
        /*0814*/ 	.word	0x000103e0


	//   ....[64]....
        /*0818*/ 	.word	0x00010410


	//   ....[65]....
        /*081c*/ 	.word	0x00010440


	//   ....[66]....
        /*0820*/ 	.word	0x00010470


	//   ....[67]....
        /*0824*/ 	.word	0x000104a0


	//   ....[68]....
        /*0828*/ 	.word	0x000104d0


	//   ....[69]....
        /*082c*/ 	.word	0x00010650


	//   ....[70]....
        /*0830*/ 	.word	0x00010680


	//   ....[71]....
        /*0834*/ 	.word	0x000106b0


	//   ....[72]....
        /*0838*/ 	.word	0x000106e0


	//   ....[73]....
        /*083c*/ 	.word	0x00010710


	//   ....[74]....
        /*0840*/ 	.word	0x00010740


	//   ....[75]....
        /*0844*/ 	.word	0x00010800


	//   ....[76]....
        /*0848*/ 	.word	0x00010820


	//   ....[77]....
        /*084c*/ 	.word	0x00010890


	//   ....[78]....
        /*0850*/ 	.word	0x00010d20


	//   ....[79]....
        /*0854*/ 	.word	0x000112d0


	//   ....[80]....
        /*0858*/ 	.word	0x00011480


	//   ....[81]....
        /*085c*/ 	.word	0x000114d0


	//   ....[82]....
        /*0860*/ 	.word	0x00011530


	//   ....[83]....
        /*0864*/ 	.word	0x000115d0


	//   ....[84]....
        /*0868*/ 	.word	0x00011680


	//   ....[85]....
        /*086c*/ 	.word	0x00011720


	//   ....[86]....
        /*0870*/ 	.word	0x000117e0


	//   ....[87]....
        /*0874*/ 	.word	0x000118c0


	//   ....[88]....
        /*0878*/ 	.word	0x00011bf0


	//   ....[89]....
        /*087c*/ 	.word	0x00011c90


	//   ....[90]....
        /*0880*/ 	.word	0x00011db0


	//   ....[91]....
        /*0884*/ 	.word	0x00011e20


	//   ....[92]....
        /*0888*/ 	.word	0x00011e90


	//   ....[93]....
        /*088c*/ 	.word	0x00011f00


	//   ....[94]....
        /*0890*/ 	.word	0x00011f70


	//   ....[95]....
        /*0894*/ 	.word	0x00011ff0


	//   ....[96]....
        /*0898*/ 	.word	0x00012080


	//   ....[97]....
        /*089c*/ 	.word	0x00012120


	//   ....[98]....
        /*08a0*/ 	.word	0x00012190


	//   ....[99]....
        /*08a4*/ 	.word	0x00012200


	//   ....[100]....
        /*08a8*/ 	.word	0x00012270


	//   ....[101]....
        /*08ac*/ 	.word	0x000122f0


	//   ....[102]....
        /*08b0*/ 	.word	0x00012360


	//   ....[103]....
        /*08b4*/ 	.word	0x00012400


	//   ....[104]....
        /*08b8*/ 	.word	0x00012490


	//   ....[105]....
        /*08bc*/ 	.word	0x000125b0


	//----- nvinfo : EIATTR_REG_RECONFIG
	.align		4
.L_204:
        /*08c0*/ 	.byte	0x01, 0x54
	.zero		2


	//----- nvinfo : EIATTR_SYSCALL_OFFSETS
	.align		4
        /*08c4*/ 	.byte	0x04, 0x46
        /*08c6*/ 	.short	(.L_206 - .L_205)


	//   ....[0]....
.L_205:
        /*08c8*/ 	.word	0x00003300


	//   ....[1]....
        /*08cc*/ 	.word	0x0000b560


	//   ....[2]....
        /*08d0*/ 	.word	0x0000b6c0


	//   ....[3]....
        /*08d4*/ 	.word	0x0000b7c0


	//   ....[4]....
        /*08d8*/ 	.word	0x0000c0f0


	//----- nvinfo : EIATTR_MBARRIER_INSTR_OFFSETS
	.align		4
.L_206:
        /*08dc*/ 	.byte	0x04, 0x39
        /*08de*/ 	.short	(.L_208 - .L_207)


	//   ....[0]....
.L_207:
        /*08e0*/ 	.word	0x00000270
        /*08e4*/ 	.word	0x000000ff
        /*08e8*/ 	.word	0x00028c00
        /*08ec*/ 	.short	0x0100
        /*08ee*/ 	.byte	0x08
	.zero		1


	//   ....[1]....
        /*08f0*/ 	.word	0x00000280
        /*08f4*/ 	.word	0x000000ff
        /*08f8*/ 	.word	0x00028c20
        /*08fc*/ 	.short	0x0100
        /*08fe*/ 	.byte	0x08
	.zero		1


	//   ....[2]....
        /*0900*/ 	.word	0x00000330
        /*0904*/ 	.word	0x000000ff
        /*0908*/ 	.word	0x00028c30
        /*090c*/ 	.short	0x0100
        /*090e*/ 	.byte	0x06
	.zero		1


	//   ....[3]....
        /*0910*/ 	.word	0x00000340
        /*0914*/ 	.word	0x000000ff
        /*0918*/ 	.word	0x00028c40
        /*091c*/ 	.short	0x0100
        /*091e*/ 	.byte	0x06
	.zero		1


	//   ....[4]....
        /*0920*/ 	.word	0x00000350
        /*0924*/ 	.word	0x000000ff
        /*0928*/ 	.word	0x00028c38
        /*092c*/ 	.short	0x0100
        /*092e*/ 	.byte	0x06
	.zero		1


	//   ....[5]....
        /*0930*/ 	.word	0x00000360
        /*0934*/ 	.word	0x000000ff
        /*0938*/ 	.word	0x00028c48
        /*093c*/ 	.short	0x0100
        /*093e*/ 	.byte	0x06
	.zero		1


	//   ....[6]....
        /*0940*/ 	.word	0x00000490
        /*0944*/ 	.word	0x000000ff
        /*0948*/ 	.word	0x00028c50
        /*094c*/ 	.short	0x0100
        /*094e*/ 	.byte	0x08
	.zero		1


	//   ....[7]....
        /*0950*/ 	.word	0x000004a0
        /*0954*/ 	.word	0x000000ff
        /*0958*/ 	.word	0x00028c60
        /*095c*/ 	.short	0x0100
        /*095e*/ 	.byte	0x08
	.zero		1


	//   ....[8]....
        /*0960*/ 	.word	0x000004b0
        /*0964*/ 	.word	0x000000ff
        /*0968*/ 	.word	0x00028c58
        /*096c*/ 	.short	0x0100
        /*096e*/ 	.byte	0x08
	.zero		1


	//   ....[9]....
        /*0970*/ 	.word	0x000004c0
        /*0974*/ 	.word	0x000000ff
        /*0978*/ 	.word	0x00028c68
        /*097c*/ 	.short	0x0100
        /*097e*/ 	.byte	0x08
	.zero		1


	//   ....[10]....
        /*0980*/ 	.word	0x000005b0
        /*0984*/ 	.word	0x000000ff
        /*0988*/ 	.word	0x00028c70
        /*098c*/ 	.short	0x0100
        /*098e*/ 	.byte	0x06
	.zero		1


	//   ....[11]....
        /*0990*/ 	.word	0x000005c0
        /*0994*/ 	.word	0x000000ff
        /*0998*/ 	.word	0x00028c80
        /*099c*/ 	.short	0x0100
        /*099e*/ 	.byte	0x06
	.zero		1


	//   ....[12]....
        /*09a0*/ 	.word	0x000005d0
        /*09a4*/ 	.word	0x000000ff
        /*09a8*/ 	.word	0x00028c78
        /*09ac*/ 	.short	0x0100
        /*09ae*/ 	.byte	0x06
	.zero		1


	//   ....[13]....
        /*09b0*/ 	.word	0x000005e0
        /*09b4*/ 	.word	0x000000ff
        /*09b8*/ 	.word	0x00028c88
        /*09bc*/ 	.short	0x0100
        /*09be*/ 	.byte	0x06
	.zero		1


	//   ....[14]....
        /*09c0*/ 	.word	0x00000710
        /*09c4*/ 	.word	0x000000ff
        /*09c8*/ 	.word	0x00028c90
        /*09cc*/ 	.short	0x0100
        /*09ce*/ 	.byte	0x08
	.zero		1


	//   ....[15]....
        /*09d0*/ 	.word	0x00000720
        /*09d4*/ 	.word	0x000000ff
        /*09d8*/ 	.word	0x00028ca0
        /*09dc*/ 	.short	0x0100
        /*09de*/ 	.byte	0x08
	.zero		1


	//   ....[16]....
        /*09e0*/ 	.word	0x00000730
        /*09e4*/ 	.word	0x000000ff
        /*09e8*/ 	.word	0x00028c98
        /*09ec*/ 	.short	0x0100
        /*09ee*/ 	.byte	0x08
	.zero		1


	//   ....[17]....
        /*09f0*/ 	.word	0x00000740
        /*09f4*/ 	.word	0x000000ff
        /*09f8*/ 	.word	0x00028ca8
        /*09fc*/ 	.short	0x0100
        /*09fe*/ 	.byte	0x08
	.zero		1


	//   ....[18]....
        /*0a00*/ 	.word	0x00000870
        /*0a04*/ 	.word	0x000000ff
        /*0a08*/ 	.word	0x00028cb0
        /*0a0c*/ 	.short	0x0100
        /*0a0e*/ 	.byte	0x08
	.zero		1


	//   ....[19]....
        /*0a10*/ 	.word	0x00000880
        /*0a14*/ 	.word	0x000000ff
        /*0a18*/ 	.word	0x00028cc0
        /*0a1c*/ 	.short	0x0100
        /*0a1e*/ 	.byte	0x08
	.zero		1


	//   ....[20]....
        /*0a20*/ 	.word	0x00000890
        /*0a24*/ 	.word	0x000000ff
        /*0a28*/ 	.word	0x00028cb8
        /*0a2c*/ 	.short	0x0100
        /*0a2e*/ 	.byte	0x08
	.zero		1


	//   ....[21]....
        /*0a30*/ 	.word	0x000008a0
        /*0a34*/ 	.word	0x000000ff
        /*0a38*/ 	.word	0x00028cc8
        /*0a3c*/ 	.short	0x0100
        /*0a3e*/ 	.byte	0x08
	.zero		1


	//   ....[22]....
        /*0a40*/ 	.word	0x00001910
        /*0a44*/ 	.word	0x000000ff
        /*0a48*/ 	.word	0x00028c50
        /*0a4c*/ 	.short	0x010a
        /*0a4e*/ 	.byte	0x10
	.zero		1


	//   ....[23]....
        /*0a50*/ 	.word	0x00001be0
        /*0a54*/ 	.word	0x00000000
        /*0a58*/ 	.word	0x00000000
        /*0a5c*/ 	.short	0x0101
        /*0a5e*/ 	.byte	0x3f
	.zero		1


	//   ....[24]....
        /*0a60*/ 	.word	0x00002560
        /*0a64*/ 	.word	0x000000ff
        /*0a68*/ 	.word	0x00028c50
        /*0a6c*/ 	.short	0x010a
        /*0a6e*/ 	.byte	0x06
	.zero		1


	//   ....[25]....
        /*0a70*/ 	.word	0x000025a0
        /*0a74*/ 	.word	0x000000ff
        /*0a78*/ 	.word	0x00028c50
        /*0a7c*/ 	.short	0x010a
        /*0a7e*/ 	.byte	0x06
	.zero		1


	//   ....[26]....
        /*0a80*/ 	.word	0x000027f0
        /*0a84*/ 	.word	0x00000000
        /*0a88*/ 	.word	0x00000000
        /*0a8c*/ 	.short	0x0101
        /*0a8e*/ 	.byte	0x3f
	.zero		1


	//   ....[27]....
        /*0a90*/ 	.word	0x00003380
        /*0a94*/ 	.word	0x000000ff
        /*0a98*/ 	.word	0x00028c00
        /*0a9c*/ 	.short	0x010a
        /*0a9e*/ 	.byte	0x2a
	.zero		1


	//   ....[28]....
        /*0aa0*/ 	.word	0x00003400
        /*0aa4*/ 	.word	0x00000007
        /*0aa8*/ 	.word	0x00028c30
        /*0aac*/ 	.short	0x010a
        /*0aae*/ 	.byte	0x3f
	.zero		1


	//   ....[29]....
        /*0ab0*/ 	.word	0x00003440
        /*0ab4*/ 	.word	0x00000007
        /*0ab8*/ 	.word	0x00028c30
        /*0abc*/ 	.short	0x010a
        /*0abe*/ 	.byte	0x3f
	.zero		1


	//   ....[30]....
        /*0ac0*/ 	.word	0x00004410
        /*0ac4*/ 	.word	0x00000005
        /*0ac8*/ 	.word	0x00000000
        /*0acc*/ 	.short	0x0101
        /*0ace*/ 	.byte	0x3f
	.zero		1


	//   ....[31]....
        /*0ad0*/ 	.word	0x00004890
        /*0ad4*/ 	.word	0x00000007
        /*0ad8*/ 	.word	0x00028c50
        /*0adc*/ 	.short	0x010a
        /*0ade*/ 	.byte	0x3f
	.zero		1


	//   ....[32]....
        /*0ae0*/ 	.word	0x000048e0
        /*0ae4*/ 	.word	0x00000007
        /*0ae8*/ 	.word	0x00028c50
        /*0aec*/ 	.short	0x010a
        /*0aee*/ 	.byte	0x3f
	.zero		1


	//   ....[33]....
        /*0af0*/ 	.word	0x00004b30
        /*0af4*/ 	.word	0x00000007
        /*0af8*/ 	.word	0x00000000
        /*0afc*/ 	.short	0x0101
        /*0afe*/ 	.byte	0x3f
	.zero		1


	//   ....[34]....
        /*0b00*/ 	.word	0x00004c70
        /*0b04*/ 	.word	0x000000ff
        /*0b08*/ 	.word	0x00028c30
        /*0b0c*/ 	.short	0x010a
        /*0b0e*/ 	.byte	0x17
	.zero		1


	//   ....[35]....
        /*0b10*/ 	.word	0x00004cb0
        /*0b14*/ 	.word	0x000000ff
        /*0b18*/ 	.word	0x00028c30
        /*0b1c*/ 	.short	0x010a
        /*0b1e*/ 	.byte	0x17
	.zero		1


	//   ....[36]....
        /*0b20*/ 	.word	0x00005ab0
        /*0b24*/ 	.word	0x00000098
        /*0b28*/ 	.word	0x00000000
        /*0b2c*/ 	.short	0x0101
        /*0b2e*/ 	.byte	0x3f
	.zero		1


	//   ....[37]....
        /*0b30*/ 	.word	0x00006590
        /*0b34*/ 	.word	0x000000ff
        /*0b38*/ 	.word	0x00028c50
        /*0b3c*/ 	.short	0x010a
        /*0b3e*/ 	.byte	0x17
	.zero		1


	//   ....[38]....
        /*0b40*/ 	.word	0x000065d0
        /*0b44*/ 	.word	0x000000ff
        /*0b48*/ 	.word	0x00028c50
        /*0b4c*/ 	.short	0x010a
        /*0b4e*/ 	.byte	0x17
	.zero		1


	//   ....[39]....
        /*0b50*/ 	.word	0x00006840
        /*0b54*/ 	.word	0x000000ad
        /*0b58*/ 	.word	0x00000000
        /*0b5c*/ 	.short	0x0101
        /*0b5e*/ 	.byte	0x3f
	.zero		1


	//   ....[40]....
        /*0b60*/ 	.word	0x00009000
        /*0b64*/ 	.word	0x000000ff
        /*0b68*/ 	.word	0x00000000
        /*0b6c*/ 	.short	0x0101
        /*0b6e*/ 	.byte	0x04
	.zero		1


	//   ....[41]....
        /*0b70*/ 	.word	0x0000bbf0
        /*0b74*/ 	.word	0x00000000
        /*0b78*/ 	.word	0x00028c40
        /*0b7c*/ 	.short	0x010a
        /*0b7e*/ 	.byte	0x3f
	.zero		1


	//   ....[42]....
        /*0b80*/ 	.word	0x0000c760
        /*0b84*/ 	.word	0x00000008
        /*0b88*/ 	.word	0x00028c00
        /*0b8c*/ 	.short	0x0107
        /*0b8e*/ 	.byte	0x3f
	.zero		1


	//   ....[43]....
        /*0b90*/ 	.word	0x0000c860
        /*0b94*/ 	.word	0x00000002
        /*0b98*/ 	.word	0x00028c00
        /*0b9c*/ 	.short	0x0101
        /*0b9e*/ 	.byte	0x3f
	.zero		1


	//   ....[44]....
        /*0ba0*/ 	.word	0x0000c880
        /*0ba4*/ 	.word	0x00000002
        /*0ba8*/ 	.word	0x00028c20
        /*0bac*/ 	.short	0x010a
        /*0bae*/ 	.byte	0x3f
	.zero		1


	//   ....[45]....
        /*0bb0*/ 	.word	0x0000c990
        /*0bb4*/ 	.word	0x00000003
        /*0bb8*/ 	.word	0x00028c60
        /*0bbc*/ 	.short	0x010a
        /*0bbe*/ 	.byte	0x3f
	.zero		1


	//   ....[46]....
        /*0bc0*/ 	.word	0x0000d6a0
        /*0bc4*/ 	.word	0x00000003
        /*0bc8*/ 	.word	0x00028c40
        /*0bcc*/ 	.short	0x010a
        /*0bce*/ 	.byte	0x3f
	.zero		1


	//   ....[47]....
        /*0bd0*/ 	.word	0x0000d900
        /*0bd4*/ 	.word	0x00000003
        /*0bd8*/ 	.word	0x00028c60
        /*0bdc*/ 	.short	0x010a
        /*0bde*/ 	.byte	0x3f
	.zero		1


	//   ....[48]....
        /*0be0*/ 	.word	0x0000e5a0
        /*0be4*/ 	.word	0x00000004
        /*0be8*/ 	.word	0x00028c40
        /*0bec*/ 	.short	0x010a
        /*0bee*/ 	.byte	0x3f
	.zero		1


	//   ....[49]....
        /*0bf0*/ 	.word	0x0000e7f0
        /*0bf4*/ 	.word	0x00000004
        /*0bf8*/ 	.word	0x00028c60
        /*0bfc*/ 	.short	0x010a
        /*0bfe*/ 	.byte	0x3f
	.zero		1


	//   ....[50]....
        /*0c00*/ 	.word	0x0000f400
        /*0c04*/ 	.word	0x00000004
        /*0c08*/ 	.word	0x00028c40
        /*0c0c*/ 	.short	0x010a
        /*0c0e*/ 	.byte	0x3f
	.zero		1


	//   ....[51]....
        /*0c10*/ 	.word	0x0000f660
        /*0c14*/ 	.word	0x00000004
        /*0c18*/ 	.word	0x00028c60
        /*0c1c*/ 	.short	0x010a
        /*0c1e*/ 	.byte	0x3f
	.zero		1


	//   ....[52]....
        /*0c20*/ 	.word	0x00010ca0
        /*0c24*/ 	.word	0x00000000
        /*0c28*/ 	.word	0x00028c20
        /*0c2c*/ 	.short	0x010a
        /*0c2e*/ 	.byte	0x3f
	.zero		1


	//   ....[53]....
        /*0c30*/ 	.word	0x00010e60
        /*0c34*/ 	.word	0x00000006
        /*0c38*/ 	.word	0x00000000
        /*0c3c*/ 	.short	0x010a
        /*0c3e*/ 	.byte	0x3f
	.zero		1


	//   ....[54]....
        /*0c40*/ 	.word	0x00010ed0
        /*0c44*/ 	.word	0x00000007
        /*0c48*/ 	.word	0x00000000
        /*0c4c*/ 	.short	0x010a
        /*0c4e*/ 	.byte	0x3f
	.zero		1


	//   ....[55]....
        /*0c50*/ 	.word	0x00010f40
        /*0c54*/ 	.word	0x00000004
        /*0c58*/ 	.word	0x00000000
        /*0c5c*/ 	.short	0x010a
        /*0c5e*/ 	.byte	0x3f
	.zero		1


	//   ....[56]....
        /*0c60*/ 	.word	0x00010f70
        /*0c64*/ 	.word	0x00000003
        /*0c68*/ 	.word	0x00000000
        /*0c6c*/ 	.short	0x010a
        /*0c6e*/ 	.byte	0x3f
	.zero		1


	//   ....[57]....
        /*0c70*/ 	.word	0x00010fe0
        /*0c74*/ 	.word	0x00000003
        /*0c78*/ 	.word	0x00028c50
        /*0c7c*/ 	.short	0x010a
        /*0c7e*/ 	.byte	0x3f
	.zero		1


	//   ....[58]....
        /*0c80*/ 	.word	0x00011040
        /*0c84*/ 	.word	0x00000003
        /*0c88*/ 	.word	0x00028c50
        /*0c8c*/ 	.short	0x010a
        /*0c8e*/ 	.byte	0x3f
	.zero		1


	//   ....[59]....
        /*0c90*/ 	.word	0x000110a0
        /*0c94*/ 	.word	0x00000003
        /*0c98*/ 	.word	0x00028c00
        /*0c9c*/ 	.short	0x010a
        /*0c9e*/ 	.byte	0x3f
	.zero		1


	//   ....[60]....
        /*0ca0*/ 	.word	0x000110f0
        /*0ca4*/ 	.word	0x00000007
        /*0ca8*/ 	.word	0x00028c30
        /*0cac*/ 	.short	0x010a
        /*0cae*/ 	.byte	0x3f
	.zero		1


	//   ....[61]....
        /*0cb0*/ 	.word	0x00011140
        /*0cb4*/ 	.word	0x00000007
        /*0cb8*/ 	.word	0x00028c50
        /*0cbc*/ 	.short	0x010a
        /*0cbe*/ 	.byte	0x3f
	.zero		1


	//   ....[62]....
        /*0cc0*/ 	.word	0x000111a0
        /*0cc4*/ 	.word	0x00000003
        /*0cc8*/ 	.word	0x00028c30
        /*0ccc*/ 	.short	0x010a
        /*0cce*/ 	.byte	0x3f
	.zero		1


	//   ....[63]....
        /*0cd0*/ 	.word	0x000111f0
        /*0cd4*/ 	.word	0x000000ad
        /*0cd8*/ 	.word	0x00028c50
        /*0cdc*/ 	.short	0x010a
        /*0cde*/ 	.byte	0x3f
	.zero		1


	//   ....[64]....
        /*0ce0*/ 	.word	0x00011390
        /*0ce4*/ 	.word	0x00000000
        /*0ce8*/ 	.word	0x00028c40
        /*0cec*/ 	.short	0x010a
        /*0cee*/ 	.byte	0x3f
	.zero		1


	//   ....[65]....
        /*0cf0*/ 	.word	0x00011910
        /*0cf4*/ 	.word	0x00000002
        /*0cf8*/ 	.word	0x00028c20
        /*0cfc*/ 	.short	0x010a
        /*0cfe*/ 	.byte	0x3f
	.zero		1


	//   ....[66]....
        /*0d00*/ 	.word	0x00011960
        /*0d04*/ 	.word	0x00000003
        /*0d08*/ 	.word	0x00028c60
        /*0d0c*/ 	.short	0x010a
        /*0d0e*/ 	.byte	0x3f
	.zero		1


	//   ....[67]....
        /*0d10*/ 	.word	0x000119b0
        /*0d14*/ 	.word	0x00000003
        /*0d18*/ 	.word	0x00028c40
        /*0d1c*/ 	.short	0x010a
        /*0d1e*/ 	.byte	0x3f
	.zero		1


	//   ....[68]....
        /*0d20*/ 	.word	0x00011a00
        /*0d24*/ 	.word	0x00000003
        /*0d28*/ 	.word	0x00028c60
        /*0d2c*/ 	.short	0x010a
        /*0d2e*/ 	.byte	0x3f
	.zero		1


	//   ....[69]....
        /*0d30*/ 	.word	0x00011a50
        /*0d34*/ 	.word	0x00000004
        /*0d38*/ 	.word	0x00028c40
        /*0d3c*/ 	.short	0x010a
        /*0d3e*/ 	.byte	0x3f
	.zero		1


	//   ....[70]....
        /*0d40*/ 	.word	0x00011aa0
        /*0d44*/ 	.word	0x00000004
        /*0d48*/ 	.word	0x00028c60
        /*0d4c*/ 	.short	0x010a
        /*0d4e*/ 	.byte	0x3f
	.zero		1


	//   ....[71]....
        /*0d50*/ 	.word	0x00011af0
        /*0d54*/ 	.word	0x00000004
        /*0d58*/ 	.word	0x00028c40
        /*0d5c*/ 	.short	0x010a
        /*0d5e*/ 	.byte	0x3f
	.zero		1


	//   ....[72]....
        /*0d60*/ 	.word	0x00011b40
        /*0d64*/ 	.word	0x00000004
        /*0d68*/ 	.word	0x00028c60
        /*0d6c*/ 	.short	0x010a
        /*0d6e*/ 	.byte	0x3f
	.zero		1


	//   ....[73]....
        /*0d70*/ 	.word	0x000124d0
        /*0d74*/ 	.word	0x00000000
        /*0d78*/ 	.word	0x00028c20
        /*0d7c*/ 	.short	0x010a
        /*0d7e*/ 	.byte	0x3f
	.zero		1


	//   ....[74]....
        /*0d80*/ 	.word	0x00012670
        /*0d84*/ 	.word	0x00000006
        /*0d88*/ 	.word	0x00000000
        /*0d8c*/ 	.short	0x010a
        /*0d8e*/ 	.byte	0x3f
	.zero		1


	//   ....[75]....
        /*0d90*/ 	.word	0x000126c0
        /*0d94*/ 	.word	0x00000007
        /*0d98*/ 	.word	0x00000000
        /*0d9c*/ 	.short	0x010a
        /*0d9e*/ 	.byte	0x3f
	.zero		1


	//   ....[76]....
        /*0da0*/ 	.word	0x00012710
        /*0da4*/ 	.word	0x00000004
        /*0da8*/ 	.word	0x00000000
        /*0dac*/ 	.short	0x010a
        /*0dae*/ 	.byte	0x3f
	.zero		1


	//----- nvinfo : EIATTR_NUM_MBARRIERS
	.align		4
.L_208:
        /*0db0*/ 	.byte	0x03, 0x38
        /*0db2*/ 	.short	0x0016


	//----- nvinfo : EIATTR_EXIT_INSTR_OFFSETS
	.align		4
        /*0db4*/ 	.byte	0x04, 0x1c
        /*0db6*/ 	.short	(.L_210 - .L_209)


	//   ....[0]....
.L_209:
        /*0db8*/ 	.word	0x00000a50


	//   ....[1]....
        /*0dbc*/ 	.word	0x0000a300


	//   ....[2]....
        /*0dc0*/ 	.word	0x00010fc0


	//----- nvinfo : EIATTR_MAX_THREADS
	.align		4
.L_210:
        /*0dc4*/ 	.byte	0x04, 0x05
        /*0dc6*/ 	.short	(.L_212 - .L_211)
.L_211:
        /*0dc8*/ 	.word	0x00000180
        /*0dcc*/ 	.word	0x00000001
        /*0dd0*/ 	.word	0x00000001


	//----- nvinfo : EIATTR_CRS_STACK_SIZE
	.align		4
.L_212:
        /*0dd4*/ 	.byte	0x04, 0x1e
        /*0dd6*/ 	.short	(.L_214 - .L_213)
.L_213:
        /*0dd8*/ 	.word	0x00000000


	//----- nvinfo : EIATTR_CBANK_PARAM_SIZE
	.align		4
.L_214:
        /*0ddc*/ 	.byte	0x03, 0x19
        /*0dde*/ 	.short	0x0af0


	//----- nvinfo : EIATTR_PARAM_CBANK
	.align		4
        /*0de0*/ 	.byte	0x04, 0x0a
        /*0de2*/ 	.short	(.L_216 - .L_215)
	.align		4
.L_215:
        /*0de4*/ 	.word	index@(.nv.constant0._ZN7cutlass13device_kernelIN5flash11enable_sm90INS1_16FlashAttnFwdSm90INS1_25CollectiveMainloopFwdSm90ILi2EN4cute5tupleIJNS5_1CILi1EEES8_S8_EEENS6_IJNS7_ILi64EEESA_SA_EEELi512ENS_10bfloat16_tEfNS_4arch4Sm90ELb0ELb0ELb1ELb1ELb0ELb0ELb0ELb0ELb0ELb1ELb0ELb0EEENS1_21CollectiveEpilogueFwdINS6_IJSA_NS7_ILi512EEESA_EEES9_SC_SE_Li256ELb1ELb1ELb0ELb0EEENS1_36VarlenDynamicPersistentTileSchedulerILi64ELi64ELi256ELi128ELb0ELb1ELb1ELb0ELb1ELb1EEEEEEEEEvNT_6ParamsE)
        /*0de8*/ 	.short	0x0210
        /*0dea*/ 	.short	0x0af0


	//----- nvinfo : EIATTR_SW_WAR
	.align		4
.L_216:
        /*0dec*/ 	.byte	0x04, 0x36
        /*0dee*/ 	.short	(.L_218 - .L_217)
.L_217:
        /*0df0*/ 	.word	0x00000008
.L_218:


//--------------------- .nv.info._ZN7cutlass13device_kernelIN5flash11enable_sm90INS1_16FlashAttnFwdSm90INS1_25CollectiveMainloopFwdSm90ILi2EN4cute5tupleIJNS5_1CILi1EEES8_S8_EEENS6_IJNS7_ILi64EEESA_SA_EEELi512ENS_10bfloat16_tEfNS_4arch4Sm90ELb0ELb0ELb1ELb1ELb0ELb1ELb0ELb0ELb0ELb1ELb0ELb0EEENS1_21CollectiveEpilogueFwdINS6_IJSA_NS7_ILi512EEESA_EEES9_SC_SE_Li256ELb1ELb1ELb0ELb0EEENS1_36VarlenDynamicPersistentTileSchedulerILi64ELi64ELi256ELi128ELb0ELb1ELb1ELb0ELb1ELb1EEEEEEEEEvNT_6ParamsE --------------------------
	.section	.nv.info._ZN7cutlass13device_kernelIN5flash11enable_sm90INS1_16FlashAttnFwdSm90INS1_25CollectiveMainloopFwdSm90ILi2EN4cute5tupleIJNS5_1CILi1EEES8_S8_EEENS6_IJNS7_ILi64EEESA_SA_EEELi512ENS_10bfloat16_tEfNS_4arch4Sm90ELb0ELb0ELb1ELb1ELb0ELb1ELb0ELb0ELb0ELb1ELb0ELb0EEENS1_21CollectiveEpilogueFwdINS6_IJSA_NS7_ILi512EEESA_EEES9_SC_SE_Li256ELb1ELb1ELb0ELb0EEENS1_36VarlenDynamicPersistentTileSchedulerILi64ELi64ELi256ELi128ELb0ELb1ELb1ELb0ELb1ELb1EEEEEEEEEvNT_6ParamsE,"",@"SHT_CUDA_INFO"
	.sectionflags	@""
	.align	4


	//----- nvinfo : EIATTR_CUDA_API_VERSION
	.align		4
        /*0000*/ 	.byte	0x04, 0x37
        /*0002*/ 	.short	(.L_220 - .L_219)
.L_219:
        /*0004*/ 	.word	0x00000082


	//----- nvinfo : EIATTR_KPARAM_INFO
	.align		4
.L_220:
        /*0008*/ 	.byte	0x04, 0x17
        /*000a*/ 	.short	(.L_222 - .L_221)
.L_221:
        /*000c*/ 	.word	0x00000000
        /*0010*/ 	.short	0x0000
        /*0012*/ 	.short	0x0070
        /*0014*/ 	.byte	0x00, 0xf0, 0x01, 0x2a


	//----- nvinfo : EIATTR_SPARSE_MMA_MASK
	.align		4
.L_222:
        /*0018*/ 	.byte	0x03, 0x50
        /*001a*/ 	.short	0x0000


	//----- nvinfo : EIATTR_MAXREG_COUNT
	.align		4
        /*001c*/ 	.byte	0x03, 0x1b
        /*001e*/ 	.short	0x00a8


	//----- nvinfo : EIATTR_NUM_BARRIERS
	.align		4
        /*0020*/ 	.byte	0x02, 0x4c
        /*0022*/ 	.byte	0x10
	.zero		1


	//----- nvinfo : EIATTR_EXTERNS
	.align		4
        /*0024*/ 	.byte	0x04, 0x0f
        /*0026*/ 	.short	(.L_224 - .L_223)


	//   ....[0]....
	.align		4
.L_223:
        /*0028*/ 	.word	index@(__assertfail)


	//----- nvinfo : EIATTR_ANNOTATIONS
	.align		4
.L_224:
        /*002c*/ 	.byte	0x04, 0x55
        /*002e*/ 	.short	(.L_226 - .L_225)


	//   ....[0]....
.L_225:
        /* <DEDUP_REMOVED lines=99> */


	//----- nvinfo : EIATTR_MERCURY_ISA_VERSION
	.align		4
.L_226:
        /*0650*/ 	.byte	0x03, 0x5f
        /*0652*/ 	.short	0x0101


	//----- nvinfo : EIATTR_UNUSED_LOAD_BYTE_OFFSET
	.align		4
        /*0654*/ 	.byte	0x04, 0x44
        /*0656*/ 	.short	(.L_228 - .L_227)


	//   ....[0]....
.L_227:
        /*0658*/ 	.word	0x00000ab0
        /*065c*/ 	.word	0x0000fff0


	//   ....[1]....
        /*0660*/ 	.word	0x0000ca50
        /*0664*/ 	.word	0x0000fff0


	//----- nvinfo : EIATTR_INT_WARP_WIDE_INSTR_OFFSETS
	.align		4
.L_228:
        /*0668*/ 	.byte	0x04, 0x31
        /*066a*/ 	.short	(.L_230 - .L_229)


	//   ....[0]....
.L_229:
        /*066c*/ 	.word	0x00000190


	//   ....[1]....
        /*0670*/ 	.word	0x000001d0


	//   ....[2]....
        /*0674*/ 	.word	0x000002a0


	//   ....[3]....
        /*0678*/ 	.word	0x00012560


	//   ....[4]....
        /*067c*/ 	.word	0x000125f0


	//   ....[5]....
        /*0680*/ 	.word	0x00017320


	//   ....[6]....
        /*0684*/ 	.word	0x000173b0


	//----- nvinfo : EIATTR_COOP_GROUP_MASK_REGIDS
	.align		4
.L_230:
        /*0688*/ 	.byte	0x04, 0x29
        /*068a*/ 	.short	(.L_232 - .L_231)


	//   ....[0]....
.L_231:
        /*068c*/ 	.word	0xffffffff


	//   ....[1]....
        /*0690*/ 	.word	0xffffffff


	//   ....[2]....
        /*0694*/ 	.word	0xffffffff


	//   ....[3]....
        /*0698*/ 	.word	0xffffffff


	//   ....[4]....
        /*069c*/ 	.word	0xffffffff


	//   ....[5]....
        /*06a0*/ 	.word	0xffffffff


	//   ....[6]....
        /*06a4*/ 	.word	0xffffffff


	//   ....[7]....
        /*06a8*/ 	.word	0xffffffff


	//   ....[8]....
        /*06ac*/ 	.word	0xffffffff


	//   ....[9]....
        /*06b0*/ 	.word	0xffffffff


	//   ....[10]....
        /*06b4*/ 	.word	0xffffffff


	//   ....[11]....
        /*06b8*/ 	.word	0xffffffff


	//   ....[12]....
        /*06bc*/ 	.word	0xffffffff


	//   ....[13]....
        /*06c0*/ 	.word	0xffffffff


	//   ....[14]....
        /*06c4*/ 	.word	0xffffffff


	//   ....[15]....
        /*06c8*/ 	.word	0xffffffff


	//   ....[16]....
        /*06cc*/ 	.word	0xffffffff


	//   ....[17]....
        /*06d0*/ 	.word	0xffffffff


	//   ....[18]....
        /*06d4*/ 	.word	0xffffffff


	//   ....[19]....
        /*06d8*/ 	.word	0xffffffff


	//   ....[20]....
        /*06dc*/ 	.word	0xffffffff


	//   ....[21]....
        /*06e0*/ 	.word	0xffffffff


	//   ....[22]....
        /*06e4*/ 	.word	0xffffffff


	//   ....[23]....
        /*06e8*/ 	.word	0xffffffff


	//   ....[24]....
        /*06ec*/ 	.word	0xffffffff


	//   ....[25]....
        /*06f0*/ 	.word	0xffffffff


	//   ....[26]....
        /*06f4*/ 	.word	0xffffffff


	//   ....[27]....
        /*06f8*/ 	.word	0xffffffff


	//   ....[28]....
        /*06fc*/ 	.word	0xffffffff


	//   ....[29]....
        /*0700*/ 	.word	0xffffffff


	//   ....[30]....
        /*0704*/ 	.word	0xffffffff


	//   ....[31]....
        /*0708*/ 	.word	0xffffffff


	//   ....[32]....
        /*070c*/ 	.word	0xffffffff


	//   ....[33]....
        /*0710*/ 	.word	0xffffffff


	//   ....[34]....
        /*0714*/ 	.word	0xffffffff


	//   ....[35]....
        /*0718*/ 	.word	0xffffffff


	//   ....[36]....
        /*071c*/ 	.word	0xffffffff


	//   ....[37]....
        /*0720*/ 	.word	0xffffffff


	//   ....[38]....
        /*0724*/ 	.word	0xffffffff


	//   ....[39]....
        /*0728*/ 	.word	0xffffffff


	//   ....[40]....
        /*072c*/ 	.word	0xffffffff


	//   ....[41]....
        /*0730*/ 	.word	0xffffffff


	//   ....[42]....
        /*0734*/ 	.word	0xffffffff


	//   ....[43]....
        /*0738*/ 	.word	0xffffffff


	//   ....[44]....
        /*073c*/ 	.word	0xffffffff


	//   ....[45]....
        /*0740*/ 	.word	0xffffffff


	//   ....[46]....
        /*0744*/ 	.word	0xffffffff


	//   ....[47]....
        /*0748*/ 	.word	0xffffffff


	//   ....[48]....
        /*074c*/ 	.word	0xffffffff


	//   ....[49]....
        /*0750*/ 	.word	0xffffffff


	//   ....[50]....
        /*0754*/ 	.word	0xffffffff


	//   ....[51]....
        /*0758*/ 	.word	0xffffffff


	//   ....[52]....
        /*075c*/ 	.word	0xffffffff


	//   ....[53]....
        /*0760*/ 	.word	0xffffffff


	//   ....[54]....
        /*0764*/ 	.word	0xffffffff


	//   ....[55]....
        /*0768*/ 	.word	0xffffffff


	//   ....[56]....
        /*076c*/ 	.word	0xffffffff


	//   ....[57]....
        /*0770*/ 	.word	0xffffffff


	//   ....[58]....
        /*0774*/ 	.word	0xffffffff


	//   ....[59]....
        /*0778*/ 	.word	0xffffffff


	//   ....[60]....
        /*077c*/ 	.word	0xffffffff


	//   ....[61]....
        /*0780*/ 	.word	0xffffffff


	//   ....[62]....
        /*0784*/ 	.word	0xffffffff


	//   ....[63]....
        /*0788*/ 	.word	0xffffffff


	//   ....[64]....
        /*078c*/ 	.word	0xffffffff


	//   ....[65]....
        /*0790*/ 	.word	0xffffffff


	//   ....[66]....
        /*0794*/ 	.word	0xffffffff


	//   ....[67]....
        /*0798*/ 	.word	0xffffffff


	//   ....[68]....
        /*079c*/ 	.word	0xffffffff


	//   ....[69]....
        /*07a0*/ 	.word	0xffffffff


	//   ....[70]....
        /*07a4*/ 	.word	0xffffffff


	//   ....[71]....
        /*07a8*/ 	.word	0xffffffff


	//   ....[72]....
        /*07ac*/ 	.word	0xffffffff


	//   ....[73]....
        /*07b0*/ 	.word	0xffffffff


	//   ....[74]....
        /*07b4*/ 	.word	0xffffffff


	//   ....[75]....
        /*07b8*/ 	.word	0xffffffff


	//   ....[76]....
        /*07bc*/ 	.word	0xffffffff


	//   ....[77]....
        /*07c0*/ 	.word	0xffffffff


	//   ....[78]....
        /*07c4*/ 	.word	0xffffffff


	//   ....[79]....
        /*07c8*/ 	.word	0xffffffff


	//   ....[80]....
        /*07cc*/ 	.word	0xffffffff


	//   ....[81]....
        /*07d0*/ 	.word	0xffffffff


	//   ....[82]....
        /*07d4*/ 	.word	0xffffffff


	//   ....[83]....
        /*07d8*/ 	.word	0xffffffff


	//   ....[84]....
        /*07dc*/ 	.word	0xffffffff


	//   ....[85]....
        /*07e0*/ 	.word	0xffffffff


	//   ....[86]....
        /*07e4*/ 	.word	0xffffffff


	//   ....[87]....
        /*07e8*/ 	.word	0xffffffff


	//   ....[88]....
        /*07ec*/ 	.word	0x0500000f


	//   ....[89]....
        /*07f0*/ 	.word	0x0500000f


	//   ....[90]....
        /*07f4*/ 	.word	0x0500000f


	//   ....[91]....
        /*07f8*/ 	.word	0x0500000f


	//   ....[92]....
        /*07fc*/ 	.word	0x0500000f


	//   ....[93]....
        /*0800*/ 	.word	0x0500000f


	//   ....[94]....
        /*0804*/ 	.word	0x0500000f


	//   ....[95]....
        /*0808*/ 	.word	0x0500000f


	//   ....[96]....
        /*080c*/ 	.word	0x0500000f


	//   ....[97]....
        /*0810*/ 	.word	0x0500000f


	//   ....[98]....
        /*0814*/ 	.word	0x0500000f


	//   ....[99]....
        /*0818*/ 	.word	0x0500000f


	//   ....[100]....
        /*081c*/ 	.word	0x0500000f


	//   ....[101]....
        /*0820*/ 	.word	0x0500000f


	//   ....[102]....
        /*0824*/ 	.word	0x0500000f


	//   ....[103]....
        /*0828*/ 	.word	0x0500000f


	//   ....[104]....
        /*082c*/ 	.word	0x0500000f


	//   ....[105]....
        /*0830*/ 	.word	0x0500000f


	//   ....[106]....
        /*0834*/ 	.word	0x0500000f


	//   ....[107]....
        /*0838*/ 	.word	0x0500000f


	//   ....[108]....
        /*083c*/ 	.word	0x0500000f


	//   ....[109]....
        /*0840*/ 	.word	0x0500000f


	//   ....[110]....
        /*0844*/ 	.word	0x0500000f


	//   ....[111]....
        /*0848*/ 	.word	0x0500000f


	//   ....[112]....
        /*084c*/ 	.word	0x0500000f


	//   ....[113]....
        /*0850*/ 	.word	0x0500000f


	//   ....[114]....
        /*0854*/ 	.word	0x0500000f


	//   ....[115]....
        /*0858*/ 	.word	0x0500000f


	//   ....[116]....
        /*085c*/ 	.word	0x0500000f


	//   ....[117]....
        /*0860*/ 	.word	0x0500000f


	//   ....[118]....
        /*0864*/ 	.word	0x0500000f


	//   ....[119]....
        /*0868*/ 	.word	0x0500000f


	//   ....[120]....
        /*086c*/ 	.word	0x0500000f


	//   ....[121]....
        /*0870*/ 	.word	0x0500000f


	//   ....[122]....
        /*0874*/ 	.word	0x0500000f


	//   ....[123]....
        /*0878*/ 	.word	0x0500000f


	//----- nvinfo : EIATTR_COOP_GROUP_INSTR_OFFSETS
	.align		4
.L_232:
        /*087c*/ 	.byte	0x04, 0x28
        /*087e*/ 	.short	(.L_234 - .L_233)


	//   ....[0]....
.L_233:
        /*0880*/ 	.word	0x00000060


	//   ....[1]....
        /*0884*/ 	.word	0x000001a0


	//   ....[2]....
        /*0888*/ 	.word	0x000001e0


	//   ....[3]....
        /*088c*/ 	.word	0x000003d0


	//   ....[4]....
        /*0890*/ 	.word	0x00000530


	//   ....[5]....
        /*0894*/ 	.word	0x00000650


	//   ....[6]....
        /*0898*/ 	.word	0x000007b0


	//   ....[7]....
        /*089c*/ 	.word	0x00004820


	//   ....[8]....
        /*08a0*/ 	.word	0x00006300


	//   ....[9]....
        /*08a4*/ 	.word	0x000068c0


	//   ....[10]....
        /*08a8*/ 	.word	0x000068d0


	//   ....[11]....
        /*08ac*/ 	.word	0x000068e0


	//   ....[12]....
        /*08b0*/ 	.word	0x000068f0


	//   ....[13]....
        /*08b4*/ 	.word	0x000078a0


	//   ....[14]....
        /*08b8*/ 	.word	0x000078b0


	//   ....[15]....
        /*08bc*/ 	.word	0x000078c0


	//   ....[16]....
        /*08c0*/ 	.word	0x000078d0


	//   ....[17]....
        /*08c4*/ 	.word	0x000093c0


	//   ....[18]....
        /*08c8*/ 	.word	0x00009430


	//   ....[19]....
        /*08cc*/ 	.word	0x000096c0


	//   ....[20]....
        /*08d0*/ 	.word	0x00009740


	//   ....[21]....
        /*08d4*/ 	.word	0x0000a0d0


	//   ....[22]....
        /*08d8*/ 	.word	0x0000a920


	//   ....[23]....
        /*08dc*/ 	.word	0x0000a980


	//   ....[24]....
        /*08e0*/ 	.word	0x0000b1a0


	//   ....[25]....
        /*08e4*/ 	.word	0x0000b240


	//   ....[26]....
        /*08e8*/ 	.word	0x0000bf20


	//   ....[27]....
        /*08ec*/ 	.word	0x0000bf70


	//   ....[28]....
        /*08f0*/ 	.word	0x0000bfa0


	//   ....[29]....
        /*08f4*/ 	.word	0x0000c030


	//   ....[30]....
        /*08f8*/ 	.word	0x0000c050


	//   ....[31]....
        /*08fc*/ 	.word	0x0000da00


	//   ....[32]....
        /*0900*/ 	.word	0x0000dee0


	//   ....[33]....
        /*0904*/ 	.word	0x0000df20


	//   ....[34]....
        /*0908*/ 	.word	0x0000df40


	//   ....[35]....
        /*090c*/ 	.word	0x0000df60


	//   ....[36]....
        /*0910*/ 	.word	0x0000e560


	//   ....[37]....
        /*0914*/ 	.word	0x0000e5c0


	//   ....[38]....
        /*0918*/ 	.word	0x0000e800


	//   ....[39]....
        /*091c*/ 	.word	0x0000e820


	//   ....[40]....
        /*0920*/ 	.word	0x0000f320


	//   ....[41]....
        /*0924*/ 	.word	0x0000f340


	//   ....[42]....
        /*0928*/ 	.word	0x0000f570


	//   ....[43]....
        /*092c*/ 	.word	0x0000f590


	//   ....[44]....
        /*0930*/ 	.word	0x0000f830


	//   ....[45]....
        /*0934*/ 	.word	0x0000fa20


	//   ....[46]....
        /*0938*/ 	.word	0x0000fa50


	//   ....[47]....
        /*093c*/ 	.word	0x0000fa80


	//   ....[48]....
        /*0940*/ 	.word	0x0000fab0


	//   ....[49]....
        /*0944*/ 	.word	0x0000fae0


	//   ....[50]....
        /*0948*/ 	.word	0x0000fb10


	//   ....[51]....
        /*094c*/ 	.word	0x0000fc80


	//   ....[52]....
        /*0950*/ 	.word	0x0000fcb0


	//   ....[53]....
        /*0954*/ 	.word	0x0000fce0


	//   ....[54]....
        /*0958*/ 	.word	0x0000fd10


	//   ....[55]....
        /*095c*/ 	.word	0x0000fd40


	//   ....[56]....
        /*0960*/ 	.word	0x0000fd70


	//   ....[57]....
        /*0964*/ 	.word	0x0000fe10


	//   ....[58]....
        /*0968*/ 	.word	0x0000fe40


	//   ....[59]....
        /*096c*/ 	.word	0x0000fed0


	//   ....[60]....
        /*0970*/ 	.word	0x00010a00


	//   ....[61]....
        /*0974*/ 	.word	0x00012b70


	//   ....[62]....
        /*0978*/ 	.word	0x00013700


	//   ....[63]....
        /*097c*/ 	.word	0x00013710


	//   ....[64]....
        /*0980*/ 	.word	0x00013730


	//   ....[65]....
        /*0984*/ 	.word	0x000137d0


	//   ....[66]....
        /*0988*/ 	.word	0x00013800


	//   ....[67]....
        /*098c*/ 	.word	0x00013870


	//   ....[68]....
        /*0990*/ 	.word	0x00013880


	//   ....[69]....
        /*0994*/ 	.word	0x000138f0


	//   ....[70]....
        /*0998*/ 	.word	0x000175b0


	//   ....[71]....
        /*099c*/ 	.word	0x00017610


	//   ....[72]....
        /*09a0*/ 	.word	0x00017640


	//   ....[73]....
        /*09a4*/ 	.word	0x00017670


	//   ....[74]....
        /*09a8*/ 	.word	0x000176a0


	//   ....[75]....
        /*09ac*/ 	.word	0x000176d0


	//   ....[76]....
        /*09b0*/ 	.word	0x00017700


	//   ....[77]....
        /*09b4*/ 	.word	0x00017710


	//   ....[78]....
        /*09b8*/ 	.word	0x00017890


	//   ....[79]....
        /*09bc*/ 	.word	0x000178c0


	//   ....[80]....
        /*09c0*/ 	.word	0x000178f0


	//   ....[81]....
        /*09c4*/ 	.word	0x00017920


	//   ....[82]....
        /*09c8*/ 	.word	0x00017950


	//   ....[83]....
        /*09cc*/ 	.word	0x00017980


	//   ....[84]....
        /*09d0*/ 	.word	0x00017a40


	//   ....[85]....
        /*09d4*/ 	.word	0x00017a60


	//   ....[86]....
        /*09d8*/ 	.word	0x00017ad0


	//   ....[87]....
        /*09dc*/ 	.word	0x00017f60


	//   ....[88]....
        /*09e0*/ 	.word	0x00018440


	//   ....[89]....
        /*09e4*/ 	.word	0x000184d0


	//   ....[90]....
        /*09e8*/ 	.word	0x00018520


	//   ....[91]....
        /*09ec*/ 	.word	0x00018570


	//   ....[92]....
        /*09f0*/ 	.word	0x00018650


	//   ....[93]....
        /*09f4*/ 	.word	0x000186e0


	//   ....[94]....
        /*09f8*/ 	.word	0x00018730


	//   ....[95]....
        /*09fc*/ 	.word	0x00018780


	//   ....[96]....
        /*0a00*/ 	.word	0x000189f0


	//   ....[97]....
        /*0a04*/ 	.word	0x00018ce0


	//   ....[98]....
        /*0a08*/ 	.word	0x00018e90


	//   ....[99]....
        /*0a0c*/ 	.word	0x00018ee0


	//   ....[100]....
        /*0a10*/ 	.word	0x00018f40


	//   ....[101]....
        /*0a14*/ 	.word	0x00018fe0


	//   ....[102]....
        /*0a18*/ 	.word	0x00019090


	//   ....[103]....
        /*0a1c*/ 	.word	0x00019130


	//   ....[104]....
        /*0a20*/ 	.word	0x000191f0


	//   ....[105]....
        /*0a24*/ 	.word	0x000192d0


	//   ....[106]....
        /*0a28*/ 	.word	0x00019600


	//   ....[107]....
        /*0a2c*/ 	.word	0x000196a0


	//   ....[108]....
        /*0a30*/ 	.word	0x000197c0


	//   ....[109]....
        /*0a34*/ 	.word	0x00019840


	//   ....[110]....
        /*0a38*/ 	.word	0x000198c0


	//   ....[111]....
        /*0a3c*/ 	.word	0x00019940


	//   ....[112]....
        /*0a40*/ 	.word	0x000199c0


	//   ....[113]....
        /*0a44*/ 	.word	0x00019a50


	//   ....[114]....
        /*0a48*/ 	.word	0x00019af0


	//   ....[115]....
        /*0a4c*/ 	.word	0x00019b90


	//   ....[116]....
        /*0a50*/ 	.word	0x00019c10


	//   ....[117]....
        /*0a54*/ 	.word	0x00019c90


	//   ....[118]....
        /*0a58*/ 	.word	0x00019d10


	//   ....[119]....
        /*0a5c*/ 	.word	0x00019da0


	//   ....[120]....
        /*0a60*/ 	.word	0x00019e20


	//   ....[121]....
        /*0a64*/ 	.word	0x00019ec0


	//   ....[122]....
        /*0a68*/ 	.word	0x00019f50


	//   ....[123]....
        /*0a6c*/ 	.word	0x0001a080


	//----- nvinfo : EIATTR_REG_RECONFIG
	.align		4
.L_234:
        /*0a70*/ 	.byte	0x01, 0x54
	.zero		2


	//----- nvinfo : EIATTR_SYSCALL_OFFSETS
	.align		4
        /*0a74*/ 	.byte	0x04, 0x46
        /*0a76*/ 	.short	(.L_236 - .L_235)


	//   ....[0]....
.L_235:
        /*0a78*/ 	.word	0x00001980


	//   ....[1]....
        /*0a7c*/ 	.word	0x00001ad0


	//   ....[2]....
        /*0a80*/ 	.word	0x000064b0


	//   ....[3]....
        /*0a84*/ 	.word	0x00006830


	//   ....[4]....
        /*0a88*/ 	.word	0x00012760


	//   ....[5]....
        /*0a8c*/ 	.word	0x000128c0


	//   ....[6]....
        /*0a90*/ 	.word	0x000129c0


	//   ....[7]....
        /*0a94*/ 	.word	0x00013330


	//----- nvinfo : EIATTR_MBARRIER_INSTR_OFFSETS
	.align		4
.L_236:
        /*0a98*/ 	.byte	0x04, 0x39
        /*0a9a*/ 	.short	(.L_238 - .L_237)


	//   ....[0]....
.L_237:
        /*0a9c*/ 	.word	0x000002c0
        /*0aa0*/ 	.word	0x000000ff
        /*0aa4*/ 	.word	0x00028c00
        /*0aa8*/ 	.short	0x0100
        /*0aaa*/ 	.byte	0x08
	.zero		1


	//   ....[1]....
        /*0aac*/ 	.word	0x000002d0
        /*0ab0*/ 	.word	0x000000ff
        /*0ab4*/ 	.word	0x00028c20
        /*0ab8*/ 	.short	0x0100
        /*0aba*/ 	.byte	0x08
	.zero		1


	//   ....[2]....
        /*0abc*/ 	.word	0x00000380
        /*0ac0*/ 	.word	0x000000ff
        /*0ac4*/ 	.word	0x00028c30
        /*0ac8*/ 	.short	0x0100
        /*0aca*/ 	.byte	0x06
	.zero		1


	//   ....[3]....
        /*0acc*/ 	.word	0x00000390
        /*0ad0*/ 	.word	0x000000ff
        /*0ad4*/ 	.word	0x00028c40
        /*0ad8*/ 	.short	0x0100
        /*0ada*/ 	.byte	0x06
	.zero		1


	//   ....[4]....
        /*0adc*/ 	.word	0x000003a0
        /*0ae0*/ 	.word	0x000000ff
        /*0ae4*/ 	.word	0x00028c38
        /*0ae8*/ 	.short	0x0100
        /*0aea*/ 	.byte	0x06
	.zero		1


	//   ....[5]....
        /*0aec*/ 	.word	0x000003b0
        /*0af0*/ 	.word	0x000000ff
        /*0af4*/ 	.word	0x00028c48
        /*0af8*/ 	.short	0x0100
        /*0afa*/ 	.byte	0x06
	.zero		1


	//   ....[6]....
        /*0afc*/ 	.word	0x000004e0
        /*0b00*/ 	.word	0x000000ff
        /*0b04*/ 	.word	0x00028c50
        /*0b08*/ 	.short	0x0100
        /*0b0a*/ 	.byte	0x08
	.zero		1


	//   ....[7]....
        /*0b0c*/ 	.word	0x000004f0
        /*0b10*/ 	.word	0x000000ff
        /*0b14*/ 	.word	0x00028c60
        /*0b18*/ 	.short	0x0100
        /*0b1a*/ 	.byte	0x08
	.zero		1


	//   ....[8]....
        /*0b1c*/ 	.word	0x00000500
        /*0b20*/ 	.word	0x000000ff
        /*0b24*/ 	.word	0x00028c58
        /*0b28*/ 	.short	0x0100
        /*0b2a*/ 	.byte	0x08
	.zero		1


	//   ....[9]....
        /*0b2c*/ 	.word	0x00000510
        /*0b30*/ 	.word	0x000000ff
        /*0b34*/ 	.word	0x00028c68
        /*0b38*/ 	.short	0x0100
        /*0b3a*/ 	.byte	0x08
	.zero		1


	//   ....[10]....
        /*0b3c*/ 	.word	0x00000600
        /*0b40*/ 	.word	0x000000ff
        /*0b44*/ 	.word	0x00028c70
        /*0b48*/ 	.short	0x0100
        /*0b4a*/ 	.byte	0x06
	.zero		1


	//   ....[11]....
        /*0b4c*/ 	.word	0x00000610
        /*0b50*/ 	.word	0x000000ff
        /*0b54*/ 	.word	0x00028c80
        /*0b58*/ 	.short	0x0100
        /*0b5a*/ 	.byte	0x06
	.zero		1


	//   ....[12]....
        /*0b5c*/ 	.word	0x00000620
        /*0b60*/ 	.word	0x000000ff
        /*0b64*/ 	.word	0x00028c78
        /*0b68*/ 	.short	0x0100
        /*0b6a*/ 	.byte	0x06
	.zero		1


	//   ....[13]....
        /*0b6c*/ 	.word	0x00000630
        /*0b70*/ 	.word	0x000000ff
        /*0b74*/ 	.word	0x00028c88
        /*0b78*/ 	.short	0x0100
        /*0b7a*/ 	.byte	0x06
	.zero		1


	//   ....[14]....
        /*0b7c*/ 	.word	0x00000760
        /*0b80*/ 	.word	0x000000ff
        /*0b84*/ 	.word	0x00028c90
        /*0b88*/ 	.short	0x0100
        /*0b8a*/ 	.byte	0x08
	.zero		1


	//   ....[15]....
        /*0b8c*/ 	.word	0x00000770
        /*0b90*/ 	.word	0x000000ff
        /*0b94*/ 	.word	0x00028ca0
        /*0b98*/ 	.short	0x0100
        /*0b9a*/ 	.byte	0x08
	.zero		1


	//   ....[16]....
        /*0b9c*/ 	.word	0x00000780
        /*0ba0*/ 	.word	0x000000ff
        /*0ba4*/ 	.word	0x00028c98
        /*0ba8*/ 	.short	0x0100
        /*0baa*/ 	.byte	0x08
	.zero		1


	//   ....[17]....
        /*0bac*/ 	.word	0x00000790
        /*0bb0*/ 	.word	0x000000ff
        /*0bb4*/ 	.word	0x00028ca8
        /*0bb8*/ 	.short	0x0100
        /*0bba*/ 	.byte	0x08
	.zero		1


	//   ....[18]....
        /*0bbc*/ 	.word	0x000008c0
        /*0bc0*/ 	.word	0x000000ff
        /*0bc4*/ 	.word	0x00028cb0
        /*0bc8*/ 	.short	0x0100
        /*0bca*/ 	.byte	0x08
	.zero		1


	//   ....[19]....
        /*0bcc*/ 	.word	0x000008d0
        /*0bd0*/ 	.word	0x000000ff
        /*0bd4*/ 	.word	0x00028cc0
        /*0bd8*/ 	.short	0x0100
        /*0bda*/ 	.byte	0x08
	.zero		1


	//   ....[20]....
        /*0bdc*/ 	.word	0x000008e0
        /*0be0*/ 	.word	0x000000ff
        /*0be4*/ 	.word	0x00028cb8
        /*0be8*/ 	.short	0x0100
        /*0bea*/ 	.byte	0x08
	.zero		1


	//   ....[21]....
        /*0bec*/ 	.word	0x000008f0
        /*0bf0*/ 	.word	0x000000ff
        /*0bf4*/ 	.word	0x00028cc8
        /*0bf8*/ 	.short	0x0100
        /*0bfa*/ 	.byte	0x08
	.zero		1


	//   ....[22]....
        /*0bfc*/ 	.word	0x000026d0
        /*0c00*/ 	.word	0x00000042
        /*0c04*/ 	.word	0x00028c90
        /*0c08*/ 	.short	0x010a
        /*0c0a*/ 	.byte	0x3f
	.zero		1


	//   ....[23]....
        /*0c0c*/ 	.word	0x000030f0
        /*0c10*/ 	.word	0x00000042
        /*0c14*/ 	.word	0x00028c90
        /*0c18*/ 	.short	0x010a
        /*0c1a*/ 	.byte	0x3f
	.zero		1


	//   ....[24]....
        /*0c1c*/ 	.word	0x00003a00
        /*0c20*/ 	.word	0x00000042
        /*0c24*/ 	.word	0x00028c90
        /*0c28*/ 	.short	0x010a
        /*0c2a*/ 	.byte	0x3f
	.zero		1


	//   ....[25]....
        /*0c2c*/ 	.word	0x00003c00
        /*0c30*/ 	.word	0x00000004
        /*0c34*/ 	.word	0x00000000
        /*0c38*/ 	.short	0x0101
        /*0c3a*/ 	.byte	0x3f
	.zero		1


	//   ....[26]....
        /*0c3c*/ 	.word	0x00003c40
        /*0c40*/ 	.word	0x00000042
        /*0c44*/ 	.word	0x00028cb0
        /*0c48*/ 	.short	0x010a
        /*0c4a*/ 	.byte	0x3f
	.zero		1


	//   ....[27]....
        /*0c4c*/ 	.word	0x00004260
        /*0c50*/ 	.word	0x00000042
        /*0c54*/ 	.word	0x00000000
        /*0c58*/ 	.short	0x0101
        /*0c5a*/ 	.byte	0x3f
	.zero		1


	//   ....[28]....
        /*0c5c*/ 	.word	0x00004930
        /*0c60*/ 	.word	0x0000000d
        /*0c64*/ 	.word	0x00028c50
        /*0c68*/ 	.short	0x010a
        /*0c6a*/ 	.byte	0x3f
	.zero		1


	//   ....[29]....
        /*0c6c*/ 	.word	0x00004cd0
        /*0c70*/ 	.word	0x00000000
        /*0c74*/ 	.word	0x00000000
        /*0c78*/ 	.short	0x0101
        /*0c7a*/ 	.byte	0x3f
	.zero		1


	//   ....[30]....
        /*0c7c*/ 	.word	0x00005620
        /*0c80*/ 	.word	0x00000000
        /*0c84*/ 	.word	0x00028c50
        /*0c88*/ 	.short	0x010a
        /*0c8a*/ 	.byte	0x3f
	.zero		1


	//   ....[31]....
        /*0c8c*/ 	.word	0x00005670
        /*0c90*/ 	.word	0x00000000
        /*0c94*/ 	.word	0x00028c50
        /*0c98*/ 	.short	0x010a
        /*0c9a*/ 	.byte	0x3f
	.zero		1


	//   ....[32]....
        /*0c9c*/ 	.word	0x000059c0
        /*0ca0*/ 	.word	0x00000000
        /*0ca4*/ 	.word	0x00000000
        /*0ca8*/ 	.short	0x0101
        /*0caa*/ 	.byte	0x3f
	.zero		1


	//   ....[33]....
        /*0cac*/ 	.word	0x00006540
        /*0cb0*/ 	.word	0x00000002
        /*0cb4*/ 	.word	0x00028c00
        /*0cb8*/ 	.short	0x010a
        /*0cba*/ 	.byte	0x3f
	.zero		1


	//   ....[34]....
        /*0cbc*/ 	.word	0x00006590
        /*0cc0*/ 	.word	0x00000002
        /*0cc4*/ 	.word	0x00028c00
        /*0cc8*/ 	.short	0x010a
        /*0cca*/ 	.byte	0x3f
	.zero		1


	//   ....[35]....
        /*0ccc*/ 	.word	0x00006b40
        /*0cd0*/ 	.word	0x00000002
        /*0cd4*/ 	.word	0x00028c00
        /*0cd8*/ 	.short	0x010a
        /*0cda*/ 	.byte	0x3f
	.zero		1


	//   ....[36]....
        /*0cdc*/ 	.word	0x00007a80
        /*0ce0*/ 	.word	0x00000002
        /*0ce4*/ 	.word	0x00028c00
        /*0ce8*/ 	.short	0x010a
        /*0cea*/ 	.byte	0x3f
	.zero		1


	//   ....[37]....
        /*0cec*/ 	.word	0x00008840
        /*0cf0*/ 	.word	0x0000000f
        /*0cf4*/ 	.word	0x00028c30
        /*0cf8*/ 	.short	0x010a
        /*0cfa*/ 	.byte	0x3f
	.zero		1


	//   ....[38]....
        /*0cfc*/ 	.word	0x000088f0
        /*0d00*/ 	.word	0x0000000f
        /*0d04*/ 	.word	0x00028c30
        /*0d08*/ 	.short	0x010a
        /*0d0a*/ 	.byte	0x3f
	.zero		1


	//   ....[39]....
        /*0d0c*/ 	.word	0x00009a40
        /*0d10*/ 	.word	0x00000003
        /*0d14*/ 	.word	0x00000000
        /*0d18*/ 	.short	0x0101
        /*0d1a*/ 	.byte	0x3f
	.zero		1


	//   ....[40]....
        /*0d1c*/ 	.word	0x00009da0
        /*0d20*/ 	.word	0x0000000f
        /*0d24*/ 	.word	0x00028c50
        /*0d28*/ 	.short	0x010a
        /*0d2a*/ 	.byte	0x3f
	.zero		1


	//   ....[41]....
        /*0d2c*/ 	.word	0x00009e40
        /*0d30*/ 	.word	0x0000000f
        /*0d34*/ 	.word	0x00028c50
        /*0d38*/ 	.short	0x010a
        /*0d3a*/ 	.byte	0x3f
	.zero		1


	//   ....[42]....
        /*0d3c*/ 	.word	0x0000a0f0
        /*0d40*/ 	.word	0x0000000f
        /*0d44*/ 	.word	0x00000000
        /*0d48*/ 	.short	0x0101
        /*0d4a*/ 	.byte	0x3f
	.zero		1


	//   ....[43]....
        /*0d4c*/ 	.word	0x0000a200
        /*0d50*/ 	.word	0x000000d8
        /*0d54*/ 	.word	0x00028c30
        /*0d58*/ 	.short	0x010a
        /*0d5a*/ 	.byte	0x3f
	.zero		1


	//   ....[44]....
        /*0d5c*/ 	.word	0x0000a2b0
        /*0d60*/ 	.word	0x000000d8
        /*0d64*/ 	.word	0x00028c30
        /*0d68*/ 	.short	0x010a
        /*0d6a*/ 	.byte	0x3f
	.zero		1


	//   ....[45]....
        /*0d6c*/ 	.word	0x0000ad00
        /*0d70*/ 	.word	0x0000000e
        /*0d74*/ 	.word	0x00000000
        /*0d78*/ 	.short	0x0101
        /*0d7a*/ 	.byte	0x3f
	.zero		1


	//   ....[46]....
        /*0d7c*/ 	.word	0x0000bc10
        /*0d80*/ 	.word	0x000000d8
        /*0d84*/ 	.word	0x00028c50
        /*0d88*/ 	.short	0x010a
        /*0d8a*/ 	.byte	0x3f
	.zero		1


	//   ....[47]....
        /*0d8c*/ 	.word	0x0000bc60
        /*0d90*/ 	.word	0x000000d8
        /*0d94*/ 	.word	0x00028c50
        /*0d98*/ 	.short	0x010a
        /*0d9a*/ 	.byte	0x3f
	.zero		1


	//   ....[48]....
        /*0d9c*/ 	.word	0x0000bf40
        /*0da0*/ 	.word	0x000000d8
        /*0da4*/ 	.word	0x00000000
        /*0da8*/ 	.short	0x0101
        /*0daa*/ 	.byte	0x3f
	.zero		1


	//   ....[49]....
        /*0dac*/ 	.word	0x0000e540
        /*0db0*/ 	.word	0x00000000
        /*0db4*/ 	.word	0x00000000
        /*0db8*/ 	.short	0x0101
        /*0dba*/ 	.byte	0x3f
	.zero		1


	//   ....[50]....
        /*0dbc*/ 	.word	0x00010af0
        /*0dc0*/ 	.word	0x00000006
        /*0dc4*/ 	.word	0x00028c20
        /*0dc8*/ 	.short	0x010a
        /*0dca*/ 	.byte	0x3f
	.zero		1


	//   ....[51]....
        /*0dcc*/ 	.word	0x00010be0
        /*0dd0*/ 	.word	0x00000005
        /*0dd4*/ 	.word	0x00028ca0
        /*0dd8*/ 	.short	0x010a
        /*0dda*/ 	.byte	0x3f
	.zero		1


	//   ....[52]....
        /*0ddc*/ 	.word	0x00010e30
        /*0de0*/ 	.word	0x00000005
        /*0de4*/ 	.word	0x00028cc0
        /*0de8*/ 	.short	0x010a
        /*0dea*/ 	.byte	0x3f
	.zero		1


	//   ....[53]....
        /*0dec*/ 	.word	0x000118b0
        /*0df0*/ 	.word	0x00000005
        /*0df4*/ 	.word	0x00028ca0
        /*0df8*/ 	.short	0x010a
        /*0dfa*/ 	.byte	0x3f
	.zero		1


	//   ....[54]....
        /*0dfc*/ 	.word	0x00011af0
        /*0e00*/ 	.word	0x00000005
        /*0e04*/ 	.word	0x00028cc0
        /*0e08*/ 	.short	0x010a
        /*0e0a*/ 	.byte	0x3f
	.zero		1


	//   ....[55]....
        /*0e0c*/ 	.word	0x00012e10
        /*0e10*/ 	.word	0x00000000
        /*0e14*/ 	.word	0x00028c40
        /*0e18*/ 	.short	0x010a
        /*0e1a*/ 	.byte	0x3f
	.zero		1


	//   ....[56]....
        /*0e1c*/ 	.word	0x000139a0
        /*0e20*/ 	.word	0x00000008
        /*0e24*/ 	.word	0x00028c00
        /*0e28*/ 	.short	0x0107
        /*0e2a*/ 	.byte	0x3f
	.zero		1


	//   ....[57]....
        /*0e2c*/ 	.word	0x00013aa0
        /*0e30*/ 	.word	0x00000002
        /*0e34*/ 	.word	0x00028c00
        /*0e38*/ 	.short	0x0101
        /*0e3a*/ 	.byte	0x3f
	.zero		1


	//   ....[58]....
        /*0e3c*/ 	.word	0x00013ac0
        /*0e40*/ 	.word	0x00000002
        /*0e44*/ 	.word	0x00028c20
        /*0e48*/ 	.short	0x010a
        /*0e4a*/ 	.byte	0x3f
	.zero		1


	//   ....[59]....
        /*0e4c*/ 	.word	0x00013bd0
        /*0e50*/ 	.word	0x00000003
        /*0e54*/ 	.word	0x00028c60
        /*0e58*/ 	.short	0x010a
        /*0e5a*/ 	.byte	0x3f
	.zero		1


	//   ....[60]....
        /*0e5c*/ 	.word	0x000148e0
        /*0e60*/ 	.word	0x00000003
        /*0e64*/ 	.word	0x00028c40
        /*0e68*/ 	.short	0x010a
        /*0e6a*/ 	.byte	0x3f
	.zero		1


	//   ....[61]....
        /*0e6c*/ 	.word	0x00014b40
        /*0e70*/ 	.word	0x00000003
        /*0e74*/ 	.word	0x00028c60
        /*0e78*/ 	.short	0x010a
        /*0e7a*/ 	.byte	0x3f
	.zero		1


	//   ....[62]....
        /*0e7c*/ 	.word	0x000157e0
        /*0e80*/ 	.word	0x00000004
        /*0e84*/ 	.word	0x00028c40
        /*0e88*/ 	.short	0x010a
        /*0e8a*/ 	.byte	0x3f
	.zero		1


	//   ....[63]....
        /*0e8c*/ 	.word	0x00015a30
        /*0e90*/ 	.word	0x00000004
        /*0e94*/ 	.word	0x00028c60
        /*0e98*/ 	.short	0x010a
        /*0e9a*/ 	.byte	0x3f
	.zero		1


	//   ....[64]....
        /*0e9c*/ 	.word	0x00016640
        /*0ea0*/ 	.word	0x00000004
        /*0ea4*/ 	.word	0x00028c40
        /*0ea8*/ 	.short	0x010a
        /*0eaa*/ 	.byte	0x3f
	.zero		1


	//   ....[65]....
        /*0eac*/ 	.word	0x000168a0
        /*0eb0*/ 	.word	0x00000004
        /*0eb4*/ 	.word	0x00028c60
        /*0eb8*/ 	.short	0x010a
        /*0eba*/ 	.byte	0x3f
	.zero		1


	//   ....[66]....
        /*0ebc*/ 	.word	0x00017ee0
        /*0ec0*/ 	.word	0x00000000
        /*0ec4*/ 	.word	0x00028c20
        /*0ec8*/ 	.short	0x010a
        /*0eca*/ 	.byte	0x3f
	.zero		1


	//   ....[67]....
        /*0ecc*/ 	.word	0x00018090
        /*0ed0*/ 	.word	0x00000006
        /*0ed4*/ 	.word	0x00000000
        /*0ed8*/ 	.short	0x010a
        /*0eda*/ 	.byte	0x3f
	.zero		1


	//   ....[68]....
        /*0edc*/ 	.word	0x00018100
        /*0ee0*/ 	.word	0x00000007
        /*0ee4*/ 	.word	0x00000000
        /*0ee8*/ 	.short	0x010a
        /*0eea*/ 	.byte	0x3f
	.zero		1


	//   ....[69]....
        /*0eec*/ 	.word	0x00018170
        /*0ef0*/ 	.word	0x00000004
        /*0ef4*/ 	.word	0x00000000
        /*0ef8*/ 	.short	0x010a
        /*0efa*/ 	.byte	0x3f
	.zero		1


	//   ....[70]....
        /*0efc*/ 	.word	0x000181a0
        /*0f00*/ 	.word	0x00000003
        /*0f04*/ 	.word	0x00000000
        /*0f08*/ 	.short	0x010a
        /*0f0a*/ 	.byte	0x3f
	.zero		1


	//   ....[71]....
        /*0f0c*/ 	.word	0x00018200
        /*0f10*/ 	.word	0x00000042
        /*0f14*/ 	.word	0x00028c90
        /*0f18*/ 	.short	0x010a
        /*0f1a*/ 	.byte	0x3f
	.zero		1


	//   ....[72]....
        /*0f1c*/ 	.word	0x00018250
        /*0f20*/ 	.word	0x00000042
        /*0f24*/ 	.word	0x00028c90
        /*0f28*/ 	.short	0x010a
        /*0f2a*/ 	.byte	0x3f
	.zero		1


	//   ....[73]....
        /*0f2c*/ 	.word	0x000182a0
        /*0f30*/ 	.word	0x00000042
        /*0f34*/ 	.word	0x00028c90
        /*0f38*/ 	.short	0x010a
        /*0f3a*/ 	.byte	0x3f
	.zero		1


	//   ....[74]....
        /*0f3c*/ 	.word	0x000182f0
        /*0f40*/ 	.word	0x00000042
        /*0f44*/ 	.word	0x00028cb0
        /*0f48*/ 	.short	0x010a
        /*0f4a*/ 	.byte	0x3f
	.zero		1


	//   ....[75]....
        /*0f4c*/ 	.word	0x00018340
        /*0f50*/ 	.word	0x0000000d
        /*0f54*/ 	.word	0x00028c50
        /*0f58*/ 	.short	0x010a
        /*0f5a*/ 	.byte	0x3f
	.zero		1


	//   ....[76]....
        /*0f5c*/ 	.word	0x00018390
        /*0f60*/ 	.word	0x00000000
        /*0f64*/ 	.word	0x00028c50
        /*0f68*/ 	.short	0x010a
        /*0f6a*/ 	.byte	0x3f
	.zero		1


	//   ....[77]....
        /*0f6c*/ 	.word	0x000185a0
        /*0f70*/ 	.word	0x00000002
        /*0f74*/ 	.word	0x00028c00
        /*0f78*/ 	.short	0x010a
        /*0f7a*/ 	.byte	0x3f
	.zero		1


	//   ....[78]....
        /*0f7c*/ 	.word	0x000187d0
        /*0f80*/ 	.word	0x00000002
        /*0f84*/ 	.word	0x00028c00
        /*0f88*/ 	.short	0x010a
        /*0f8a*/ 	.byte	0x3f
	.zero		1


	//   ....[79]....
        /*0f8c*/ 	.word	0x00018820
        /*0f90*/ 	.word	0x0000000f
        /*0f94*/ 	.word	0x00028c30
        /*0f98*/ 	.short	0x010a
        /*0f9a*/ 	.byte	0x3f
	.zero		1


	//   ....[80]....
        /*0f9c*/ 	.word	0x00018870
        /*0fa0*/ 	.word	0x0000000f
        /*0fa4*/ 	.word	0x00028c50
        /*0fa8*/ 	.short	0x010a
        /*0faa*/ 	.byte	0x3f
	.zero		1


	//   ....[81]....
        /*0fac*/ 	.word	0x000188c0
        /*0fb0*/ 	.word	0x000000d8
        /*0fb4*/ 	.word	0x00028c30
        /*0fb8*/ 	.short	0x010a
        /*0fba*/ 	.byte	0x3f
	.zero		1


	//   ....[82]....
        /*0fbc*/ 	.word	0x00018910
        /*0fc0*/ 	.word	0x000000d8
        /*0fc4*/ 	.word	0x00028c50
        /*0fc8*/ 	.short	0x010a
        /*0fca*/ 	.byte	0x3f
	.zero		1


	//   ....[83]....
        /*0fcc*/ 	.word	0x00018ac0
        /*0fd0*/ 	.word	0x00000005
        /*0fd4*/ 	.word	0x00028c20
        /*0fd8*/ 	.short	0x010a
        /*0fda*/ 	.byte	0x3f
	.zero		1


	//   ....[84]....
        /*0fdc*/ 	.word	0x00018b10
        /*0fe0*/ 	.word	0x00000005
        /*0fe4*/ 	.word	0x00028ca0
        /*0fe8*/ 	.short	0x010a
        /*0fea*/ 	.byte	0x3f
	.zero		1


	//   ....[85]....
        /*0fec*/ 	.word	0x00018b60
        /*0ff0*/ 	.word	0x00000005
        /*0ff4*/ 	.word	0x00028cc0
        /*0ff8*/ 	.short	0x010a
        /*0ffa*/ 	.byte	0x3f
	.zero		1


	//   ....[86]....
        /*0ffc*/ 	.word	0x00018bb0
        /*1000*/ 	.word	0x00000005
        /*1004*/ 	.word	0x00028ca0
        /*1008*/ 	.short	0x010a
        /*100a*/ 	.byte	0x3f
	.zero		1


	//   ....[87]....
        /*100c*/ 	.word	0x00018c00
        /*1010*/ 	.word	0x00000005
        /*1014*/ 	.word	0x00028cc0
        /*1018*/ 	.short	0x010a
        /*101a*/ 	.byte	0x3f
	.zero		1


	//   ....[88]....
        /*101c*/ 	.word	0x00018da0
        /*1020*/ 	.word	0x00000000
        /*1024*/ 	.word	0x00028c40
        /*1028*/ 	.short	0x010a
        /*102a*/ 	.byte	0x3f
	.zero		1


	//   ....[89]....
        /*102c*/ 	.word	0x00019320
        /*1030*/ 	.word	0x00000002
        /*1034*/ 	.word	0x00028c20
        /*1038*/ 	.short	0x010a
        /*103a*/ 	.byte	0x3f
	.zero		1


	//   ....[90]....
        /*103c*/ 	.word	0x00019370
        /*1040*/ 	.word	0x00000003
        /*1044*/ 	.word	0x00028c60
        /*1048*/ 	.short	0x010a
        /*104a*/ 	.byte	0x3f
	.zero		1


	//   ....[91]....
        /*104c*/ 	.word	0x000193c0
        /*1050*/ 	.word	0x00000003
        /*1054*/ 	.word	0x00028c40
        /*1058*/ 	.short	0x010a
        /*105a*/ 	.byte	0x3f
	.zero		1


	//   ....[92]....
        /*105c*/ 	.word	0x00019410
        /*1060*/ 	.word	0x00000003
        /*1064*/ 	.word	0x00028c60
        /*1068*/ 	.short	0x010a
        /*106a*/ 	.byte	0x3f
	.zero		1


	//   ....[93]....
        /*106c*/ 	.word	0x00019460
        /*1070*/ 	.word	0x00000004
        /*1074*/ 	.word	0x00028c40
        /*1078*/ 	.short	0x010a
        /*107a*/ 	.byte	0x3f
	.zero		1


	//   ....[94]....
        /*107c*/ 	.word	0x000194b0
        /*1080*/ 	.word	0x00000004
        /*1084*/ 	.word	0x00028c60
        /*1088*/ 	.short	0x010a
        /*108a*/ 	.byte	0x3f
	.zero		1


	//   ....[95]....
        /*108c*/ 	.word	0x00019500
        /*1090*/ 	.word	0x00000004
        /*1094*/ 	.word	0x00028c40
        /*1098*/ 	.short	0x010a
        /*109a*/ 	.byte	0x3f
	.zero		1


	//   ....[96]....
        /*109c*/ 	.word	0x00019550
        /*10a0*/ 	.word	0x00000004
        /*10a4*/ 	.word	0x00028c60
        /*10a8*/ 	.short	0x010a
        /*10aa*/ 	.byte	0x3f
	.zero		1


	//   ....[97]....
        /*10ac*/ 	.word	0x00019fa0
        /*10b0*/ 	.word	0x00000000
        /*10b4*/ 	.word	0x00028c20
        /*10b8*/ 	.short	0x010a
        /*10ba*/ 	.byte	0x3f
	.zero		1


	//   ....[98]....
        /*10bc*/ 	.word	0x0001a140
        /*10c0*/ 	.word	0x00000006
        /*10c4*/ 	.word	0x00000000
        /*10c8*/ 	.short	0x010a
        /*10ca*/ 	.byte	0x3f
	.zero		1


	//   ....[99]....
        /*10cc*/ 	.word	0x0001a190
        /*10d0*/ 	.word	0x00000007
        /*10d4*/ 	.word	0x00000000
        /*10d8*/ 	.short	0x010a
        /*10da*/ 	.byte	0x3f
	.zero		1


	//   ....[100]....
        /*10dc*/ 	.word	0x0001a1e0
        /*10e0*/ 	.word	0x00000004
        /*10e4*/ 	.word	0x00000000
        /*10e8*/ 	.short	0x010a
        /*10ea*/ 	.byte	0x3f
	.zero		1


	//----- nvinfo : EIATTR_NUM_MBARRIERS
	.align		4
.L_238:
        /*10ec*/ 	.byte	0x03, 0x38
        /*10ee*/ 	.short	0x0016


	//----- nvinfo : EIATTR_EXIT_INSTR_OFFSETS
	.align		4
        /*10f0*/ 	.byte	0x04, 0x1c
        /*10f2*/ 	.short	(.L_240 - .L_239)


	//   ....[0]....
.L_239:
        /*10f4*/ 	.word	0x000181f0


	//----- nvinfo : EIATTR_MAX_THREADS
	.align		4
.L_240:
        /*10f8*/ 	.byte	0x04, 0x05
        /*10fa*/ 	.short	(.L_242 - .L_241)
.L_241:
        /*10fc*/ 	.word	0x00000180
        /*1100*/ 	.word	0x00000001
        /*1104*/ 	.word	0x00000001


	//----- nvinfo : EIATTR_CRS_STACK_SIZE
	.align		4
.L_242:
        /*1108*/ 	.byte	0x04, 0x1e
        /*110a*/ 	.short	(.L_244 - .L_243)
.L_243:
        /*110c*/ 	.word	0x00000000


	//----- nvinfo : EIATTR_CBANK_PARAM_SIZE
	.align		4
.L_244:
        /*1110*/ 	.byte	0x03, 0x19
        /*1112*/ 	.short	0x0af0


	//----- nvinfo : EIATTR_PARAM_CBANK
	.align		4
        /*1114*/ 	.byte	0x04, 0x0a
        /*1116*/ 	.short	(.L_246 - .L_245)
	.align		4
.L_245:
        /*1118*/ 	.word	index@(.nv.constant0._ZN7cutlass13device_kernelIN5flash11enable_sm90INS1_16FlashAttnFwdSm90INS1_25CollectiveMainloopFwdSm90ILi2EN4cute5tupleIJNS5_1CILi1EEES8_S8_EEENS6_IJNS7_ILi64EEESA_SA_EEELi512ENS_10bfloat16_tEfNS_4arch4Sm90ELb0ELb0ELb1ELb1ELb0ELb1ELb0ELb0ELb0ELb1ELb0ELb0EEENS1_21CollectiveEpilogueFwdINS6_IJSA_NS7_ILi512EEESA_EEES9_SC_SE_Li256ELb1ELb1ELb0ELb0EEENS1_36VarlenDynamicPersistentTileSchedulerILi64ELi64ELi256ELi128ELb0ELb1ELb1ELb0ELb1ELb1EEEEEEEEEvNT_6ParamsE)
        /*111c*/ 	.short	0x0210
        /*111e*/ 	.short	0x0af0


	//----- nvinfo : EIATTR_SW_WAR
	.align		4
.L_246:
        /*1120*/ 	.byte	0x04, 0x36
        /*1122*/ 	.short	(.L_248 - .L_247)
.L_247:
        /*1124*/ 	.word	0x00000008
.L_248:


//--------------------- .nv.info._ZN7cutlass13device_kernelIN5flash11enable_sm90INS1_16FlashAttnFwdSm90INS1_25CollectiveMainloopFwdSm90ILi2EN4cute5tupleIJNS5_1CILi1EEES8_S8_EEENS6_IJNS7_ILi64EEESA_SA_EEELi512ENS_10bfloat16_tEfNS_4arch4Sm90ELb0ELb0ELb1ELb1ELb0ELb0ELb1ELb0ELb0ELb1ELb0ELb0EEENS1_21CollectiveEpilogueFwdINS6_IJSA_NS7_ILi512EEESA_EEES9_SC_SE_Li256ELb1ELb1ELb0ELb0EEENS1_36VarlenDynamicPersistentTileSchedulerILi64ELi64ELi256ELi128ELb0ELb1ELb1ELb0ELb1ELb1EEEEEEEEEvNT_6ParamsE --------------------------
	.section	.nv.info._ZN7cutlass13device_kernelIN5flash11enable_sm90INS1_16FlashAttnFwdSm90INS1_25CollectiveMainloopFwdSm90ILi2EN4cute5tupleIJNS5_1CILi1EEES8_S8_EEENS6_IJNS7_ILi64EEESA_SA_EEELi512ENS_10bfloat16_tEfNS_4arch4Sm90ELb0ELb0ELb1ELb1ELb0ELb0ELb1ELb0ELb0ELb1ELb0ELb0EEENS1_21CollectiveEpilogueFwdINS6_IJSA_NS7_ILi512EEESA_EEES9_SC_SE_Li256ELb1ELb1ELb0ELb0EEENS1_36VarlenDynamicPersistentTileSchedulerILi64ELi64ELi256ELi128ELb0ELb1ELb1ELb0ELb1ELb1EEEEEEEEEvNT_6ParamsE,"",@"SHT_CUDA_INFO"
	.sectionflags	@""
	.align	4


	//----- nvinfo : EIATTR_CUDA_API_VERSION
	.align		4
        /*0000*/ 	.byte	0x04, 0x37
        /*0002*/ 	.short	(.L_250 - .L_249)
.L_249:
        /*0004*/ 	.word	0x00000082


	//----- nvinfo : EIATTR_KPARAM_INFO
	.align		4
.L_250:
        /*0008*/ 	.byte	0x04, 0x17
        /*000a*/ 	.short	(.L_252 - .L_251)
.L_251:
        /*000c*/ 	.word	0x00000000
        /*0010*/ 	.short	0x0000
        /*0012*/ 	.short	0x0070
        /*0014*/ 	.byte	0x00, 0xf0, 0x01, 0x2e


	//----- nvinfo : EIATTR_SPARSE_MMA_MASK
	.align		4
.L_252:
        /*0018*/ 	.byte	0x03, 0x50
        /*001a*/ 	.short	0x0000


	//----- nvinfo : EIATTR_MAXREG_COUNT
	.align		4
        /*001c*/ 	.byte	0x03, 0x1b
        /*001e*/ 	.short	0x00a8


	//----- nvinfo : EIATTR_NUM_BARRIERS
	.align		4
        /*0020*/ 	.byte	0x02, 0x4c
        /*0022*/ 	.byte	0x10
	.zero		1


	//----- nvinfo : EIATTR_EXTERNS
	.align		4
        /*0024*/ 	.byte	0x04, 0x0f
        /*0026*/ 	.short	(.L_254 - .L_253)


	//   ....[0]....
	.align		4
.L_253:
        /*0028*/ 	.word	index@(__assertfail)


	//----- nvinfo : EIATTR_ANNOTATIONS
	.align		4
.L_254:
        /*002c*/ 	.byte	0x04, 0x55
        /*002e*/ 	.short	(.L_256 - .L_255)


	//   ....[0]....
.L_255:
        /* <DEDUP_REMOVED lines=103> */


	//----- nvinfo : EIATTR_MERCURY_ISA_VERSION
	.align		4
.L_256:
        /*0690*/ 	.byte	0x03, 0x5f
        /*0692*/ 	.short	0x0101


	//----- nvinfo : EIATTR_UNUSED_LOAD_BYTE_OFFSET
	.align		4
        /*0694*/ 	.byte	0x04, 0x44
        /*0696*/ 	.short	(.L_258 - .L_257)


	//   ....[0]....
.L_257:
        /*0698*/ 	.word	0x00000a10
        /*069c*/ 	.word	0x0000fff0


	//   ....[1]....
        /*06a0*/ 	.word	0x00009380
        /*06a4*/ 	.word	0x0000fff0


	//----- nvinfo : EIATTR_INT_WARP_WIDE_INSTR_OFFSETS
	.align		4
.L_258:
        /*06a8*/ 	.byte	0x04, 0x31
        /*06aa*/ 	.short	(.L_260 - .L_259)


	//   ....[0]....
.L_259:
        /*06ac*/ 	.word	0x00000130


	//   ....[1]....
        /*06b0*/ 	.word	0x00000170


	//   ....[2]....
        /*06b4*/ 	.word	0x000001e0


	//   ....[3]....
        /*06b8*/ 	.word	0x00000250


	//   ....[4]....
        /*06bc*/ 	.word	0x0000d420


	//   ....[5]....
        /*06c0*/ 	.word	0x0000d480


	//   ....[6]....
        /*06c4*/ 	.word	0x00013260


	//   ....[7]....
        /*06c8*/ 	.word	0x000132c0


	//----- nvinfo : EIATTR_COOP_GROUP_MASK_REGIDS
	.align		4
.L_260:
        /*06cc*/ 	.byte	0x04, 0x29
        /*06ce*/ 	.short	(.L_262 - .L_261)


	//   ....[0]....
.L_261:
        /*06d0*/ 	.word	0xffffffff


	//   ....[1]....
        /*06d4*/ 	.word	0xffffffff


	//   ....[2]....
        /*06d8*/ 	.word	0xffffffff


	//   ....[3]....
        /*06dc*/ 	.word	0xffffffff


	//   ....[4]....
        /*06e0*/ 	.word	0xffffffff


	//   ....[5]....
        /*06e4*/ 	.word	0xffffffff


	//   ....[6]....
        /*06e8*/ 	.word	0xffffffff


	//   ....[7]....
        /*06ec*/ 	.word	0xffffffff


	//   ....[8]....
        /*06f0*/ 	.word	0xffffffff


	//   ....[9]....
        /*06f4*/ 	.word	0xffffffff


	//   ....[10]....
        /*06f8*/ 	.word	0xffffffff


	//   ....[11]....
        /*06fc*/ 	.word	0xffffffff


	//   ....[12]....
        /*0700*/ 	.word	0xffffffff


	//   ....[13]....
        /*0704*/ 	.word	0xffffffff


	//   ....[14]....
        /*0708*/ 	.word	0xffffffff


	//   ....[15]....
        /*070c*/ 	.word	0xffffffff


	//   ....[16]....
        /*0710*/ 	.word	0xffffffff


	//   ....[17]....
        /*0714*/ 	.word	0xffffffff


	//   ....[18]....
        /*0718*/ 	.word	0xffffffff


	//   ....[19]....
        /*071c*/ 	.word	0xffffffff


	//   ....[20]....
        /*0720*/ 	.word	0xffffffff


	//   ....[21]....
        /*0724*/ 	.word	0xffffffff


	//   ....[22]....
        /*0728*/ 	.word	0xffffffff


	//   ....[23]....
        /*072c*/ 	.word	0xffffffff


	//   ....[24]....
        /*0730*/ 	.word	0xffffffff


	//   ....[25]....
        /*0734*/ 	.word	0xffffffff


	//   ....[26]....
        /*0738*/ 	.word	0xffffffff


	//   ....[27]....
        /*073c*/ 	.word	0xffffffff


	//   ....[28]....
        /*0740*/ 	.word	0xffffffff


	//   ....[29]....
        /*0744*/ 	.word	0xffffffff


	//   ....[30]....
        /*0748*/ 	.word	0xffffffff


	//   ....[31]....
        /*074c*/ 	.word	0xffffffff


	//   ....[32]....
        /*0750*/ 	.word	0xffffffff


	//   ....[33]....
        /*0754*/ 	.word	0xffffffff


	//   ....[34]....
        /*0758*/ 	.word	0xffffffff


	//   ....[35]....
        /*075c*/ 	.word	0xffffffff


	//   ....[36]....
        /*0760*/ 	.word	0xffffffff


	//   ....[37]....
        /*0764*/ 	.word	0xffffffff


	//   ....[38]....
        /*0768*/ 	.word	0xffffffff


	//   ....[39]....
        /*076c*/ 	.word	0xffffffff


	//   ....[40]....
        /*0770*/ 	.word	0xffffffff


	//   ....[41]....
        /*0774*/ 	.word	0xffffffff


	//   ....[42]....
        /*0778*/ 	.word	0xffffffff


	//   ....[43]....
        /*077c*/ 	.word	0xffffffff


	//   ....[44]....
        /*0780*/ 	.word	0xffffffff


	//   ....[45]....
        /*0784*/ 	.word	0xffffffff


	//   ....[46]....
        /*0788*/ 	.word	0xffffffff


	//   ....[47]....
        /*078c*/ 	.word	0xffffffff


	//   ....[48]....
        /*0790*/ 	.word	0xffffffff


	//   ....[49]....
        /*0794*/ 	.word	0xffffffff


	//   ....[50]....
        /*0798*/ 	.word	0xffffffff


	//   ....[51]....
        /*079c*/ 	.word	0xffffffff


	//   ....[52]....
        /*07a0*/ 	.word	0xffffffff


	//   ....[53]....
        /*07a4*/ 	.word	0xffffffff


	//   ....[54]....
        /*07a8*/ 	.word	0xffffffff


	//   ....[55]....
        /*07ac*/ 	.word	0xffffffff


	//   ....[56]....
        /*07b0*/ 	.word	0xffffffff


	//   ....[57]....
        /*07b4*/ 	.word	0xffffffff


	//   ....[58]....
        /*07b8*/ 	.word	0xffffffff


	//   ....[59]....
        /*07bc*/ 	.word	0xffffffff


	//   ....[60]....
        /*07c0*/ 	.word	0xffffffff


	//   ....[61]....
        /*07c4*/ 	.word	0xffffffff


	//   ....[62]....
        /*07c8*/ 	.word	0xffffffff


	//   ....[63]....
        /*07cc*/ 	.word	0xffffffff


	//   ....[64]....
        /*07d0*/ 	.word	0xffffffff


	//   ....[65]....
        /*07d4*/ 	.word	0xffffffff


	//   ....[66]....
        /*07d8*/ 	.word	0xffffffff


	//   ....[67]....
        /*07dc*/ 	.word	0xffffffff


	//   ....[68]....
        /*07e0*/ 	.word	0xffffffff


	//   ....[69]....
        /*07e4*/ 	.word	0xffffffff


	//   ....[70]....
        /*07e8*/ 	.word	0xffffffff


	//   ....[71]....
        /*07ec*/ 	.word	0xffffffff


	//   ....[72]....
        /*07f0*/ 	.word	0xffffffff


	//   ....[73]....
        /*07f4*/ 	.word	0xffffffff


	//   ....[74]....
        /*07f8*/ 	.word	0xffffffff


	//   ....[75]....
        /*07fc*/ 	.word	0xffffffff


	//   ....[76]....
        /*0800*/ 	.word	0xffffffff


	//   ....[77]....
        /*0804*/ 	.word	0xffffffff


	//   ....[78]....
        /*0808*/ 	.word	0xffffffff


	//   ....[79]....
        /*080c*/ 	.word	0xffffffff


	//   ....[80]....
        /*0810*/ 	.word	0xffffffff


	//   ....[81]....
        /*0814*/ 	.word	0xffffffff


	//   ....[82]....
        /*0818*/ 	.word	0xffffffff


	//   ....[83]....
        /*081c*/ 	.word	0xffffffff


	//   ....[84]....
        /*0820*/ 	.word	0xffffffff


	//   ....[85]....
        /*0824*/ 	.word	0xffffffff


	//   ....[86]....
        /*0828*/ 	.word	0xffffffff


	//   ....[87]....
        /*082c*/ 	.word	0xffffffff


	//   ....[88]....
        /*0830*/ 	.word	0xffffffff


	//   ....[89]....
        /*0834*/ 	.word	0x0500000f


	//   ....[90]....
        /*0838*/ 	.word	0x0500000f


	//   ....[91]....
        /*083c*/ 	.word	0x0500000f


	//   ....[92]....
        /*0840*/ 	.word	0x0500000f


	//   ....[93]....
        /*0844*/ 	.word	0x0500000f


	//   ....[94]....
        /*0848*/ 	.word	0x0500000f


	//   ....[95]....
        /*084c*/ 	.word	0x0500000f


	//   ....[96]....
        /*0850*/ 	.word	0x0500000f


	//   ....[97]....
        /*0854*/ 	.word	0x0500000f


	//   ....[98]....
        /*0858*/ 	.word	0x0500000f


	//   ....[99]....
        /*085c*/ 	.word	0x0500000f


	//   ....[100]....
        /*0860*/ 	.word	0x0500000f


	//   ....[101]....
        /*0864*/ 	.word	0x0500000f


	//   ....[102]....
        /*0868*/ 	.word	0x0500000f


	//   ....[103]....
        /*086c*/ 	.word	0x0500000f


	//   ....[104]....
        /*0870*/ 	.word	0x0500000f


	//   ....[105]....
        /*0874*/ 	.word	0x0500000f


	//   ....[106]....
        /*0878*/ 	.word	0x0500000f


	//   ....[107]....
        /*087c*/ 	.word	0x0500000f


	//   ....[108]....
        /*0880*/ 	.word	0x0500000f


	//   ....[109]....
        /*0884*/ 	.word	0x0500000f


	//   ....[110]....
        /*0888*/ 	.word	0x0500000f


	//   ....[111]....
        /*088c*/ 	.word	0x0500000f


	//   ....[112]....
        /*0890*/ 	.word	0x0500000f


	//   ....[113]....
        /*0894*/ 	.word	0x0500000f


	//   ....[114]....
        /*0898*/ 	.word	0x0500000f


	//   ....[115]....
        /*089c*/ 	.word	0x0500000f


	//   ....[116]....
        /*08a0*/ 	.word	0x0500000f


	//   ....[117]....
        /*08a4*/ 	.word	0x0500000f


	//   ....[118]....
        /*08a8*/ 	.word	0x0500000f


	//   ....[119]....
        /*08ac*/ 	.word	0x0500000f


	//   ....[120]....
        /*08b0*/ 	.word	0x0500000f


	//   ....[121]....
        /*08b4*/ 	.word	0x0500000f


	//   ....[122]....
        /*08b8*/ 	.word	0x0500000f


	//   ....[123]....
        /*08bc*/ 	.word	0x0500000f


	//----- nvinfo : EIATTR_COOP_GROUP_INSTR_OFFSETS
	.align		4
.L_262:
        /*08c0*/ 	.byte	0x04, 0x28
        /*08c2*/ 	.short	(.L_264 - .L_263)


	//   ....[0]....
.L_263:
        /*08c4*/ 	.word	0x00000060


	//   ....[1]....
        /*08c8*/ 	.word	0x00000140


	//   ....[2]....
        /*08cc*/ 	.word	0x00000180


	//   ....[3]....
        /*08d0*/ 	.word	0x00000390


	//   ....[4]....
        /*08d4*/ 	.word	0x000004f0


	//   ....[5]....
        /*08d8*/ 	.word	0x00000610


	//   ....[6]....
        /*08dc*/ 	.word	0x00000770


	//   ....[7]....
        /*08e0*/ 	.word	0x000017f0


	//   ....[8]....
        /*08e4*/ 	.word	0x00002f40


	//   ....[9]....
        /*08e8*/ 	.word	0x00003750


	//   ....[10]....
        /*08ec*/ 	.word	0x00004e70


	//   ....[11]....
        /*08f0*/ 	.word	0x00004f10


	//   ....[12]....
        /*08f4*/ 	.word	0x00005140


	//   ....[13]....
        /*08f8*/ 	.word	0x000051f0


	//   ....[14]....
        /*08fc*/ 	.word	0x00005a00


	//   ....[15]....
        /*0900*/ 	.word	0x00005f30


	//   ....[16]....
        /*0904*/ 	.word	0x00007320


	//   ....[17]....
        /*0908*/ 	.word	0x00007390


	//   ....[18]....
        /*090c*/ 	.word	0x000076a0


	//   ....[19]....
        /*0910*/ 	.word	0x000077f0


	//   ....[20]....
        /*0914*/ 	.word	0x00008840


	//   ....[21]....
        /*0918*/ 	.word	0x00008880


	//   ....[22]....
        /*091c*/ 	.word	0x000088b0


	//   ....[23]....
        /*0920*/ 	.word	0x00008940


	//   ....[24]....
        /*0924*/ 	.word	0x00008960


	//   ....[25]....
        /*0928*/ 	.word	0x0000a2b0


	//   ....[26]....
        /*092c*/ 	.word	0x0000a8e0


	//   ....[27]....
        /*0930*/ 	.word	0x0000a910


	//   ....[28]....
        /*0934*/ 	.word	0x0000a930


	//   ....[29]....
        /*0938*/ 	.word	0x0000a960


	//   ....[30]....
        /*093c*/ 	.word	0x0000b020


	//   ....[31]....
        /*0940*/ 	.word	0x0000b030


	//   ....[32]....
        /*0944*/ 	.word	0x0000b260


	//   ....[33]....
        /*0948*/ 	.word	0x0000b280


	//   ....[34]....
        /*094c*/ 	.word	0x0000be40


	//   ....[35]....
        /*0950*/ 	.word	0x0000be70


	//   ....[36]....
        /*0954*/ 	.word	0x0000c0b0


	//   ....[37]....
        /*0958*/ 	.word	0x0000c0d0


	//   ....[38]....
        /*095c*/ 	.word	0x0000c370


	//   ....[39]....
        /*0960*/ 	.word	0x0000c560


	//   ....[40]....
        /*0964*/ 	.word	0x0000c590


	//   ....[41]....
        /*0968*/ 	.word	0x0000c5c0


	//   ....[42]....
        /*096c*/ 	.word	0x0000c5f0


	//   ....[43]....
        /*0970*/ 	.word	0x0000c620


	//   ....[44]....
        /*0974*/ 	.word	0x0000c650


	//   ....[45]....
        /*0978*/ 	.word	0x0000c7c0


	//   ....[46]....
        /*097c*/ 	.word	0x0000c7f0


	//   ....[47]....
        /*0980*/ 	.word	0x0000c820


	//   ....[48]....
        /*0984*/ 	.word	0x0000c850


	//   ....[49]....
        /*0988*/ 	.word	0x0000c880


	//   ....[50]....
        /*098c*/ 	.word	0x0000c8b0


	//   ....[51]....
        /*0990*/ 	.word	0x0000c950


	//   ....[52]....
        /*0994*/ 	.word	0x0000c980


	//   ....[53]....
        /*0998*/ 	.word	0x0000ca10


	//   ....[54]....
        /*099c*/ 	.word	0x0000da30


	//   ....[55]....
        /*09a0*/ 	.word	0x0000e5b0


	//   ....[56]....
        /*09a4*/ 	.word	0x0000e5c0


	//   ....[57]....
        /*09a8*/ 	.word	0x0000e5e0


	//   ....[58]....
        /*09ac*/ 	.word	0x0000e6b0


	//   ....[59]....
        /*09b0*/ 	.word	0x0000e6e0


	//   ....[60]....
        /*09b4*/ 	.word	0x0000e740


	//   ....[61]....
        /*09b8*/ 	.word	0x0000e750


	//   ....[62]....
        /*09bc*/ 	.word	0x0000e7c0


	//   ....[63]....
        /*09c0*/ 	.word	0x0000f110


	//   ....[64]....
        /*09c4*/ 	.word	0x0000f120


	//   ....[65]....
        /*09c8*/ 	.word	0x0000f250


	//   ....[66]....
        /*09cc*/ 	.word	0x0000f280


	//   ....[67]....
        /*09d0*/ 	.word	0x0000f500


	//   ....[68]....
        /*09d4*/ 	.word	0x0000f530


	//   ....[69]....
        /*09d8*/ 	.word	0x0000f6a0


	//   ....[70]....
        /*09dc*/ 	.word	0x0000f6b0


	//   ....[71]....
        /*09e0*/ 	.word	0x000134f0


	//   ....[72]....
        /*09e4*/ 	.word	0x00013520


	//   ....[73]....
        /*09e8*/ 	.word	0x00013560


	//   ....[74]....
        /*09ec*/ 	.word	0x00013590


	//   ....[75]....
        /*09f0*/ 	.word	0x000135c0


	//   ....[76]....
        /*09f4*/ 	.word	0x000135f0


	//   ....[77]....
        /*09f8*/ 	.word	0x00013620


	//   ....[78]....
        /*09fc*/ 	.word	0x00013650


	//   ....[79]....
        /*0a00*/ 	.word	0x000137d0


	//   ....[80]....
        /*0a04*/ 	.word	0x00013800


	//   ....[81]....
        /*0a08*/ 	.word	0x00013830


	//   ....[82]....
        /*0a0c*/ 	.word	0x00013860


	//   ....[83]....
        /*0a10*/ 	.word	0x00013890


	//   ....[84]....
        /*0a14*/ 	.word	0x000138c0


	//   ....[85]....
        /*0a18*/ 	.word	0x00013980


	//   ....[86]....
        /*0a1c*/ 	.word	0x000139a0


	//   ....[87]....
        /*0a20*/ 	.word	0x00013a10


	//   ....[88]....
        /*0a24*/ 	.word	0x00013ea0


	//   ....[89]....
        /*0a28*/ 	.word	0x00014390


	//   ....[90]....
        /*0a2c*/ 	.word	0x00014510


	//   ....[91]....
        /*0a30*/ 	.word	0x00014560


	//   ....[92]....
        /*0a34*/ 	.word	0x000145c0


	//   ....[93]....
        /*0a38*/ 	.word	0x00014620


	//   ....[94]....
        /*0a3c*/ 	.word	0x00014770


	//   ....[95]....
        /*0a40*/ 	.word	0x00014810


	//   ....[96]....
        /*0a44*/ 	.word	0x000148c0


	//   ....[97]....
        /*0a48*/ 	.word	0x000149a0


	//   ....[98]....
        /*0a4c*/ 	.word	0x00014b70


	//   ....[99]....
        /*0a50*/ 	.word	0x00014c30


	//   ....[100]....
        /*0a54*/ 	.word	0x00014ee0


	//   ....[101]....
        /*0a58*/ 	.word	0x00015000


	//   ....[102]....
        /*0a5c*/ 	.word	0x000151d0


	//   ....[103]....
        /*0a60*/ 	.word	0x000152a0


	//   ....[104]....
        /*0a64*/ 	.word	0x000154a0


	//   ....[105]....
        /*0a68*/ 	.word	0x00015530


	//   ....[106]....
        /*0a6c*/ 	.word	0x00015860


	//   ....[107]....
        /*0a70*/ 	.word	0x00015900


	//   ....[108]....
        /*0a74*/ 	.word	0x00015a20


	//   ....[109]....
        /*0a78*/ 	.word	0x00015aa0


	//   ....[110]....
        /*0a7c*/ 	.word	0x00015b20


	//   ....[111]....
        /*0a80*/ 	.word	0x00015ba0


	//   ....[112]....
        /*0a84*/ 	.word	0x00015c20


	//   ....[113]....
        /*0a88*/ 	.word	0x00015cb0


	//   ....[114]....
        /*0a8c*/ 	.word	0x00015d50


	//   ....[115]....
        /*0a90*/ 	.word	0x00015e00


	//   ....[116]....
        /*0a94*/ 	.word	0x00015e80


	//   ....[117]....
        /*0a98*/ 	.word	0x00015f00


	//   ....[118]....
        /*0a9c*/ 	.word	0x00015f80


	//   ....[119]....
        /*0aa0*/ 	.word	0x00016010


	//   ....[120]....
        /*0aa4*/ 	.word	0x00016090


	//   ....[121]....
        /*0aa8*/ 	.word	0x00016130


	//   ....[122]....
        /*0aac*/ 	.word	0x000161c0


	//   ....[123]....
        /*0ab0*/ 	.word	0x000162f0


	//----- nvinfo : EIATTR_REG_RECONFIG
	.align		4
.L_264:
        /*0ab4*/ 	.byte	0x01, 0x54
	.zero		2


	//----- nvinfo : EIATTR_SYSCALL_OFFSETS
	.align		4
        /*0ab8*/ 	.byte	0x04, 0x46
        /*0aba*/ 	.short	(.L_266 - .L_265)


	//   ....[0]....
.L_265:
        /*0abc*/ 	.word	0x00003100


	//   ....[1]....
        /*0ac0*/ 	.word	0x0000d620


	//   ....[2]....
        /*0ac4*/ 	.word	0x0000d780


	//   ....[3]....
        /*0ac8*/ 	.word	0x0000d880


	//   ....[4]....
        /*0acc*/ 	.word	0x0000e190


	//   ....[5]....
        /*0ad0*/ 	.word	0x0000eae0


	//----- nvinfo : EIATTR_MBARRIER_INSTR_OFFSETS
	.align		4
.L_266:
        /*0ad4*/ 	.byte	0x04, 0x39
        /*0ad6*/ 	.short	(.L_268 - .L_267)


	//   ....[0]....
.L_267:
        /*0ad8*/ 	.word	0x00000270
        /*0adc*/ 	.word	0x000000ff
        /*0ae0*/ 	.word	0x00038800
        /*0ae4*/ 	.short	0x0100
        /*0ae6*/ 	.byte	0x08
	.zero		1


	//   ....[1]....
        /*0ae8*/ 	.word	0x00000280
        /*0aec*/ 	.word	0x000000ff
        /*0af0*/ 	.word	0x00038810
        /*0af4*/ 	.short	0x0100
        /*0af6*/ 	.byte	0x08
	.zero		1


	//   ....[2]....
        /*0af8*/ 	.word	0x00000290
        /*0afc*/ 	.word	0x000000ff
        /*0b00*/ 	.word	0x00038820
        /*0b04*/ 	.short	0x0100
        /*0b06*/ 	.byte	0x08
	.zero		1


	//   ....[3]....
        /*0b08*/ 	.word	0x00000340
        /*0b0c*/ 	.word	0x000000ff
        /*0b10*/ 	.word	0x00038830
        /*0b14*/ 	.short	0x0100
        /*0b16*/ 	.byte	0x06
	.zero		1


	//   ....[4]....
        /*0b18*/ 	.word	0x00000350
        /*0b1c*/ 	.word	0x000000ff
        /*0b20*/ 	.word	0x00038840
        /*0b24*/ 	.short	0x0100
        /*0b26*/ 	.byte	0x06
	.zero		1


	//   ....[5]....
        /*0b28*/ 	.word	0x00000360
        /*0b2c*/ 	.word	0x000000ff
        /*0b30*/ 	.word	0x00038838
        /*0b34*/ 	.short	0x0100
        /*0b36*/ 	.byte	0x06
	.zero		1


	//   ....[6]....
        /*0b38*/ 	.word	0x00000370
        /*0b3c*/ 	.word	0x000000ff
        /*0b40*/ 	.word	0x00038848
        /*0b44*/ 	.short	0x0100
        /*0b46*/ 	.byte	0x06
	.zero		1


	//   ....[7]....
        /*0b48*/ 	.word	0x000004a0
        /*0b4c*/ 	.word	0x000000ff
        /*0b50*/ 	.word	0x00038850
        /*0b54*/ 	.short	0x0100
        /*0b56*/ 	.byte	0x08
	.zero		1


	//   ....[8]....
        /*0b58*/ 	.word	0x000004b0
        /*0b5c*/ 	.word	0x000000ff
        /*0b60*/ 	.word	0x00038860
        /*0b64*/ 	.short	0x0100
        /*0b66*/ 	.byte	0x08
	.zero		1


	//   ....[9]....
        /*0b68*/ 	.word	0x000004c0
        /*0b6c*/ 	.word	0x000000ff
        /*0b70*/ 	.word	0x00038858
        /*0b74*/ 	.short	0x0100
        /*0b76*/ 	.byte	0x08
	.zero		1


	//   ....[10]....
        /*0b78*/ 	.word	0x000004d0
        /*0b7c*/ 	.word	0x000000ff
        /*0b80*/ 	.word	0x00038868
        /*0b84*/ 	.short	0x0100
        /*0b86*/ 	.byte	0x08
	.zero		1


	//   ....[11]....
        /*0b88*/ 	.word	0x000005c0
        /*0b8c*/ 	.word	0x000000ff
        /*0b90*/ 	.word	0x00038870
        /*0b94*/ 	.short	0x0100
        /*0b96*/ 	.byte	0x06
	.zero		1


	//   ....[12]....
        /*0b98*/ 	.word	0x000005d0
        /*0b9c*/ 	.word	0x000000ff
        /*0ba0*/ 	.word	0x00038880
        /*0ba4*/ 	.short	0x0100
        /*0ba6*/ 	.byte	0x06
	.zero		1


	//   ....[13]....
        /*0ba8*/ 	.word	0x000005e0
        /*0bac*/ 	.word	0x000000ff
        /*0bb0*/ 	.word	0x00038878
        /*0bb4*/ 	.short	0x0100
        /*0bb6*/ 	.byte	0x06
	.zero		1


	//   ....[14]....
        /*0bb8*/ 	.word	0x000005f0
        /*0bbc*/ 	.word	0x000000ff
        /*0bc0*/ 	.word	0x00038888
        /*0bc4*/ 	.short	0x0100
        /*0bc6*/ 	.byte	0x06
	.zero		1


	//   ....[15]....
        /*0bc8*/ 	.word	0x00000720
        /*0bcc*/ 	.word	0x000000ff
        /*0bd0*/ 	.word	0x00038890
        /*0bd4*/ 	.short	0x0100
        /*0bd6*/ 	.byte	0x08
	.zero		1


	//   ....[16]....
        /*0bd8*/ 	.word	0x00000730
        /*0bdc*/ 	.word	0x000000ff
        /*0be0*/ 	.word	0x000388a0
        /*0be4*/ 	.short	0x0100
        /*0be6*/ 	.byte	0x08
	.zero		1


	//   ....[17]....
        /*0be8*/ 	.word	0x00000740
        /*0bec*/ 	.word	0x000000ff
        /*0bf0*/ 	.word	0x00038898
        /*0bf4*/ 	.short	0x0100
        /*0bf6*/ 	.byte	0x08
	.zero		1


	//   ....[18]....
        /*0bf8*/ 	.word	0x00000750
        /*0bfc*/ 	.word	0x000000ff
        /*0c00*/ 	.word	0x000388a8
        /*0c04*/ 	.short	0x0100
        /*0c06*/ 	.byte	0x08
	.zero		1


	//   ....[19]....
        /*0c08*/ 	.word	0x00000880
        /*0c0c*/ 	.word	0x000000ff
        /*0c10*/ 	.word	0x000388b0
        /*0c14*/ 	.short	0x0100
        /*0c16*/ 	.byte	0x08
	.zero		1


	//   ....[20]....
        /*0c18*/ 	.word	0x00000890
        /*0c1c*/ 	.word	0x000000ff
        /*0c20*/ 	.word	0x000388c0
        /*0c24*/ 	.short	0x0100
        /*0c26*/ 	.byte	0x08
	.zero		1


	//   ....[21]....
        /*0c28*/ 	.word	0x000008a0
        /*0c2c*/ 	.word	0x000000ff
        /*0c30*/ 	.word	0x000388b8
        /*0c34*/ 	.short	0x0100
        /*0c36*/ 	.byte	0x08
	.zero		1


	//   ....[22]....
        /*0c38*/ 	.word	0x000008b0
        /*0c3c*/ 	.word	0x000000ff
        /*0c40*/ 	.word	0x000388c8
        /*0c44*/ 	.short	0x0100
        /*0c46*/ 	.byte	0x08
	.zero		1


	//   ....[23]....
        /*0c48*/ 	.word	0x00001b50
        /*0c4c*/ 	.word	0x00000004
        /*0c50*/ 	.word	0x00000000
        /*0c54*/ 	.short	0x0101
        /*0c56*/ 	.byte	0x3f
	.zero		1


	//   ....[24]....
        /*0c58*/ 	.word	0x00002610
        /*0c5c*/ 	.word	0x00000004
        /*0c60*/ 	.word	0x00000000
        /*0c64*/ 	.short	0x0101
        /*0c66*/ 	.byte	0x3f
	.zero		1


	//   ....[25]....
        /*0c68*/ 	.word	0x00003160
        /*0c6c*/ 	.word	0x000000ff
        /*0c70*/ 	.word	0x00038800
        /*0c74*/ 	.short	0x010a
        /*0c76*/ 	.byte	0x25
	.zero		1


	//   ....[26]....
        /*0c78*/ 	.word	0x000031e0
        /*0c7c*/ 	.word	0x00000003
        /*0c80*/ 	.word	0x00038830
        /*0c84*/ 	.short	0x010a
        /*0c86*/ 	.byte	0x3f
	.zero		1


	//   ....[27]....
        /*0c88*/ 	.word	0x00003220
        /*0c8c*/ 	.word	0x00000003
        /*0c90*/ 	.word	0x00038830
        /*0c94*/ 	.short	0x010a
        /*0c96*/ 	.byte	0x3f
	.zero		1


	//   ....[28]....
        /*0c98*/ 	.word	0x000034a0
        /*0c9c*/ 	.word	0x000000ff
        /*0ca0*/ 	.word	0x00038810
        /*0ca4*/ 	.short	0x010a
        /*0ca6*/ 	.byte	0x25
	.zero		1


	//   ....[29]....
        /*0ca8*/ 	.word	0x000034e0
        /*0cac*/ 	.word	0x00000003
        /*0cb0*/ 	.word	0x00038850
        /*0cb4*/ 	.short	0x010a
        /*0cb6*/ 	.byte	0x3f
	.zero		1


	//   ....[30]....
        /*0cb8*/ 	.word	0x00003520
        /*0cbc*/ 	.word	0x00000003
        /*0cc0*/ 	.word	0x00038850
        /*0cc4*/ 	.short	0x010a
        /*0cc6*/ 	.byte	0x3f
	.zero		1


	//   ....[31]....
        /*0cc8*/ 	.word	0x00005430
        /*0ccc*/ 	.word	0x00000018
        /*0cd0*/ 	.word	0x00000000
        /*0cd4*/ 	.short	0x0101
        /*0cd6*/ 	.byte	0x3f
	.zero		1


	//   ....[32]....
        /*0cd8*/ 	.word	0x00005a20
        /*0cdc*/ 	.word	0x00000003
        /*0ce0*/ 	.word	0x00000000
        /*0ce4*/ 	.short	0x0101
        /*0ce6*/ 	.byte	0x3f
	.zero		1


	//   ....[33]....
        /*0ce8*/ 	.word	0x00005b50
        /*0cec*/ 	.word	0x000000ff
        /*0cf0*/ 	.word	0x00038830
        /*0cf4*/ 	.short	0x010a
        /*0cf6*/ 	.byte	0x05
	.zero		1


	//   ....[34]....
        /*0cf8*/ 	.word	0x00005b90
        /*0cfc*/ 	.word	0x000000ff
        /*0d00*/ 	.word	0x00038830
        /*0d04*/ 	.short	0x010a
        /*0d06*/ 	.byte	0x05
	.zero		1


	//   ....[35]....
        /*0d08*/ 	.word	0x00005d70
        /*0d0c*/ 	.word	0x000000ff
        /*0d10*/ 	.word	0x00038850
        /*0d14*/ 	.short	0x010a
        /*0d16*/ 	.byte	0x05
	.zero		1


	//   ....[36]....
        /*0d18*/ 	.word	0x00005db0
        /*0d1c*/ 	.word	0x000000ff
        /*0d20*/ 	.word	0x00038850
        /*0d24*/ 	.short	0x010a
        /*0d26*/ 	.byte	0x05
	.zero		1


	//   ....[37]....
        /*0d28*/ 	.word	0x00007ba0
        /*0d2c*/ 	.word	0x0000009a
        /*0d30*/ 	.word	0x00000000
        /*0d34*/ 	.short	0x0101
        /*0d36*/ 	.byte	0x3f
	.zero		1


	//   ....[38]....
        /*0d38*/ 	.word	0x00008860
        /*0d3c*/ 	.word	0x000000d3
        /*0d40*/ 	.word	0x00000000
        /*0d44*/ 	.short	0x0101
        /*0d46*/ 	.byte	0x3f
	.zero		1


	//   ....[39]....
        /*0d48*/ 	.word	0x0000b000
        /*0d4c*/ 	.word	0x000000ff
        /*0d50*/ 	.word	0x00000000
        /*0d54*/ 	.short	0x0101
        /*0d56*/ 	.byte	0x04
	.zero		1


	//   ....[40]....
        /*0d58*/ 	.word	0x0000dcd0
        /*0d5c*/ 	.word	0x00000000
        /*0d60*/ 	.word	0x00038840
        /*0d64*/ 	.short	0x010a
        /*0d66*/ 	.byte	0x3f
	.zero		1


	//   ....[41]....
        /*0d68*/ 	.word	0x0000e880
        /*0d6c*/ 	.word	0x00000008
        /*0d70*/ 	.word	0x00038800
        /*0d74*/ 	.short	0x0107
        /*0d76*/ 	.byte	0x3f
	.zero		1


	//   ....[42]....
        /*0d78*/ 	.word	0x0000e930
        /*0d7c*/ 	.word	0x00000000
        /*0d80*/ 	.word	0x00038800
        /*0d84*/ 	.short	0x0101
        /*0d86*/ 	.byte	0x3f
	.zero		1


	//   ....[43]....
        /*0d88*/ 	.word	0x0000f8e0
        /*0d8c*/ 	.word	0x00000000
        /*0d90*/ 	.word	0x00038810
        /*0d94*/ 	.short	0x0107
        /*0d96*/ 	.byte	0x3f
	.zero		1


	//   ....[44]....
        /*0d98*/ 	.word	0x0000f9e0
        /*0d9c*/ 	.word	0x00000002
        /*0da0*/ 	.word	0x00038810
        /*0da4*/ 	.short	0x0101
        /*0da6*/ 	.byte	0x3f
	.zero		1


	//   ....[45]....
        /*0da8*/ 	.word	0x0000fa00
        /*0dac*/ 	.word	0x00000002
        /*0db0*/ 	.word	0x00038820
        /*0db4*/ 	.short	0x010a
        /*0db6*/ 	.byte	0x3f
	.zero		1


	//   ....[46]....
        /*0db8*/ 	.word	0x0000fb10
        /*0dbc*/ 	.word	0x00000003
        /*0dc0*/ 	.word	0x00038860
        /*0dc4*/ 	.short	0x010a
        /*0dc6*/ 	.byte	0x3f
	.zero		1


	//   ....[47]....
        /*0dc8*/ 	.word	0x00010820
        /*0dcc*/ 	.word	0x00000003
        /*0dd0*/ 	.word	0x00038840
        /*0dd4*/ 	.short	0x010a
        /*0dd6*/ 	.byte	0x3f
	.zero		1


	//   ....[48]....
        /*0dd8*/ 	.word	0x00010a80
        /*0ddc*/ 	.word	0x00000003
        /*0de0*/ 	.word	0x00038860
        /*0de4*/ 	.short	0x010a
        /*0de6*/ 	.byte	0x3f
	.zero		1


	//   ....[49]....
        /*0de8*/ 	.word	0x00011720
        /*0dec*/ 	.word	0x00000004
        /*0df0*/ 	.word	0x00038840
        /*0df4*/ 	.short	0x010a
        /*0df6*/ 	.byte	0x3f
	.zero		1


	//   ....[50]....
        /*0df8*/ 	.word	0x00011970
        /*0dfc*/ 	.word	0x00000004
        /*0e00*/ 	.word	0x00038860
        /*0e04*/ 	.short	0x010a
        /*0e06*/ 	.byte	0x3f
	.zero		1


	//   ....[51]....
        /*0e08*/ 	.word	0x00012580
        /*0e0c*/ 	.word	0x00000004
        /*0e10*/ 	.word	0x00038840
        /*0e14*/ 	.short	0x010a
        /*0e16*/ 	.byte	0x3f
	.zero		1


	//   ....[52]....
        /*0e18*/ 	.word	0x000127e0
        /*0e1c*/ 	.word	0x00000004
        /*0e20*/ 	.word	0x00038860
        /*0e24*/ 	.short	0x010a
        /*0e26*/ 	.byte	0x3f
	.zero		1


	//   ....[53]....
        /*0e28*/ 	.word	0x00013e20
        /*0e2c*/ 	.word	0x00000009
        /*0e30*/ 	.word	0x00038820
        /*0e34*/ 	.short	0x010a
        /*0e36*/ 	.byte	0x3f
	.zero		1


	//   ....[54]....
        /*0e38*/ 	.word	0x00013f90
        /*0e3c*/ 	.word	0x00000005
        /*0e40*/ 	.word	0x00000000
        /*0e44*/ 	.short	0x010a
        /*0e46*/ 	.byte	0x3f
	.zero		1


	//   ....[55]....
        /*0e48*/ 	.word	0x00014010
        /*0e4c*/ 	.word	0x00000007
        /*0e50*/ 	.word	0x00000000
        /*0e54*/ 	.short	0x010a
        /*0e56*/ 	.byte	0x3f
	.zero		1


	//   ....[56]....
        /*0e58*/ 	.word	0x00014050
        /*0e5c*/ 	.word	0x00000005
        /*0e60*/ 	.word	0x00000000
        /*0e64*/ 	.short	0x010a
        /*0e66*/ 	.byte	0x3f
	.zero		1


	//   ....[57]....
        /*0e68*/ 	.word	0x00014080
        /*0e6c*/ 	.word	0x00000003
        /*0e70*/ 	.word	0x00000000
        /*0e74*/ 	.short	0x010a
        /*0e76*/ 	.byte	0x3f
	.zero		1


	//   ....[58]....
        /*0e78*/ 	.word	0x000140f0
        /*0e7c*/ 	.word	0x00000003
        /*0e80*/ 	.word	0x00038800
        /*0e84*/ 	.short	0x010a
        /*0e86*/ 	.byte	0x3f
	.zero		1


	//   ....[59]....
        /*0e88*/ 	.word	0x00014140
        /*0e8c*/ 	.word	0x00000003
        /*0e90*/ 	.word	0x00038830
        /*0e94*/ 	.short	0x010a
        /*0e96*/ 	.byte	0x3f
	.zero		1


	//   ....[60]....
        /*0e98*/ 	.word	0x000141a0
        /*0e9c*/ 	.word	0x00000005
        /*0ea0*/ 	.word	0x00038810
        /*0ea4*/ 	.short	0x010a
        /*0ea6*/ 	.byte	0x3f
	.zero		1


	//   ....[61]....
        /*0ea8*/ 	.word	0x000141f0
        /*0eac*/ 	.word	0x00000003
        /*0eb0*/ 	.word	0x00038850
        /*0eb4*/ 	.short	0x010a
        /*0eb6*/ 	.byte	0x3f
	.zero		1


	//   ....[62]....
        /*0eb8*/ 	.word	0x00014250
        /*0ebc*/ 	.word	0x00000005
        /*0ec0*/ 	.word	0x00038830
        /*0ec4*/ 	.short	0x010a
        /*0ec6*/ 	.byte	0x3f
	.zero		1


	//   ....[63]....
        /*0ec8*/ 	.word	0x000142b0
        /*0ecc*/ 	.word	0x00000005
        /*0ed0*/ 	.word	0x00038850
        /*0ed4*/ 	.short	0x010a
        /*0ed6*/ 	.byte	0x3f
	.zero		1


	//   ....[64]....
        /*0ed8*/ 	.word	0x00014450
        /*0edc*/ 	.word	0x00000000
        /*0ee0*/ 	.word	0x00038840
        /*0ee4*/ 	.short	0x010a
        /*0ee6*/ 	.byte	0x3f
	.zero		1


	//   ....[65]....
        /*0ee8*/ 	.word	0x00015580
        /*0eec*/ 	.word	0x00000002
        /*0ef0*/ 	.word	0x00038820
        /*0ef4*/ 	.short	0x010a
        /*0ef6*/ 	.byte	0x3f
	.zero		1


	//   ....[66]....
        /*0ef8*/ 	.word	0x000155d0
        /*0efc*/ 	.word	0x00000003
        /*0f00*/ 	.word	0x00038860
        /*0f04*/ 	.short	0x010a
        /*0f06*/ 	.byte	0x3f
	.zero		1


	//   ....[67]....
        /*0f08*/ 	.word	0x00015620
        /*0f0c*/ 	.word	0x00000003
        /*0f10*/ 	.word	0x00038840
        /*0f14*/ 	.short	0x010a
        /*0f16*/ 	.byte	0x3f
	.zero		1


	//   ....[68]....
        /*0f18*/ 	.word	0x00015670
        /*0f1c*/ 	.word	0x00000003
        /*0f20*/ 	.word	0x00038860
        /*0f24*/ 	.short	0x010a
        /*0f26*/ 	.byte	0x3f
	.zero		1


	//   ....[69]....
        /*0f28*/ 	.word	0x000156c0
        /*0f2c*/ 	.word	0x00000004
        /*0f30*/ 	.word	0x00038840
        /*0f34*/ 	.short	0x010a
        /*0f36*/ 	.byte	0x3f
	.zero		1


	//   ....[70]....
        /*0f38*/ 	.word	0x00015710
        /*0f3c*/ 	.word	0x00000004
        /*0f40*/ 	.word	0x00038860
        /*0f44*/ 	.short	0x010a
        /*0f46*/ 	.byte	0x3f
	.zero		1


	//   ....[71]....
        /*0f48*/ 	.word	0x00015760
        /*0f4c*/ 	.word	0x00000004
        /*0f50*/ 	.word	0x00038840
        /*0f54*/ 	.short	0x010a
        /*0f56*/ 	.byte	0x3f
	.zero		1


	//   ....[72]....
        /*0f58*/ 	.word	0x000157b0
        /*0f5c*/ 	.word	0x00000004
        /*0f60*/ 	.word	0x00038860
        /*0f64*/ 	.short	0x010a
        /*0f66*/ 	.byte	0x3f
	.zero		1


	//   ....[73]....
        /*0f68*/ 	.word	0x00016210
        /*0f6c*/ 	.word	0x00000009
        /*0f70*/ 	.word	0x00038820
        /*0f74*/ 	.short	0x010a
        /*0f76*/ 	.byte	0x3f
	.zero		1


	//   ....[74]....
        /*0f78*/ 	.word	0x000163b0
        /*0f7c*/ 	.word	0x00000005
        /*0f80*/ 	.word	0x00000000
        /*0f84*/ 	.short	0x010a
        /*0f86*/ 	.byte	0x3f
	.zero		1


	//   ....[75]....
        /*0f88*/ 	.word	0x00016400
        /*0f8c*/ 	.word	0x00000007
        /*0f90*/ 	.word	0x00000000
        /*0f94*/ 	.short	0x010a
        /*0f96*/ 	.byte	0x3f
	.zero		1


	//   ....[76]....
        /*0f98*/ 	.word	0x00016450
        /*0f9c*/ 	.word	0x00000005
        /*0fa0*/ 	.word	0x00000000
        /*0fa4*/ 	.short	0x010a
        /*0fa6*/ 	.byte	0x3f
	.zero		1


	//----- nvinfo : EIATTR_NUM_MBARRIERS
	.align		4
.L_268:
        /*0fa8*/ 	.byte	0x03, 0x38
        /*0faa*/ 	.short	0x0017


	//----- nvinfo : EIATTR_EXIT_INSTR_OFFSETS
	.align		4
        /*0fac*/ 	.byte	0x04, 0x1c
        /*0fae*/ 	.short	(.L_270 - .L_269)


	//   ....[0]....
.L_269:
        /*0fb0*/ 	.word	0x00000a40


	//   ....[1]....
        /*0fb4*/ 	.word	0x0000c320


	//   ....[2]....
        /*0fb8*/ 	.word	0x000140d0


	//----- nvinfo : EIATTR_MAX_THREADS
	.align		4
.L_270:
        /*0fbc*/ 	.byte	0x04, 0x05
        /*0fbe*/ 	.short	(.L_272 - .L_271)
.L_271:
        /*0fc0*/ 	.word	0x00000180
        /*0fc4*/ 	.word	0x00000001
        /*0fc8*/ 	.word	0x00000001


	//----- nvinfo : EIATTR_CRS_STACK_SIZE
	.align		4
.L_272:
        /*0fcc*/ 	.byte	0x04, 0x1e
        /*0fce*/ 	.short	(.L_274 - .L_273)
.L_273:
        /*0fd0*/ 	.word	0x00000000


	//----- nvinfo : EIATTR_CBANK_PARAM_SIZE
	.align		4
.L_274:
        /*0fd4*/ 	.byte	0x03, 0x19
        /*0fd6*/ 	.short	0x0bf0


	//----- nvinfo : EIATTR_PARAM_CBANK
	.align		4
        /*0fd8*/ 	.byte	0x04, 0x0a
        /*0fda*/ 	.short	(.L_276 - .L_275)
	.align		4
.L_275:
        /*0fdc*/ 	.word	index@(.nv.constant0._ZN7cutlass13device_kernelIN5flash11enable_sm90INS1_16FlashAttnFwdSm90INS1_25CollectiveMainloopFwdSm90ILi2EN4cute5tupleIJNS5_1CILi1EEES8_S8_EEENS6_IJNS7_ILi64EEESA_SA_EEELi512ENS_10bfloat16_tEfNS_4arch4Sm90ELb0ELb0ELb1ELb1ELb0ELb0ELb1ELb0ELb0ELb1ELb0ELb0EEENS1_21CollectiveEpilogueFwdINS6_IJSA_NS7_ILi512EEESA_EEES9_SC_SE_Li256ELb1ELb1ELb0ELb0EEENS1_36VarlenDynamicPersistentTileSchedulerILi64ELi64ELi256ELi128ELb0ELb1ELb1ELb0ELb1ELb1EEEEEEEEEvNT_6ParamsE)
        /*0fe0*/ 	.short	0x0210
        /*0fe2*/ 	.short	0x0bf0


	//----- nvinfo : EIATTR_SW_WAR
	.align		4
.L_276:
        /*0fe4*/ 	.byte	0x04, 0x36
        /*0fe6*/ 	.short	(.L_278 - .L_277)
.L_277:
        /*0fe8*/ 	.word	0x00000008
.L_278:


//--------------------- .nv.info._ZN7cutlass13device_kernelIN5flash11enable_sm90INS1_16FlashAttnFwdSm90INS1_25CollectiveMainloopFwdSm90ILi2EN4cute5tupleIJNS5_1CILi1EEES8_S8_EEENS6_IJNS7_ILi64EEESA_SA_EEELi512ENS_10bfloat16_tEfNS_4arch4Sm90ELb0ELb0ELb1ELb1ELb0ELb1ELb1ELb0ELb0ELb1ELb0ELb0EEENS1_21CollectiveEpilogueFwdINS6_IJSA_NS7_ILi512EEESA_EEES9_SC_SE_Li256ELb1ELb1ELb0ELb0EEENS1_36VarlenDynamicPersistentTileSchedulerILi64ELi64ELi256ELi128ELb0ELb1ELb1ELb0ELb1ELb1EEEEEEEEEvNT_6ParamsE --------------------------
	.section	.nv.info._ZN7cutlass13device_kernelIN5flash11enable_sm90INS1_16FlashAttnFwdSm90INS1_25CollectiveMainloopFwdSm90ILi2EN4cute5tupleIJNS5_1CILi1EEES8_S8_EEENS6_IJNS7_ILi64EEESA_SA_EEELi512ENS_10bfloat16_tEfNS_4arch4Sm90ELb0ELb0ELb1ELb1ELb0ELb1ELb1ELb0ELb0ELb1ELb0ELb0EEENS1_21CollectiveEpilogueFwdINS6_IJSA_NS7_ILi512EEESA_EEES9_SC_SE_Li256ELb1ELb1ELb0ELb0EEENS1_36VarlenDynamicPersistentTileSchedulerILi64ELi64ELi256ELi128ELb0ELb1ELb1ELb0ELb1ELb1EEEEEEEEEvNT_6ParamsE,"",@"SHT_CUDA_INFO"
	.sectionflags	@""
	.align	4


	//----- nvinfo : EIATTR_CUDA_API_VERSION
	.align		4
        /*0000*/ 	.byte	0x04, 0x37
        /*0002*/ 	.short	(.L_280 - .L_279)
.L_279:
        /*0004*/ 	.word	0x00000082


	//----- nvinfo : EIATTR_KPARAM_INFO
	.align		4
.L_280:
        /*0008*/ 	.byte	0x04, 0x17
        /*000a*/ 	.short	(.L_282 - .L_281)
.L_281:
        /*000c*/ 	.word	0x00000000
        /*0010*/ 	.short	0x0000
        /*0012*/ 	.short	0x0070
        /*0014*/ 	.byte	0x00, 0xf0, 0x01, 0x2e


	//----- nvinfo : EIATTR_SPARSE_MMA_MASK
	.align		4
.L_282:
        /*0018*/ 	.byte	0x03, 0x50
        /*001a*/ 	.short	0x0000


	//----- nvinfo : EIATTR_MAXREG_COUNT
	.align		4
        /*001c*/ 	.byte	0x03, 0x1b
        /*001e*/ 	.short	0x00a8


	//----- nvinfo : EIATTR_NUM_BARRIERS
	.align		4
        /*0020*/ 	.byte	0x02, 0x4c
        /*0022*/ 	.byte	0x10
	.zero		1


	//----- nvinfo : EIATTR_EXTERNS
	.align		4
        /*0024*/ 	.byte	0x04, 0x0f
        /*0026*/ 	.short	(.L_284 - .L_283)


	//   ....[0]....
	.align		4
.L_283:
        /*0028*/ 	.word	index@(__assertfail)


	//----- nvinfo : EIATTR_ANNOTATIONS
	.align		4
.L_284:
        /*002c*/ 	.byte	0x04, 0x55
        /*002e*/ 	.short	(.L_286 - .L_285)


	//   ....[0]....
.L_285:
        /* <DEDUP_REMOVED lines=118> */


	//----- nvinfo : EIATTR_MERCURY_ISA_VERSION
	.align		4
.L_286:
        /*0780*/ 	.byte	0x03, 0x5f
        /*0782*/ 	.short	0x0101


	//----- nvinfo : EIATTR_UNUSED_LOAD_BYTE_OFFSET
	.align		4
        /*0784*/ 	.byte	0x04, 0x44
        /*0786*/ 	.short	(.L_288 - .L_287)


	//   ....[0]....
.L_287:
        /*0788*/ 	.word	0x00000ad0
        /*078c*/ 	.word	0x0000fff0


	//   ....[1]....
        /*0790*/ 	.word	0x0000fad0
        /*0794*/ 	.word	0x0000fff0


	//----- nvinfo : EIATTR_INT_WARP_WIDE_INSTR_OFFSETS
	.align		4
.L_288:
        /*0798*/ 	.byte	0x04, 0x31
        /*079a*/ 	.short	(.L_290 - .L_289)


	//   ....[0]....
.L_289:
        /*079c*/ 	.word	0x00000190


	//   ....[1]....
        /*07a0*/ 	.word	0x000001d0


	//   ....[2]....
        /*07a4*/ 	.word	0x00000240


	//   ....[3]....
        /*07a8*/ 	.word	0x000002b0


	//   ....[4]....
        /*07ac*/ 	.word	0x00015700


	//   ....[5]....
        /*07b0*/ 	.word	0x00015760


	//   ....[6]....
        /*07b4*/ 	.word	0x0001b540


	//   ....[7]....
        /*07b8*/ 	.word	0x0001b5a0


	//----- nvinfo : EIATTR_COOP_GROUP_MASK_REGIDS
	.align		4
.L_290:
        /*07bc*/ 	.byte	0x04, 0x29
        /*07be*/ 	.short	(.L_292 - .L_291)


	//   ....[0]....
.L_291:
        /*07c0*/ 	.word	0xffffffff


	//   ....[1]....
        /*07c4*/ 	.word	0xffffffff


	//   ....[2]....
        /*07c8*/ 	.word	0xffffffff


	//   ....[3]....
        /*07cc*/ 	.word	0xffffffff


	//   ....[4]....
        /*07d0*/ 	.word	0xffffffff


	//   ....[5]....
        /*07d4*/ 	.word	0xffffffff


	//   ....[6]....
        /*07d8*/ 	.word	0xffffffff


	//   ....[7]....
        /*07dc*/ 	.word	0xffffffff


	//   ....[8]....
        /*07e0*/ 	.word	0xffffffff


	//   ....[9]....
        /*07e4*/ 	.word	0xffffffff


	//   ....[10]....
        /*07e8*/ 	.word	0xffffffff


	//   ....[11]....
        /*07ec*/ 	.word	0xffffffff


	//   ....[12]....
        /*07f0*/ 	.word	0xffffffff


	//   ....[13]....
        /*07f4*/ 	.word	0xffffffff


	//   ....[14]....
        /*07f8*/ 	.word	0xffffffff


	//   ....[15]....
        /*07fc*/ 	.word	0xffffffff


	//   ....[16]....
        /*0800*/ 	.word	0xffffffff


	//   ....[17]....
        /*0804*/ 	.word	0xffffffff


	//   ....[18]....
        /*0808*/ 	.word	0xffffffff


	//   ....[19]....
        /*080c*/ 	.word	0xffffffff


	//   ....[20]....
        /*0810*/ 	.word	0xffffffff


	//   ....[21]....
        /*0814*/ 	.word	0xffffffff


	//   ....[22]....
        /*0818*/ 	.word	0xffffffff


	//   ....[23]....
        /*081c*/ 	.word	0xffffffff


	//   ....[24]....
        /*0820*/ 	.word	0xffffffff


	//   ....[25]....
        /*0824*/ 	.word	0xffffffff


	//   ....[26]....
        /*0828*/ 	.word	0xffffffff


	//   ....[27]....
        /*082c*/ 	.word	0xffffffff


	//   ....[28]....
        /*0830*/ 	.word	0xffffffff


	//   ....[29]....
        /*0834*/ 	.word	0xffffffff


	//   ....[30]....
        /*0838*/ 	.word	0xffffffff


	//   ....[31]....
        /*083c*/ 	.word	0xffffffff


	//   ....[32]....
        /*0840*/ 	.word	0xffffffff


	//   ....[33]....
        /*0844*/ 	.word	0xffffffff


	//   ....[34]....
        /*0848*/ 	.word	0xffffffff


	//   ....[35]....
        /*084c*/ 	.word	0xffffffff


	//   ....[36]....
        /*0850*/ 	.word	0xffffffff


	//   ....[37]....
        /*0854*/ 	.word	0xffffffff


	//   ....[38]....
        /*0858*/ 	.word	0xffffffff


	//   ....[39]....
        /*085c*/ 	.word	0xffffffff


	//   ....[40]....
        /*0860*/ 	.word	0xffffffff


	//   ....[41]....
        /*0864*/ 	.word	0xffffffff


	//   ....[42]....
        /*0868*/ 	.word	0xffffffff


	//   ....[43]....
        /*086c*/ 	.word	0xffffffff


	//   ....[44]....
        /*0870*/ 	.word	0xffffffff


	//   ....[45]....
        /*0874*/ 	.word	0xffffffff


	//   ....[46]....
        /*0878*/ 	.word	0xffffffff


	//   ....[47]....
        /*087c*/ 	.word	0xffffffff


	//   ....[48]....
        /*0880*/ 	.word	0xffffffff


	//   ....[49]....
        /*0884*/ 	.word	0xffffffff


	//   ....[50]....
        /*0888*/ 	.word	0xffffffff


	//   ....[51]....
        /*088c*/ 	.word	0xffffffff


	//   ....[52]....
        /*0890*/ 	.word	0xffffffff


	//   ....[53]....
        /*0894*/ 	.word	0xffffffff


	//   ....[54]....
        /*0898*/ 	.word	0xffffffff


	//   ....[55]....
        /*089c*/ 	.word	0xffffffff


	//   ....[56]....
        /*08a0*/ 	.word	0xffffffff


	//   ....[57]....
        /*08a4*/ 	.word	0xffffffff


	//   ....[58]....
        /*08a8*/ 	.word	0xffffffff


	//   ....[59]....
        /*08ac*/ 	.word	0xffffffff


	//   ....[60]....
        /*08b0*/ 	.word	0xffffffff


	//   ....[61]....
        /*08b4*/ 	.word	0xffffffff


	//   ....[62]....
        /*08b8*/ 	.word	0xffffffff


	//   ....[63]....
        /*08bc*/ 	.word	0xffffffff


	//   ....[64]....
        /*08c0*/ 	.word	0xffffffff


	//   ....[65]....
        /*08c4*/ 	.word	0xffffffff


	//   ....[66]....
        /*08c8*/ 	.word	0xffffffff


	//   ....[67]....
        /*08cc*/ 	.word	0xffffffff


	//   ....[68]....
        /*08d0*/ 	.word	0xffffffff


	//   ....[69]....
        /*08d4*/ 	.word	0xffffffff


	//   ....[70]....
        /*08d8*/ 	.word	0xffffffff


	//   ....[71]....
        /*08dc*/ 	.word	0xffffffff


	//   ....[72]....
        /*08e0*/ 	.word	0xffffffff


	//   ....[73]....
        /*08e4*/ 	.word	0xffffffff


	//   ....[74]....
        /*08e8*/ 	.word	0xffffffff


	//   ....[75]....
        /*08ec*/ 	.word	0xffffffff


	//   ....[76]....
        /*08f0*/ 	.word	0xffffffff


	//   ....[77]....
        /*08f4*/ 	.word	0xffffffff


	//   ....[78]....
        /*08f8*/ 	.word	0xffffffff


	//   ....[79]....
        /*08fc*/ 	.word	0xffffffff


	//   ....[80]....
        /*0900*/ 	.word	0xffffffff


	//   ....[81]....
        /*0904*/ 	.word	0xffffffff


	//   ....[82]....
        /*0908*/ 	.word	0xffffffff


	//   ....[83]....
        /*090c*/ 	.word	0xffffffff


	//   ....[84]....
        /*0910*/ 	.word	0xffffffff


	//   ....[85]....
        /*0914*/ 	.word	0xffffffff


	//   ....[86]....
        /*0918*/ 	.word	0xffffffff


	//   ....[87]....
        /*091c*/ 	.word	0xffffffff


	//   ....[88]....
        /*0920*/ 	.word	0xffffffff


	//   ....[89]....
        /*0924*/ 	.word	0xffffffff


	//   ....[90]....
        /*0928*/ 	.word	0xffffffff


	//   ....[91]....
        /*092c*/ 	.word	0xffffffff


	//   ....[92]....
        /*0930*/ 	.word	0xffffffff


	//   ....[93]....
        /*0934*/ 	.word	0xffffffff


	//   ....[94]....
        /*0938*/ 	.word	0xffffffff


	//   ....[95]....
        /*093c*/ 	.word	0xffffffff


	//   ....[96]....
        /*0940*/ 	.word	0xffffffff


	//   ....[97]....
        /*0944*/ 	.word	0xffffffff


	//   ....[98]....
        /*0948*/ 	.word	0x0500000f


	//   ....[99]....
        /*094c*/ 	.word	0x0500000f


	//   ....[100]....
        /*0950*/ 	.word	0x0500000f


	//   ....[101]....
        /*0954*/ 	.word	0x0500000f


	//   ....[102]....
        /*0958*/ 	.word	0x0500000f


	//   ....[103]....
        /*095c*/ 	.word	0x0500000f


	//   ....[104]....
        /*0960*/ 	.word	0x0500000f


	//   ....[105]....
        /*0964*/ 	.word	0x0500000f


	//   ....[106]....
        /*0968*/ 	.word	0x0500000f


	//   ....[107]....
        /*096c*/ 	.word	0x0500000f


	//   ....[108]....
        /*0970*/ 	.word	0x0500000f


	//   ....[109]....
        /*0974*/ 	.word	0x0500000f


	//   ....[110]....
        /*0978*/ 	.word	0x0500000f


	//   ....[111]....
        /*097c*/ 	.word	0x0500000f


	//   ....[112]....
        /*0980*/ 	.word	0x0500000f


	//   ....[113]....
        /*0984*/ 	.word	0x0500000f


	//   ....[114]....
        /*0988*/ 	.word	0x0500000f


	//   ....[115]....
        /*098c*/ 	.word	0x0500000f


	//   ....[116]....
        /*0990*/ 	.word	0x0500000f


	//   ....[117]....
        /*0994*/ 	.word	0x0500000f


	//   ....[118]....
        /*0998*/ 	.word	0x0500000f


	//   ....[119]....
        /*099c*/ 	.word	0x0500000f


	//   ....[120]....
        /*09a0*/ 	.word	0x0500000f


	//   ....[121]....
        /*09a4*/ 	.word	0x0500000f


	//   ....[122]....
        /*09a8*/ 	.word	0x0500000f


	//   ....[123]....
        /*09ac*/ 	.word	0x0500000f


	//   ....[124]....
        /*09b0*/ 	.word	0x0500000f


	//   ....[125]....
        /*09b4*/ 	.word	0x0500000f


	//   ....[126]....
        /*09b8*/ 	.word	0x0500000f


	//   ....[127]....
        /*09bc*/ 	.word	0x0500000f


	//   ....[128]....
        /*09c0*/ 	.word	0x0500000f


	//   ....[129]....
        /*09c4*/ 	.word	0x0500000f


	//   ....[130]....
        /*09c8*/ 	.word	0x0500000f


	//   ....[131]....
        /*09cc*/ 	.word	0x0500000f


	//   ....[132]....
        /*09d0*/ 	.word	0x0500000f


	//   ....[133]....
        /*09d4*/ 	.word	0x0500000f


	//   ....[134]....
        /*09d8*/ 	.word	0x0500000f


	//   ....[135]....
        /*09dc*/ 	.word	0x0500000f


	//   ....[136]....
        /*09e0*/ 	.word	0x0500000f


	//   ....[137]....
        /*09e4*/ 	.word	0x0500000f


	//   ....[138]....
        /*09e8*/ 	.word	0x0500000f


	//   ....[139]....
        /*09ec*/ 	.word	0x0500000f


	//   ....[140]....
        /*09f0*/ 	.word	0x0500000f


	//   ....[141]....
        /*09f4*/ 	.word	0x0500000f


	//----- nvinfo : EIATTR_COOP_GROUP_INSTR_OFFSETS
	.align		4
.L_292:
        /*09f8*/ 	.byte	0x04, 0x28
        /*09fa*/ 	.short	(.L_294 - .L_293)


	//   ....[0]....
.L_293:
        /*09fc*/ 	.word	0x00000060


	//   ....[1]....
        /*0a00*/ 	.word	0x000001a0


	//   ....[2]....
        /*0a04*/ 	.word	0x000001e0


	//   ....[3]....
        /*0a08*/ 	.word	0x000003f0


	//   ....[4]....
        /*0a0c*/ 	.word	0x00000550


	//   ....[5]....
        /*0a10*/ 	.word	0x00000670


	//   ....[6]....
        /*0a14*/ 	.word	0x000007d0


	//   ....[7]....
        /*0a18*/ 	.word	0x00004830


	//   ....[8]....
        /*0a1c*/ 	.word	0x00006130


	//   ....[9]....
        /*0a20*/ 	.word	0x000066f0


	//   ....[10]....
        /*0a24*/ 	.word	0x00006700


	//   ....[11]....
        /*0a28*/ 	.word	0x00006710


	//   ....[12]....
        /*0a2c*/ 	.word	0x00006720


	//   ....[13]....
        /*0a30*/ 	.word	0x000076d0


	//   ....[14]....
        /*0a34*/ 	.word	0x000076e0


	//   ....[15]....
        /*0a38*/ 	.word	0x000076f0


	//   ....[16]....
        /*0a3c*/ 	.word	0x00007700


	//   ....[17]....
        /*0a40*/ 	.word	0x00008da0


	//   ....[18]....
        /*0a44*/ 	.word	0x0000ac10


	//   ....[19]....
        /*0a48*/ 	.word	0x0000ac80


	//   ....[20]....
        /*0a4c*/ 	.word	0x0000af10


	//   ....[21]....
        /*0a50*/ 	.word	0x0000af80


	//   ....[22]....
        /*0a54*/ 	.word	0x0000b860


	//   ....[23]....
        /*0a58*/ 	.word	0x0000c8a0


	//   ....[24]....
        /*0a5c*/ 	.word	0x0000db30


	//   ....[25]....
        /*0a60*/ 	.word	0x0000dbd0


	//   ....[26]....
        /*0a64*/ 	.word	0x0000dda0


	//   ....[27]....
        /*0a68*/ 	.word	0x0000de90


	//   ....[28]....
        /*0a6c*/ 	.word	0x0000efa0


	//   ....[29]....
        /*0a70*/ 	.word	0x0000eff0


	//   ....[30]....
        /*0a74*/ 	.word	0x0000f020


	//   ....[31]....
        /*0a78*/ 	.word	0x0000f080


	//   ....[32]....
        /*0a7c*/ 	.word	0x0000f0a0


	//   ....[33]....
        /*0a80*/ 	.word	0x00010a80


	//   ....[34]....
        /*0a84*/ 	.word	0x00010f50


	//   ....[35]....
        /*0a88*/ 	.word	0x00010f90


	//   ....[36]....
        /*0a8c*/ 	.word	0x00010fb0


	//   ....[37]....
        /*0a90*/ 	.word	0x00010fd0


	//   ....[38]....
        /*0a94*/ 	.word	0x000115e0


	//   ....[39]....
        /*0a98*/ 	.word	0x00011640


	//   ....[40]....
        /*0a9c*/ 	.word	0x000118b0


	//   ....[41]....
        /*0aa0*/ 	.word	0x000118d0


	//   ....[42]....
        /*0aa4*/ 	.word	0x00012430


	//   ....[43]....
        /*0aa8*/ 	.word	0x00012450


	//   ....[44]....
        /*0aac*/ 	.word	0x00012680


	//   ....[45]....
        /*0ab0*/ 	.word	0x000126a0


	//   ....[46]....
        /*0ab4*/ 	.word	0x00012940


	//   ....[47]....
        /*0ab8*/ 	.word	0x00012b30


	//   ....[48]....
        /*0abc*/ 	.word	0x00012b60


	//   ....[49]....
        /*0ac0*/ 	.word	0x00012b90


	//   ....[50]....
        /*0ac4*/ 	.word	0x00012bc0


	//   ....[51]....
        /*0ac8*/ 	.word	0x00012bf0


	//   ....[52]....
        /*0acc*/ 	.word	0x00012c20


	//   ....[53]....
        /*0ad0*/ 	.word	0x00012d90


	//   ....[54]....
        /*0ad4*/ 	.word	0x00012dc0


	//   ....[55]....
        /*0ad8*/ 	.word	0x00012df0


	//   ....[56]....
        /*0adc*/ 	.word	0x00012e20


	//   ....[57]....
        /*0ae0*/ 	.word	0x00012e50


	//   ....[58]....
        /*0ae4*/ 	.word	0x00012e80


	//   ....[59]....
        /*0ae8*/ 	.word	0x00012f20


	//   ....[60]....
        /*0aec*/ 	.word	0x00012f50


	//   ....[61]....
        /*0af0*/ 	.word	0x00012fe0


	//   ....[62]....
        /*0af4*/ 	.word	0x00013ba0


	//   ....[63]....
        /*0af8*/ 	.word	0x00015d10


	//   ....[64]....
        /*0afc*/ 	.word	0x00016890


	//   ....[65]....
        /*0b00*/ 	.word	0x000168a0


	//   ....[66]....
        /*0b04*/ 	.word	0x000168c0


	//   ....[67]....
        /*0b08*/ 	.word	0x00016990


	//   ....[68]....
        /*0b0c*/ 	.word	0x000169c0


	//   ....[69]....
        /*0b10*/ 	.word	0x00016a20


	//   ....[70]....
        /*0b14*/ 	.word	0x00016a30


	//   ....[71]....
        /*0b18*/ 	.word	0x00016aa0


	//   ....[72]....
        /*0b1c*/ 	.word	0x000173f0


	//   ....[73]....
        /*0b20*/ 	.word	0x00017400


	//   ....[74]....
        /*0b24*/ 	.word	0x00017540


	//   ....[75]....
        /*0b28*/ 	.word	0x00017550


	//   ....[76]....
        /*0b2c*/ 	.word	0x00017800


	//   ....[77]....
        /*0b30*/ 	.word	0x00017810


	//   ....[78]....
        /*0b34*/ 	.word	0x00017980


	//   ....[79]....
        /*0b38*/ 	.word	0x00017990


	//   ....[80]....
        /*0b3c*/ 	.word	0x0001b7d0


	//   ....[81]....
        /*0b40*/ 	.word	0x0001b800


	//   ....[82]....
        /*0b44*/ 	.word	0x0001b840


	//   ....[83]....
        /*0b48*/ 	.word	0x0001b870


	//   ....[84]....
        /*0b4c*/ 	.word	0x0001b8a0


	//   ....[85]....
        /*0b50*/ 	.word	0x0001b8d0


	//   ....[86]....
        /*0b54*/ 	.word	0x0001b900


	//   ....[87]....
        /*0b58*/ 	.word	0x0001b930


	//   ....[88]....
        /*0b5c*/ 	.word	0x0001bab0


	//   ....[89]....
        /*0b60*/ 	.word	0x0001bae0


	//   ....[90]....
        /*0b64*/ 	.word	0x0001bb10


	//   ....[91]....
        /*0b68*/ 	.word	0x0001bb40


	//   ....[92]....
        /*0b6c*/ 	.word	0x0001bb70


	//   ....[93]....
        /*0b70*/ 	.word	0x0001bba0


	//   ....[94]....
        /*0b74*/ 	.word	0x0001bc60


	//   ....[95]....
        /*0b78*/ 	.word	0x0001bc80


	//   ....[96]....
        /*0b7c*/ 	.word	0x0001bcf0


	//   ....[97]....
        /*0b80*/ 	.word	0x0001c190


	//   ....[98]....
        /*0b84*/ 	.word	0x0001c5d0


	//   ....[99]....
        /*0b88*/ 	.word	0x0001c660


	//   ....[100]....
        /*0b8c*/ 	.word	0x0001c6b0


	//   ....[101]....
        /*0b90*/ 	.word	0x0001c700


	//   ....[102]....
        /*0b94*/ 	.word	0x0001c7e0


	//   ....[103]....
        /*0b98*/ 	.word	0x0001c870


	//   ....[104]....
        /*0b9c*/ 	.word	0x0001c8d0


	//   ....[105]....
        /*0ba0*/ 	.word	0x0001c930


	//   ....[106]....
        /*0ba4*/ 	.word	0x0001cbd0


	//   ....[107]....
        /*0ba8*/ 	.word	0x0001cec0


	//   ....[108]....
        /*0bac*/ 	.word	0x0001d040


	//   ....[109]....
        /*0bb0*/ 	.word	0x0001d090


	//   ....[110]....
        /*0bb4*/ 	.word	0x0001d0f0


	//   ....[111]....
        /*0bb8*/ 	.word	0x0001d150


	//   ....[112]....
        /*0bbc*/ 	.word	0x0001d2a0


	//   ....[113]....
        /*0bc0*/ 	.word	0x0001d340


	//   ....[114]....
        /*0bc4*/ 	.word	0x0001d3f0


	//   ....[115]....
        /*0bc8*/ 	.word	0x0001d4d0


	//   ....[116]....
        /*0bcc*/ 	.word	0x0001d6a0


	//   ....[117]....
        /*0bd0*/ 	.word	0x0001d760


	//   ....[118]....
        /*0bd4*/ 	.word	0x0001da10


	//   ....[119]....
        /*0bd8*/ 	.word	0x0001db30


	//   ....[120]....
        /*0bdc*/ 	.word	0x0001dd00


	//   ....[121]....
        /*0be0*/ 	.word	0x0001ddd0


	//   ....[122]....
        /*0be4*/ 	.word	0x0001dfd0


	//   ....[123]....
        /*0be8*/ 	.word	0x0001e060


	//   ....[124]....
        /*0bec*/ 	.word	0x0001e390


	//   ....[125]....
        /*0bf0*/ 	.word	0x0001e430


	//   ....[126]....
        /*0bf4*/ 	.word	0x0001e550


	//   ....[127]....
        /*0bf8*/ 	.word	0x0001e5d0


	//   ....[128]....
        /*0bfc*/ 	.word	0x0001e650


	//   ....[129]....
        /*0c00*/ 	.word	0x0001e6d0


	//   ....[130]....
        /*0c04*/ 	.word	0x0001e750


	//   ....[131]....
        /*0c08*/ 	.word	0x0001e7e0


	//   ....[132]....
        /*0c0c*/ 	.word	0x0001e880


	//   ....[133]....
        /*0c10*/ 	.word	0x0001e930


	//   ....[134]....
        /*0c14*/ 	.word	0x0001e9b0


	//   ....[135]....
        /*0c18*/ 	.word	0x0001ea30


	//   ....[136]....
        /*0c1c*/ 	.word	0x0001eab0


	//   ....[137]....
        /*0c20*/ 	.word	0x0001eb40


	//   ....[138]....
        /*0c24*/ 	.word	0x0001ebc0


	//   ....[139]....
        /*0c28*/ 	.word	0x0001ec60


	//   ....[140]....
        /*0c2c*/ 	.word	0x0001ecf0


	//   ....[141]....
        /*0c30*/ 	.word	0x0001ee20


	//----- nvinfo : EIATTR_REG_RECONFIG
	.align		4
.L_294:
        /*0c34*/ 	.byte	0x01, 0x54
	.zero		2


	//----- nvinfo : EIATTR_SYSCALL_OFFSETS
	.align		4
        /*0c38*/ 	.byte	0x04, 0x46
        /*0c3a*/ 	.short	(.L_296 - .L_295)


	//   ....[0]....
.L_295:
        /*0c3c*/ 	.word	0x000019a0


	//   ....[1]....
        /*0c40*/ 	.word	0x00001af0


	//   ....[2]....
        /*0c44*/ 	.word	0x000062e0


	//   ....[3]....
        /*0c48*/ 	.word	0x00006660


	//   ....[4]....
        /*0c4c*/ 	.word	0x00015900


	//   ....[5]....
        /*0c50*/ 	.word	0x00015a60


	//   ....[6]....
        /*0c54*/ 	.word	0x00015b60


	//   ....[7]....
        /*0c58*/ 	.word	0x00016470


	//   ....[8]....
        /*0c5c*/ 	.word	0x00016dc0


	//----- nvinfo : EIATTR_MBARRIER_INSTR_OFFSETS
	.align		4
.L_296:
        /*0c60*/ 	.byte	0x04, 0x39
        /*0c62*/ 	.short	(.L_298 - .L_297)


	//   ....[0]....
.L_297:
        /*0c64*/ 	.word	0x000002d0
        /*0c68*/ 	.word	0x000000ff
        /*0c6c*/ 	.word	0x00038800
        /*0c70*/ 	.short	0x0100
        /*0c72*/ 	.byte	0x08
	.zero		1


	//   ....[1]....
        /*0c74*/ 	.word	0x000002e0
        /*0c78*/ 	.word	0x000000ff
        /*0c7c*/ 	.word	0x00038810
        /*0c80*/ 	.short	0x0100
        /*0c82*/ 	.byte	0x08
	.zero		1


	//   ....[2]....
        /*0c84*/ 	.word	0x000002f0
        /*0c88*/ 	.word	0x000000ff
        /*0c8c*/ 	.word	0x00038820
        /*0c90*/ 	.short	0x0100
        /*0c92*/ 	.byte	0x08
	.zero		1


	//   ....[3]....
        /*0c94*/ 	.word	0x000003a0
        /*0c98*/ 	.word	0x000000ff
        /*0c9c*/ 	.word	0x00038830
        /*0ca0*/ 	.short	0x0100
        /*0ca2*/ 	.byte	0x06
	.zero		1


	//   ....[4]....
        /*0ca4*/ 	.word	0x000003b0
        /*0ca8*/ 	.word	0x000000ff
        /*0cac*/ 	.word	0x00038840
        /*0cb0*/ 	.short	0x0100
        /*0cb2*/ 	.byte	0x06
	.zero		1


	//   ....[5]....
        /*0cb4*/ 	.word	0x000003c0
        /*0cb8*/ 	.word	0x000000ff
        /*0cbc*/ 	.word	0x00038838
        /*0cc0*/ 	.short	0x0100
        /*0cc2*/ 	.byte	0x06
	.zero		1


	//   ....[6]....
        /*0cc4*/ 	.word	0x000003d0
        /*0cc8*/ 	.word	0x000000ff
        /*0ccc*/ 	.word	0x00038848
        /*0cd0*/ 	.short	0x0100
        /*0cd2*/ 	.byte	0x06
	.zero		1


	//   ....[7]....
        /*0cd4*/ 	.word	0x00000500
        /*0cd8*/ 	.word	0x000000ff
        /*0cdc*/ 	.word	0x00038850
        /*0ce0*/ 	.short	0x0100
        /*0ce2*/ 	.byte	0x08
	.zero		1


	//   ....[8]....
        /*0ce4*/ 	.word	0x00000510
        /*0ce8*/ 	.word	0x000000ff
        /*0cec*/ 	.word	0x00038860
        /*0cf0*/ 	.short	0x0100
        /*0cf2*/ 	.byte	0x08
	.zero		1


	//   ....[9]....
        /*0cf4*/ 	.word	0x00000520
        /*0cf8*/ 	.word	0x000000ff
        /*0cfc*/ 	.word	0x00038858
        /*0d00*/ 	.short	0x0100
        /*0d02*/ 	.byte	0x08
	.zero		1


	//   ....[10]....
        /*0d04*/ 	.word	0x00000530
        /*0d08*/ 	.word	0x000000ff
        /*0d0c*/ 	.word	0x00038868
        /*0d10*/ 	.short	0x0100
        /*0d12*/ 	.byte	0x08
	.zero		1


	//   ....[11]....
        /*0d14*/ 	.word	0x00000620
        /*0d18*/ 	.word	0x000000ff
        /*0d1c*/ 	.word	0x00038870
        /*0d20*/ 	.short	0x0100
        /*0d22*/ 	.byte	0x06
	.zero		1


	//   ....[12]....
        /*0d24*/ 	.word	0x00000630
        /*0d28*/ 	.word	0x000000ff
        /*0d2c*/ 	.word	0x00038880
        /*0d30*/ 	.short	0x0100
        /*0d32*/ 	.byte	0x06
	.zero		1


	//   ....[13]....
        /*0d34*/ 	.word	0x00000640
        /*0d38*/ 	.word	0x000000ff
        /*0d3c*/ 	.word	0x00038878
        /*0d40*/ 	.short	0x0100
        /*0d42*/ 	.byte	0x06
	.zero		1


	//   ....[14]....
        /*0d44*/ 	.word	0x00000650
        /*0d48*/ 	.word	0x000000ff
        /*0d4c*/ 	.word	0x00038888
        /*0d50*/ 	.short	0x0100
        /*0d52*/ 	.byte	0x06
	.zero		1


	//   ....[15]....
        /*0d54*/ 	.word	0x00000780
        /*0d58*/ 	.word	0x000000ff
        /*0d5c*/ 	.word	0x00038890
        /*0d60*/ 	.short	0x0100
        /*0d62*/ 	.byte	0x08
	.zero		1


	//   ....[16]....
        /*0d64*/ 	.word	0x00000790
        /*0d68*/ 	.word	0x000000ff
        /*0d6c*/ 	.word	0x000388a0
        /*0d70*/ 	.short	0x0100
        /*0d72*/ 	.byte	0x08
	.zero		1


	//   ....[17]....
        /*0d74*/ 	.word	0x000007a0
        /*0d78*/ 	.word	0x000000ff
        /*0d7c*/ 	.word	0x00038898
        /*0d80*/ 	.short	0x0100
        /*0d82*/ 	.byte	0x08
	.zero		1


	//   ....[18]....
        /*0d84*/ 	.word	0x000007b0
        /*0d88*/ 	.word	0x000000ff
        /*0d8c*/ 	.word	0x000388a8
        /*0d90*/ 	.short	0x0100
        /*0d92*/ 	.byte	0x08
	.zero		1


	//   ....[19]....
        /*0d94*/ 	.word	0x000008e0
        /*0d98*/ 	.word	0x000000ff
        /*0d9c*/ 	.word	0x000388b0
        /*0da0*/ 	.short	0x0100
        /*0da2*/ 	.byte	0x08
	.zero		1


	//   ....[20]....
        /*0da4*/ 	.word	0x000008f0
        /*0da8*/ 	.word	0x000000ff
        /*0dac*/ 	.word	0x000388c0
        /*0db0*/ 	.short	0x0100
        /*0db2*/ 	.byte	0x08
	.zero		1


	//   ....[21]....
        /*0db4*/ 	.word	0x00000900
        /*0db8*/ 	.word	0x000000ff
        /*0dbc*/ 	.word	0x000388b8
        /*0dc0*/ 	.short	0x0100
        /*0dc2*/ 	.byte	0x08
	.zero		1


	//   ....[22]....
        /*0dc4*/ 	.word	0x00000910
        /*0dc8*/ 	.word	0x000000ff
        /*0dcc*/ 	.word	0x000388c8
        /*0dd0*/ 	.short	0x0100
        /*0dd2*/ 	.byte	0x08
	.zero		1


	//   ....[23]....
        /*0dd4*/ 	.word	0x000026f0
        /*0dd8*/ 	.word	0x00000042
        /*0ddc*/ 	.word	0x00038890
        /*0de0*/ 	.short	0x010a
        /*0de2*/ 	.byte	0x3f
	.zero		1


	//   ....[24]....
        /*0de4*/ 	.word	0x00003110
        /*0de8*/ 	.word	0x00000042
        /*0dec*/ 	.word	0x00038890
        /*0df0*/ 	.short	0x010a
        /*0df2*/ 	.byte	0x3f
	.zero		1


	//   ....[25]....
        /*0df4*/ 	.word	0x00003a20
        /*0df8*/ 	.word	0x00000042
        /*0dfc*/ 	.word	0x00038890
        /*0e00*/ 	.short	0x010a
        /*0e02*/ 	.byte	0x3f
	.zero		1


	//   ....[26]....
        /*0e04*/ 	.word	0x00003c20
        /*0e08*/ 	.word	0x00000004
        /*0e0c*/ 	.word	0x00000000
        /*0e10*/ 	.short	0x0101
        /*0e12*/ 	.byte	0x3f
	.zero		1


	//   ....[27]....
        /*0e14*/ 	.word	0x00003c60
        /*0e18*/ 	.word	0x00000042
        /*0e1c*/ 	.word	0x000388b0
        /*0e20*/ 	.short	0x010a
        /*0e22*/ 	.byte	0x3f
	.zero		1


	//   ....[28]....
        /*0e24*/ 	.word	0x00004280
        /*0e28*/ 	.word	0x00000042
        /*0e2c*/ 	.word	0x00000000
        /*0e30*/ 	.short	0x0101
        /*0e32*/ 	.byte	0x3f
	.zero		1


	//   ....[29]....
        /*0e34*/ 	.word	0x00004c70
        /*0e38*/ 	.word	0x00000000
        /*0e3c*/ 	.word	0x00000000
        /*0e40*/ 	.short	0x0101
        /*0e42*/ 	.byte	0x3f
	.zero		1


	//   ....[30]....
        /*0e44*/ 	.word	0x000057e0
        /*0e48*/ 	.word	0x00000000
        /*0e4c*/ 	.word	0x00000000
        /*0e50*/ 	.short	0x0101
        /*0e52*/ 	.byte	0x3f
	.zero		1


	//   ....[31]....
        /*0e54*/ 	.word	0x00006370
        /*0e58*/ 	.word	0x00000002
        /*0e5c*/ 	.word	0x00038800
        /*0e60*/ 	.short	0x010a
        /*0e62*/ 	.byte	0x3f
	.zero		1


	//   ....[32]....
        /*0e64*/ 	.word	0x000063c0
        /*0e68*/ 	.word	0x00000002
        /*0e6c*/ 	.word	0x00038800
        /*0e70*/ 	.short	0x010a
        /*0e72*/ 	.byte	0x3f
	.zero		1


	//   ....[33]....
        /*0e74*/ 	.word	0x00006970
        /*0e78*/ 	.word	0x00000002
        /*0e7c*/ 	.word	0x00038800
        /*0e80*/ 	.short	0x010a
        /*0e82*/ 	.byte	0x3f
	.zero		1


	//   ....[34]....
        /*0e84*/ 	.word	0x000078b0
        /*0e88*/ 	.word	0x00000002
        /*0e8c*/ 	.word	0x00038800
        /*0e90*/ 	.short	0x010a
        /*0e92*/ 	.byte	0x3f
	.zero		1


	//   ....[35]....
        /*0e94*/ 	.word	0x00008680
        /*0e98*/ 	.word	0x00000014
        /*0e9c*/ 	.word	0x00038830
        /*0ea0*/ 	.short	0x010a
        /*0ea2*/ 	.byte	0x3f
	.zero		1


	//   ....[36]....
        /*0ea4*/ 	.word	0x00008730
        /*0ea8*/ 	.word	0x00000014
        /*0eac*/ 	.word	0x00038830
        /*0eb0*/ 	.short	0x010a
        /*0eb2*/ 	.byte	0x3f
	.zero		1


	//   ....[37]....
        /*0eb4*/ 	.word	0x00008a40
        /*0eb8*/ 	.word	0x00000002
        /*0ebc*/ 	.word	0x00038810
        /*0ec0*/ 	.short	0x010a
        /*0ec2*/ 	.byte	0x3f
	.zero		1


	//   ....[38]....
        /*0ec4*/ 	.word	0x00008a90
        /*0ec8*/ 	.word	0x00000014
        /*0ecc*/ 	.word	0x00038850
        /*0ed0*/ 	.short	0x010a
        /*0ed2*/ 	.byte	0x3f
	.zero		1


	//   ....[39]....
        /*0ed4*/ 	.word	0x00008b50
        /*0ed8*/ 	.word	0x00000014
        /*0edc*/ 	.word	0x00038850
        /*0ee0*/ 	.short	0x010a
        /*0ee2*/ 	.byte	0x3f
	.zero		1


	//   ....[40]....
        /*0ee4*/ 	.word	0x0000b180
        /*0ee8*/ 	.word	0x0000000c
        /*0eec*/ 	.word	0x00000000
        /*0ef0*/ 	.short	0x0101
        /*0ef2*/ 	.byte	0x3f
	.zero		1


	//   ....[41]....
        /*0ef4*/ 	.word	0x0000b880
        /*0ef8*/ 	.word	0x00000014
        /*0efc*/ 	.word	0x00000000
        /*0f00*/ 	.short	0x0101
        /*0f02*/ 	.byte	0x3f
	.zero		1


	//   ....[42]....
        /*0f04*/ 	.word	0x0000b990
        /*0f08*/ 	.word	0x0000000c
        /*0f0c*/ 	.word	0x00038830
        /*0f10*/ 	.short	0x010a
        /*0f12*/ 	.byte	0x3f
	.zero		1


	//   ....[43]....
        /*0f14*/ 	.word	0x0000ba40
        /*0f18*/ 	.word	0x0000000c
        /*0f1c*/ 	.word	0x00038830
        /*0f20*/ 	.short	0x010a
        /*0f22*/ 	.byte	0x3f
	.zero		1


	//   ....[44]....
        /*0f24*/ 	.word	0x0000bcb0
        /*0f28*/ 	.word	0x0000000c
        /*0f2c*/ 	.word	0x00038850
        /*0f30*/ 	.short	0x010a
        /*0f32*/ 	.byte	0x3f
	.zero		1


	//   ....[45]....
        /*0f34*/ 	.word	0x0000bd00
        /*0f38*/ 	.word	0x0000000c
        /*0f3c*/ 	.word	0x00038850
        /*0f40*/ 	.short	0x010a
        /*0f42*/ 	.byte	0x3f
	.zero		1


	//   ....[46]....
        /*0f44*/ 	.word	0x0000e1e0
        /*0f48*/ 	.word	0x000000a2
        /*0f4c*/ 	.word	0x00000000
        /*0f50*/ 	.short	0x0101
        /*0f52*/ 	.byte	0x3f
	.zero		1


	//   ....[47]....
        /*0f54*/ 	.word	0x0000efc0
        /*0f58*/ 	.word	0x0000000c
        /*0f5c*/ 	.word	0x00000000
        /*0f60*/ 	.short	0x0101
        /*0f62*/ 	.byte	0x3f
	.zero		1


	//   ....[48]....
        /*0f64*/ 	.word	0x000115b0
        /*0f68*/ 	.word	0x00000000
        /*0f6c*/ 	.word	0x00000000
        /*0f70*/ 	.short	0x0101
        /*0f72*/ 	.byte	0x3f
	.zero		1


	//   ....[49]....
        /*0f74*/ 	.word	0x00013c90
        /*0f78*/ 	.word	0x00000005
        /*0f7c*/ 	.word	0x00038820
        /*0f80*/ 	.short	0x010a
        /*0f82*/ 	.byte	0x3f
	.zero		1


	//   ....[50]....
        /*0f84*/ 	.word	0x00013d80
        /*0f88*/ 	.word	0x00000004
        /*0f8c*/ 	.word	0x000388a0
        /*0f90*/ 	.short	0x010a
        /*0f92*/ 	.byte	0x3f
	.zero		1


	//   ....[51]....
        /*0f94*/ 	.word	0x00013fd0
        /*0f98*/ 	.word	0x00000004
        /*0f9c*/ 	.word	0x000388c0
        /*0fa0*/ 	.short	0x010a
        /*0fa2*/ 	.byte	0x3f
	.zero		1


	//   ....[52]....
        /*0fa4*/ 	.word	0x00014a50
        /*0fa8*/ 	.word	0x00000004
        /*0fac*/ 	.word	0x000388a0
        /*0fb0*/ 	.short	0x010a
        /*0fb2*/ 	.byte	0x3f
	.zero		1


	//   ....[53]....
        /*0fb4*/ 	.word	0x00014c90
        /*0fb8*/ 	.word	0x00000004
        /*0fbc*/ 	.word	0x000388c0
        /*0fc0*/ 	.short	0x010a
        /*0fc2*/ 	.byte	0x3f
	.zero		1


	//   ....[54]....
        /*0fc4*/ 	.word	0x00015fb0
        /*0fc8*/ 	.word	0x00000000
        /*0fcc*/ 	.word	0x00038840
        /*0fd0*/ 	.short	0x010a
        /*0fd2*/ 	.byte	0x3f
	.zero		1


	//   ....[55]....
        /*0fd4*/ 	.word	0x00016b60
        /*0fd8*/ 	.word	0x00000008
        /*0fdc*/ 	.word	0x00038800
        /*0fe0*/ 	.short	0x0107
        /*0fe2*/ 	.byte	0x3f
	.zero		1


	//   ....[56]....
        /*0fe4*/ 	.word	0x00016c10
        /*0fe8*/ 	.word	0x00000000
        /*0fec*/ 	.word	0x00038800
        /*0ff0*/ 	.short	0x0101
        /*0ff2*/ 	.byte	0x3f
	.zero		1


	//   ....[57]....
        /*0ff4*/ 	.word	0x00017bc0
        /*0ff8*/ 	.word	0x00000000
        /*0ffc*/ 	.word	0x00038810
        /*1000*/ 	.short	0x0107
        /*1002*/ 	.byte	0x3f
	.zero		1


	//   ....[58]....
        /*1004*/ 	.word	0x00017cc0
        /*1008*/ 	.word	0x00000002
        /*100c*/ 	.word	0x00038810
        /*1010*/ 	.short	0x0101
        /*1012*/ 	.byte	0x3f
	.zero		1


	//   ....[59]....
        /*1014*/ 	.word	0x00017ce0
        /*1018*/ 	.word	0x00000002
        /*101c*/ 	.word	0x00038820
        /*1020*/ 	.short	0x010a
        /*1022*/ 	.byte	0x3f
	.zero		1


	//   ....[60]....
        /*1024*/ 	.word	0x00017df0
        /*1028*/ 	.word	0x00000003
        /*102c*/ 	.word	0x00038860
        /*1030*/ 	.short	0x010a
        /*1032*/ 	.byte	0x3f
	.zero		1


	//   ....[61]....
        /*1034*/ 	.word	0x00018b00
        /*1038*/ 	.word	0x00000002
        /*103c*/ 	.word	0x00038840
        /*1040*/ 	.short	0x010a
        /*1042*/ 	.byte	0x3f
	.zero		1


	//   ....[62]....
        /*1044*/ 	.word	0x00018d60
        /*1048*/ 	.word	0x00000002
        /*104c*/ 	.word	0x00038860
        /*1050*/ 	.short	0x010a
        /*1052*/ 	.byte	0x3f
	.zero		1


	//   ....[63]....
        /*1054*/ 	.word	0x00019a00
        /*1058*/ 	.word	0x00000002
        /*105c*/ 	.word	0x00038840
        /*1060*/ 	.short	0x010a
        /*1062*/ 	.byte	0x3f
	.zero		1


	//   ....[64]....
        /*1064*/ 	.word	0x00019c50
        /*1068*/ 	.word	0x00000002
        /*106c*/ 	.word	0x00038860
        /*1070*/ 	.short	0x010a
        /*1072*/ 	.byte	0x3f
	.zero		1


	//   ....[65]....
        /*1074*/ 	.word	0x0001a860
        /*1078*/ 	.word	0x00000002
        /*107c*/ 	.word	0x00038840
        /*1080*/ 	.short	0x010a
        /*1082*/ 	.byte	0x3f
	.zero		1


	//   ....[66]....
        /*1084*/ 	.word	0x0001aac0
        /*1088*/ 	.word	0x00000002
        /*108c*/ 	.word	0x00038860
        /*1090*/ 	.short	0x010a
        /*1092*/ 	.byte	0x3f
	.zero		1


	//   ....[67]....
        /*1094*/ 	.word	0x0001c110
        /*1098*/ 	.word	0x00000000
        /*109c*/ 	.word	0x00038820
        /*10a0*/ 	.short	0x010a
        /*10a2*/ 	.byte	0x3f
	.zero		1


	//   ....[68]....
        /*10a4*/ 	.word	0x0001c2c0
        /*10a8*/ 	.word	0x00000006
        /*10ac*/ 	.word	0x00000000
        /*10b0*/ 	.short	0x010a
        /*10b2*/ 	.byte	0x3f
	.zero		1


	//   ....[69]....
        /*10b4*/ 	.word	0x0001c330
        /*10b8*/ 	.word	0x00000007
        /*10bc*/ 	.word	0x00000000
        /*10c0*/ 	.short	0x010a
        /*10c2*/ 	.byte	0x3f
	.zero		1


	//   ....[70]....
        /*10c4*/ 	.word	0x0001c3a0
        /*10c8*/ 	.word	0x00000004
        /*10cc*/ 	.word	0x00000000
        /*10d0*/ 	.short	0x010a
        /*10d2*/ 	.byte	0x3f
	.zero		1


	//   ....[71]....
        /*10d4*/ 	.word	0x0001c3d0
        /*10d8*/ 	.word	0x00000003
        /*10dc*/ 	.word	0x00000000
        /*10e0*/ 	.short	0x010a
        /*10e2*/ 	.byte	0x3f
	.zero		1


	//   ....[72]....
        /*10e4*/ 	.word	0x0001c430
        /*10e8*/ 	.word	0x00000042
        /*10ec*/ 	.word	0x00038890
        /*10f0*/ 	.short	0x010a
        /*10f2*/ 	.byte	0x3f
	.zero		1


	//   ....[73]....
        /*10f4*/ 	.word	0x0001c480
        /*10f8*/ 	.word	0x00000042
        /*10fc*/ 	.word	0x00038890
        /*1100*/ 	.short	0x010a
        /*1102*/ 	.byte	0x3f
	.zero		1


	//   ....[74]....
        /*1104*/ 	.word	0x0001c4d0
        /*1108*/ 	.word	0x00000042
        /*110c*/ 	.word	0x00038890
        /*1110*/ 	.short	0x010a
        /*1112*/ 	.byte	0x3f
	.zero		1


	//   ....[75]....
        /*1114*/ 	.word	0x0001c520
        /*1118*/ 	.word	0x00000042
        /*111c*/ 	.word	0x000388b0
        /*1120*/ 	.short	0x010a
        /*1122*/ 	.byte	0x3f
	.zero		1


	//   ....[76]....
        /*1124*/ 	.word	0x0001c730
        /*1128*/ 	.word	0x00000002
        /*112c*/ 	.word	0x00038800
        /*1130*/ 	.short	0x010a
        /*1132*/ 	.byte	0x3f
	.zero		1


	//   ....[77]....
        /*1134*/ 	.word	0x0001c960
        /*1138*/ 	.word	0x00000002
        /*113c*/ 	.word	0x00038800
        /*1140*/ 	.short	0x010a
        /*1142*/ 	.byte	0x3f
	.zero		1


	//   ....[78]....
        /*1144*/ 	.word	0x0001c9b0
        /*1148*/ 	.word	0x00000014
        /*114c*/ 	.word	0x00038830
        /*1150*/ 	.short	0x010a
        /*1152*/ 	.byte	0x3f
	.zero		1


	//   ....[79]....
        /*1154*/ 	.word	0x0001ca00
        /*1158*/ 	.word	0x00000002
        /*115c*/ 	.word	0x00038810
        /*1160*/ 	.short	0x010a
        /*1162*/ 	.byte	0x3f
	.zero		1


	//   ....[80]....
        /*1164*/ 	.word	0x0001ca50
        /*1168*/ 	.word	0x00000014
        /*116c*/ 	.word	0x00038850
        /*1170*/ 	.short	0x010a
        /*1172*/ 	.byte	0x3f
	.zero		1


	//   ....[81]....
        /*1174*/ 	.word	0x0001caa0
        /*1178*/ 	.word	0x0000000c
        /*117c*/ 	.word	0x00038830
        /*1180*/ 	.short	0x010a
        /*1182*/ 	.byte	0x3f
	.zero		1


	//   ....[82]....
        /*1184*/ 	.word	0x0001caf0
        /*1188*/ 	.word	0x0000000c
        /*118c*/ 	.word	0x00038850
        /*1190*/ 	.short	0x010a
        /*1192*/ 	.byte	0x3f
	.zero		1


	//   ....[83]....
        /*1194*/ 	.word	0x0001cca0
        /*1198*/ 	.word	0x00000004
        /*119c*/ 	.word	0x00038820
        /*11a0*/ 	.short	0x010a
        /*11a2*/ 	.byte	0x3f
	.zero		1


	//   ....[84]....
        /*11a4*/ 	.word	0x0001ccf0
        /*11a8*/ 	.word	0x00000004
        /*11ac*/ 	.word	0x000388a0
        /*11b0*/ 	.short	0x010a
        /*11b2*/ 	.byte	0x3f
	.zero		1


	//   ....[85]....
        /*11b4*/ 	.word	0x0001cd40
        /*11b8*/ 	.word	0x00000004
        /*11bc*/ 	.word	0x000388c0
        /*11c0*/ 	.short	0x010a
        /*11c2*/ 	.byte	0x3f
	.zero		1


	//   ....[86]....
        /*11c4*/ 	.word	0x0001cd90
        /*11c8*/ 	.word	0x00000004
        /*11cc*/ 	.word	0x000388a0
        /*11d0*/ 	.short	0x010a
        /*11d2*/ 	.byte	0x3f
	.zero		1


	//   ....[87]....
        /*11d4*/ 	.word	0x0001cde0
        /*11d8*/ 	.word	0x00000004
        /*11dc*/ 	.word	0x000388c0
        /*11e0*/ 	.short	0x010a
        /*11e2*/ 	.byte	0x3f
	.zero		1


	//   ....[88]....
        /*11e4*/ 	.word	0x0001cf80
        /*11e8*/ 	.word	0x00000000
        /*11ec*/ 	.word	0x00038840
        /*11f0*/ 	.short	0x010a
        /*11f2*/ 	.byte	0x3f
	.zero		1


	//   ....[89]....
        /*11f4*/ 	.word	0x0001e0b0
        /*11f8*/ 	.word	0x00000002
        /*11fc*/ 	.word	0x00038820
        /*1200*/ 	.short	0x010a
        /*1202*/ 	.byte	0x3f
	.zero		1


	//   ....[90]....
        /*1204*/ 	.word	0x0001e100
        /*1208*/ 	.word	0x00000003
        /*120c*/ 	.word	0x00038860
        /*1210*/ 	.short	0x010a
        /*1212*/ 	.byte	0x3f
	.zero		1


	//   ....[91]....
        /*1214*/ 	.word	0x0001e150
        /*1218*/ 	.word	0x00000002
        /*121c*/ 	.word	0x00038840
        /*1220*/ 	.short	0x010a
        /*1222*/ 	.byte	0x3f
	.zero		1


	//   ....[92]....
        /*1224*/ 	.word	0x0001e1a0
        /*1228*/ 	.word	0x00000002
        /*122c*/ 	.word	0x00038860
        /*1230*/ 	.short	0x010a
        /*1232*/ 	.byte	0x3f
	.zero		1


	//   ....[93]....
        /*1234*/ 	.word	0x0001e1f0
        /*1238*/ 	.word	0x00000002
        /*123c*/ 	.word	0x00038840
        /*1240*/ 	.short	0x010a
        /*1242*/ 	.byte	0x3f
	.zero		1


	//   ....[94]....
        /*1244*/ 	.word	0x0001e240
        /*1248*/ 	.word	0x00000002
        /*124c*/ 	.word	0x00038860
        /*1250*/ 	.short	0x010a
        /*1252*/ 	.byte	0x3f
	.zero		1


	//   ....[95]....
        /*1254*/ 	.word	0x0001e290
        /*1258*/ 	.word	0x00000002
        /*125c*/ 	.word	0x00038840
        /*1260*/ 	.short	0x010a
        /*1262*/ 	.byte	0x3f
	.zero		1


	//   ....[96]....
        /*1264*/ 	.word	0x0001e2e0
        /*1268*/ 	.word	0x00000002
        /*126c*/ 	.word	0x00038860
        /*1270*/ 	.short	0x010a
        /*1272*/ 	.byte	0x3f
	.zero		1


	//   ....[97]....
        /*1274*/ 	.word	0x0001ed40
        /*1278*/ 	.word	0x00000000
        /*127c*/ 	.word	0x00038820
        /*1280*/ 	.short	0x010a
        /*1282*/ 	.byte	0x3f
	.zero		1


	//   ....[98]....
        /*1284*/ 	.word	0x0001eee0
        /*1288*/ 	.word	0x00000006
        /*128c*/ 	.word	0x00000000
        /*1290*/ 	.short	0x010a
        /*1292*/ 	.byte	0x3f
	.zero		1


	//   ....[99]....
        /*1294*/ 	.word	0x0001ef30
        /*1298*/ 	.word	0x00000007
        /*129c*/ 	.word	0x00000000
        /*12a0*/ 	.short	0x010a
        /*12a2*/ 	.byte	0x3f
	.zero		1


	//   ....[100]....
        /*12a4*/ 	.word	0x0001ef80
        /*12a8*/ 	.word	0x00000004
        /*12ac*/ 	.word	0x00000000
        /*12b0*/ 	.short	0x010a
        /*12b2*/ 	.byte	0x3f
	.zero		1


	//----- nvinfo : EIATTR_NUM_MBARRIERS
	.align		4
.L_298:
        /*12b4*/ 	.byte	0x03, 0x38
        /*12b6*/ 	.short	0x0017


	//----- nvinfo : EIATTR_EXIT_INSTR_OFFSETS
	.align		4
        /*12b8*/ 	.byte	0x04, 0x1c
        /*12ba*/ 	.short	(.L_300 - .L_299)


	//   ....[0]....
.L_299:
        /*12bc*/ 	.word	0x0001c420


	//----- nvinfo : EIATTR_MAX_THREADS
	.align		4
.L_300:
        /*12c0*/ 	.byte	0x04, 0x05
        /*12c2*/ 	.short	(.L_302 - .L_301)
.L_301:
        /*12c4*/ 	.word	0x00000180
        /*12c8*/ 	.word	0x00000001
        /*12cc*/ 	.word	0x00000001


	//----- nvinfo : EIATTR_CRS_STACK_SIZE
	.align		4
.L_302:
        /*12d0*/ 	.byte	0x04, 0x1e
        /*12d2*/ 	.short	(.L_304 - .L_303)
.L_303:
        /*12d4*/ 	.word	0x00000000


	//----- nvinfo : EIATTR_CBANK_PARAM_SIZE
	.align		4
.L_304:
        /*12d8*/ 	.byte	0x03, 0x19
        /*12da*/ 	.short	0x0bf0


	//----- nvinfo : EIATTR_PARAM_CBANK
	.align		4
        /*12dc*/ 	.byte	0x04, 0x0a
        /*12de*/ 	.short	(.L_306 - .L_305)
	.align		4
.L_305:
        /*12e0*/ 	.word	index@(.nv.constant0._ZN7cutlass13device_kernelIN5flash11enable_sm90INS1_16FlashAttnFwdSm90INS1_25CollectiveMainloopFwdSm90ILi2EN4cute5tupleIJNS5_1CILi1EEES8_S8_EEENS6_IJNS7_ILi64EEESA_SA_EEELi512ENS_10bfloat16_tEfNS_4arch4Sm90ELb0ELb0ELb1ELb1ELb0ELb1ELb1ELb0ELb0ELb1ELb0ELb0EEENS1_21CollectiveEpilogueFwdINS6_IJSA_NS7_ILi512EEESA_EEES9_SC_SE_Li256ELb1ELb1ELb0ELb0EEENS1_36VarlenDynamicPersistentTileSchedulerILi64ELi64ELi256ELi128ELb0ELb1ELb1ELb0ELb1ELb1EEEEEEEEEvNT_6ParamsE)
        /*12e4*/ 	.short	0x0210
        /*12e6*/ 	.short	0x0bf0


	//----- nvinfo : EIATTR_SW_WAR
	.align		4
.L_306:
        /*12e8*/ 	.byte	0x04, 0x36
        /*12ea*/ 	.short	(.L_308 - .L_307)
.L_307:
        /*12ec*/ 	.word	0x00000008
.L_308:


//--------------------- .nv.info._ZN7cutlass13device_kernelIN5flash11enable_sm90INS1_16FlashAttnFwdSm90INS1_25CollectiveMainloopFwdSm90ILi2EN4cute5tupleIJNS5_1CILi1EEES8_S8_EEENS6_IJNS7_ILi64EEESA_SA_EEELi512ENS_10bfloat16_tEfNS_4arch4Sm90ELb0ELb1ELb1ELb0ELb0ELb0ELb0ELb0ELb0ELb1ELb0ELb0EEENS1_21CollectiveEpilogueFwdINS6_IJSA_NS7_ILi512EEESA_EEES9_SC_SE_Li256ELb0ELb1ELb0ELb0EEENS1_30DynamicPersistentTileSchedulerILi256ELi128ELb0ELb1ELb1EEEEEEEEEvNT_6ParamsE --------------------------
	.section	.nv.info._ZN7cutlass13device_kernelIN5flash11enable_sm90INS1_16FlashAttnFwdSm90INS1_25CollectiveMainloopFwdSm90ILi2EN4cute5tupleIJNS5_1CILi1EEES8_S8_EEENS6_IJNS7_ILi64EEESA_SA_EEELi512ENS_10bfloat16_tEfNS_4arch4Sm90ELb0ELb1ELb1ELb0ELb0ELb0ELb0ELb0ELb0ELb1ELb0ELb0EEENS1_21CollectiveEpilogueFwdINS6_IJSA_NS7_ILi512EEESA_EEES9_SC_SE_Li256ELb0ELb1ELb0ELb0EEENS1_30DynamicPersistentTileSchedulerILi256ELi128ELb0ELb1ELb1EEEEEEEEEvNT_6ParamsE,"",@"SHT_CUDA_INFO"
	.sectionflags	@""
	.align	4


	//----- nvinfo : EIATTR_CUDA_API_VERSION
	.align		4
        /*0000*/ 	.byte	0x04, 0x37
        /*0002*/ 	.short	(.L_310 - .L_309)
.L_309:
        /*0004*/ 	.word	0x00000082


	//----- nvinfo : EIATTR_KPARAM_INFO
	.align		4
.L_310:
        /*0008*/ 	.byte	0x04, 0x17
        /*000a*/ 	.short	(.L_312 - .L_311)
.L_311:
        /*000c*/ 	.word	0x00000000
        /*0010*/ 	.short	0x0000
        /*0012*/ 	.short	0x0070
        /*0014*/ 	.byte	0x00, 0xf0, 0x01, 0x2a


	//----- nvinfo : EIATTR_SPARSE_MMA_MASK
	.align		4
.L_312:
        /*0018*/ 	.byte	0x03, 0x50
        /*001a*/ 	.short	0x0000


	//----- nvinfo : EIATTR_MAXREG_COUNT
	.align		4
        /*001c*/ 	.byte	0x03, 0x1b
        /*001e*/ 	.short	0x00a8


	//----- nvinfo : EIATTR_NUM_BARRIERS
	.align		4
        /*0020*/ 	.byte	0x02, 0x4c
        /*0022*/ 	.byte	0x10
	.zero		1


	//----- nvinfo : EIATTR_EXTERNS
	.align		4
        /*0024*/ 	.byte	0x04, 0x0f
        /*0026*/ 	.short	(.L_314 - .L_313)


	//   ....[0]....
	.align		4
.L_313:
        /*0028*/ 	.word	index@(__assertfail)


	//----- nvinfo : EIATTR_ANNOTATIONS
	.align		4
.L_314:
        /*002c*/ 	.byte	0x04, 0x55
        /*002e*/ 	.short	(.L_316 - .L_315)


	//   ....[0]....
.L_315:
        /* <DEDUP_REMOVED lines=24> */


	//----- nvinfo : EIATTR_MERCURY_ISA_VERSION
	.align		4
.L_316:
        /*01a0*/ 	.byte	0x03, 0x5f
        /*01a2*/ 	.short	0x0101


	//----- nvinfo : EIATTR_INT_WARP_WIDE_INSTR_OFFSETS
	.align		4
        /*01a4*/ 	.byte	0x04, 0x31
        /*01a6*/ 	.short	(.L_318 - .L_317)


	//   ....[0]....
.L_317:
        /*01a8*/ 	.word	0x00000130


	//   ....[1]....
        /*01ac*/ 	.word	0x00000170


	//   ....[2]....
        /*01b0*/ 	.word	0x000001e0


	//   ....[3]....
        /*01b4*/ 	.word	0x000114f0


	//   ....[4]....
        /*01b8*/ 	.word	0x00011580


	//   ....[5]....
        /*01bc*/ 	.word	0x00015ba0


	//   ....[6]....
        /*01c0*/ 	.word	0x00015c30


	//----- nvinfo : EIATTR_COOP_GROUP_MASK_REGIDS
	.align		4
.L_318:
        /*01c4*/ 	.byte	0x04, 0x29
        /*01c6*/ 	.short	(.L_320 - .L_319)


	//   ....[0]....
.L_319:
        /*01c8*/ 	.word	0xffffffff


	//   ....[1]....
        /*01cc*/ 	.word	0xffffffff


	//   ....[2]....
        /*01d0*/ 	.word	0xffffffff


	//   ....[3]....
        /*01d4*/ 	.word	0xffffffff


	//   ....[4]....
        /*01d8*/ 	.word	0xffffffff


	//   ....[5]....
        /*01dc*/ 	.word	0xffffffff


	//   ....[6]....
        /*01e0*/ 	.word	0xffffffff


	//   ....[7]....
        /*01e4*/ 	.word	0xffffffff


	//   ....[8]....
        /*01e8*/ 	.word	0xffffffff


	//   ....[9]....
        /*01ec*/ 	.word	0xffffffff


	//   ....[10]....
        /*01f0*/ 	.word	0xffffffff


	//   ....[11]....
        /*01f4*/ 	.word	0xffffffff


	//   ....[12]....
        /*01f8*/ 	.word	0xffffffff


	//   ....[13]....
        /*01fc*/ 	.word	0xffffffff


	//   ....[14]....
        /*0200*/ 	.word	0xffffffff


	//   ....[15]....
        /*0204*/ 	.word	0xffffffff


	//   ....[16]....
        /*0208*/ 	.word	0xffffffff


	//   ....[17]....
        /*020c*/ 	.word	0xffffffff


	//   ....[18]....
        /*0210*/ 	.word	0xffffffff


	//   ....[19]....
        /*0214*/ 	.word	0xffffffff


	//   ....[20]....
        /*0218*/ 	.word	0xffffffff


	//   ....[21]....
        /*021c*/ 	.word	0xffffffff


	//   ....[22]....
        /*0220*/ 	.word	0xffffffff


	//   ....[23]....
        /*0224*/ 	.word	0xffffffff


	//   ....[24]....
        /*0228*/ 	.word	0xffffffff


	//   ....[25]....
        /*022c*/ 	.word	0xffffffff


	//   ....[26]....
        /*0230*/ 	.word	0xffffffff


	//   ....[27]....
        /*0234*/ 	.word	0xffffffff


	//   ....[28]....
        /*0238*/ 	.word	0xffffffff


	//   ....[29]....
        /*023c*/ 	.word	0xffffffff


	//   ....[30]....
        /*0240*/ 	.word	0xffffffff


	//   ....[31]....
        /*0244*/ 	.word	0xffffffff


	//   ....[32]....
        /*0248*/ 	.word	0xffffffff


	//   ....[33]....
        /*024c*/ 	.word	0xffffffff


	//   ....[34]....
        /*0250*/ 	.word	0xffffffff


	//   ....[35]....
        /*0254*/ 	.word	0xffffffff


	//   ....[36]....
        /*0258*/ 	.word	0xffffffff


	//   ....[37]....
        /*025c*/ 	.word	0xffffffff


	//   ....[38]....
        /*0260*/ 	.word	0xffffffff


	//   ....[39]....
        /*0264*/ 	.word	0xffffffff


	//   ....[40]....
        /*0268*/ 	.word	0xffffffff


	//   ....[41]....
        /*026c*/ 	.word	0xffffffff


	//   ....[42]....
        /*0270*/ 	.word	0xffffffff


	//   ....[43]....
        /*0274*/ 	.word	0xffffffff


	//   ....[44]....
        /*0278*/ 	.word	0xffffffff


	//   ....[45]....
        /*027c*/ 	.word	0xffffffff


	//   ....[46]....
        /*0280*/ 	.word	0xffffffff


	//   ....[47]....
        /*0284*/ 	.word	0xffffffff


	//   ....[48]....
        /*0288*/ 	.word	0xffffffff


	//   ....[49]....
        /*028c*/ 	.word	0xffffffff


	//   ....[50]....
        /*0290*/ 	.word	0xffffffff


	//   ....[51]....
        /*0294*/ 	.word	0xffffffff


	//   ....[52]....
        /*0298*/ 	.word	0xffffffff


	//   ....[53]....
        /*029c*/ 	.word	0xffffffff


	//   ....[54]....
        /*02a0*/ 	.word	0xffffffff


	//   ....[55]....
        /*02a4*/ 	.word	0xffffffff


	//   ....[56]....
        /*02a8*/ 	.word	0xffffffff


	//   ....[57]....
        /*02ac*/ 	.word	0xffffffff


	//   ....[58]....
        /*02b0*/ 	.word	0xffffffff


	//   ....[59]....
        /*02b4*/ 	.word	0xffffffff


	//   ....[60]....
        /*02b8*/ 	.word	0xffffffff


	//   ....[61]....
        /*02bc*/ 	.word	0xffffffff


	//   ....[62]....
        /*02c0*/ 	.word	0xffffffff


	//   ....[63]....
        /*02c4*/ 	.word	0xffffffff


	//   ....[64]....
        /*02c8*/ 	.word	0x0500000f


	//   ....[65]....
        /*02cc*/ 	.word	0x0500000f


	//   ....[66]....
        /*02d0*/ 	.word	0x0500000f


	//   ....[67]....
        /*02d4*/ 	.word	0x0500000f


	//   ....[68]....
        /*02d8*/ 	.word	0x0500000f


	//   ....[69]....
        /*02dc*/ 	.word	0x0500000f


	//   ....[70]....
        /*02e0*/ 	.word	0x0500000f


	//   ....[71]....
        /*02e4*/ 	.word	0x0500000f


	//   ....[72]....
        /*02e8*/ 	.word	0x0500000f


	//   ....[73]....
        /*02ec*/ 	.word	0x0500000f


	//   ....[74]....
        /*02f0*/ 	.word	0x0500000f


	//----- nvinfo : EIATTR_COOP_GROUP_INSTR_OFFSETS
	.align		4
.L_320:
        /*02f4*/ 	.byte	0x04, 0x28
        /*02f6*/ 	.short	(.L_322 - .L_321)


	//   ....[0]....
.L_321:
        /*02f8*/ 	.word	0x00000060


	//   ....[1]....
        /*02fc*/ 	.word	0x00000140


	//   ....[2]....
        /*0300*/ 	.word	0x00000190


	//   ....[3]....
        /*0304*/ 	.word	0x00000380


	//   ....[4]....
        /*0308*/ 	.word	0x000004e0


	//   ....[5]....
        /*030c*/ 	.word	0x00000600


	//   ....[6]....
        /*0310*/ 	.word	0x00000760


	//   ....[7]....
        /*0314*/ 	.word	0x00001c10


	//   ....[8]....
        /*0318*/ 	.word	0x00003d20


	//   ....[9]....
        /*031c*/ 	.word	0x00004320


	//   ....[10]....
        /*0320*/ 	.word	0x00004a60


	//   ....[11]....
        /*0324*/ 	.word	0x000053b0


	//   ....[12]....
        /*0328*/ 	.word	0x000053d0


	//   ....[13]....
        /*032c*/ 	.word	0x00005b10


	//   ....[14]....
        /*0330*/ 	.word	0x00005b50


	//   ....[15]....
        /*0334*/ 	.word	0x00006380


	//   ....[16]....
        /*0338*/ 	.word	0x00006970


	//   ....[17]....
        /*033c*/ 	.word	0x00006f00


	//   ....[18]....
        /*0340*/ 	.word	0x000075f0


	//   ....[19]....
        /*0344*/ 	.word	0x000076b0


	//   ....[20]....
        /*0348*/ 	.word	0x00007ac0


	//   ....[21]....
        /*034c*/ 	.word	0x00007b50


	//   ....[22]....
        /*0350*/ 	.word	0x00008cc0


	//   ....[23]....
        /*0354*/ 	.word	0x00009690


	//   ....[24]....
        /*0358*/ 	.word	0x00009720


	//   ....[25]....
        /*035c*/ 	.word	0x00009a10


	//   ....[26]....
        /*0360*/ 	.word	0x00009b60


	//   ....[27]....
        /*0364*/ 	.word	0x0000ac30


	//   ....[28]....
        /*0368*/ 	.word	0x0000b0e0


	//   ....[29]....
        /*036c*/ 	.word	0x0000b640


	//   ....[30]....
        /*0370*/ 	.word	0x0000bd30


	//   ....[31]....
        /*0374*/ 	.word	0x0000be30


	//   ....[32]....
        /*0378*/ 	.word	0x0000c180


	//   ....[33]....
        /*037c*/ 	.word	0x0000c230


	//   ....[34]....
        /*0380*/ 	.word	0x0000d400


	//   ....[35]....
        /*0384*/ 	.word	0x0000d440


	//   ....[36]....
        /*0388*/ 	.word	0x0000d480


	//   ....[37]....
        /*038c*/ 	.word	0x0000d4f0


	//   ....[38]....
        /*0390*/ 	.word	0x0000d520


	//   ....[39]....
        /*0394*/ 	.word	0x0000dfa0


	//   ....[40]....
        /*0398*/ 	.word	0x0000f260


	//   ....[41]....
        /*039c*/ 	.word	0x0000f290


	//   ....[42]....
        /*03a0*/ 	.word	0x0000f2c0


	//   ....[43]....
        /*03a4*/ 	.word	0x0000f2e0


	//   ....[44]....
        /*03a8*/ 	.word	0x0000f930


	//   ....[45]....
        /*03ac*/ 	.word	0x0000f940


	//   ....[46]....
        /*03b0*/ 	.word	0x0000fb70


	//   ....[47]....
        /*03b4*/ 	.word	0x0000fb90


	//   ....[48]....
        /*03b8*/ 	.word	0x00010520


	//   ....[49]....
        /*03bc*/ 	.word	0x00010540


	//   ....[50]....
        /*03c0*/ 	.word	0x00010770


	//   ....[51]....
        /*03c4*/ 	.word	0x00010790


	//   ....[52]....
        /*03c8*/ 	.word	0x00010a50


	//   ....[53]....
        /*03cc*/ 	.word	0x00011ae0


	//   ....[54]....
        /*03d0*/ 	.word	0x00012420


	//   ....[55]....
        /*03d4*/ 	.word	0x00012430


	//   ....[56]....
        /*03d8*/ 	.word	0x000124f0


	//   ....[57]....
        /*03dc*/ 	.word	0x00012500


	//   ....[58]....
        /*03e0*/ 	.word	0x00012570


	//   ....[59]....
        /*03e4*/ 	.word	0x00012580


	//   ....[60]....
        /*03e8*/ 	.word	0x00012590


	//   ....[61]....
        /*03ec*/ 	.word	0x000125d0


	//   ....[62]....
        /*03f0*/ 	.word	0x00015d90


	//   ....[63]....
        /*03f4*/ 	.word	0x00015f80


	//   ....[64]....
        /*03f8*/ 	.word	0x00016630


	//   ....[65]....
        /*03fc*/ 	.word	0x00016790


	//   ....[66]....
        /*0400*/ 	.word	0x000167f0


	//   ....[67]....
        /*0404*/ 	.word	0x000168b0


	//   ....[68]....
        /*0408*/ 	.word	0x00016980


	//   ....[69]....
        /*040c*/ 	.word	0x000169e0


	//   ....[70]....
        /*0410*/ 	.word	0x00016ac0


	//   ....[71]....
        /*0414*/ 	.word	0x00016b20


	//   ....[72]....
        /*0418*/ 	.word	0x00016be0


	//   ....[73]....
        /*041c*/ 	.word	0x00016f00


	//   ....[74]....
        /*0420*/ 	.word	0x00017020


	//----- nvinfo : EIATTR_REG_RECONFIG
	.align		4
.L_322:
        /*0424*/ 	.byte	0x01, 0x54
	.zero		2


	//----- nvinfo : EIATTR_SYSCALL_OFFSETS
	.align		4
        /*0428*/ 	.byte	0x04, 0x46
        /*042a*/ 	.short	(.L_324 - .L_323)


	//   ....[0]....
.L_323:
        /*042c*/ 	.word	0x00003ef0


	//   ....[1]....
        /*0430*/ 	.word	0x000116f0


	//   ....[2]....
        /*0434*/ 	.word	0x00011840


	//   ....[3]....
        /*0438*/ 	.word	0x00011930


	//   ....[4]....
        /*043c*/ 	.word	0x00012060


	//----- nvinfo : EIATTR_MBARRIER_INSTR_OFFSETS
	.align		4
.L_324:
        /*0440*/ 	.byte	0x04, 0x39
        /*0442*/ 	.short	(.L_326 - .L_325)


	//   ....[0]....
.L_325:
        /*0444*/ 	.word	0x00000270
        /*0448*/ 	.word	0x000000ff
        /*044c*/ 	.word	0x00028c00
        /*0450*/ 	.short	0x0100
        /*0452*/ 	.byte	0x08
	.zero		1


	//   ....[1]....
        /*0454*/ 	.word	0x00000280
        /*0458*/ 	.word	0x000000ff
        /*045c*/ 	.word	0x00028c20
        /*0460*/ 	.short	0x0100
        /*0462*/ 	.byte	0x08
	.zero		1


	//   ....[2]....
        /*0464*/ 	.word	0x00000330
        /*0468*/ 	.word	0x000000ff
        /*046c*/ 	.word	0x00028c30
        /*0470*/ 	.short	0x0100
        /*0472*/ 	.byte	0x06
	.zero		1


	//   ....[3]....
        /*0474*/ 	.word	0x00000340
        /*0478*/ 	.word	0x000000ff
        /*047c*/ 	.word	0x00028c40
        /*0480*/ 	.short	0x0100
        /*0482*/ 	.byte	0x06
	.zero		1


	//   ....[4]....
        /*0484*/ 	.word	0x00000350
        /*0488*/ 	.word	0x000000ff
        /*048c*/ 	.word	0x00028c38
        /*0490*/ 	.short	0x0100
        /*0492*/ 	.byte	0x06
	.zero		1


	//   ....[5]....
        /*0494*/ 	.word	0x00000360
        /*0498*/ 	.word	0x000000ff
        /*049c*/ 	.word	0x00028c48
        /*04a0*/ 	.short	0x0100
        /*04a2*/ 	.byte	0x06
	.zero		1


	//   ....[6]....
        /*04a4*/ 	.word	0x00000490
        /*04a8*/ 	.word	0x000000ff
        /*04ac*/ 	.word	0x00028c50
        /*04b0*/ 	.short	0x0100
        /*04b2*/ 	.byte	0x08
	.zero		1


	//   ....[7]....
        /*04b4*/ 	.word	0x000004a0
        /*04b8*/ 	.word	0x000000ff
        /*04bc*/ 	.word	0x00028c60
        /*04c0*/ 	.short	0x0100
        /*04c2*/ 	.byte	0x08
	.zero		1


	//   ....[8]....
        /*04c4*/ 	.word	0x000004b0
        /*04c8*/ 	.word	0x000000ff
        /*04cc*/ 	.word	0x00028c58
        /*04d0*/ 	.short	0x0100
        /*04d2*/ 	.byte	0x08
	.zero		1


	//   ....[9]....
        /*04d4*/ 	.word	0x000004c0
        /*04d8*/ 	.word	0x000000ff
        /*04dc*/ 	.word	0x00028c68
        /*04e0*/ 	.short	0x0100
        /*04e2*/ 	.byte	0x08
	.zero		1


	//   ....[10]....
        /*04e4*/ 	.word	0x000005b0
        /*04e8*/ 	.word	0x000000ff
        /*04ec*/ 	.word	0x00028c70
        /*04f0*/ 	.short	0x0100
        /*04f2*/ 	.byte	0x06
	.zero		1


	//   ....[11]....
        /*04f4*/ 	.word	0x000005c0
        /*04f8*/ 	.word	0x000000ff
        /*04fc*/ 	.word	0x00028c80
        /*0500*/ 	.short	0x0100
        /*0502*/ 	.byte	0x06
	.zero		1


	//   ....[12]....
        /*0504*/ 	.word	0x000005d0
        /*0508*/ 	.word	0x000000ff
        /*050c*/ 	.word	0x00028c78
        /*0510*/ 	.short	0x0100
        /*0512*/ 	.byte	0x06
	.zero		1


	//   ....[13]....
        /*0514*/ 	.word	0x000005e0
        /*0518*/ 	.word	0x000000ff
        /*051c*/ 	.word	0x00028c88
        /*0520*/ 	.short	0x0100
        /*0522*/ 	.byte	0x06
	.zero		1


	//   ....[14]....
        /*0524*/ 	.word	0x00000710
        /*0528*/ 	.word	0x000000ff
        /*052c*/ 	.word	0x00028c90
        /*0530*/ 	.short	0x0100
        /*0532*/ 	.byte	0x08
	.zero		1


	//   ....[15]....
        /*0534*/ 	.word	0x00000720
        /*0538*/ 	.word	0x000000ff
        /*053c*/ 	.word	0x00028ca0
        /*0540*/ 	.short	0x0100
        /*0542*/ 	.byte	0x08
	.zero		1


	//   ....[16]....
        /*0544*/ 	.word	0x00000730
        /*0548*/ 	.word	0x000000ff
        /*054c*/ 	.word	0x00028c98
        /*0550*/ 	.short	0x0100
        /*0552*/ 	.byte	0x08
	.zero		1


	//   ....[17]....
        /*0554*/ 	.word	0x00000740
        /*0558*/ 	.word	0x000000ff
        /*055c*/ 	.word	0x00028ca8
        /*0560*/ 	.short	0x0100
        /*0562*/ 	.byte	0x08
	.zero		1


	//   ....[18]....
        /*0564*/ 	.word	0x00000870
        /*0568*/ 	.word	0x000000ff
        /*056c*/ 	.word	0x00028cb0
        /*0570*/ 	.short	0x0100
        /*0572*/ 	.byte	0x08
	.zero		1


	//   ....[19]....
        /*0574*/ 	.word	0x00000880
        /*0578*/ 	.word	0x000000ff
        /*057c*/ 	.word	0x00028cc0
        /*0580*/ 	.short	0x0100
        /*0582*/ 	.byte	0x08
	.zero		1


	//   ....[20]....
        /*0584*/ 	.word	0x00000890
        /*0588*/ 	.word	0x000000ff
        /*058c*/ 	.word	0x00028cb8
        /*0590*/ 	.short	0x0100
        /*0592*/ 	.byte	0x08
	.zero		1


	//   ....[21]....
        /*0594*/ 	.word	0x000008a0
        /*0598*/ 	.word	0x000000ff
        /*059c*/ 	.word	0x00028cc8
        /*05a0*/ 	.short	0x0100
        /*05a2*/ 	.byte	0x08
	.zero		1


	//   ....[22]....
        /*05a4*/ 	.word	0x00001d20
        /*05a8*/ 	.word	0x000000ff
        /*05ac*/ 	.word	0x00028c50
        /*05b0*/ 	.short	0x010a
        /*05b2*/ 	.byte	0x15
	.zero		1


	//   ....[23]....
        /*05b4*/ 	.word	0x00001ff0
        /*05b8*/ 	.word	0x00000000
        /*05bc*/ 	.word	0x00000000
        /*05c0*/ 	.short	0x0101
        /*05c2*/ 	.byte	0x3f
	.zero		1


	//   ....[24]....
        /*05c4*/ 	.word	0x00002930
        /*05c8*/ 	.word	0x000000ff
        /*05cc*/ 	.word	0x00028c50
        /*05d0*/ 	.short	0x010a
        /*05d2*/ 	.byte	0x15
	.zero		1


	//   ....[25]....
        /*05d4*/ 	.word	0x00002970
        /*05d8*/ 	.word	0x000000ff
        /*05dc*/ 	.word	0x00028c50
        /*05e0*/ 	.short	0x010a
        /*05e2*/ 	.byte	0x15
	.zero		1


	//   ....[26]....
        /*05e4*/ 	.word	0x00002b40
        /*05e8*/ 	.word	0x00000000
        /*05ec*/ 	.word	0x00000000
        /*05f0*/ 	.short	0x0101
        /*05f2*/ 	.byte	0x3f
	.zero		1


	//   ....[27]....
        /*05f4*/ 	.word	0x00003f70
        /*05f8*/ 	.word	0x000000ff
        /*05fc*/ 	.word	0x00028c00
        /*0600*/ 	.short	0x010a
        /*0602*/ 	.byte	0x2b
	.zero		1


	//   ....[28]....
        /*0604*/ 	.word	0x00003ff0
        /*0608*/ 	.word	0x00000007
        /*060c*/ 	.word	0x00028c30
        /*0610*/ 	.short	0x010a
        /*0612*/ 	.byte	0x3f
	.zero		1


	//   ....[29]....
        /*0614*/ 	.word	0x00004030
        /*0618*/ 	.word	0x00000007
        /*061c*/ 	.word	0x00028c30
        /*0620*/ 	.short	0x010a
        /*0622*/ 	.byte	0x3f
	.zero		1


	//   ....[30]....
        /*0624*/ 	.word	0x00004620
        /*0628*/ 	.word	0x00000003
        /*062c*/ 	.word	0x00000000
        /*0630*/ 	.short	0x0101
        /*0632*/ 	.byte	0x3f
	.zero		1


	//   ....[31]....
        /*0634*/ 	.word	0x000060d0
        /*0638*/ 	.word	0x00000007
        /*063c*/ 	.word	0x00028c50
        /*0640*/ 	.short	0x010a
        /*0642*/ 	.byte	0x3f
	.zero		1


	//   ....[32]....
        /*0644*/ 	.word	0x00006110
        /*0648*/ 	.word	0x00000007
        /*064c*/ 	.word	0x00028c50
        /*0650*/ 	.short	0x010a
        /*0652*/ 	.byte	0x3f
	.zero		1


	//   ....[33]....
        /*0654*/ 	.word	0x000063a0
        /*0658*/ 	.word	0x00000007
        /*065c*/ 	.word	0x00000000
        /*0660*/ 	.short	0x0101
        /*0662*/ 	.byte	0x3f
	.zero		1


	//   ....[34]....
        /*0664*/ 	.word	0x00006660
        /*0668*/ 	.word	0x000000ff
        /*066c*/ 	.word	0x00028c30
        /*0670*/ 	.short	0x010a
        /*0672*/ 	.byte	0x1c
	.zero		1


	//   ....[35]....
        /*0674*/ 	.word	0x000066a0
        /*0678*/ 	.word	0x000000ff
        /*067c*/ 	.word	0x00028c30
        /*0680*/ 	.short	0x010a
        /*0682*/ 	.byte	0x1c
	.zero		1


	//   ....[36]....
        /*0684*/ 	.word	0x00006b50
        /*0688*/ 	.word	0x0000000a
        /*068c*/ 	.word	0x00000000
        /*0690*/ 	.short	0x0101
        /*0692*/ 	.byte	0x3f
	.zero		1


	//   ....[37]....
        /*0694*/ 	.word	0x00008a10
        /*0698*/ 	.word	0x000000ff
        /*069c*/ 	.word	0x00028c50
        /*06a0*/ 	.short	0x010a
        /*06a2*/ 	.byte	0x1c
	.zero		1


	//   ....[38]....
        /*06a4*/ 	.word	0x00008a50
        /*06a8*/ 	.word	0x000000ff
        /*06ac*/ 	.word	0x00028c50
        /*06b0*/ 	.short	0x010a
        /*06b2*/ 	.byte	0x1c
	.zero		1


	//   ....[39]....
        /*06b4*/ 	.word	0x00008ce0
        /*06b8*/ 	.word	0x000000a8
        /*06bc*/ 	.word	0x00000000
        /*06c0*/ 	.short	0x0101
        /*06c2*/ 	.byte	0x3f
	.zero		1


	//   ....[40]....
        /*06c4*/ 	.word	0x000090c0
        /*06c8*/ 	.word	0x000000ff
        /*06cc*/ 	.word	0x00028c30
        /*06d0*/ 	.short	0x010a
        /*06d2*/ 	.byte	0x19
	.zero		1


	//   ....[41]....
        /*06d4*/ 	.word	0x00009100
        /*06d8*/ 	.word	0x000000ff
        /*06dc*/ 	.word	0x00028c30
        /*06e0*/ 	.short	0x010a
        /*06e2*/ 	.byte	0x19
	.zero		1


	//   ....[42]....
        /*06e4*/ 	.word	0x00009ee0
        /*06e8*/ 	.word	0x00000098
        /*06ec*/ 	.word	0x00000000
        /*06f0*/ 	.short	0x0101
        /*06f2*/ 	.byte	0x3f
	.zero		1


	//   ....[43]....
        /*06f4*/ 	.word	0x0000a9a0
        /*06f8*/ 	.word	0x000000ff
        /*06fc*/ 	.word	0x00028c50
        /*0700*/ 	.short	0x010a
        /*0702*/ 	.byte	0x19
	.zero		1


	//   ....[44]....
        /*0704*/ 	.word	0x0000a9e0
        /*0708*/ 	.word	0x000000ff
        /*070c*/ 	.word	0x00028c50
        /*0710*/ 	.short	0x010a
        /*0712*/ 	.byte	0x19
	.zero		1


	//   ....[45]....
        /*0714*/ 	.word	0x0000ac50
        /*0718*/ 	.word	0x000000ad
        /*071c*/ 	.word	0x00000000
        /*0720*/ 	.short	0x0101
        /*0722*/ 	.byte	0x3f
	.zero		1


	//   ....[46]....
        /*0724*/ 	.word	0x0000adc0
        /*0728*/ 	.word	0x000000ff
        /*072c*/ 	.word	0x00028c30
        /*0730*/ 	.short	0x010a
        /*0732*/ 	.byte	0x1b
	.zero		1


	//   ....[47]....
        /*0734*/ 	.word	0x0000ae00
        /*0738*/ 	.word	0x000000ff
        /*073c*/ 	.word	0x00028c30
        /*0740*/ 	.short	0x010a
        /*0742*/ 	.byte	0x1b
	.zero		1


	//   ....[48]....
        /*0744*/ 	.word	0x0000b280
        /*0748*/ 	.word	0x00000008
        /*074c*/ 	.word	0x00000000
        /*0750*/ 	.short	0x0101
        /*0752*/ 	.byte	0x3f
	.zero		1


	//   ....[49]....
        /*0754*/ 	.word	0x0000d150
        /*0758*/ 	.word	0x000000ff
        /*075c*/ 	.word	0x00028c50
        /*0760*/ 	.short	0x010a
        /*0762*/ 	.byte	0x1b
	.zero		1


	//   ....[50]....
        /*0764*/ 	.word	0x0000d190
        /*0768*/ 	.word	0x000000ff
        /*076c*/ 	.word	0x00028c50
        /*0770*/ 	.short	0x010a
        /*0772*/ 	.byte	0x1b
	.zero		1


	//   ....[51]....
        /*0774*/ 	.word	0x0000d420
        /*0778*/ 	.word	0x00000014
        /*077c*/ 	.word	0x00000000
        /*0780*/ 	.short	0x0101
        /*0782*/ 	.byte	0x3f
	.zero		1


	//   ....[52]....
        /*0784*/ 	.word	0x0000f8e0
        /*0788*/ 	.word	0x000000ff
        /*078c*/ 	.word	0x00000000
        /*0790*/ 	.short	0x0101
        /*0792*/ 	.byte	0x05
	.zero		1


	//   ....[53]....
        /*0794*/ 	.word	0x00011d40
        /*0798*/ 	.word	0x00000003
        /*079c*/ 	.word	0x00028c40
        /*07a0*/ 	.short	0x010a
        /*07a2*/ 	.byte	0x3f
	.zero		1


	//   ....[54]....
        /*07a4*/ 	.word	0x00012680
        /*07a8*/ 	.word	0x00000011
        /*07ac*/ 	.word	0x00028c00
        /*07b0*/ 	.short	0x0107
        /*07b2*/ 	.byte	0x3f
	.zero		1


	//   ....[55]....
        /*07b4*/ 	.word	0x00012770
        /*07b8*/ 	.word	0x00000011
        /*07bc*/ 	.word	0x00028c00
        /*07c0*/ 	.short	0x0101
        /*07c2*/ 	.byte	0x3f
	.zero		1


	//   ....[56]....
        /*07c4*/ 	.word	0x00012790
        /*07c8*/ 	.word	0x00000011
        /*07cc*/ 	.word	0x00028c20
        /*07d0*/ 	.short	0x010a
        /*07d2*/ 	.byte	0x3f
	.zero		1


	//   ....[57]....
        /*07d4*/ 	.word	0x00012870
        /*07d8*/ 	.word	0x00000000
        /*07dc*/ 	.word	0x00028c60
        /*07e0*/ 	.short	0x010a
        /*07e2*/ 	.byte	0x3f
	.zero		1


	//   ....[58]....
        /*07e4*/ 	.word	0x00013440
        /*07e8*/ 	.word	0x00000002
        /*07ec*/ 	.word	0x00028c40
        /*07f0*/ 	.short	0x010a
        /*07f2*/ 	.byte	0x3f
	.zero		1


	//   ....[59]....
        /*07f4*/ 	.word	0x00013680
        /*07f8*/ 	.word	0x00000002
        /*07fc*/ 	.word	0x00028c60
        /*0800*/ 	.short	0x010a
        /*0802*/ 	.byte	0x3f
	.zero		1


	//   ....[60]....
        /*0804*/ 	.word	0x00014220
        /*0808*/ 	.word	0x00000004
        /*080c*/ 	.word	0x00028c40
        /*0810*/ 	.short	0x010a
        /*0812*/ 	.byte	0x3f
	.zero		1


	//   ....[61]....
        /*0814*/ 	.word	0x00014460
        /*0818*/ 	.word	0x00000004
        /*081c*/ 	.word	0x00028c60
        /*0820*/ 	.short	0x010a
        /*0822*/ 	.byte	0x3f
	.zero		1


	//   ....[62]....
        /*0824*/ 	.word	0x00014f90
        /*0828*/ 	.word	0x00000004
        /*082c*/ 	.word	0x00028c40
        /*0830*/ 	.short	0x010a
        /*0832*/ 	.byte	0x3f
	.zero		1


	//   ....[63]....
        /*0834*/ 	.word	0x000151d0
        /*0838*/ 	.word	0x00000004
        /*083c*/ 	.word	0x00028c60
        /*0840*/ 	.short	0x010a
        /*0842*/ 	.byte	0x3f
	.zero		1


	//   ....[64]....
        /*0844*/ 	.word	0x00015f00
        /*0848*/ 	.word	0x00000000
        /*084c*/ 	.word	0x00028c20
        /*0850*/ 	.short	0x010a
        /*0852*/ 	.byte	0x3f
	.zero		1


	//   ....[65]....
        /*0854*/ 	.word	0x000160d0
        /*0858*/ 	.word	0x00000006
        /*085c*/ 	.word	0x00000000
        /*0860*/ 	.short	0x010a
        /*0862*/ 	.byte	0x3f
	.zero		1


	//   ....[66]....
        /*0864*/ 	.word	0x00016120
        /*0868*/ 	.word	0x00000003
        /*086c*/ 	.word	0x00000000
        /*0870*/ 	.short	0x010a
        /*0872*/ 	.byte	0x3f
	.zero		1


	//   ....[67]....
        /*0874*/ 	.word	0x00016180
        /*0878*/ 	.word	0x00000012
        /*087c*/ 	.word	0x00000000
        /*0880*/ 	.short	0x010a
        /*0882*/ 	.byte	0x3f
	.zero		1


	//   ....[68]....
        /*0884*/ 	.word	0x000161b0
        /*0888*/ 	.word	0x00000003
        /*088c*/ 	.word	0x00000000
        /*0890*/ 	.short	0x010a
        /*0892*/ 	.byte	0x3f
	.zero		1


	//   ....[69]....
        /*0894*/ 	.word	0x00016220
        /*0898*/ 	.word	0x00000003
        /*089c*/ 	.word	0x00028c50
        /*08a0*/ 	.short	0x010a
        /*08a2*/ 	.byte	0x3f
	.zero		1


	//   ....[70]....
        /*08a4*/ 	.word	0x00016280
        /*08a8*/ 	.word	0x00000003
        /*08ac*/ 	.word	0x00028c50
        /*08b0*/ 	.short	0x010a
        /*08b2*/ 	.byte	0x3f
	.zero		1


	//   ....[71]....
        /*08b4*/ 	.word	0x000162e0
        /*08b8*/ 	.word	0x00000003
        /*08bc*/ 	.word	0x00028c00
        /*08c0*/ 	.short	0x010a
        /*08c2*/ 	.byte	0x3f
	.zero		1


	//   ....[72]....
        /*08c4*/ 	.word	0x00016330
        /*08c8*/ 	.word	0x00000007
        /*08cc*/ 	.word	0x00028c30
        /*08d0*/ 	.short	0x010a
        /*08d2*/ 	.byte	0x3f
	.zero		1


	//   ....[73]....
        /*08d4*/ 	.word	0x00016380
        /*08d8*/ 	.word	0x00000007
        /*08dc*/ 	.word	0x00028c50
        /*08e0*/ 	.short	0x010a
        /*08e2*/ 	.byte	0x3f
	.zero		1


	//   ....[74]....
        /*08e4*/ 	.word	0x000163e0
        /*08e8*/ 	.word	0x0000000a
        /*08ec*/ 	.word	0x00028c30
        /*08f0*/ 	.short	0x010a
        /*08f2*/ 	.byte	0x3f
	.zero		1


	//   ....[75]....
        /*08f4*/ 	.word	0x00016430
        /*08f8*/ 	.word	0x000000a8
        /*08fc*/ 	.word	0x00028c50
        /*0900*/ 	.short	0x010a
        /*0902*/ 	.byte	0x3f
	.zero		1


	//   ....[76]....
        /*0904*/ 	.word	0x00016490
        /*0908*/ 	.word	0x00000005
        /*090c*/ 	.word	0x00028c30
        /*0910*/ 	.short	0x010a
        /*0912*/ 	.byte	0x3f
	.zero		1


	//   ....[77]....
        /*0914*/ 	.word	0x000164e0
        /*0918*/ 	.word	0x000000ad
        /*091c*/ 	.word	0x00028c50
        /*0920*/ 	.short	0x010a
        /*0922*/ 	.byte	0x3f
	.zero		1


	//   ....[78]....
        /*0924*/ 	.word	0x00016540
        /*0928*/ 	.word	0x00000006
        /*092c*/ 	.word	0x00028c30
        /*0930*/ 	.short	0x010a
        /*0932*/ 	.byte	0x3f
	.zero		1


	//   ....[79]....
        /*0934*/ 	.word	0x00016590
        /*0938*/ 	.word	0x00000014
        /*093c*/ 	.word	0x00028c50
        /*0940*/ 	.short	0x010a
        /*0942*/ 	.byte	0x3f
	.zero		1


	//   ....[80]....
        /*0944*/ 	.word	0x000166e0
        /*0948*/ 	.word	0x00000003
        /*094c*/ 	.word	0x00028c40
        /*0950*/ 	.short	0x010a
        /*0952*/ 	.byte	0x3f
	.zero		1


	//   ....[81]....
        /*0954*/ 	.word	0x00016c20
        /*0958*/ 	.word	0x00000011
        /*095c*/ 	.word	0x00028c20
        /*0960*/ 	.short	0x010a
        /*0962*/ 	.byte	0x3f
	.zero		1


	//   ....[82]....
        /*0964*/ 	.word	0x00016c70
        /*0968*/ 	.word	0x00000000
        /*096c*/ 	.word	0x00028c60
        /*0970*/ 	.short	0x010a
        /*0972*/ 	.byte	0x3f
	.zero		1


	//   ....[83]....
        /*0974*/ 	.word	0x00016cc0
        /*0978*/ 	.word	0x00000002
        /*097c*/ 	.word	0x00028c40
        /*0980*/ 	.short	0x010a
        /*0982*/ 	.byte	0x3f
	.zero		1


	//   ....[84]....
        /*0984*/ 	.word	0x00016d10
        /*0988*/ 	.word	0x00000002
        /*098c*/ 	.word	0x00028c60
        /*0990*/ 	.short	0x010a
        /*0992*/ 	.byte	0x3f
	.zero		1


	//   ....[85]....
        /*0994*/ 	.word	0x00016d60
        /*0998*/ 	.word	0x00000004
        /*099c*/ 	.word	0x00028c40
        /*09a0*/ 	.short	0x010a
        /*09a2*/ 	.byte	0x3f
	.zero		1


	//   ....[86]....
        /*09a4*/ 	.word	0x00016db0
        /*09a8*/ 	.word	0x00000004
        /*09ac*/ 	.word	0x00028c60
        /*09b0*/ 	.short	0x010a
        /*09b2*/ 	.byte	0x3f
	.zero		1


	//   ....[87]....
        /*09b4*/ 	.word	0x00016e00
        /*09b8*/ 	.word	0x00000004
        /*09bc*/ 	.word	0x00028c40
        /*09c0*/ 	.short	0x010a
        /*09c2*/ 	.byte	0x3f
	.zero		1


	//   ....[88]....
        /*09c4*/ 	.word	0x00016e50
        /*09c8*/ 	.word	0x00000004
        /*09cc*/ 	.word	0x00028c60
        /*09d0*/ 	.short	0x010a
        /*09d2*/ 	.byte	0x3f
	.zero		1


	//   ....[89]....
        /*09d4*/ 	.word	0x00016f40
        /*09d8*/ 	.word	0x00000000
        /*09dc*/ 	.word	0x00028c20
        /*09e0*/ 	.short	0x010a
        /*09e2*/ 	.byte	0x3f
	.zero		1


	//   ....[90]....
        /*09e4*/ 	.word	0x000170e0
        /*09e8*/ 	.word	0x00000006
        /*09ec*/ 	.word	0x00000000
        /*09f0*/ 	.short	0x010a
        /*09f2*/ 	.byte	0x3f
	.zero		1


	//   ....[91]....
        /*09f4*/ 	.word	0x00017130
        /*09f8*/ 	.word	0x00000003
        /*09fc*/ 	.word	0x00000000
        /*0a00*/ 	.short	0x010a
        /*0a02*/ 	.byte	0x3f
	.zero		1


	//   ....[92]....
        /*0a04*/ 	.word	0x00017180
        /*0a08*/ 	.word	0x00000012
        /*0a0c*/ 	.word	0x00000000
        /*0a10*/ 	.short	0x010a
        /*0a12*/ 	.byte	0x3f
	.zero		1


	//----- nvinfo : EIATTR_NUM_MBARRIERS
	.align		4
.L_326:
        /*0a14*/ 	.byte	0x03, 0x38
        /*0a16*/ 	.short	0x0016


	//----- nvinfo : EIATTR_EXIT_INSTR_OFFSETS
	.align		4
        /*0a18*/ 	.byte	0x04, 0x1c
        /*0a1a*/ 	.short	(.L_328 - .L_327)


	//   ....[0]....
.L_327:
        /*0a1c*/ 	.word	0x00000a00


	//   ....[1]....
        /*0a20*/ 	.word	0x000109f0


	//   ....[2]....
        /*0a24*/ 	.word	0x00016200


	//----- nvinfo : EIATTR_MAX_THREADS
	.align		4
.L_328:
        /*0a28*/ 	.byte	0x04, 0x05
        /*0a2a*/ 	.short	(.L_330 - .L_329)
.L_329:
        /*0a2c*/ 	.word	0x00000180
        /*0a30*/ 	.word	0x00000001
        /*0a34*/ 	.word	0x00000001


	//----- nvinfo : EIATTR_CRS_STACK_SIZE
	.align		4
.L_330:
        /*0a38*/ 	.byte	0x04, 0x1e
        /*0a3a*/ 	.short	(.L_332 - .L_331)
.L_331:
        /*0a3c*/ 	.word	0x00000000


	//----- nvinfo : EIATTR_CBANK_PARAM_SIZE
	.align		4
.L_332:
        /*0a40*/ 	.byte	0x03, 0x19
        /*0a42*/ 	.short	0x0af0


	//----- nvinfo : EIATTR_PARAM_CBANK
	.align		4
        /*0a44*/ 	.byte	0x04, 0x0a
        /*0a46*/ 	.short	(.L_334 - .L_333)
	.align		4
.L_333:
        /*0a48*/ 	.word	index@(.nv.constant0._ZN7cutlass13device_kernelIN5flash11enable_sm90INS1_16FlashAttnFwdSm90INS1_25CollectiveMainloopFwdSm90ILi2EN4cute5tupleIJNS5_1CILi1EEES8_S8_EEENS6_IJNS7_ILi64EEESA_SA_EEELi512ENS_10bfloat16_tEfNS_4arch4Sm90ELb0ELb1ELb1ELb0ELb0ELb0ELb0ELb0ELb0ELb1ELb0ELb0EEENS1_21CollectiveEpilogueFwdINS6_IJSA_NS7_ILi512EEESA_EEES9_SC_SE_Li256ELb0ELb1ELb0ELb0EEENS1_30DynamicPersistentTileSchedulerILi256ELi128ELb0ELb1ELb1EEEEEEEEEvNT_6ParamsE)
        /*0a4c*/ 	.short	0x0210
        /*0a4e*/ 	.short	0x0af0


	//----- nvinfo : EIATTR_SW_WAR
	.align		4
.L_334:
        /*0a50*/ 	.byte	0x04, 0x36
        /*0a52*/ 	.short	(.L_336 - .L_335)
.L_335:
        /*0a54*/ 	.word	0x00000008
.L_336:


//--------------------- .nv.info._ZN7cutlass13device_kernelIN5flash11enable_sm90INS1_16FlashAttnFwdSm90INS1_25CollectiveMainloopFwdSm90ILi2EN4cute5tupleIJNS5_1CILi1EEES8_S8_EEENS6_IJNS7_ILi64EEESA_SA_EEELi512ENS_10bfloat16_tEfNS_4arch4Sm90ELb0ELb1ELb1ELb0ELb0ELb0ELb1ELb0ELb0ELb1ELb0ELb0EEENS1_21CollectiveEpilogueFwdINS6_IJSA_NS7_ILi512EEESA_EEES9_SC_SE_Li256ELb0ELb1ELb0ELb0EEENS1_30DynamicPersistentTileSchedulerILi256ELi128ELb0ELb1ELb1EEEEEEEEEvNT_6ParamsE --------------------------
	.section	.nv.info._ZN7cutlass13device_kernelIN5flash11enable_sm90INS1_16FlashAttnFwdSm90INS1_25CollectiveMainloopFwdSm90ILi2EN4cute5tupleIJNS5_1CILi1EEES8_S8_EEENS6_IJNS7_ILi64EEESA_SA_EEELi512ENS_10bfloat16_tEfNS_4arch4Sm90ELb0ELb1ELb1ELb0ELb0ELb0ELb1ELb0ELb0ELb1ELb0ELb0EEENS1_21CollectiveEpilogueFwdINS6_IJSA_NS7_ILi512EEESA_EEES9_SC_SE_Li256ELb0ELb1ELb0ELb0EEENS1_30DynamicPersistentTileSchedulerILi256ELi128ELb0ELb1ELb1EEEEEEEEEvNT_6ParamsE,"",@"SHT_CUDA_INFO"
	.sectionflags	@""
	.align	4


	//----- nvinfo : EIATTR_CUDA_API_VERSION
	.align		4
        /*0000*/ 	.byte	0x04, 0x37
        /*0002*/ 	.short	(.L_338 - .L_337)
.L_337:
        /*0004*/ 	.word	0x00000082


	//----- nvinfo : EIATTR_KPARAM_INFO
	.align		4
.L_338:
        /*0008*/ 	.byte	0x04, 0x17
        /*000a*/ 	.short	(.L_340 - .L_339)
.L_339:
        /*000c*/ 	.word	0x00000000
        /*0010*/ 	.short	0x0000
        /*0012*/ 	.short	0x0070
        /*0014*/ 	.byte	0x00, 0xf0, 0x01, 0x2e


	//----- nvinfo : EIATTR_SPARSE_MMA_MASK
	.align		4
.L_340:
        /*0018*/ 	.byte	0x03, 0x50
        /*001a*/ 	.short	0x0000


	//----- nvinfo : EIATTR_MAXREG_COUNT
	.align		4
        /*001c*/ 	.byte	0x03, 0x1b
        /*001e*/ 	.short	0x00a8


	//----- nvinfo : EIATTR_NUM_BARRIERS
	.align		4
        /*0020*/ 	.byte	0x02, 0x4c
        /*0022*/ 	.byte	0x10
	.zero		1


	//----- nvinfo : EIATTR_EXTERNS
	.align		4
        /*0024*/ 	.byte	0x04, 0x0f
        /*0026*/ 	.short	(.L_342 - .L_341)


	//   ....[0]....
	.align		4
.L_341:
        /*0028*/ 	.word	index@(__assertfail)


	//----- nvinfo : EIATTR_ANNOTATIONS
	.align		4
.L_342:
        /*002c*/ 	.byte	0x04, 0x55
        /*002e*/ 	.short	(.L_344 - .L_343)


	//   ....[0]....
.L_343:
        /* <DEDUP_REMOVED lines=33> */


	//----- nvinfo : EIATTR_MERCURY_ISA_VERSION
	.align		4
.L_344:
        /*0230*/ 	.byte	0x03, 0x5f
        /*0232*/ 	.short	0x0101


	//----- nvinfo : EIATTR_INT_WARP_WIDE_INSTR_OFFSETS
	.align		4
        /*0234*/ 	.byte	0x04, 0x31
        /*0236*/ 	.short	(.L_346 - .L_345)


	//   ....[0]....
.L_345:
        /*0238*/ 	.word	0x00000160


	//   ....[1]....
        /*023c*/ 	.word	0x00000200


	//   ....[2]....
        /*0240*/ 	.word	0x00000210


	//   ....[3]....
        /*0244*/ 	.word	0x00000280


	//   ....[4]....
        /*0248*/ 	.word	0x0002eb80


	//   ....[5]....
        /*024c*/ 	.word	0x0002ec10


	//   ....[6]....
        /*0250*/ 	.word	0x00034280


	//   ....[7]....
        /*0254*/ 	.word	0x00034310


	//----- nvinfo : EIATTR_COOP_GROUP_MASK_REGIDS
	.align		4
.L_346:
        /*0258*/ 	.byte	0x04, 0x29
        /*025a*/ 	.short	(.L_348 - .L_347)


	//   ....[0]....
.L_347:
        /*025c*/ 	.word	0xffffffff


	//   ....[1]....
        /*0260*/ 	.word	0xffffffff


	//   ....[2]....
        /*0264*/ 	.word	0xffffffff


	//   ....[3]....
        /*0268*/ 	.word	0xffffffff


	//   ....[4]....
        /*026c*/ 	.word	0xffffffff


	//   ....[5]....
        /*0270*/ 	.word	0xffffffff


	//   ....[6]....
        /*0274*/ 	.word	0xffffffff


	//   ....[7]....
        /*0278*/ 	.word	0xffffffff


	//   ....[8]....
        /*027c*/ 	.word	0xffffffff


	//   ....[9]....
        /*0280*/ 	.word	0xffffffff


	//   ....[10]....
        /*0284*/ 	.word	0xffffffff


	//   ....[11]....
        /*0288*/ 	.word	0xffffffff


	//   ....[12]....
        /*028c*/ 	.word	0xffffffff


	//   ....[13]....
        /*0290*/ 	.word	0xffffffff


	//   ....[14]....
        /*0294*/ 	.word	0xffffffff


	//   ....[15]....
        /*0298*/ 	.word	0xffffffff


	//   ....[16]....
        /*029c*/ 	.word	0xffffffff


	//   ....[17]....
        /*02a0*/ 	.word	0xffffffff


	//   ....[18]....
        /*02a4*/ 	.word	0xffffffff


	//   ....[19]....
        /*02a8*/ 	.word	0xffffffff


	//   ....[20]....
        /*02ac*/ 	.word	0xffffffff


	//   ....[21]....
        /*02b0*/ 	.word	0xffffffff


	//   ....[22]....
        /*02b4*/ 	.word	0xffffffff


	//   ....[23]....
        /*02b8*/ 	.word	0xffffffff


	//   ....[24]....
        /*02bc*/ 	.word	0xffffffff


	//   ....[25]....
        /*02c0*/ 	.word	0xffffffff


	//   ....[26]....
        /*02c4*/ 	.word	0xffffffff


	//   ....[27]....
        /*02c8*/ 	.word	0xffffffff


	//   ....[28]....
        /*02cc*/ 	.word	0xffffffff


	//   ....[29]....
        /*02d0*/ 	.word	0xffffffff


	//   ....[30]....
        /*02d4*/ 	.word	0xffffffff


	//   ....[31]....
        /*02d8*/ 	.word	0xffffffff


	//   ....[32]....
        /*02dc*/ 	.word	0xffffffff


	//   ....[33]....
        /*02e0*/ 	.word	0xffffffff


	//   ....[34]....
        /*02e4*/ 	.word	0xffffffff


	//   ....[35]....
        /*02e8*/ 	.word	0xffffffff


	//   ....[36]....
        /*02ec*/ 	.word	0xffffffff


	//   ....[37]....
        /*02f0*/ 	.word	0xffffffff


	//   ....[38]....
        /*02f4*/ 	.word	0xffffffff


	//   ....[39]....
        /*02f8*/ 	.word	0xffffffff


	//   ....[40]....
        /*02fc*/ 	.word	0xffffffff


	//   ....[41]....
        /*0300*/ 	.word	0xffffffff


	//   ....[42]....
        /*0304*/ 	.word	0xffffffff


	//   ....[43]....
        /*0308*/ 	.word	0xffffffff


	//   ....[44]....
        /*030c*/ 	.word	0xffffffff


	//   ....[45]....
        /*0310*/ 	.word	0xffffffff


	//   ....[46]....
        /*0314*/ 	.word	0xffffffff


	//   ....[47]....
        /*0318*/ 	.word	0xffffffff


	//   ....[48]....
        /*031c*/ 	.word	0xffffffff


	//   ....[49]....
        /*0320*/ 	.word	0xffffffff


	//   ....[50]....
        /*0324*/ 	.word	0xffffffff


	//   ....[51]....
        /*0328*/ 	.word	0xffffffff


	//   ....[52]....
        /*032c*/ 	.word	0xffffffff


	//   ....[53]....
        /*0330*/ 	.word	0xffffffff


	//   ....[54]....
        /*0334*/ 	.word	0xffffffff


	//   ....[55]....
        /*0338*/ 	.word	0xffffffff


	//   ....[56]....
        /*033c*/ 	.word	0xffffffff


	//   ....[57]....
        /*0340*/ 	.word	0xffffffff


	//   ....[58]....
        /*0344*/ 	.word	0xffffffff


	//   ....[59]....
        /*0348*/ 	.word	0xffffffff


	//   ....[60]....
        /*034c*/ 	.word	0xffffffff


	//   ....[61]....
        /*0350*/ 	.word	0xffffffff


	//   ....[62]....
        /*0354*/ 	.word	0xffffffff


	//   ....[63]....
        /*0358*/ 	.word	0xffffffff


	//   ....[64]....
        /*035c*/ 	.word	0xffffffff


	//   ....[65]....
        /*0360*/ 	.word	0xffffffff


	//   ....[66]....
        /*0364*/ 	.word	0xffffffff


	//   ....[67]....
        /*0368*/ 	.word	0xffffffff


	//   ....[68]....
        /*036c*/ 	.word	0x0500000f


	//   ....[69]....
        /*0370*/ 	.word	0x0500000f


	//   ....[70]....
        /*0374*/ 	.word	0x0500000f


	//   ....[71]....
        /*0378*/ 	.word	0x0500000f


	//   ....[72]....
        /*037c*/ 	.word	0x0500000f


	//   ....[73]....
        /*0380*/ 	.word	0x0500000f


	//   ....[74]....
        /*0384*/ 	.word	0x0500000f


	//   ....[75]....
        /*0388*/ 	.word	0x0500000f


	//   ....[76]....
        /*038c*/ 	.word	0x0500000f


	//   ....[77]....
        /*0390*/ 	.word	0x0500000f


	//   ....[78]....
        /*0394*/ 	.word	0x0500000f


	//   ....[79]....
        /*0398*/ 	.word	0x0500000f


	//   ....[80]....
        /*039c*/ 	.word	0x0500000f


	//   ....[81]....
        /*03a0*/ 	.word	0x0500000f


	//   ....[82]....
        /*03a4*/ 	.word	0x0500000f


	//   ....[83]....
        /*03a8*/ 	.word	0x0500000f


	//   ....[84]....
        /*03ac*/ 	.word	0x0500000f


	//   ....[85]....
        /*03b0*/ 	.word	0x0500000f


	//   ....[86]....
        /*03b4*/ 	.word	0x0500000f


	//   ....[87]....
        /*03b8*/ 	.word	0xffffffff


	//   ....[88]....
        /*03bc*/ 	.word	0xffffffff


	//   ....[89]....
        /*03c0*/ 	.word	0xffffffff


	//   ....[90]....
        /*03c4*/ 	.word	0xffffffff


	//   ....[91]....
        /*03c8*/ 	.word	0xffffffff


	//   ....[92]....
        /*03cc*/ 	.word	0xffffffff


	//   ....[93]....
        /*03d0*/ 	.word	0xffffffff


	//   ....[94]....
        /*03d4*/ 	.word	0xffffffff


	//----- nvinfo : EIATTR_COOP_GROUP_INSTR_OFFSETS
	.align		4
.L_348:
        /*03d8*/ 	.byte	0x04, 0x28
        /*03da*/ 	.short	(.L_350 - .L_349)


	//   ....[0]....
.L_349:
        /*03dc*/ 	.word	0x00000070


	//   ....[1]....
        /*03e0*/ 	.word	0x00000170


	//   ....[2]....
        /*03e4*/ 	.word	0x00000220


	//   ....[3]....
        /*03e8*/ 	.word	0x000003c0


	//   ....[4]....
        /*03ec*/ 	.word	0x00000520


	//   ....[5]....
        /*03f0*/ 	.word	0x00000640


	//   ....[6]....
        /*03f4*/ 	.word	0x000007a0


	//   ....[7]....
        /*03f8*/ 	.word	0x00002520


	//   ....[8]....
        /*03fc*/ 	.word	0x0000a050


	//   ....[9]....
        /*0400*/ 	.word	0x0000c710


	//   ....[10]....
        /*0404*/ 	.word	0x0000da00


	//   ....[11]....
        /*0408*/ 	.word	0x0000df10


	//   ....[12]....
        /*040c*/ 	.word	0x0000ea30


	//   ....[13]....
        /*0410*/ 	.word	0x0000eac0


	//   ....[14]....
        /*0414*/ 	.word	0x0000ebb0


	//   ....[15]....
        /*0418*/ 	.word	0x0000ebd0


	//   ....[16]....
        /*041c*/ 	.word	0x00015990


	//   ....[17]....
        /*0420*/ 	.word	0x000172c0


	//   ....[18]....
        /*0424*/ 	.word	0x00018670


	//   ....[19]....
        /*0428*/ 	.word	0x000187f0


	//   ....[20]....
        /*042c*/ 	.word	0x00018920


	//   ....[21]....
        /*0430*/ 	.word	0x00018940


	//   ....[22]....
        /*0434*/ 	.word	0x0001f690


	//   ....[23]....
        /*0438*/ 	.word	0x00020cd0


	//   ....[24]....
        /*043c*/ 	.word	0x00021fb0


	//   ....[25]....
        /*0440*/ 	.word	0x000227b0


	//   ....[26]....
        /*0444*/ 	.word	0x00023020


	//   ....[27]....
        /*0448*/ 	.word	0x000230b0


	//   ....[28]....
        /*044c*/ 	.word	0x00023170


	//   ....[29]....
        /*0450*/ 	.word	0x00023190


	//   ....[30]....
        /*0454*/ 	.word	0x00029f60


	//   ....[31]....
        /*0458*/ 	.word	0x0002a0a0


	//   ....[32]....
        /*045c*/ 	.word	0x0002a0c0


	//   ....[33]....
        /*0460*/ 	.word	0x0002a100


	//   ....[34]....
        /*0464*/ 	.word	0x0002a120


	//   ....[35]....
        /*0468*/ 	.word	0x0002bba0


	//   ....[36]....
        /*046c*/ 	.word	0x0002c7d0


	//   ....[37]....
        /*0470*/ 	.word	0x0002c800


	//   ....[38]....
        /*0474*/ 	.word	0x0002c840


	//   ....[39]....
        /*0478*/ 	.word	0x0002c850


	//   ....[40]....
        /*047c*/ 	.word	0x0002ce80


	//   ....[41]....
        /*0480*/ 	.word	0x0002ceb0


	//   ....[42]....
        /*0484*/ 	.word	0x0002d100


	//   ....[43]....
        /*0488*/ 	.word	0x0002d120


	//   ....[44]....
        /*048c*/ 	.word	0x0002dac0


	//   ....[45]....
        /*0490*/ 	.word	0x0002db00


	//   ....[46]....
        /*0494*/ 	.word	0x0002dd50


	//   ....[47]....
        /*0498*/ 	.word	0x0002dd70


	//   ....[48]....
        /*049c*/ 	.word	0x0002e060


	//   ....[49]....
        /*04a0*/ 	.word	0x0002f180


	//   ....[50]....
        /*04a4*/ 	.word	0x0002fac0


	//   ....[51]....
        /*04a8*/ 	.word	0x0002faf0


	//   ....[52]....
        /*04ac*/ 	.word	0x0002fbf0


	//   ....[53]....
        /*04b0*/ 	.word	0x0002fc00


	//   ....[54]....
        /*04b4*/ 	.word	0x0002fc80


	//   ....[55]....
        /*04b8*/ 	.word	0x0002fc90


	//   ....[56]....
        /*04bc*/ 	.word	0x0002fca0


	//   ....[57]....
        /*04c0*/ 	.word	0x0002fcb0


	//   ....[58]....
        /*04c4*/ 	.word	0x000306a0


	//   ....[59]....
        /*04c8*/ 	.word	0x000306e0


	//   ....[60]....
        /*04cc*/ 	.word	0x00030700


	//   ....[61]....
        /*04d0*/ 	.word	0x00030840


	//   ....[62]....
        /*04d4*/ 	.word	0x00030a00


	//   ....[63]....
        /*04d8*/ 	.word	0x00030a10


	//   ....[64]....
        /*04dc*/ 	.word	0x00030b60


	//   ....[65]....
        /*04e0*/ 	.word	0x00030b70


	//   ....[66]....
        /*04e4*/ 	.word	0x00034460


	//   ....[67]....
        /*04e8*/ 	.word	0x00034650


	//   ....[68]....
        /*04ec*/ 	.word	0x00034b00


	//   ....[69]....
        /*04f0*/ 	.word	0x00034c60


	//   ....[70]....
        /*04f4*/ 	.word	0x00034ce0


	//   ....[71]....
        /*04f8*/ 	.word	0x00034d90


	//   ....[72]....
        /*04fc*/ 	.word	0x00034e80


	//   ....[73]....
        /*0500*/ 	.word	0x00034ee0


	//   ....[74]....
        /*0504*/ 	.word	0x00034fd0


	//   ....[75]....
        /*0508*/ 	.word	0x00035030


	//   ....[76]....
        /*050c*/ 	.word	0x000350d0


	//   ....[77]....
        /*0510*/ 	.word	0x000351b0


	//   ....[78]....
        /*0514*/ 	.word	0x00035260


	//   ....[79]....
        /*0518*/ 	.word	0x00035540


	//   ....[80]....
        /*051c*/ 	.word	0x00035590


	//   ....[81]....
        /*0520*/ 	.word	0x000356d0


	//   ....[82]....
        /*0524*/ 	.word	0x000357e0


	//   ....[83]....
        /*0528*/ 	.word	0x00035a10


	//   ....[84]....
        /*052c*/ 	.word	0x00035a60


	//   ....[85]....
        /*0530*/ 	.word	0x00035d80


	//   ....[86]....
        /*0534*/ 	.word	0x00035ea0


	//   ....[87]....
        /*0538*/ 	.word	0x00037da0


	//   ....[88]....
        /*053c*/ 	.word	0x00039570


	//   ....[89]....
        /*0540*/ 	.word	0x00039ba0


	//   ....[90]....
        /*0544*/ 	.word	0x0003a8d0


	//   ....[91]....
        /*0548*/ 	.word	0x0003a920


	//   ....[92]....
        /*054c*/ 	.word	0x0003a940


	//   ....[93]....
        /*0550*/ 	.word	0x0003a950


	//   ....[94]....
        /*0554*/ 	.word	0x000455a0


	//----- nvinfo : EIATTR_REG_RECONFIG
	.align		4
.L_350:
        /*0558*/ 	.byte	0x01, 0x54
	.zero		2


	//----- nvinfo : EIATTR_SYSCALL_OFFSETS
	.align		4
        /*055c*/ 	.byte	0x04, 0x46
        /*055e*/ 	.short	(.L_352 - .L_351)


	//   ....[0]....
.L_351:
        /*0560*/ 	.word	0x0000a5a0


	//   ....[1]....
        /*0564*/ 	.word	0x0002ed80


	//   ....[2]....
        /*0568*/ 	.word	0x0002eed0


	//   ....[3]....
        /*056c*/ 	.word	0x0002efc0


	//   ....[4]....
        /*0570*/ 	.word	0x0002f720


	//   ....[5]....
        /*0574*/ 	.word	0x00030000


	//----- nvinfo : EIATTR_MBARRIER_INSTR_OFFSETS
	.align		4
.L_352:
        /*0578*/ 	.byte	0x04, 0x39
        /*057a*/ 	.short	(.L_354 - .L_353)


	//   ....[0]....
.L_353:
        /*057c*/ 	.word	0x000002a0
        /*0580*/ 	.word	0x000000ff
        /*0584*/ 	.word	0x00038800
        /*0588*/ 	.short	0x0100
        /*058a*/ 	.byte	0x08
	.zero		1


	//   ....[1]....
        /*058c*/ 	.word	0x000002b0
        /*0590*/ 	.word	0x000000ff
        /*0594*/ 	.word	0x00038810
        /*0598*/ 	.short	0x0100
        /*059a*/ 	.byte	0x08
	.zero		1


	//   ....[2]....
        /*059c*/ 	.word	0x000002c0
        /*05a0*/ 	.word	0x000000ff
        /*05a4*/ 	.word	0x00038820
        /*05a8*/ 	.short	0x0100
        /*05aa*/ 	.byte	0x08
	.zero		1


	//   ....[3]....
        /*05ac*/ 	.word	0x00000370
        /*05b0*/ 	.word	0x000000ff
        /*05b4*/ 	.word	0x00038830
        /*05b8*/ 	.short	0x0100
        /*05ba*/ 	.byte	0x06
	.zero		1


	//   ....[4]....
        /*05bc*/ 	.word	0x00000380
        /*05c0*/ 	.word	0x000000ff
        /*05c4*/ 	.word	0x00038840
        /*05c8*/ 	.short	0x0100
        /*05ca*/ 	.byte	0x06
	.zero		1


	//   ....[5]....
        /*05cc*/ 	.word	0x00000390
        /*05d0*/ 	.word	0x000000ff
        /*05d4*/ 	.word	0x00038838
        /*05d8*/ 	.short	0x0100
        /*05da*/ 	.byte	0x06
	.zero		1


	//   ....[6]....
        /*05dc*/ 	.word	0x000003a0
        /*05e0*/ 	.word	0x000000ff
        /*05e4*/ 	.word	0x00038848
        /*05e8*/ 	.short	0x0100
        /*05ea*/ 	.byte	0x06
	.zero		1


	//   ....[7]....
        /*05ec*/ 	.word	0x000004d0
        /*05f0*/ 	.word	0x000000ff
        /*05f4*/ 	.word	0x00038850
        /*05f8*/ 	.short	0x0100
        /*05fa*/ 	.byte	0x08
	.zero		1


	//   ....[8]....
        /*05fc*/ 	.word	0x000004e0
        /*0600*/ 	.word	0x000000ff
        /*0604*/ 	.word	0x00038860
        /*0608*/ 	.short	0x0100
        /*060a*/ 	.byte	0x08
	.zero		1


	//   ....[9]....
        /*060c*/ 	.word	0x000004f0
        /*0610*/ 	.word	0x000000ff
        /*0614*/ 	.word	0x00038858
        /*0618*/ 	.short	0x0100
        /*061a*/ 	.byte	0x08
	.zero		1


	//   ....[10]....
        /*061c*/ 	.word	0x00000500
        /*0620*/ 	.word	0x000000ff
        /*0624*/ 	.word	0x00038868
        /*0628*/ 	.short	0x0100
        /*062a*/ 	.byte	0x08
	.zero		1


	//   ....[11]....
        /*062c*/ 	.word	0x000005f0
        /*0630*/ 	.word	0x000000ff
        /*0634*/ 	.word	0x00038870
        /*0638*/ 	.short	0x0100
        /*063a*/ 	.byte	0x06
	.zero		1


	//   ....[12]....
        /*063c*/ 	.word	0x00000600
        /*0640*/ 	.word	0x000000ff
        /*0644*/ 	.word	0x00038880
        /*0648*/ 	.short	0x0100
        /*064a*/ 	.byte	0x06
	.zero		1


	//   ....[13]....
        /*064c*/ 	.word	0x00000610
        /*0650*/ 	.word	0x000000ff
        /*0654*/ 	.word	0x00038878
        /*0658*/ 	.short	0x0100
        /*065a*/ 	.byte	0x06
	.zero		1


	//   ....[14]....
        /*065c*/ 	.word	0x00000620
        /*0660*/ 	.word	0x000000ff
        /*0664*/ 	.word	0x00038888
        /*0668*/ 	.short	0x0100
        /*066a*/ 	.byte	0x06
	.zero		1


	//   ....[15]....
        /*066c*/ 	.word	0x00000750
        /*0670*/ 	.word	0x000000ff
        /*0674*/ 	.word	0x00038890
        /*0678*/ 	.short	0x0100
        /*067a*/ 	.byte	0x08
	.zero		1


	//   ....[16]....
        /*067c*/ 	.word	0x00000760
        /*0680*/ 	.word	0x000000ff
        /*0684*/ 	.word	0x000388a0
        /*0688*/ 	.short	0x0100
        /*068a*/ 	.byte	0x08
	.zero		1


	//   ....[17]....
        /*068c*/ 	.word	0x00000770
        /*0690*/ 	.word	0x000000ff
        /*0694*/ 	.word	0x00038898
        /*0698*/ 	.short	0x0100
        /*069a*/ 	.byte	0x08
	.zero		1


	//   ....[18]....
        /*069c*/ 	.word	0x00000780
        /*06a0*/ 	.word	0x000000ff
        /*06a4*/ 	.word	0x000388a8
        /*06a8*/ 	.short	0x0100
        /*06aa*/ 	.byte	0x08
	.zero		1


	//   ....[19]....
        /*06ac*/ 	.word	0x000008c0
        /*06b0*/ 	.word	0x000000ff
        /*06b4*/ 	.word	0x000388b0
        /*06b8*/ 	.short	0x0100
        /*06ba*/ 	.byte	0x08
	.zero		1


	//   ....[20]....
        /*06bc*/ 	.word	0x000008d0
        /*06c0*/ 	.word	0x000000ff
        /*06c4*/ 	.word	0x000388c0
        /*06c8*/ 	.short	0x0100
        /*06ca*/ 	.byte	0x08
	.zero		1


	//   ....[21]....
        /*06cc*/ 	.word	0x000008e0
        /*06d0*/ 	.word	0x000000ff
        /*06d4*/ 	.word	0x000388b8
        /*06d8*/ 	.short	0x0100
        /*06da*/ 	.byte	0x08
	.zero		1


	//   ....[22]....
        /*06dc*/ 	.word	0x000008f0
        /*06e0*/ 	.word	0x000000ff
        /*06e4*/ 	.word	0x000388c8
        /*06e8*/ 	.short	0x0100
        /*06ea*/ 	.byte	0x08
	.zero		1


	//   ....[23]....
        /*06ec*/ 	.word	0x000048e0
        /*06f0*/ 	.word	0x00000000
        /*06f4*/ 	.word	0x00000000
        /*06f8*/ 	.short	0x0101
        /*06fa*/ 	.byte	0x3f
	.zero		1


	//   ....[24]....
        /*06fc*/ 	.word	0x000086a0
        /*0700*/ 	.word	0x00000000
        /*0704*/ 	.word	0x00000000
        /*0708*/ 	.short	0x0101
        /*070a*/ 	.byte	0x3f
	.zero		1


	//   ....[25]....
        /*070c*/ 	.word	0x0000ab10
        /*0710*/ 	.word	0x000000ff
        /*0714*/ 	.word	0x00038800
        /*0718*/ 	.short	0x010a
        /*071a*/ 	.byte	0x27
	.zero		1


	//   ....[26]....
        /*071c*/ 	.word	0x0000b330
        /*0720*/ 	.word	0x00000009
        /*0724*/ 	.word	0x00000000
        /*0728*/ 	.short	0x010a
        /*072a*/ 	.byte	0x3f
	.zero		1


	//   ....[27]....
        /*072c*/ 	.word	0x0000b430
        /*0730*/ 	.word	0x00000005
        /*0734*/ 	.word	0x00000000
        /*0738*/ 	.short	0x010a
        /*073a*/ 	.byte	0x3f
	.zero		1


	//   ....[28]....
        /*073c*/ 	.word	0x0000b870
        /*0740*/ 	.word	0x00000014
        /*0744*/ 	.word	0x00000000
        /*0748*/ 	.short	0x010a
        /*074a*/ 	.byte	0x3f
	.zero		1


	//   ....[29]....
        /*074c*/ 	.word	0x0000b970
        /*0750*/ 	.word	0x00000008
        /*0754*/ 	.word	0x00000000
        /*0758*/ 	.short	0x010a
        /*075a*/ 	.byte	0x3f
	.zero		1


	//   ....[30]....
        /*075c*/ 	.word	0x0000d6b0
        /*0760*/ 	.word	0x00000014
        /*0764*/ 	.word	0x00000000
        /*0768*/ 	.short	0x0101
        /*076a*/ 	.byte	0x3f
	.zero		1


	//   ....[31]....
        /*076c*/ 	.word	0x00015a10
        /*0770*/ 	.word	0x00000005
        /*0774*/ 	.word	0x00000000
        /*0778*/ 	.short	0x0101
        /*077a*/ 	.byte	0x3f
	.zero		1


	//   ....[32]....
        /*077c*/ 	.word	0x00015e90
        /*0780*/ 	.word	0x00000009
        /*0784*/ 	.word	0x00000000
        /*0788*/ 	.short	0x010a
        /*078a*/ 	.byte	0x3f
	.zero		1


	//   ....[33]....
        /*078c*/ 	.word	0x00015f90
        /*0790*/ 	.word	0x00000008
        /*0794*/ 	.word	0x00000000
        /*0798*/ 	.short	0x010a
        /*079a*/ 	.byte	0x3f
	.zero		1


	//   ....[34]....
        /*079c*/ 	.word	0x000163f0
        /*07a0*/ 	.word	0x00000014
        /*07a4*/ 	.word	0x00000000
        /*07a8*/ 	.short	0x010a
        /*07aa*/ 	.byte	0x3f
	.zero		1


	//   ....[35]....
        /*07ac*/ 	.word	0x000164f0
        /*07b0*/ 	.word	0x00000008
        /*07b4*/ 	.word	0x00000000
        /*07b8*/ 	.short	0x010a
        /*07ba*/ 	.byte	0x3f
	.zero		1


	//   ....[36]....
        /*07bc*/ 	.word	0x00018230
        /*07c0*/ 	.word	0x00000014
        /*07c4*/ 	.word	0x00000000
        /*07c8*/ 	.short	0x0101
        /*07ca*/ 	.byte	0x3f
	.zero		1


	//   ....[37]....
        /*07cc*/ 	.word	0x0001f710
        /*07d0*/ 	.word	0x00000005
        /*07d4*/ 	.word	0x00000000
        /*07d8*/ 	.short	0x0101
        /*07da*/ 	.byte	0x3f
	.zero		1


	//   ....[38]....
        /*07dc*/ 	.word	0x0001f8f0
        /*07e0*/ 	.word	0x00000007
        /*07e4*/ 	.word	0x00000000
        /*07e8*/ 	.short	0x010a
        /*07ea*/ 	.byte	0x3f
	.zero		1


	//   ....[39]....
        /*07ec*/ 	.word	0x0001f9f0
        /*07f0*/ 	.word	0x00000006
        /*07f4*/ 	.word	0x00000000
        /*07f8*/ 	.short	0x010a
        /*07fa*/ 	.byte	0x3f
	.zero		1


	//   ....[40]....
        /*07fc*/ 	.word	0x0001fe30
        /*0800*/ 	.word	0x0000000e
        /*0804*/ 	.word	0x00000000
        /*0808*/ 	.short	0x010a
        /*080a*/ 	.byte	0x3f
	.zero		1


	//   ....[41]....
        /*080c*/ 	.word	0x0001ff30
        /*0810*/ 	.word	0x00000006
        /*0814*/ 	.word	0x00000000
        /*0818*/ 	.short	0x010a
        /*081a*/ 	.byte	0x3f
	.zero		1


	//   ....[42]....
        /*081c*/ 	.word	0x00021c70
        /*0820*/ 	.word	0x0000000e
        /*0824*/ 	.word	0x00000000
        /*0828*/ 	.short	0x0101
        /*082a*/ 	.byte	0x3f
	.zero		1


	//   ....[43]....
        /*082c*/ 	.word	0x00029fe0
        /*0830*/ 	.word	0x00000006
        /*0834*/ 	.word	0x00000000
        /*0838*/ 	.short	0x0101
        /*083a*/ 	.byte	0x3f
	.zero		1


	//   ....[44]....
        /*083c*/ 	.word	0x0002cea0
        /*0840*/ 	.word	0x000000ff
        /*0844*/ 	.word	0x00000000
        /*0848*/ 	.short	0x0101
        /*084a*/ 	.byte	0x05
	.zero		1


	//   ....[45]....
        /*084c*/ 	.word	0x0002f3b0
        /*0850*/ 	.word	0x00000000
        /*0854*/ 	.word	0x00038840
        /*0858*/ 	.short	0x010a
        /*085a*/ 	.byte	0x3f
	.zero		1


	//   ....[46]....
        /*085c*/ 	.word	0x0002fdd0
        /*0860*/ 	.word	0x00000011
        /*0864*/ 	.word	0x00038800
        /*0868*/ 	.short	0x0107
        /*086a*/ 	.byte	0x3f
	.zero		1


	//   ....[47]....
        /*086c*/ 	.word	0x0002fe70
        /*0870*/ 	.word	0x00000011
        /*0874*/ 	.word	0x00038800
        /*0878*/ 	.short	0x0101
        /*087a*/ 	.byte	0x3f
	.zero		1


	//   ....[48]....
        /*087c*/ 	.word	0x00030d90
        /*0880*/ 	.word	0x00000011
        /*0884*/ 	.word	0x00038810
        /*0888*/ 	.short	0x0107
        /*088a*/ 	.byte	0x3f
	.zero		1


	//   ....[49]....
        /*088c*/ 	.word	0x00030e90
        /*0890*/ 	.word	0x00000011
        /*0894*/ 	.word	0x00038810
        /*0898*/ 	.short	0x0101
        /*089a*/ 	.byte	0x3f
	.zero		1


	//   ....[50]....
        /*089c*/ 	.word	0x00030eb0
        /*08a0*/ 	.word	0x00000011
        /*08a4*/ 	.word	0x00038820
        /*08a8*/ 	.short	0x010a
        /*08aa*/ 	.byte	0x3f
	.zero		1


	//   ....[51]....
        /*08ac*/ 	.word	0x00030f80
        /*08b0*/ 	.word	0x00000000
        /*08b4*/ 	.word	0x00038860
        /*08b8*/ 	.short	0x010a
        /*08ba*/ 	.byte	0x3f
	.zero		1


	//   ....[52]....
        /*08bc*/ 	.word	0x00031b60
        /*08c0*/ 	.word	0x00000003
        /*08c4*/ 	.word	0x00038840
        /*08c8*/ 	.short	0x010a
        /*08ca*/ 	.byte	0x3f
	.zero		1


	//   ....[53]....
        /*08cc*/ 	.word	0x00031d80
        /*08d0*/ 	.word	0x00000003
        /*08d4*/ 	.word	0x00038860
        /*08d8*/ 	.short	0x010a
        /*08da*/ 	.byte	0x3f
	.zero		1


	//   ....[54]....
        /*08dc*/ 	.word	0x00032930
        /*08e0*/ 	.word	0x00000004
        /*08e4*/ 	.word	0x00038840
        /*08e8*/ 	.short	0x010a
        /*08ea*/ 	.byte	0x3f
	.zero		1


	//   ....[55]....
        /*08ec*/ 	.word	0x00032b50
        /*08f0*/ 	.word	0x00000004
        /*08f4*/ 	.word	0x00038860
        /*08f8*/ 	.short	0x010a
        /*08fa*/ 	.byte	0x3f
	.zero		1


	//   ....[56]....
        /*08fc*/ 	.word	0x00033690
        /*0900*/ 	.word	0x00000004
        /*0904*/ 	.word	0x00038840
        /*0908*/ 	.short	0x010a
        /*090a*/ 	.byte	0x3f
	.zero		1


	//   ....[57]....
        /*090c*/ 	.word	0x000338b0
        /*0910*/ 	.word	0x00000004
        /*0914*/ 	.word	0x00038860
        /*0918*/ 	.short	0x010a
        /*091a*/ 	.byte	0x3f
	.zero		1


	//   ....[58]....
        /*091c*/ 	.word	0x000345d0
        /*0920*/ 	.word	0x00000009
        /*0924*/ 	.word	0x00038820
        /*0928*/ 	.short	0x010a
        /*092a*/ 	.byte	0x3f
	.zero		1


	//   ....[59]....
        /*092c*/ 	.word	0x00034750
        /*0930*/ 	.word	0x00000005
        /*0934*/ 	.word	0x00000000
        /*0938*/ 	.short	0x010a
        /*093a*/ 	.byte	0x3f
	.zero		1


	//   ....[60]....
        /*093c*/ 	.word	0x000347a0
        /*0940*/ 	.word	0x00000007
        /*0944*/ 	.word	0x00000000
        /*0948*/ 	.short	0x010a
        /*094a*/ 	.byte	0x3f
	.zero		1


	//   ....[61]....
        /*094c*/ 	.word	0x000347e0
        /*0950*/ 	.word	0x00000013
        /*0954*/ 	.word	0x00000000
        /*0958*/ 	.short	0x010a
        /*095a*/ 	.byte	0x3f
	.zero		1


	//   ....[62]....
        /*095c*/ 	.word	0x00034810
        /*0960*/ 	.word	0x00000003
        /*0964*/ 	.word	0x00000000
        /*0968*/ 	.short	0x010a
        /*096a*/ 	.byte	0x3f
	.zero		1


	//   ....[63]....
        /*096c*/ 	.word	0x00034880
        /*0970*/ 	.word	0x00000005
        /*0974*/ 	.word	0x00038800
        /*0978*/ 	.short	0x010a
        /*097a*/ 	.byte	0x3f
	.zero		1


	//   ....[64]....
        /*097c*/ 	.word	0x000348d0
        /*0980*/ 	.word	0x00000005
        /*0984*/ 	.word	0x00000000
        /*0988*/ 	.short	0x010a
        /*098a*/ 	.byte	0x3f
	.zero		1


	//   ....[65]....
        /*098c*/ 	.word	0x00034920
        /*0990*/ 	.word	0x00000008
        /*0994*/ 	.word	0x00000000
        /*0998*/ 	.short	0x010a
        /*099a*/ 	.byte	0x3f
	.zero		1


	//   ....[66]....
        /*099c*/ 	.word	0x00034970
        /*09a0*/ 	.word	0x00000008
        /*09a4*/ 	.word	0x00000000
        /*09a8*/ 	.short	0x010a
        /*09aa*/ 	.byte	0x3f
	.zero		1


	//   ....[67]....
        /*09ac*/ 	.word	0x000349c0
        /*09b0*/ 	.word	0x00000008
        /*09b4*/ 	.word	0x00000000
        /*09b8*/ 	.short	0x010a
        /*09ba*/ 	.byte	0x3f
	.zero		1


	//   ....[68]....
        /*09bc*/ 	.word	0x00034a10
        /*09c0*/ 	.word	0x00000006
        /*09c4*/ 	.word	0x00000000
        /*09c8*/ 	.short	0x010a
        /*09ca*/ 	.byte	0x3f
	.zero		1


	//   ....[69]....
        /*09cc*/ 	.word	0x00034a60
        /*09d0*/ 	.word	0x00000006
        /*09d4*/ 	.word	0x00000000
        /*09d8*/ 	.short	0x010a
        /*09da*/ 	.byte	0x3f
	.zero		1


	//   ....[70]....
        /*09dc*/ 	.word	0x00034bb0
        /*09e0*/ 	.word	0x00000000
        /*09e4*/ 	.word	0x00038840
        /*09e8*/ 	.short	0x010a
        /*09ea*/ 	.byte	0x3f
	.zero		1


	//   ....[71]....
        /*09ec*/ 	.word	0x00035aa0
        /*09f0*/ 	.word	0x00000011
        /*09f4*/ 	.word	0x00038820
        /*09f8*/ 	.short	0x010a
        /*09fa*/ 	.byte	0x3f
	.zero		1


	//   ....[72]....
        /*09fc*/ 	.word	0x00035af0
        /*0a00*/ 	.word	0x00000000
        /*0a04*/ 	.word	0x00038860
        /*0a08*/ 	.short	0x010a
        /*0a0a*/ 	.byte	0x3f
	.zero		1


	//   ....[73]....
        /*0a0c*/ 	.word	0x00035b40
        /*0a10*/ 	.word	0x00000003
        /*0a14*/ 	.word	0x00038840
        /*0a18*/ 	.short	0x010a
        /*0a1a*/ 	.byte	0x3f
	.zero		1


	//   ....[74]....
        /*0a1c*/ 	.word	0x00035b90
        /*0a20*/ 	.word	0x00000003
        /*0a24*/ 	.word	0x00038860
        /*0a28*/ 	.short	0x010a
        /*0a2a*/ 	.byte	0x3f
	.zero		1


	//   ....[75]....
        /*0a2c*/ 	.word	0x00035be0
        /*0a30*/ 	.word	0x00000004
        /*0a34*/ 	.word	0x00038840
        /*0a38*/ 	.short	0x010a
        /*0a3a*/ 	.byte	0x3f
	.zero		1


	//   ....[76]....
        /*0a3c*/ 	.word	0x00035c30
        /*0a40*/ 	.word	0x00000004
        /*0a44*/ 	.word	0x00038860
        /*0a48*/ 	.short	0x010a
        /*0a4a*/ 	.byte	0x3f
	.zero		1


	//   ....[77]....
        /*0a4c*/ 	.word	0x00035c80
        /*0a50*/ 	.word	0x00000004
        /*0a54*/ 	.word	0x00038840
        /*0a58*/ 	.short	0x010a
        /*0a5a*/ 	.byte	0x3f
	.zero		1


	//   ....[78]....
        /*0a5c*/ 	.word	0x00035cd0
        /*0a60*/ 	.word	0x00000004
        /*0a64*/ 	.word	0x00038860
        /*0a68*/ 	.short	0x010a
        /*0a6a*/ 	.byte	0x3f
	.zero		1


	//   ....[79]....
        /*0a6c*/ 	.word	0x00035dc0
        /*0a70*/ 	.word	0x00000009
        /*0a74*/ 	.word	0x00038820
        /*0a78*/ 	.short	0x010a
        /*0a7a*/ 	.byte	0x3f
	.zero		1


	//   ....[80]....
        /*0a7c*/ 	.word	0x00035f60
        /*0a80*/ 	.word	0x00000005
        /*0a84*/ 	.word	0x00000000
        /*0a88*/ 	.short	0x010a
        /*0a8a*/ 	.byte	0x3f
	.zero		1


	//   ....[81]....
        /*0a8c*/ 	.word	0x00035fb0
        /*0a90*/ 	.word	0x00000007
        /*0a94*/ 	.word	0x00000000
        /*0a98*/ 	.short	0x010a
        /*0a9a*/ 	.byte	0x3f
	.zero		1


	//   ....[82]....
        /*0a9c*/ 	.word	0x00036000
        /*0aa0*/ 	.word	0x00000013
        /*0aa4*/ 	.word	0x00000000
        /*0aa8*/ 	.short	0x010a
        /*0aaa*/ 	.byte	0x3f
	.zero		1


	//   ....[83]....
        /*0aac*/ 	.word	0x00036200
        /*0ab0*/ 	.word	0x00000009
        /*0ab4*/ 	.word	0x00000000
        /*0ab8*/ 	.short	0x010a
        /*0aba*/ 	.byte	0x3f
	.zero		1


	//   ....[84]....
        /*0abc*/ 	.word	0x00036340
        /*0ac0*/ 	.word	0x0000000d
        /*0ac4*/ 	.word	0x00000000
        /*0ac8*/ 	.short	0x010a
        /*0aca*/ 	.byte	0x3f
	.zero		1


	//   ....[85]....
        /*0acc*/ 	.word	0x000368e0
        /*0ad0*/ 	.word	0x0000000e
        /*0ad4*/ 	.word	0x00038810
        /*0ad8*/ 	.short	0x010a
        /*0ada*/ 	.byte	0x3f
	.zero		1


	//   ....[86]....
        /*0adc*/ 	.word	0x00036a60
        /*0ae0*/ 	.word	0x0000000d
        /*0ae4*/ 	.word	0x00000000
        /*0ae8*/ 	.short	0x010a
        /*0aea*/ 	.byte	0x3f
	.zero		1


	//   ....[87]....
        /*0aec*/ 	.word	0x00036ba0
        /*0af0*/ 	.word	0x00000038
        /*0af4*/ 	.word	0x00000000
        /*0af8*/ 	.short	0x010a
        /*0afa*/ 	.byte	0x3f
	.zero		1


	//   ....[88]....
        /*0afc*/ 	.word	0x00039010
        /*0b00*/ 	.word	0x0000000d
        /*0b04*/ 	.word	0x00000000
        /*0b08*/ 	.short	0x0101
        /*0b0a*/ 	.byte	0x3f
	.zero		1


	//   ....[89]....
        /*0b0c*/ 	.word	0x00045680
        /*0b10*/ 	.word	0x00000004
        /*0b14*/ 	.word	0x00000000
        /*0b18*/ 	.short	0x0101
        /*0b1a*/ 	.byte	0x3f
	.zero		1


	//   ....[90]....
        /*0b1c*/ 	.word	0x000456b0
        /*0b20*/ 	.word	0x0000000d
        /*0b24*/ 	.word	0x00000000
        /*0b28*/ 	.short	0x010a
        /*0b2a*/ 	.byte	0x3f
	.zero		1


	//   ....[91]....
        /*0b2c*/ 	.word	0x00045700
        /*0b30*/ 	.word	0x0000000e
        /*0b34*/ 	.word	0x00038810
        /*0b38*/ 	.short	0x010a
        /*0b3a*/ 	.byte	0x3f
	.zero		1


	//   ....[92]....
        /*0b3c*/ 	.word	0x00045750
        /*0b40*/ 	.word	0x00000038
        /*0b44*/ 	.word	0x00000000
        /*0b48*/ 	.short	0x010a
        /*0b4a*/ 	.byte	0x3f
	.zero		1


	//----- nvinfo : EIATTR_NUM_MBARRIERS
	.align		4
.L_354:
        /*0b4c*/ 	.byte	0x03, 0x38
        /*0b4e*/ 	.short	0x0017


	//----- nvinfo : EIATTR_EXIT_INSTR_OFFSETS
	.align		4
        /*0b50*/ 	.byte	0x04, 0x1c
        /*0b52*/ 	.short	(.L_356 - .L_355)


	//   ....[0]....
.L_355:
        /*0b54*/ 	.word	0x00000b10


	//   ....[1]....
        /*0b58*/ 	.word	0x0002dfe0


	//   ....[2]....
        /*0b5c*/ 	.word	0x00034860


	//----- nvinfo : EIATTR_MAX_THREADS
	.align		4
.L_356:
        /*0b60*/ 	.byte	0x04, 0x05
        /*0b62*/ 	.short	(.L_358 - .L_357)
.L_357:
        /*0b64*/ 	.word	0x00000180
        /*0b68*/ 	.word	0x00000001
        /*0b6c*/ 	.word	0x00000001


	//----- nvinfo : EIATTR_CRS_STACK_SIZE
	.align		4
.L_358:
        /*0b70*/ 	.byte	0x04, 0x1e
        /*0b72*/ 	.short	(.L_360 - .L_359)
.L_359:
        /*0b74*/ 	.word	0x00000000


	//----- nvinfo : EIATTR_CBANK_PARAM_SIZE
	.align		4
.L_360:
        /*0b78*/ 	.byte	0x03, 0x19
        /*0b7a*/ 	.short	0x0bf0


	//----- nvinfo : EIATTR_PARAM_CBANK
	.align		4
        /*0b7c*/ 	.byte	0x04, 0x0a
        /*0b7e*/ 	.short	(.L_362 - .L_361)
	.align		4
.L_361:
        /*0b80*/ 	.word	index@(.nv.constant0._ZN7cutlass13device_kernelIN5flash11enable_sm90INS1_16FlashAttnFwdSm90INS1_25CollectiveMainloopFwdSm90ILi2EN4cute5tupleIJNS5_1CILi1EEES8_S8_EEENS6_IJNS7_ILi64EEESA_SA_EEELi512ENS_10bfloat16_tEfNS_4arch4Sm90ELb0ELb1ELb1ELb0ELb0ELb0ELb1ELb0ELb0ELb1ELb0ELb0EEENS1_21CollectiveEpilogueFwdINS6_IJSA_NS7_ILi512EEESA_EEES9_SC_SE_Li256ELb0ELb1ELb0ELb0EEENS1_30DynamicPersistentTileSchedulerILi256ELi128ELb0ELb1ELb1EEEEEEEEEvNT_6ParamsE)
        /*0b84*/ 	.short	0x0210
        /*0b86*/ 	.short	0x0bf0


	//----- nvinfo : EIATTR_SW_WAR
	.align		4
.L_362:
        /*0b88*/ 	.byte	0x04, 0x36
        /*0b8a*/ 	.short	(.L_364 - .L_363)
.L_363:
        /*0b8c*/ 	.word	0x00000008
.L_364:


//--------------------- .nv.info._ZN7cutlass13device_kernelIN5flash11enable_sm90INS1_16FlashAttnFwdSm90INS1_25CollectiveMainloopFwdSm90ILi2EN4cute5tupleIJNS5_1CILi1EEES8_S8_EEENS6_IJNS7_ILi64EEESA_SA_EEELi512ENS_10bfloat16_tEfNS_4arch4Sm90ELb0ELb1ELb1ELb1ELb0ELb0ELb0ELb0ELb0ELb1ELb0ELb0EEENS1_21CollectiveEpilogueFwdINS6_IJSA_NS7_ILi512EEESA_EEES9_SC_SE_Li256ELb1ELb1ELb0ELb0EEENS1_36VarlenDynamicPersistentTileSchedulerILi64ELi64ELi256ELi128ELb0ELb1ELb1ELb1ELb0ELb1EEEEEEEEEvNT_6ParamsE --------------------------
	.section	.nv.info._ZN7cutlass13device_kernelIN5flash11enable_sm90INS1_16FlashAttnFwdSm90INS1_25CollectiveMainloopFwdSm90ILi2EN4cute5tupleIJNS5_1CILi1EEES8_S8_EEENS6_IJNS7_ILi64EEESA_SA_EEELi512ENS_10bfloat16_tEfNS_4arch4Sm90ELb0ELb1ELb1ELb1ELb0ELb0ELb0ELb0ELb0ELb1ELb0ELb0EEENS1_21CollectiveEpilogueFwdINS6_IJSA_NS7_ILi512EEESA_EEES9_SC_SE_Li256ELb1ELb1ELb0ELb0EEENS1_36VarlenDynamicPersistentTileSchedulerILi64ELi64ELi256ELi128ELb0ELb1ELb1ELb1ELb0ELb1EEEEEEEEEvNT_6ParamsE,"",@"SHT_CUDA_INFO"
	.sectionflags	@""
	.align	4


	//----- nvinfo : EIATTR_CUDA_API_VERSION
	.align		4
        /*0000*/ 	.byte	0x04, 0x37
        /*0002*/ 	.short	(.L_366 - .L_365)
.L_365:
        /*0004*/ 	.word	0x00000082


	//----- nvinfo : EIATTR_KPARAM_INFO
	.align		4
.L_366:
        /*0008*/ 	.byte	0x04, 0x17
        /*000a*/ 	.short	(.L_368 - .L_367)
.L_367:
        /*000c*/ 	.word	0x00000000
        /*0010*/ 	.short	0x0000
        /*0012*/ 	.short	0x0070
        /*0014*/ 	.byte	0x00, 0xf0, 0x01, 0x2a


	//----- nvinfo : EIATTR_SPARSE_MMA_MASK
	.align		4
.L_368:
        /*0018*/ 	.byte	0x03, 0x50
        /*001a*/ 	.short	0x0000


	//----- nvinfo : EIATTR_MAXREG_COUNT
	.align		4
        /*001c*/ 	.byte	0x03, 0x1b
        /*001e*/ 	.short	0x00a8


	//----- nvinfo : EIATTR_NUM_BARRIERS
	.align		4
        /*0020*/ 	.byte	0x02, 0x4c
        /*0022*/ 	.byte	0x10
	.zero		1


	//----- nvinfo : EIATTR_EXTERNS
	.align		4
        /*0024*/ 	.byte	0x04, 0x0f
        /*0026*/ 	.short	(.L_370 - .L_369)


	//   ....[0]....
	.align		4
.L_369:
        /*0028*/ 	.word	index@(__assertfail)


	//----- nvinfo : EIATTR_ANNOTATIONS
	.align		4
.L_370:
        /*002c*/ 	.byte	0x04, 0x55
        /*002e*/ 	.short	(.L_372 - .L_371)


	//   ....[0]....
.L_371:
        /* <DEDUP_REMOVED lines=55> */


	//----- nvinfo : EIATTR_MERCURY_ISA_VERSION
	.align		4
.L_372:
        /*0390*/ 	.byte	0x03, 0x5f
        /*0392*/ 	.short	0x0101


	//----- nvinfo : EIATTR_UNUSED_LOAD_BYTE_OFFSET
	.align		4
        /*0394*/ 	.byte	0x04, 0x44
        /*0396*/ 	.short	(.L_374 - .L_373)


	//   ....[0]....
.L_373:
        /*0398*/ 	.word	0x00000a10
        /*039c*/ 	.word	0x0000fff0


	//   ....[1]....
        /*03a0*/ 	.word	0x0000de80
        /*03a4*/ 	.word	0x0000fff0


	//----- nvinfo : EIATTR_INT_WARP_WIDE_INSTR_OFFSETS
	.align		4
.L_374:
        /*03a8*/ 	.byte	0x04, 0x31
        /*03aa*/ 	.short	(.L_376 - .L_375)


	//   ....[0]....
.L_375:
        /*03ac*/ 	.word	0x00000130


	//   ....[1]....
        /*03b0*/ 	.word	0x00000170


	//   ....[2]....
        /*03b4*/ 	.word	0x000001e0


	//   ....[3]....
        /*03b8*/ 	.word	0x000123e0


	//   ....[4]....
        /*03bc*/ 	.word	0x00012470


	//   ....[5]....
        /*03c0*/ 	.word	0x00016ea0


	//   ....[6]....
        /*03c4*/ 	.word	0x00016f30


	//----- nvinfo : EIATTR_COOP_GROUP_MASK_REGIDS
	.align		4
.L_376:
        /*03c8*/ 	.byte	0x04, 0x29
        /*03ca*/ 	.short	(.L_378 - .L_377)


	//   ....[0]....
.L_377:
        /*03cc*/ 	.word	0xffffffff


	//   ....[1]....
        /*03d0*/ 	.word	0xffffffff


	//   ....[2]....
        /*03d4*/ 	.word	0xffffffff


	//   ....[3]....
        /*03d8*/ 	.word	0xffffffff


	//   ....[4]....
        /*03dc*/ 	.word	0xffffffff


	//   ....[5]....
        /*03e0*/ 	.word	0xffffffff


	//   ....[6]....
        /*03e4*/ 	.word	0xffffffff


	//   ....[7]....
        /*03e8*/ 	.word	0xffffffff


	//   ....[8]....
        /*03ec*/ 	.word	0xffffffff


	//   ....[9]....
        /*03f0*/ 	.word	0xffffffff


	//   ....[10]....
        /*03f4*/ 	.word	0xffffffff


	//   ....[11]....
        /*03f8*/ 	.word	0xffffffff


	//   ....[12]....
        /*03fc*/ 	.word	0xffffffff


	//   ....[13]....
        /*0400*/ 	.word	0xffffffff


	//   ....[14]....
        /*0404*/ 	.word	0xffffffff


	//   ....[15]....
        /*0408*/ 	.word	0xffffffff


	//   ....[16]....
        /*040c*/ 	.word	0xffffffff


	//   ....[17]....
        /*0410*/ 	.word	0xffffffff


	//   ....[18]....
        /*0414*/ 	.word	0xffffffff


	//   ....[19]....
        /*0418*/ 	.word	0xffffffff


	//   ....[20]....
        /*041c*/ 	.word	0xffffffff


	//   ....[21]....
        /*0420*/ 	.word	0xffffffff


	//   ....[22]....
        /*0424*/ 	.word	0xffffffff


	//   ....[23]....
        /*0428*/ 	.word	0xffffffff


	//   ....[24]....
        /*042c*/ 	.word	0xffffffff


	//   ....[25]....
        /*0430*/ 	.word	0xffffffff


	//   ....[26]....
        /*0434*/ 	.word	0xffffffff


	//   ....[27]....
        /*0438*/ 	.word	0xffffffff


	//   ....[28]....
        /*043c*/ 	.word	0xffffffff


	//   ....[29]....
        /*0440*/ 	.word	0xffffffff


	//   ....[30]....
        /*0444*/ 	.word	0xffffffff


	//   ....[31]....
        /*0448*/ 	.word	0xffffffff


	//   ....[32]....
        /*044c*/ 	.word	0xffffffff


	//   ....[33]....
        /*0450*/ 	.word	0xffffffff


	//   ....[34]....
        /*0454*/ 	.word	0xffffffff


	//   ....[35]....
        /*0458*/ 	.word	0xffffffff


	//   ....[36]....
        /*045c*/ 	.word	0xffffffff


	//   ....[37]....
        /*0460*/ 	.word	0xffffffff


	//   ....[38]....
        /*0464*/ 	.word	0xffffffff


	//   ....[39]....
        /*0468*/ 	.word	0xffffffff


	//   ....[40]....
        /*046c*/ 	.word	0xffffffff


	//   ....[41]....
        /*0470*/ 	.word	0xffffffff


	//   ....[42]....
        /*0474*/ 	.word	0xffffffff


	//   ....[43]....
        /*0478*/ 	.word	0xffffffff


	//   ....[44]....
        /*047c*/ 	.word	0xffffffff


	//   ....[45]....
        /*0480*/ 	.word	0xffffffff


	//   ....[46]....
        /*0484*/ 	.word	0xffffffff


	//   ....[47]....
        /*0488*/ 	.word	0xffffffff


	//   ....[48]....
        /*048c*/ 	.word	0xffffffff


	//   ....[49]....
        /*0490*/ 	.word	0xffffffff


	//   ....[50]....
        /*0494*/ 	.word	0xffffffff


	//   ....[51]....
        /*0498*/ 	.word	0xffffffff


	//   ....[52]....
        /*049c*/ 	.word	0xffffffff


	//   ....[53]....
        /*04a0*/ 	.word	0xffffffff


	//   ....[54]....
        /*04a4*/ 	.word	0xffffffff


	//   ....[55]....
        /*04a8*/ 	.word	0xffffffff


	//   ....[56]....
        /*04ac*/ 	.word	0xffffffff


	//   ....[57]....
        /*04b0*/ 	.word	0xffffffff


	//   ....[58]....
        /*04b4*/ 	.word	0xffffffff


	//   ....[59]....
        /*04b8*/ 	.word	0xffffffff


	//   ....[60]....
        /*04bc*/ 	.word	0xffffffff


	//   ....[61]....
        /*04c0*/ 	.word	0xffffffff


	//   ....[62]....
        /*04c4*/ 	.word	0xffffffff


	//   ....[63]....
        /*04c8*/ 	.word	0xffffffff


	//   ....[64]....
        /*04cc*/ 	.word	0xffffffff


	//   ....[65]....
        /*04d0*/ 	.word	0xffffffff


	//   ....[66]....
        /*04d4*/ 	.word	0xffffffff


	//   ....[67]....
        /*04d8*/ 	.word	0xffffffff


	//   ....[68]....
        /*04dc*/ 	.word	0xffffffff


	//   ....[69]....
        /*04e0*/ 	.word	0xffffffff


	//   ....[70]....
        /*04e4*/ 	.word	0xffffffff


	//   ....[71]....
        /*04e8*/ 	.word	0xffffffff


	//   ....[72]....
        /*04ec*/ 	.word	0xffffffff


	//   ....[73]....
        /*04f0*/ 	.word	0xffffffff


	//   ....[74]....
        /*04f4*/ 	.word	0xffffffff


	//   ....[75]....
        /*04f8*/ 	.word	0xffffffff


	//   ....[76]....
        /*04fc*/ 	.word	0xffffffff


	//   ....[77]....
        /*0500*/ 	.word	0xffffffff


	//   ....[78]....
        /*0504*/ 	.word	0xffffffff


	//   ....[79]....
        /*0508*/ 	.word	0xffffffff


	//   ....[80]....
        /*050c*/ 	.word	0xffffffff


	//   ....[81]....
        /*0510*/ 	.word	0xffffffff


	//   ....[82]....
        /*0514*/ 	.word	0xffffffff


	//   ....[83]....
        /*0518*/ 	.word	0xffffffff


	//   ....[84]....
        /*051c*/ 	.word	0xffffffff


	//   ....[85]....
        /*0520*/ 	.word	0xffffffff


	//   ....[86]....
        /*0524*/ 	.word	0xffffffff


	//   ....[87]....
        /*0528*/ 	.word	0xffffffff


	//   ....[88]....
        /*052c*/ 	.word	0xffffffff


	//   ....[89]....
        /*0530*/ 	.word	0xffffffff


	//   ....[90]....
        /*0534*/ 	.word	0xffffffff


	//   ....[91]....
        /*0538*/ 	.word	0xffffffff


	//   ....[92]....
        /*053c*/ 	.word	0xffffffff


	//   ....[93]....
        /*0540*/ 	.word	0xffffffff


	//   ....[94]....
        /*0544*/ 	.word	0xffffffff


	//   ....[95]....
        /*0548*/ 	.word	0x0500000f


	//   ....[96]....
        /*054c*/ 	.word	0x0500000f


	//   ....[97]....
        /*0550*/ 	.word	0x0500000f


	//   ....[98]....
        /*0554*/ 	.word	0x0500000f


	//   ....[99]....
        /*0558*/ 	.word	0x0500000f


	//   ....[100]....
        /*055c*/ 	.word	0x0500000f


	//   ....[101]....
        /*0560*/ 	.word	0x0500000f


	//   ....[102]....
        /*0564*/ 	.word	0x0500000f


	//   ....[103]....
        /*0568*/ 	.word	0x0500000f


	//   ....[104]....
        /*056c*/ 	.word	0x0500000f


	//   ....[105]....
        /*0570*/ 	.word	0x0500000f


	//   ....[106]....
        /*0574*/ 	.word	0x0500000f


	//   ....[107]....
        /*0578*/ 	.word	0x0500000f


	//   ....[108]....
        /*057c*/ 	.word	0x0500000f


	//   ....[109]....
        /*0580*/ 	.word	0x0500000f


	//   ....[110]....
        /*0584*/ 	.word	0x0500000f


	//   ....[111]....
        /*0588*/ 	.word	0x0500000f


	//   ....[112]....
        /*058c*/ 	.word	0x0500000f


	//   ....[113]....
        /*0590*/ 	.word	0x0500000f


	//   ....[114]....
        /*0594*/ 	.word	0x0500000f


	//   ....[115]....
        /*0598*/ 	.word	0x0500000f


	//   ....[116]....
        /*059c*/ 	.word	0x0500000f


	//   ....[117]....
        /*05a0*/ 	.word	0x0500000f


	//   ....[118]....
        /*05a4*/ 	.word	0x0500000f


	//   ....[119]....
        /*05a8*/ 	.word	0x0500000f


	//   ....[120]....
        /*05ac*/ 	.word	0x0500000f


	//   ....[121]....
        /*05b0*/ 	.word	0x0500000f


	//----- nvinfo : EIATTR_COOP_GROUP_INSTR_OFFSETS
	.align		4
.L_378:
        /*05b4*/ 	.byte	0x04, 0x28
        /*05b6*/ 	.short	(.L_380 - .L_379)


	//   ....[0]....
.L_379:
        /*05b8*/ 	.word	0x00000060


	//   ....[1]....
        /*05bc*/ 	.word	0x00000140


	//   ....[2]....
        /*05c0*/ 	.word	0x00000190


	//   ....[3]....
        /*05c4*/ 	.word	0x00000380


	//   ....[4]....
        /*05c8*/ 	.word	0x000004e0


	//   ....[5]....
        /*05cc*/ 	.word	0x00000600


	//   ....[6]....
        /*05d0*/ 	.word	0x00000760


	//   ....[7]....
        /*05d4*/ 	.word	0x00001da0


	//   ....[8]....
        /*05d8*/ 	.word	0x00003e90


	//   ....[9]....
        /*05dc*/ 	.word	0x000044e0


	//   ....[10]....
        /*05e0*/ 	.word	0x00005060


	//   ....[11]....
        /*05e4*/ 	.word	0x00005680


	//   ....[12]....
        /*05e8*/ 	.word	0x00005700


	//   ....[13]....
        /*05ec*/ 	.word	0x00005970


	//   ....[14]....
        /*05f0*/ 	.word	0x000059e0


	//   ....[15]....
        /*05f4*/ 	.word	0x00006320


	//   ....[16]....
        /*05f8*/ 	.word	0x000068e0


	//   ....[17]....
        /*05fc*/ 	.word	0x00006e60


	//   ....[18]....
        /*0600*/ 	.word	0x00007550


	//   ....[19]....
        /*0604*/ 	.word	0x00007650


	//   ....[20]....
        /*0608*/ 	.word	0x00007a60


	//   ....[21]....
        /*060c*/ 	.word	0x00007c30


	//   ....[22]....
        /*0610*/ 	.word	0x00008c20


	//   ....[23]....
        /*0614*/ 	.word	0x00009600


	//   ....[24]....
        /*0618*/ 	.word	0x00009690


	//   ....[25]....
        /*061c*/ 	.word	0x00009980


	//   ....[26]....
        /*0620*/ 	.word	0x00009ad0


	//   ....[27]....
        /*0624*/ 	.word	0x0000aba0


	//   ....[28]....
        /*0628*/ 	.word	0x0000b040


	//   ....[29]....
        /*062c*/ 	.word	0x0000b5f0


	//   ....[30]....
        /*0630*/ 	.word	0x0000bc70


	//   ....[31]....
        /*0634*/ 	.word	0x0000bd40


	//   ....[32]....
        /*0638*/ 	.word	0x0000c0f0


	//   ....[33]....
        /*063c*/ 	.word	0x0000c1d0


	//   ....[34]....
        /*0640*/ 	.word	0x0000d340


	//   ....[35]....
        /*0644*/ 	.word	0x0000d380


	//   ....[36]....
        /*0648*/ 	.word	0x0000d3b0


	//   ....[37]....
        /*064c*/ 	.word	0x0000d420


	//   ....[38]....
        /*0650*/ 	.word	0x0000d450


	//   ....[39]....
        /*0654*/ 	.word	0x0000eda0


	//   ....[40]....
        /*0658*/ 	.word	0x0000f3e0


	//   ....[41]....
        /*065c*/ 	.word	0x0000f410


	//   ....[42]....
        /*0660*/ 	.word	0x0000f430


	//   ....[43]....
        /*0664*/ 	.word	0x0000f450


	//   ....[44]....
        /*0668*/ 	.word	0x0000fae0


	//   ....[45]....
        /*066c*/ 	.word	0x0000faf0


	//   ....[46]....
        /*0670*/ 	.word	0x0000fd20


	//   ....[47]....
        /*0674*/ 	.word	0x0000fd40


	//   ....[48]....
        /*0678*/ 	.word	0x000108e0


	//   ....[49]....
        /*067c*/ 	.word	0x00010910


	//   ....[50]....
        /*0680*/ 	.word	0x00010b50


	//   ....[51]....
        /*0684*/ 	.word	0x00010b70


	//   ....[52]....
        /*0688*/ 	.word	0x00010e30


	//   ....[53]....
        /*068c*/ 	.word	0x00011000


	//   ....[54]....
        /*0690*/ 	.word	0x00011030


	//   ....[55]....
        /*0694*/ 	.word	0x00011060


	//   ....[56]....
        /*0698*/ 	.word	0x00011090


	//   ....[57]....
        /*069c*/ 	.word	0x000110c0


	//   ....[58]....
        /*06a0*/ 	.word	0x000110f0


	//   ....[59]....
        /*06a4*/ 	.word	0x00011260


	//   ....[60]....
        /*06a8*/ 	.word	0x00011290


	//   ....[61]....
        /*06ac*/ 	.word	0x000112c0


	//   ....[62]....
        /*06b0*/ 	.word	0x000112f0


	//   ....[63]....
        /*06b4*/ 	.word	0x00011320


	//   ....[64]....
        /*06b8*/ 	.word	0x00011350


	//   ....[65]....
        /*06bc*/ 	.word	0x000113f0


	//   ....[66]....
        /*06c0*/ 	.word	0x00011450


	//   ....[67]....
        /*06c4*/ 	.word	0x000114e0


	//   ....[68]....
        /*06c8*/ 	.word	0x000129a0


	//   ....[69]....
        /*06cc*/ 	.word	0x000134d0


	//   ....[70]....
        /*06d0*/ 	.word	0x000134f0


	//   ....[71]....
        /*06d4*/ 	.word	0x000135a0


	//   ....[72]....
        /*06d8*/ 	.word	0x000135b0


	//   ....[73]....
        /*06dc*/ 	.word	0x00013630


	//   ....[74]....
        /*06e0*/ 	.word	0x00013640


	//   ....[75]....
        /*06e4*/ 	.word	0x00013650


	//   ....[76]....
        /*06e8*/ 	.word	0x00013660


	//   ....[77]....
        /*06ec*/ 	.word	0x00017130


	//   ....[78]....
        /*06f0*/ 	.word	0x00017160


	//   ....[79]....
        /*06f4*/ 	.word	0x000171a0


	//   ....[80]....
        /*06f8*/ 	.word	0x000171d0


	//   ....[81]....
        /*06fc*/ 	.word	0x00017200


	//   ....[82]....
        /*0700*/ 	.word	0x00017230


	//   ....[83]....
        /*0704*/ 	.word	0x00017260


	//   ....[84]....
        /*0708*/ 	.word	0x00017290


	//   ....[85]....
        /*070c*/ 	.word	0x00017410


	//   ....[86]....
        /*0710*/ 	.word	0x00017440


	//   ....[87]....
        /*0714*/ 	.word	0x00017470


	//   ....[88]....
        /*0718*/ 	.word	0x000174a0


	//   ....[89]....
        /*071c*/ 	.word	0x000174d0


	//   ....[90]....
        /*0720*/ 	.word	0x00017500


	//   ....[91]....
        /*0724*/ 	.word	0x000175c0


	//   ....[92]....
        /*0728*/ 	.word	0x000175e0


	//   ....[93]....
        /*072c*/ 	.word	0x00017650


	//   ....[94]....
        /*0730*/ 	.word	0x00017d10


	//   ....[95]....
        /*0734*/ 	.word	0x00018420


	//   ....[96]....
        /*0738*/ 	.word	0x000185e0


	//   ....[97]....
        /*073c*/ 	.word	0x00018630


	//   ....[98]....
        /*0740*/ 	.word	0x00018690


	//   ....[99]....
        /*0744*/ 	.word	0x00018780


	//   ....[100]....
        /*0748*/ 	.word	0x000187e0


	//   ....[101]....
        /*074c*/ 	.word	0x000188d0


	//   ....[102]....
        /*0750*/ 	.word	0x00018930


	//   ....[103]....
        /*0754*/ 	.word	0x00018a00


	//   ....[104]....
        /*0758*/ 	.word	0x00018d30


	//   ....[105]....
        /*075c*/ 	.word	0x00018dd0


	//   ....[106]....
        /*0760*/ 	.word	0x00018ef0


	//   ....[107]....
        /*0764*/ 	.word	0x00018f60


	//   ....[108]....
        /*0768*/ 	.word	0x00018fd0


	//   ....[109]....
        /*076c*/ 	.word	0x00019040


	//   ....[110]....
        /*0770*/ 	.word	0x000190b0


	//   ....[111]....
        /*0774*/ 	.word	0x00019130


	//   ....[112]....
        /*0778*/ 	.word	0x000191c0


	//   ....[113]....
        /*077c*/ 	.word	0x00019250


	//   ....[114]....
        /*0780*/ 	.word	0x000192c0


	//   ....[115]....
        /*0784*/ 	.word	0x00019330


	//   ....[116]....
        /*0788*/ 	.word	0x000193a0


	//   ....[117]....
        /*078c*/ 	.word	0x00019420


	//   ....[118]....
        /*0790*/ 	.word	0x00019490


	//   ....[119]....
        /*0794*/ 	.word	0x00019530


	//   ....[120]....
        /*0798*/ 	.word	0x000195c0


	//   ....[121]....
        /*079c*/ 	.word	0x000196f0


	//----- nvinfo : EIATTR_REG_RECONFIG
	.align		4
.L_380:
        /*07a0*/ 	.byte	0x01, 0x54
	.zero		2


	//----- nvinfo : EIATTR_SYSCALL_OFFSETS
	.align		4
        /*07a4*/ 	.byte	0x04, 0x46
        /*07a6*/ 	.short	(.L_382 - .L_381)


	//   ....[0]....
.L_381:
        /*07a8*/ 	.word	0x00004060


	//   ....[1]....
        /*07ac*/ 	.word	0x000125e0


	//   ....[2]....
        /*07b0*/ 	.word	0x00012730


	//   ....[3]....
        /*07b4*/ 	.word	0x00012820


	//   ....[4]....
        /*07b8*/ 	.word	0x00013090


	//----- nvinfo : EIATTR_MBARRIER_INSTR_OFFSETS
	.align		4
.L_382:
        /*07bc*/ 	.byte	0x04, 0x39
        /*07be*/ 	.short	(.L_384 - .L_383)


	//   ....[0]....
.L_383:
        /*07c0*/ 	.word	0x00000270
        /*07c4*/ 	.word	0x000000ff
        /*07c8*/ 	.word	0x00028c00
        /*07cc*/ 	.short	0x0100
        /*07ce*/ 	.byte	0x08
	.zero		1


	//   ....[1]....
        /*07d0*/ 	.word	0x00000280
        /*07d4*/ 	.word	0x000000ff
        /*07d8*/ 	.word	0x00028c20
        /*07dc*/ 	.short	0x0100
        /*07de*/ 	.byte	0x08
	.zero		1


	//   ....[2]....
        /*07e0*/ 	.word	0x00000330
        /*07e4*/ 	.word	0x000000ff
        /*07e8*/ 	.word	0x00028c30
        /*07ec*/ 	.short	0x0100
        /*07ee*/ 	.byte	0x06
	.zero		1


	//   ....[3]....
        /*07f0*/ 	.word	0x00000340
        /*07f4*/ 	.word	0x000000ff
        /*07f8*/ 	.word	0x00028c40
        /*07fc*/ 	.short	0x0100
        /*07fe*/ 	.byte	0x06
	.zero		1


	//   ....[4]....
        /*0800*/ 	.word	0x00000350
        /*0804*/ 	.word	0x000000ff
        /*0808*/ 	.word	0x00028c38
        /*080c*/ 	.short	0x0100
        /*080e*/ 	.byte	0x06
	.zero		1


	//   ....[5]....
        /*0810*/ 	.word	0x00000360
        /*0814*/ 	.word	0x000000ff
        /*0818*/ 	.word	0x00028c48
        /*081c*/ 	.short	0x0100
        /*081e*/ 	.byte	0x06
	.zero		1


	//   ....[6]....
        /*0820*/ 	.word	0x00000490
        /*0824*/ 	.word	0x000000ff
        /*0828*/ 	.word	0x00028c50
        /*082c*/ 	.short	0x0100
        /*082e*/ 	.byte	0x08
	.zero		1


	//   ....[7]....
        /*0830*/ 	.word	0x000004a0
        /*0834*/ 	.word	0x000000ff
        /*0838*/ 	.word	0x00028c60
        /*083c*/ 	.short	0x0100
        /*083e*/ 	.byte	0x08
	.zero		1


	//   ....[8]....
        /*0840*/ 	.word	0x000004b0
        /*0844*/ 	.word	0x000000ff
        /*0848*/ 	.word	0x00028c58
        /*084c*/ 	.short	0x0100
        /*084e*/ 	.byte	0x08
	.zero		1


	//   ....[9]....
        /*0850*/ 	.word	0x000004c0
        /*0854*/ 	.word	0x000000ff
        /*0858*/ 	.word	0x00028c68
        /*085c*/ 	.short	0x0100
        /*085e*/ 	.byte	0x08
	.zero		1


	//   ....[10]....
        /*0860*/ 	.word	0x000005b0
        /*0864*/ 	.word	0x000000ff
        /*0868*/ 	.word	0x00028c70
        /*086c*/ 	.short	0x0100
        /*086e*/ 	.byte	0x06
	.zero		1


	//   ....[11]....
        /*0870*/ 	.word	0x000005c0
        /*0874*/ 	.word	0x000000ff
        /*0878*/ 	.word	0x00028c80
        /*087c*/ 	.short	0x0100
        /*087e*/ 	.byte	0x06
	.zero		1


	//   ....[12]....
        /*0880*/ 	.word	0x000005d0
        /*0884*/ 	.word	0x000000ff
        /*0888*/ 	.word	0x00028c78
        /*088c*/ 	.short	0x0100
        /*088e*/ 	.byte	0x06
	.zero		1


	//   ....[13]....
        /*0890*/ 	.word	0x000005e0
        /*0894*/ 	.word	0x000000ff
        /*0898*/ 	.word	0x00028c88
        /*089c*/ 	.short	0x0100
        /*089e*/ 	.byte	0x06
	.zero		1


	//   ....[14]....
        /*08a0*/ 	.word	0x00000710
        /*08a4*/ 	.word	0x000000ff
        /*08a8*/ 	.word	0x00028c90
        /*08ac*/ 	.short	0x0100
        /*08ae*/ 	.byte	0x08
	.zero		1


	//   ....[15]....
        /*08b0*/ 	.word	0x00000720
        /*08b4*/ 	.word	0x000000ff
        /*08b8*/ 	.word	0x00028ca0
        /*08bc*/ 	.short	0x0100
        /*08be*/ 	.byte	0x08
	.zero		1


	//   ....[16]....
        /*08c0*/ 	.word	0x00000730
        /*08c4*/ 	.word	0x000000ff
        /*08c8*/ 	.word	0x00028c98
        /*08cc*/ 	.short	0x0100
        /*08ce*/ 	.byte	0x08
	.zero		1


	//   ....[17]....
        /*08d0*/ 	.word	0x00000740
        /*08d4*/ 	.word	0x000000ff
        /*08d8*/ 	.word	0x00028ca8
        /*08dc*/ 	.short	0x0100
        /*08de*/ 	.byte	0x08
	.zero		1


	//   ....[18]....
        /*08e0*/ 	.word	0x00000870
        /*08e4*/ 	.word	0x000000ff
        /*08e8*/ 	.word	0x00028cb0
        /*08ec*/ 	.short	0x0100
        /*08ee*/ 	.byte	0x08
	.zero		1


	//   ....[19]....
        /*08f0*/ 	.word	0x00000880
        /*08f4*/ 	.word	0x000000ff
        /*08f8*/ 	.word	0x00028cc0
        /*08fc*/ 	.short	0x0100
        /*08fe*/ 	.byte	0x08
	.zero		1


	//   ....[20]....
        /*0900*/ 	.word	0x00000890
        /*0904*/ 	.word	0x000000ff
        /*0908*/ 	.word	0x00028cb8
        /*090c*/ 	.short	0x0100
        /*090e*/ 	.byte	0x08
	.zero		1


	//   ....[21]....
        /*0910*/ 	.word	0x000008a0
        /*0914*/ 	.word	0x000000ff
        /*0918*/ 	.word	0x00028cc8
        /*091c*/ 	.short	0x0100
        /*091e*/ 	.byte	0x08
	.zero		1


	//   ....[22]....
        /*0920*/ 	.word	0x00001eb0
        /*0924*/ 	.word	0x000000ff
        /*0928*/ 	.word	0x00028c50
        /*092c*/ 	.short	0x010a
        /*092e*/ 	.byte	0x15
	.zero		1


	//   ....[23]....
        /*0930*/ 	.word	0x00002180
        /*0934*/ 	.word	0x00000000
        /*0938*/ 	.word	0x00000000
        /*093c*/ 	.short	0x0101
        /*093e*/ 	.byte	0x3f
	.zero		1


	//   ....[24]....
        /*0940*/ 	.word	0x00002ac0
        /*0944*/ 	.word	0x000000ff
        /*0948*/ 	.word	0x00028c50
        /*094c*/ 	.short	0x010a
        /*094e*/ 	.byte	0x15
	.zero		1


	//   ....[25]....
        /*0950*/ 	.word	0x00002b00
        /*0954*/ 	.word	0x000000ff
        /*0958*/ 	.word	0x00028c50
        /*095c*/ 	.short	0x010a
        /*095e*/ 	.byte	0x15
	.zero		1


	//   ....[26]....
        /*0960*/ 	.word	0x00002cd0
        /*0964*/ 	.word	0x00000000
        /*0968*/ 	.word	0x00000000
        /*096c*/ 	.short	0x0101
        /*096e*/ 	.byte	0x3f
	.zero		1


	//   ....[27]....
        /*0970*/ 	.word	0x000040e0
        /*0974*/ 	.word	0x000000ff
        /*0978*/ 	.word	0x00028c00
        /*097c*/ 	.short	0x010a
        /*097e*/ 	.byte	0x2e
	.zero		1


	//   ....[28]....
        /*0980*/ 	.word	0x00004160
        /*0984*/ 	.word	0x00000007
        /*0988*/ 	.word	0x00028c30
        /*098c*/ 	.short	0x010a
        /*098e*/ 	.byte	0x3f
	.zero		1


	//   ....[29]....
        /*0990*/ 	.word	0x000041a0
        /*0994*/ 	.word	0x00000007
        /*0998*/ 	.word	0x00028c30
        /*099c*/ 	.short	0x010a
        /*099e*/ 	.byte	0x3f
	.zero		1


	//   ....[30]....
        /*09a0*/ 	.word	0x00004590
        /*09a4*/ 	.word	0x00000003
        /*09a8*/ 	.word	0x00000000
        /*09ac*/ 	.short	0x0101
        /*09ae*/ 	.byte	0x3f
	.zero		1


	//   ....[31]....
        /*09b0*/ 	.word	0x00006040
        /*09b4*/ 	.word	0x00000007
        /*09b8*/ 	.word	0x00028c50
        /*09bc*/ 	.short	0x010a
        /*09be*/ 	.byte	0x3f
	.zero		1


	//   ....[32]....
        /*09c0*/ 	.word	0x00006080
        /*09c4*/ 	.word	0x00000007
        /*09c8*/ 	.word	0x00028c50
        /*09cc*/ 	.short	0x010a
        /*09ce*/ 	.byte	0x3f
	.zero		1


	//   ....[33]....
        /*09d0*/ 	.word	0x00006340
        /*09d4*/ 	.word	0x00000007
        /*09d8*/ 	.word	0x00000000
        /*09dc*/ 	.short	0x0101
        /*09de*/ 	.byte	0x3f
	.zero		1


	//   ....[34]....
        /*09e0*/ 	.word	0x000065d0
        /*09e4*/ 	.word	0x000000ff
        /*09e8*/ 	.word	0x00028c30
        /*09ec*/ 	.short	0x010a
        /*09ee*/ 	.byte	0x1b
	.zero		1


	//   ....[35]....
        /*09f0*/ 	.word	0x00006610
        /*09f4*/ 	.word	0x000000ff
        /*09f8*/ 	.word	0x00028c30
        /*09fc*/ 	.short	0x010a
        /*09fe*/ 	.byte	0x1b
	.zero		1


	//   ....[36]....
        /*0a00*/ 	.word	0x00006a60
        /*0a04*/ 	.word	0x0000000a
        /*0a08*/ 	.word	0x00000000
        /*0a0c*/ 	.short	0x0101
        /*0a0e*/ 	.byte	0x3f
	.zero		1


	//   ....[37]....
        /*0a10*/ 	.word	0x00008970
        /*0a14*/ 	.word	0x000000ff
        /*0a18*/ 	.word	0x00028c50
        /*0a1c*/ 	.short	0x010a
        /*0a1e*/ 	.byte	0x1b
	.zero		1


	//   ....[38]....
        /*0a20*/ 	.word	0x000089b0
        /*0a24*/ 	.word	0x000000ff
        /*0a28*/ 	.word	0x00028c50
        /*0a2c*/ 	.short	0x010a
        /*0a2e*/ 	.byte	0x1b
	.zero		1


	//   ....[39]....
        /*0a30*/ 	.word	0x00008c40
        /*0a34*/ 	.word	0x00000015
        /*0a38*/ 	.word	0x00000000
        /*0a3c*/ 	.short	0x0101
        /*0a3e*/ 	.byte	0x3f
	.zero		1


	//   ....[40]....
        /*0a40*/ 	.word	0x00009030
        /*0a44*/ 	.word	0x000000ff
        /*0a48*/ 	.word	0x00028c30
        /*0a4c*/ 	.short	0x010a
        /*0a4e*/ 	.byte	0x19
	.zero		1


	//   ....[41]....
        /*0a50*/ 	.word	0x00009070
        /*0a54*/ 	.word	0x000000ff
        /*0a58*/ 	.word	0x00028c30
        /*0a5c*/ 	.short	0x010a
        /*0a5e*/ 	.byte	0x19
	.zero		1


	//   ....[42]....
        /*0a60*/ 	.word	0x00009e20
        /*0a64*/ 	.word	0x00000098
        /*0a68*/ 	.word	0x00000000
        /*0a6c*/ 	.short	0x0101
        /*0a6e*/ 	.byte	0x3f
	.zero		1


	//   ....[43]....
        /*0a70*/ 	.word	0x0000a910
        /*0a74*/ 	.word	0x000000ff
        /*0a78*/ 	.word	0x00028c50
        /*0a7c*/ 	.short	0x010a
        /*0a7e*/ 	.byte	0x19
	.zero		1


	//   ....[44]....
        /*0a80*/ 	.word	0x0000a950
        /*0a84*/ 	.word	0x000000ff
        /*0a88*/ 	.word	0x00028c50
        /*0a8c*/ 	.short	0x010a
        /*0a8e*/ 	.byte	0x19
	.zero		1


	//   ....[45]....
        /*0a90*/ 	.word	0x0000abc0
        /*0a94*/ 	.word	0x000000aa
        /*0a98*/ 	.word	0x00000000
        /*0a9c*/ 	.short	0x0101
        /*0a9e*/ 	.byte	0x3f
	.zero		1


	//   ....[46]....
        /*0aa0*/ 	.word	0x0000ad20
        /*0aa4*/ 	.word	0x000000ff
        /*0aa8*/ 	.word	0x00028c30
        /*0aac*/ 	.short	0x010a
        /*0aae*/ 	.byte	0x1a
	.zero		1


	//   ....[47]....
        /*0ab0*/ 	.word	0x0000ad60
        /*0ab4*/ 	.word	0x000000ff
        /*0ab8*/ 	.word	0x00028c30
        /*0abc*/ 	.short	0x010a
        /*0abe*/ 	.byte	0x1a
	.zero		1


	//   ....[48]....
        /*0ac0*/ 	.word	0x0000b190
        /*0ac4*/ 	.word	0x0000000a
        /*0ac8*/ 	.word	0x00000000
        /*0acc*/ 	.short	0x0101
        /*0ace*/ 	.byte	0x3f
	.zero		1


	//   ....[49]....
        /*0ad0*/ 	.word	0x0000d090
        /*0ad4*/ 	.word	0x000000ff
        /*0ad8*/ 	.word	0x00028c50
        /*0adc*/ 	.short	0x010a
        /*0ade*/ 	.byte	0x1a
	.zero		1


	//   ....[50]....
        /*0ae0*/ 	.word	0x0000d0d0
        /*0ae4*/ 	.word	0x000000ff
        /*0ae8*/ 	.word	0x00028c50
        /*0aec*/ 	.short	0x010a
        /*0aee*/ 	.byte	0x1a
	.zero		1


	//   ....[51]....
        /*0af0*/ 	.word	0x0000d360
        /*0af4*/ 	.word	0x00000015
        /*0af8*/ 	.word	0x00000000
        /*0afc*/ 	.short	0x0101
        /*0afe*/ 	.byte	0x3f
	.zero		1


	//   ....[52]....
        /*0b00*/ 	.word	0x0000fac0
        /*0b04*/ 	.word	0x000000ff
        /*0b08*/ 	.word	0x00000000
        /*0b0c*/ 	.short	0x0101
        /*0b0e*/ 	.byte	0x04
	.zero		1


	//   ....[53]....
        /*0b10*/ 	.word	0x00012c30
        /*0b14*/ 	.word	0x00000000
        /*0b18*/ 	.word	0x00028c40
        /*0b1c*/ 	.short	0x010a
        /*0b1e*/ 	.byte	0x3f
	.zero		1


	//   ....[54]....
        /*0b20*/ 	.word	0x00013760
        /*0b24*/ 	.word	0x00000008
        /*0b28*/ 	.word	0x00028c00
        /*0b2c*/ 	.short	0x0107
        /*0b2e*/ 	.byte	0x3f
	.zero		1


	//   ....[55]....
        /*0b30*/ 	.word	0x00013860
        /*0b34*/ 	.word	0x00000002
        /*0b38*/ 	.word	0x00028c00
        /*0b3c*/ 	.short	0x0101
        /*0b3e*/ 	.byte	0x3f
	.zero		1


	//   ....[56]....
        /*0b40*/ 	.word	0x00013880
        /*0b44*/ 	.word	0x00000002
        /*0b48*/ 	.word	0x00028c20
        /*0b4c*/ 	.short	0x010a
        /*0b4e*/ 	.byte	0x3f
	.zero		1


	//   ....[57]....
        /*0b50*/ 	.word	0x00013980
        /*0b54*/ 	.word	0x00000000
        /*0b58*/ 	.word	0x00028c60
        /*0b5c*/ 	.short	0x010a
        /*0b5e*/ 	.byte	0x3f
	.zero		1


	//   ....[58]....
        /*0b60*/ 	.word	0x00014600
        /*0b64*/ 	.word	0x00000003
        /*0b68*/ 	.word	0x00028c40
        /*0b6c*/ 	.short	0x010a
        /*0b6e*/ 	.byte	0x3f
	.zero		1


	//   ....[59]....
        /*0b70*/ 	.word	0x00014850
        /*0b74*/ 	.word	0x00000003
        /*0b78*/ 	.word	0x00028c60
        /*0b7c*/ 	.short	0x010a
        /*0b7e*/ 	.byte	0x3f
	.zero		1


	//   ....[60]....
        /*0b80*/ 	.word	0x00015470
        /*0b84*/ 	.word	0x00000004
        /*0b88*/ 	.word	0x00028c40
        /*0b8c*/ 	.short	0x010a
        /*0b8e*/ 	.byte	0x3f
	.zero		1


	//   ....[61]....
        /*0b90*/ 	.word	0x000156b0
        /*0b94*/ 	.word	0x00000004
        /*0b98*/ 	.word	0x00028c60
        /*0b9c*/ 	.short	0x010a
        /*0b9e*/ 	.byte	0x3f
	.zero		1


	//   ....[62]....
        /*0ba0*/ 	.word	0x00016240
        /*0ba4*/ 	.word	0x00000004
        /*0ba8*/ 	.word	0x00028c40
        /*0bac*/ 	.short	0x010a
        /*0bae*/ 	.byte	0x3f
	.zero		1


	//   ....[63]....
        /*0bb0*/ 	.word	0x00016490
        /*0bb4*/ 	.word	0x00000004
        /*0bb8*/ 	.word	0x00028c60
        /*0bbc*/ 	.short	0x010a
        /*0bbe*/ 	.byte	0x3f
	.zero		1


	//   ....[64]....
        /*0bc0*/ 	.word	0x00017c90
        /*0bc4*/ 	.word	0x00000000
        /*0bc8*/ 	.word	0x00028c20
        /*0bcc*/ 	.short	0x010a
        /*0bce*/ 	.byte	0x3f
	.zero		1


	//   ....[65]....
        /*0bd0*/ 	.word	0x00017e50
        /*0bd4*/ 	.word	0x00000006
        /*0bd8*/ 	.word	0x00000000
        /*0bdc*/ 	.short	0x010a
        /*0bde*/ 	.byte	0x3f
	.zero		1


	//   ....[66]....
        /*0be0*/ 	.word	0x00017ec0
        /*0be4*/ 	.word	0x00000007
        /*0be8*/ 	.word	0x00000000
        /*0bec*/ 	.short	0x010a
        /*0bee*/ 	.byte	0x3f
	.zero		1


	//   ....[67]....
        /*0bf0*/ 	.word	0x00017f30
        /*0bf4*/ 	.word	0x00000004
        /*0bf8*/ 	.word	0x00000000
        /*0bfc*/ 	.short	0x010a
        /*0bfe*/ 	.byte	0x3f
	.zero		1


	//   ....[68]....
        /*0c00*/ 	.word	0x00017f60
        /*0c04*/ 	.word	0x00000003
        /*0c08*/ 	.word	0x00000000
        /*0c0c*/ 	.short	0x010a
        /*0c0e*/ 	.byte	0x3f
	.zero		1


	//   ....[69]....
        /*0c10*/ 	.word	0x00017fd0
        /*0c14*/ 	.word	0x00000003
        /*0c18*/ 	.word	0x00028c50
        /*0c1c*/ 	.short	0x010a
        /*0c1e*/ 	.byte	0x3f
	.zero		1


	//   ....[70]....
        /*0c20*/ 	.word	0x00018030
        /*0c24*/ 	.word	0x00000003
        /*0c28*/ 	.word	0x00028c50
        /*0c2c*/ 	.short	0x010a
        /*0c2e*/ 	.byte	0x3f
	.zero		1


	//   ....[71]....
        /*0c30*/ 	.word	0x00018090
        /*0c34*/ 	.word	0x00000003
        /*0c38*/ 	.word	0x00028c00
        /*0c3c*/ 	.short	0x010a
        /*0c3e*/ 	.byte	0x3f
	.zero		1


	//   ....[72]....
        /*0c40*/ 	.word	0x000180e0
        /*0c44*/ 	.word	0x00000007
        /*0c48*/ 	.word	0x00028c30
        /*0c4c*/ 	.short	0x010a
        /*0c4e*/ 	.byte	0x3f
	.zero		1


	//   ....[73]....
        /*0c50*/ 	.word	0x00018130
        /*0c54*/ 	.word	0x00000007
        /*0c58*/ 	.word	0x00028c50
        /*0c5c*/ 	.short	0x010a
        /*0c5e*/ 	.byte	0x3f
	.zero		1


	//   ....[74]....
        /*0c60*/ 	.word	0x00018190
        /*0c64*/ 	.word	0x00000009
        /*0c68*/ 	.word	0x00028c30
        /*0c6c*/ 	.short	0x010a
        /*0c6e*/ 	.byte	0x3f
	.zero		1


	//   ....[75]....
        /*0c70*/ 	.word	0x000181e0
        /*0c74*/ 	.word	0x00000015
        /*0c78*/ 	.word	0x00028c50
        /*0c7c*/ 	.short	0x010a
        /*0c7e*/ 	.byte	0x3f
	.zero		1


	//   ....[76]....
        /*0c80*/ 	.word	0x00018240
        /*0c84*/ 	.word	0x00000006
        /*0c88*/ 	.word	0x00028c30
        /*0c8c*/ 	.short	0x010a
        /*0c8e*/ 	.byte	0x3f
	.zero		1


	//   ....[77]....
        /*0c90*/ 	.word	0x00018290
        /*0c94*/ 	.word	0x000000aa
        /*0c98*/ 	.word	0x00028c50
        /*0c9c*/ 	.short	0x010a
        /*0c9e*/ 	.byte	0x3f
	.zero		1


	//   ....[78]....
        /*0ca0*/ 	.word	0x000182f0
        /*0ca4*/ 	.word	0x00000005
        /*0ca8*/ 	.word	0x00028c30
        /*0cac*/ 	.short	0x010a
        /*0cae*/ 	.byte	0x3f
	.zero		1


	//   ....[79]....
        /*0cb0*/ 	.word	0x00018340
        /*0cb4*/ 	.word	0x00000015
        /*0cb8*/ 	.word	0x00028c50
        /*0cbc*/ 	.short	0x010a
        /*0cbe*/ 	.byte	0x3f
	.zero		1


	//   ....[80]....
        /*0cc0*/ 	.word	0x000184e0
        /*0cc4*/ 	.word	0x00000000
        /*0cc8*/ 	.word	0x00028c40
        /*0ccc*/ 	.short	0x010a
        /*0cce*/ 	.byte	0x3f
	.zero		1


	//   ....[81]....
        /*0cd0*/ 	.word	0x00018a50
        /*0cd4*/ 	.word	0x00000002
        /*0cd8*/ 	.word	0x00028c20
        /*0cdc*/ 	.short	0x010a
        /*0cde*/ 	.byte	0x3f
	.zero		1


	//   ....[82]....
        /*0ce0*/ 	.word	0x00018aa0
        /*0ce4*/ 	.word	0x00000000
        /*0ce8*/ 	.word	0x00028c60
        /*0cec*/ 	.short	0x010a
        /*0cee*/ 	.byte	0x3f
	.zero		1


	//   ....[83]....
        /*0cf0*/ 	.word	0x00018af0
        /*0cf4*/ 	.word	0x00000003
        /*0cf8*/ 	.word	0x00028c40
        /*0cfc*/ 	.short	0x010a
        /*0cfe*/ 	.byte	0x3f
	.zero		1


	//   ....[84]....
        /*0d00*/ 	.word	0x00018b40
        /*0d04*/ 	.word	0x00000003
        /*0d08*/ 	.word	0x00028c60
        /*0d0c*/ 	.short	0x010a
        /*0d0e*/ 	.byte	0x3f
	.zero		1


	//   ....[85]....
        /*0d10*/ 	.word	0x00018b90
        /*0d14*/ 	.word	0x00000004
        /*0d18*/ 	.word	0x00028c40
        /*0d1c*/ 	.short	0x010a
        /*0d1e*/ 	.byte	0x3f
	.zero		1


	//   ....[86]....
        /*0d20*/ 	.word	0x00018be0
        /*0d24*/ 	.word	0x00000004
        /*0d28*/ 	.word	0x00028c60
        /*0d2c*/ 	.short	0x010a
        /*0d2e*/ 	.byte	0x3f
	.zero		1


	//   ....[87]....
        /*0d30*/ 	.word	0x00018c30
        /*0d34*/ 	.word	0x00000004
        /*0d38*/ 	.word	0x00028c40
        /*0d3c*/ 	.short	0x010a
        /*0d3e*/ 	.byte	0x3f
	.zero		1


	//   ....[88]....
        /*0d40*/ 	.word	0x00018c80
        /*0d44*/ 	.word	0x00000004
        /*0d48*/ 	.word	0x00028c60
        /*0d4c*/ 	.short	0x010a
        /*0d4e*/ 	.byte	0x3f
	.zero		1


	//   ....[89]....
        /*0d50*/ 	.word	0x00019610
        /*0d54*/ 	.word	0x00000000
        /*0d58*/ 	.word	0x00028c20
        /*0d5c*/ 	.short	0x010a
        /*0d5e*/ 	.byte	0x3f
	.zero		1


	//   ....[90]....
        /*0d60*/ 	.word	0x000197b0
        /*0d64*/ 	.word	0x00000006
        /*0d68*/ 	.word	0x00000000
        /*0d6c*/ 	.short	0x010a
        /*0d6e*/ 	.byte	0x3f
	.zero		1


	//   ....[91]....
        /*0d70*/ 	.word	0x00019800
        /*0d74*/ 	.word	0x00000007
        /*0d78*/ 	.word	0x00000000
        /*0d7c*/ 	.short	0x010a
        /*0d7e*/ 	.byte	0x3f
	.zero		1


	//   ....[92]....
        /*0d80*/ 	.word	0x00019850
        /*0d84*/ 	.word	0x00000004
        /*0d88*/ 	.word	0x00000000
        /*0d8c*/ 	.short	0x010a
        /*0d8e*/ 	.byte	0x3f
	.zero		1


	//----- nvinfo : EIATTR_NUM_MBARRIERS
	.align		4
.L_384:
        /*0d90*/ 	.byte	0x03, 0x38
        /*0d92*/ 	.short	0x0016


	//----- nvinfo : EIATTR_EXIT_INSTR_OFFSETS
	.align		4
        /*0d94*/ 	.byte	0x04, 0x1c
        /*0d96*/ 	.short	(.L_386 - .L_385)


	//   ....[0]....
.L_385:
        /*0d98*/ 	.word	0x00000a40


	//   ....[1]....
        /*0d9c*/ 	.word	0x00010dd0


	//   ....[2]....
        /*0da0*/ 	.word	0x00017fb0


	//----- nvinfo : EIATTR_MAX_THREADS
	.align		4
.L_386:
        /*0da4*/ 	.byte	0x04, 0x05
        /*0da6*/ 	.short	(.L_388 - .L_387)
.L_387:
        /*0da8*/ 	.word	0x00000180
        /*0dac*/ 	.word	0x00000001
        /*0db0*/ 	.word	0x00000001


	//----- nvinfo : EIATTR_CRS_STACK_SIZE
	.align		4
.L_388:
        /*0db4*/ 	.byte	0x04, 0x1e
        /*0db6*/ 	.short	(.L_390 - .L_389)
.L_389:
        /*0db8*/ 	.word	0x00000000


	//----- nvinfo : EIATTR_CBANK_PARAM_SIZE
	.align		4
.L_390:
        /*0dbc*/ 	.byte	0x03, 0x19
        /*0dbe*/ 	.short	0x0af0


	//----- nvinfo : EIATTR_PARAM_CBANK
	.align		4
        /*0dc0*/ 	.byte	0x04, 0x0a
        /*0dc2*/ 	.short	(.L_392 - .L_391)
	.align		4
.L_391:
        /*0dc4*/ 	.word	index@(.nv.constant0._ZN7cutlass13device_kernelIN5flash11enable_sm90INS1_16FlashAttnFwdSm90INS1_25CollectiveMainloopFwdSm90ILi2EN4cute5tupleIJNS5_1CILi1EEES8_S8_EEENS6_IJNS7_ILi64EEESA_SA_EEELi512ENS_10bfloat16_tEfNS_4arch4Sm90ELb0ELb1ELb1ELb1ELb0ELb0ELb0ELb0ELb0ELb1ELb0ELb0EEENS1_21CollectiveEpilogueFwdINS6_IJSA_NS7_ILi512EEESA_EEES9_SC_SE_Li256ELb1ELb1ELb0ELb0EEENS1_36VarlenDynamicPersistentTileSchedulerILi64ELi64ELi256ELi128ELb0ELb1ELb1ELb1ELb0ELb1EEEEEEEEEvNT_6ParamsE)
        /*0dc8*/ 	.short	0x0210
        /*0dca*/ 	.short	0x0af0


	//----- nvinfo : EIATTR_SW_WAR
	.align		4
.L_392:
        /*0dcc*/ 	.byte	0x04, 0x36
        /*0dce*/ 	.short	(.L_394 - .L_393)
.L_393:
        /*0dd0*/ 	.word	0x00000008
.L_394:


//--------------------- .nv.info._ZN7cutlass13device_kernelIN5flash11enable_sm90INS1_16FlashAttnFwdSm90INS1_25CollectiveMainloopFwdSm90ILi2EN4cute5tupleIJNS5_1CILi1EEES8_S8_EEENS6_IJNS7_ILi64EEESA_SA_EEELi512ENS_10bfloat16_tEfNS_4arch4Sm90ELb0ELb1ELb1ELb1ELb0ELb1ELb0ELb0ELb0ELb1ELb0ELb0EEENS1_21CollectiveEpilogueFwdINS6_IJSA_NS7_ILi512EEESA_EEES9_SC_SE_Li256ELb1ELb1ELb0ELb0EEENS1_36VarlenDynamicPersistentTileSchedulerILi64ELi64ELi256ELi128ELb0ELb1ELb1ELb1ELb0ELb1EEEEEEEEEvNT_6ParamsE --------------------------
	.section	.nv.info._ZN7cutlass13device_kernelIN5flash11enable_sm90INS1_16FlashAttnFwdSm90INS1_25CollectiveMainloopFwdSm90ILi2EN4cute5tupleIJNS5_1CILi1EEES8_S8_EEENS6_IJNS7_ILi64EEESA_SA_EEELi512ENS_10bfloat16_tEfNS_4arch4Sm90ELb0ELb1ELb1ELb1ELb0ELb1ELb0ELb0ELb0ELb1ELb0ELb0EEENS1_21CollectiveEpilogueFwdINS6_IJSA_NS7_ILi512EEESA_EEES9_SC_SE_Li256ELb1ELb1ELb0ELb0EEENS1_36VarlenDynamicPersistentTileSchedulerILi64ELi64ELi256ELi128ELb0ELb1ELb1ELb1ELb0ELb1EEEEEEEEEvNT_6ParamsE,"",@"SHT_CUDA_INFO"
	.sectionflags	@""
	.align	4


	//----- nvinfo : EIATTR_CUDA_API_VERSION
	.align		4
        /*0000*/ 	.byte	0x04, 0x37
        /*0002*/ 	.short	(.L_396 - .L_395)
.L_395:
        /*0004*/ 	.word	0x00000082


	//----- nvinfo : EIATTR_KPARAM_INFO
	.align		4
.L_396:
        /*0008*/ 	.byte	0x04, 0x17
        /*000a*/ 	.short	(.L_398 - .L_397)
.L_397:
        /*000c*/ 	.word	0x00000000
        /*0010*/ 	.short	0x0000
        /*0012*/ 	.short	0x0070
        /*0014*/ 	.byte	0x00, 0xf0, 0x01, 0x2a


	//----- nvinfo : EIATTR_SPARSE_MMA_MASK
	.align		4
.L_398:
        /*0018*/ 	.byte	0x03, 0x50
        /*001a*/ 	.short	0x0000


	//----- nvinfo : EIATTR_MAXREG_COUNT
	.align		4
        /*001c*/ 	.byte	0x03, 0x1b
        /*001e*/ 	.short	0x00a8


	//----- nvinfo : EIATTR_NUM_BARRIERS
	.align		4
        /*0020*/ 	.byte	0x02, 0x4c
        /*0022*/ 	.byte	0x10
	.zero		1


	//----- nvinfo : EIATTR_EXTERNS
	.align		4
        /*0024*/ 	.byte	0x04, 0x0f
        /*0026*/ 	.short	(.L_400 - .L_399)


	//   ....[0]....
	.align		4
.L_399:
        /*0028*/ 	.word	index@(__assertfail)


	//----- nvinfo : EIATTR_ANNOTATIONS
	.align		4
.L_400:
        /*002c*/ 	.byte	0x04, 0x55
        /*002e*/ 	.short	(.L_402 - .L_401)


	//   ....[0]....
.L_401:
        /* <DEDUP_REMOVED lines=69> */


	//----- nvinfo : EIATTR_MERCURY_ISA_VERSION
	.align		4
.L_402:
        /*0470*/ 	.byte	0x03, 0x5f
        /*0472*/ 	.short	0x0101


	//----- nvinfo : EIATTR_UNUSED_LOAD_BYTE_OFFSET
	.align		4
        /*0474*/ 	.byte	0x04, 0x44
        /*0476*/ 	.short	(.L_404 - .L_403)


	//   ....[0]....
.L_403:
        /*0478*/ 	.word	0x00000a80
        /*047c*/ 	.word	0x0000fff0


	//   ....[1]....
        /*0480*/ 	.word	0x00014640
        /*0484*/ 	.word	0x0000fff0


	//----- nvinfo : EIATTR_INT_WARP_WIDE_INSTR_OFFSETS
	.align		4
.L_404:
        /*0488*/ 	.byte	0x04, 0x31
        /*048a*/ 	.short	(.L_406 - .L_405)


	//   ....[0]....
.L_405:
        /*048c*/ 	.word	0x00000190


	//   ....[1]....
        /*0490*/ 	.word	0x000001d0


	//   ....[2]....
        /*0494*/ 	.word	0x00000240


	//   ....[3]....
        /*0498*/ 	.word	0x0001abd0


	//   ....[4]....
        /*049c*/ 	.word	0x0001ac60


	//   ....[5]....
        /*04a0*/ 	.word	0x0001f690


	//   ....[6]....
        /*04a4*/ 	.word	0x0001f720


	//----- nvinfo : EIATTR_COOP_GROUP_MASK_REGIDS
	.align		4
.L_406:
        /*04a8*/ 	.byte	0x04, 0x29
        /*04aa*/ 	.short	(.L_408 - .L_407)


	//   ....[0]....
.L_407:
        /*04ac*/ 	.word	0xffffffff


	//   ....[1]....
        /*04b0*/ 	.word	0xffffffff


	//   ....[2]....
        /*04b4*/ 	.word	0xffffffff


	//   ....[3]....
        /*04b8*/ 	.word	0xffffffff


	//   ....[4]....
        /*04bc*/ 	.word	0xffffffff


	//   ....[5]....
        /*04c0*/ 	.word	0xffffffff


	//   ....[6]....
        /*04c4*/ 	.word	0xffffffff


	//   ....[7]....
        /*04c8*/ 	.word	0xffffffff


	//   ....[8]....
        /*04cc*/ 	.word	0xffffffff


	//   ....[9]....
        /*04d0*/ 	.word	0xffffffff


	//   ....[10]....
        /*04d4*/ 	.word	0xffffffff


	//   ....[11]....
        /*04d8*/ 	.word	0xffffffff


	//   ....[12]....
        /*04dc*/ 	.word	0xffffffff


	//   ....[13]....
        /*04e0*/ 	.word	0xffffffff


	//   ....[14]....
        /*04e4*/ 	.word	0xffffffff


	//   ....[15]....
        /*04e8*/ 	.word	0xffffffff


	//   ....[16]....
        /*04ec*/ 	.word	0xffffffff


	//   ....[17]....
        /*04f0*/ 	.word	0xffffffff


	//   ....[18]....
        /*04f4*/ 	.word	0xffffffff


	//   ....[19]....
        /*04f8*/ 	.word	0xffffffff


	//   ....[20]....
        /*04fc*/ 	.word	0xffffffff


	//   ....[21]....
        /*0500*/ 	.word	0xffffffff


	//   ....[22]....
        /*0504*/ 	.word	0xffffffff


	//   ....[23]....
        /*0508*/ 	.word	0xffffffff


	//   ....[24]....
        /*050c*/ 	.word	0xffffffff


	//   ....[25]....
        /*0510*/ 	.word	0xffffffff


	//   ....[26]....
        /*0514*/ 	.word	0xffffffff


	//   ....[27]....
        /*0518*/ 	.word	0xffffffff


	//   ....[28]....
        /*051c*/ 	.word	0xffffffff


	//   ....[29]....
        /*0520*/ 	.word	0xffffffff


	//   ....[30]....
        /*0524*/ 	.word	0xffffffff


	//   ....[31]....
        /*0528*/ 	.word	0xffffffff


	//   ....[32]....
        /*052c*/ 	.word	0xffffffff


	//   ....[33]....
        /*0530*/ 	.word	0xffffffff


	//   ....[34]....
        /*0534*/ 	.word	0xffffffff


	//   ....[35]....
        /*0538*/ 	.word	0xffffffff


	//   ....[36]....
        /*053c*/ 	.word	0xffffffff


	//   ....[37]....
        /*0540*/ 	.word	0xffffffff


	//   ....[38]....
        /*0544*/ 	.word	0xffffffff


	//   ....[39]....
        /*0548*/ 	.word	0xffffffff


	//   ....[40]....
        /*054c*/ 	.word	0xffffffff


	//   ....[41]....
        /*0550*/ 	.word	0xffffffff


	//   ....[42]....
        /*0554*/ 	.word	0xffffffff


	//   ....[43]....
        /*0558*/ 	.word	0xffffffff


	//   ....[44]....
        /*055c*/ 	.word	0xffffffff


	//   ....[45]....
        /*0560*/ 	.word	0xffffffff


	//   ....[46]....
        /*0564*/ 	.word	0xffffffff


	//   ....[47]....
        /*0568*/ 	.word	0xffffffff


	//   ....[48]....
        /*056c*/ 	.word	0xffffffff


	//   ....[49]....
        /*0570*/ 	.word	0xffffffff


	//   ....[50]....
        /*0574*/ 	.word	0xffffffff


	//   ....[51]....
        /*0578*/ 	.word	0xffffffff


	//   ....[52]....
        /*057c*/ 	.word	0xffffffff


	//   ....[53]....
        /*0580*/ 	.word	0xffffffff


	//   ....[54]....
        /*0584*/ 	.word	0xffffffff


	//   ....[55]....
        /*0588*/ 	.word	0xffffffff


	//   ....[56]....
        /*058c*/ 	.word	0xffffffff


	//   ....[57]....
        /*0590*/ 	.word	0xffffffff


	//   ....[58]....
        /*0594*/ 	.word	0xffffffff


	//   ....[59]....
        /*0598*/ 	.word	0xffffffff


	//   ....[60]....
        /*059c*/ 	.word	0xffffffff


	//   ....[61]....
        /*05a0*/ 	.word	0xffffffff


	//   ....[62]....
        /*05a4*/ 	.word	0xffffffff


	//   ....[63]....
        /*05a8*/ 	.word	0xffffffff


	//   ....[64]....
        /*05ac*/ 	.word	0xffffffff


	//   ....[65]....
        /*05b0*/ 	.word	0xffffffff


	//   ....[66]....
        /*05b4*/ 	.word	0xffffffff


	//   ....[67]....
        /*05b8*/ 	.word	0xffffffff


	//   ....[68]....
        /*05bc*/ 	.word	0xffffffff


	//   ....[69]....
        /*05c0*/ 	.word	0xffffffff


	//   ....[70]....
        /*05c4*/ 	.word	0xffffffff


	//   ....[71]....
        /*05c8*/ 	.word	0xffffffff


	//   ....[72]....
        /*05cc*/ 	.word	0xffffffff


	//   ....[73]....
        /*05d0*/ 	.word	0xffffffff


	//   ....[74]....
        /*05d4*/ 	.word	0xffffffff


	//   ....[75]....
        /*05d8*/ 	.word	0xffffffff


	//   ....[76]....
        /*05dc*/ 	.word	0xffffffff


	//   ....[77]....
        /*05e0*/ 	.word	0xffffffff


	//   ....[78]....
        /*05e4*/ 	.word	0xffffffff


	//   ....[79]....
        /*05e8*/ 	.word	0xffffffff


	//   ....[80]....
        /*05ec*/ 	.word	0xffffffff


	//   ....[81]....
        /*05f0*/ 	.word	0xffffffff


	//   ....[82]....
        /*05f4*/ 	.word	0xffffffff


	//   ....[83]....
        /*05f8*/ 	.word	0xffffffff


	//   ....[84]....
        /*05fc*/ 	.word	0xffffffff


	//   ....[85]....
        /*0600*/ 	.word	0xffffffff


	//   ....[86]....
        /*0604*/ 	.word	0xffffffff


	//   ....[87]....
        /*0608*/ 	.word	0xffffffff


	//   ....[88]....
        /*060c*/ 	.word	0xffffffff


	//   ....[89]....
        /*0610*/ 	.word	0xffffffff


	//   ....[90]....
        /*0614*/ 	.word	0xffffffff


	//   ....[91]....
        /*0618*/ 	.word	0xffffffff


	//   ....[92]....
        /*061c*/ 	.word	0xffffffff


	//   ....[93]....
        /*0620*/ 	.word	0xffffffff


	//   ....[94]....
        /*0624*/ 	.word	0xffffffff


	//   ....[95]....
        /*0628*/ 	.word	0xffffffff


	//   ....[96]....
        /*062c*/ 	.word	0xffffffff


	//   ....[97]....
        /*0630*/ 	.word	0xffffffff


	//   ....[98]....
        /*0634*/ 	.word	0xffffffff


	//   ....[99]....
        /*0638*/ 	.word	0xffffffff


	//   ....[100]....
        /*063c*/ 	.word	0xffffffff


	//   ....[101]....
        /*0640*/ 	.word	0xffffffff


	//   ....[102]....
        /*0644*/ 	.word	0xffffffff


	//   ....[103]....
        /*0648*/ 	.word	0xffffffff


	//   ....[104]....
        /*064c*/ 	.word	0xffffffff


	//   ....[105]....
        /*0650*/ 	.word	0xffffffff


	//   ....[106]....
        /*0654*/ 	.word	0xffffffff


	//   ....[107]....
        /*0658*/ 	.word	0xffffffff


	//   ....[108]....
        /*065c*/ 	.word	0xffffffff


	//   ....[109]....
        /*0660*/ 	.word	0xffffffff


	//   ....[110]....
        /*0664*/ 	.word	0xffffffff


	//   ....[111]....
        /*0668*/ 	.word	0xffffffff


	//   ....[112]....
        /*066c*/ 	.word	0x0500000f


	//   ....[113]....
        /*0670*/ 	.word	0x0500000f


	//   ....[114]....
        /*0674*/ 	.word	0x0500000f


	//   ....[115]....
        /*0678*/ 	.word	0x0500000f


	//   ....[116]....
        /*067c*/ 	.word	0x0500000f


	//   ....[117]....
        /*0680*/ 	.word	0x0500000f


	//   ....[118]....
        /*0684*/ 	.word	0x0500000f


	//   ....[119]....
        /*0688*/ 	.word	0x0500000f


	//   ....[120]....
        /*068c*/ 	.word	0x0500000f


	//   ....[121]....
        /*0690*/ 	.word	0x0500000f


	//   ....[122]....
        /*0694*/ 	.word	0x0500000f


	//   ....[123]....
        /*0698*/ 	.word	0x0500000f


	//   ....[124]....
        /*069c*/ 	.word	0x0500000f


	//   ....[125]....
        /*06a0*/ 	.word	0x0500000f


	//   ....[126]....
        /*06a4*/ 	.word	0x0500000f


	//   ....[127]....
        /*06a8*/ 	.word	0x0500000f


	//   ....[128]....
        /*06ac*/ 	.word	0x0500000f


	//   ....[129]....
        /*06b0*/ 	.word	0x0500000f


	//   ....[130]....
        /*06b4*/ 	.word	0x0500000f


	//   ....[131]....
        /*06b8*/ 	.word	0x0500000f


	//   ....[132]....
        /*06bc*/ 	.word	0x0500000f


	//   ....[133]....
        /*06c0*/ 	.word	0x0500000f


	//   ....[134]....
        /*06c4*/ 	.word	0x0500000f


	//   ....[135]....
        /*06c8*/ 	.word	0x0500000f


	//   ....[136]....
        /*06cc*/ 	.word	0x0500000f


	//   ....[137]....
        /*06d0*/ 	.word	0x0500000f


	//   ....[138]....
        /*06d4*/ 	.word	0x0500000f


	//   ....[139]....
        /*06d8*/ 	.word	0x0500000f


	//   ....[140]....
        /*06dc*/ 	.word	0x0500000f


	//   ....[141]....
        /*06e0*/ 	.word	0x0500000f


	//   ....[142]....
        /*06e4*/ 	.word	0x0500000f


	//   ....[143]....
        /*06e8*/ 	.word	0x0500000f


	//   ....[144]....
        /*06ec*/ 	.word	0x0500000f


	//   ....[145]....
        /*06f0*/ 	.word	0x0500000f


	//   ....[146]....
        /*06f4*/ 	.word	0x0500000f


	//   ....[147]....
        /*06f8*/ 	.word	0x0500000f


	//   ....[148]....
        /*06fc*/ 	.word	0x0500000f


	//   ....[149]....
        /*0700*/ 	.word	0x0500000f


	//   ....[150]....
        /*0704*/ 	.word	0x0500000f


	//   ....[151]....
        /*0708*/ 	.word	0x0500000f


	//   ....[152]....
        /*070c*/ 	.word	0x0500000f


	//   ....[153]....
        /*0710*/ 	.word	0x0500000f


	//   ....[154]....
        /*0714*/ 	.word	0x0500000f


	//   ....[155]....
        /*0718*/ 	.word	0x0500000f


	//----- nvinfo : EIATTR_COOP_GROUP_INSTR_OFFSETS
	.align		4
.L_408:
        /*071c*/ 	.byte	0x04, 0x28
        /*071e*/ 	.short	(.L_410 - .L_409)


	//   ....[0]....
.L_409:
        /*0720*/ 	.word	0x00000060


	//   ....[1]....
        /*0724*/ 	.word	0x000001a0


	//   ....[2]....
        /*0728*/ 	.word	0x000001f0


	//   ....[3]....
        /*072c*/ 	.word	0x000003e0


	//   ....[4]....
        /*0730*/ 	.word	0x00000540


	//   ....[5]....
        /*0734*/ 	.word	0x00000660


	//   ....[6]....
        /*0738*/ 	.word	0x000007c0


	//   ....[7]....
        /*073c*/ 	.word	0x00004f40


	//   ....[8]....
        /*0740*/ 	.word	0x00007200


	//   ....[9]....
        /*0744*/ 	.word	0x00007930


	//   ....[10]....
        /*0748*/ 	.word	0x00007940


	//   ....[11]....
        /*074c*/ 	.word	0x00007950


	//   ....[12]....
        /*0750*/ 	.word	0x00007960


	//   ....[13]....
        /*0754*/ 	.word	0x00007c60


	//   ....[14]....
        /*0758*/ 	.word	0x00007c70


	//   ....[15]....
        /*075c*/ 	.word	0x00007c80


	//   ....[16]....
        /*0760*/ 	.word	0x00007c90


	//   ....[17]....
        /*0764*/ 	.word	0x00008f60


	//   ....[18]....
        /*0768*/ 	.word	0x00008f70


	//   ....[19]....
        /*076c*/ 	.word	0x00008f80


	//   ....[20]....
        /*0770*/ 	.word	0x00008f90


	//   ....[21]....
        /*0774*/ 	.word	0x000091d0


	//   ....[22]....
        /*0778*/ 	.word	0x000091e0


	//   ....[23]....
        /*077c*/ 	.word	0x000091f0


	//   ....[24]....
        /*0780*/ 	.word	0x00009200


	//   ....[25]....
        /*0784*/ 	.word	0x0000a7c0


	//   ....[26]....
        /*0788*/ 	.word	0x0000b2e0


	//   ....[27]....
        /*078c*/ 	.word	0x0000b8b0


	//   ....[28]....
        /*0790*/ 	.word	0x0000b9a0


	//   ....[29]....
        /*0794*/ 	.word	0x0000bc40


	//   ....[30]....
        /*0798*/ 	.word	0x0000bcd0


	//   ....[31]....
        /*079c*/ 	.word	0x0000c650


	//   ....[32]....
        /*07a0*/ 	.word	0x0000cc40


	//   ....[33]....
        /*07a4*/ 	.word	0x0000d2a0


	//   ....[34]....
        /*07a8*/ 	.word	0x0000d970


	//   ....[35]....
        /*07ac*/ 	.word	0x0000da50


	//   ....[36]....
        /*07b0*/ 	.word	0x0000e070


	//   ....[37]....
        /*07b4*/ 	.word	0x0000e240


	//   ....[38]....
        /*07b8*/ 	.word	0x0000f0d0


	//   ....[39]....
        /*07bc*/ 	.word	0x0000fbd0


	//   ....[40]....
        /*07c0*/ 	.word	0x0000fc30


	//   ....[41]....
        /*07c4*/ 	.word	0x000104a0


	//   ....[42]....
        /*07c8*/ 	.word	0x000104f0


	//   ....[43]....
        /*07cc*/ 	.word	0x000111e0


	//   ....[44]....
        /*07d0*/ 	.word	0x00011620


	//   ....[45]....
        /*07d4*/ 	.word	0x00011cc0


	//   ....[46]....
        /*07d8*/ 	.word	0x000122a0


	//   ....[47]....
        /*07dc*/ 	.word	0x000122c0


	//   ....[48]....
        /*07e0*/ 	.word	0x00012b20


	//   ....[49]....
        /*07e4*/ 	.word	0x00012cf0


	//   ....[50]....
        /*07e8*/ 	.word	0x00013b00


	//   ....[51]....
        /*07ec*/ 	.word	0x00013b50


	//   ....[52]....
        /*07f0*/ 	.word	0x00013b80


	//   ....[53]....
        /*07f4*/ 	.word	0x00013be0


	//   ....[54]....
        /*07f8*/ 	.word	0x00013c00


	//   ....[55]....
        /*07fc*/ 	.word	0x000155d0


	//   ....[56]....
        /*0800*/ 	.word	0x00015af0


	//   ....[57]....
        /*0804*/ 	.word	0x00015b10


	//   ....[58]....
        /*0808*/ 	.word	0x00015b40


	//   ....[59]....
        /*080c*/ 	.word	0x00015b50


	//   ....[60]....
        /*0810*/ 	.word	0x00016160


	//   ....[61]....
        /*0814*/ 	.word	0x000161c0


	//   ....[62]....
        /*0818*/ 	.word	0x00016440


	//   ....[63]....
        /*081c*/ 	.word	0x00016460


	//   ....[64]....
        /*0820*/ 	.word	0x00016fd0


	//   ....[65]....
        /*0824*/ 	.word	0x00016ff0


	//   ....[66]....
        /*0828*/ 	.word	0x00017220


	//   ....[67]....
        /*082c*/ 	.word	0x00017240


	//   ....[68]....
        /*0830*/ 	.word	0x000174f0


	//   ....[69]....
        /*0834*/ 	.word	0x000176c0


	//   ....[70]....
        /*0838*/ 	.word	0x000176f0


	//   ....[71]....
        /*083c*/ 	.word	0x00017720


	//   ....[72]....
        /*0840*/ 	.word	0x00017750


	//   ....[73]....
        /*0844*/ 	.word	0x00017780


	//   ....[74]....
        /*0848*/ 	.word	0x000177b0


	//   ....[75]....
        /*084c*/ 	.word	0x00017920


	//   ....[76]....
        /*0850*/ 	.word	0x00017950


	//   ....[77]....
        /*0854*/ 	.word	0x00017980


	//   ....[78]....
        /*0858*/ 	.word	0x000179b0


	//   ....[79]....
        /*085c*/ 	.word	0x000179e0


	//   ....[80]....
        /*0860*/ 	.word	0x00017a10


	//   ....[81]....
        /*0864*/ 	.word	0x00017ab0


	//   ....[82]....
        /*0868*/ 	.word	0x00017b10


	//   ....[83]....
        /*086c*/ 	.word	0x00017ba0


	//   ....[84]....
        /*0870*/ 	.word	0x00018c50


	//   ....[85]....
        /*0874*/ 	.word	0x0001b190


	//   ....[86]....
        /*0878*/ 	.word	0x0001bcc0


	//   ....[87]....
        /*087c*/ 	.word	0x0001bce0


	//   ....[88]....
        /*0880*/ 	.word	0x0001bd90


	//   ....[89]....
        /*0884*/ 	.word	0x0001bda0


	//   ....[90]....
        /*0888*/ 	.word	0x0001be20


	//   ....[91]....
        /*088c*/ 	.word	0x0001be30


	//   ....[92]....
        /*0890*/ 	.word	0x0001be80


	//   ....[93]....
        /*0894*/ 	.word	0x0001bea0


	//   ....[94]....
        /*0898*/ 	.word	0x0001f920


	//   ....[95]....
        /*089c*/ 	.word	0x0001f950


	//   ....[96]....
        /*08a0*/ 	.word	0x0001f990


	//   ....[97]....
        /*08a4*/ 	.word	0x0001f9c0


	//   ....[98]....
        /*08a8*/ 	.word	0x0001f9f0


	//   ....[99]....
        /*08ac*/ 	.word	0x0001fa20


	//   ....[100]....
        /*08b0*/ 	.word	0x0001fa50


	//   ....[101]....
        /*08b4*/ 	.word	0x0001fa80


	//   ....[102]....
        /*08b8*/ 	.word	0x0001fc00


	//   ....[103]....
        /*08bc*/ 	.word	0x0001fc30


	//   ....[104]....
        /*08c0*/ 	.word	0x0001fc60


	//   ....[105]....
        /*08c4*/ 	.word	0x0001fc90


	//   ....[106]....
        /*08c8*/ 	.word	0x0001fcc0


	//   ....[107]....
        /*08cc*/ 	.word	0x0001fcf0


	//   ....[108]....
        /*08d0*/ 	.word	0x0001fdb0


	//   ....[109]....
        /*08d4*/ 	.word	0x0001fdd0


	//   ....[110]....
        /*08d8*/ 	.word	0x0001fe40


	//   ....[111]....
        /*08dc*/ 	.word	0x00020500


	//   ....[112]....
        /*08e0*/ 	.word	0x000209e0


	//   ....[113]....
        /*08e4*/ 	.word	0x00020a70


	//   ....[114]....
        /*08e8*/ 	.word	0x00020ac0


	//   ....[115]....
        /*08ec*/ 	.word	0x00020b10


	//   ....[116]....
        /*08f0*/ 	.word	0x00020ba0


	//   ....[117]....
        /*08f4*/ 	.word	0x00020c30


	//   ....[118]....
        /*08f8*/ 	.word	0x00020c80


	//   ....[119]....
        /*08fc*/ 	.word	0x00020cd0


	//   ....[120]....
        /*0900*/ 	.word	0x00020db0


	//   ....[121]....
        /*0904*/ 	.word	0x00020e40


	//   ....[122]....
        /*0908*/ 	.word	0x00020e90


	//   ....[123]....
        /*090c*/ 	.word	0x00020ef0


	//   ....[124]....
        /*0910*/ 	.word	0x00020f90


	//   ....[125]....
        /*0914*/ 	.word	0x00021020


	//   ....[126]....
        /*0918*/ 	.word	0x00021070


	//   ....[127]....
        /*091c*/ 	.word	0x000210c0


	//   ....[128]....
        /*0920*/ 	.word	0x00021470


	//   ....[129]....
        /*0924*/ 	.word	0x00021760


	//   ....[130]....
        /*0928*/ 	.word	0x00021920


	//   ....[131]....
        /*092c*/ 	.word	0x00021970


	//   ....[132]....
        /*0930*/ 	.word	0x000219d0


	//   ....[133]....
        /*0934*/ 	.word	0x00021ac0


	//   ....[134]....
        /*0938*/ 	.word	0x00021b20


	//   ....[135]....
        /*093c*/ 	.word	0x00021c10


	//   ....[136]....
        /*0940*/ 	.word	0x00021c70


	//   ....[137]....
        /*0944*/ 	.word	0x00021d40


	//   ....[138]....
        /*0948*/ 	.word	0x00022070


	//   ....[139]....
        /*094c*/ 	.word	0x00022110


	//   ....[140]....
        /*0950*/ 	.word	0x00022230


	//   ....[141]....
        /*0954*/ 	.word	0x000222a0


	//   ....[142]....
        /*0958*/ 	.word	0x00022310


	//   ....[143]....
        /*095c*/ 	.word	0x00022380


	//   ....[144]....
        /*0960*/ 	.word	0x000223f0


	//   ....[145]....
        /*0964*/ 	.word	0x00022470


	//   ....[146]....
        /*0968*/ 	.word	0x00022500


	//   ....[147]....
        /*096c*/ 	.word	0x000225a0


	//   ....[148]....
        /*0970*/ 	.word	0x00022610


	//   ....[149]....
        /*0974*/ 	.word	0x00022680


	//   ....[150]....
        /*0978*/ 	.word	0x000226f0


	//   ....[151]....
        /*097c*/ 	.word	0x00022770


	//   ....[152]....
        /*0980*/ 	.word	0x000227e0


	//   ....[153]....
        /*0984*/ 	.word	0x00022880


	//   ....[154]....
        /*0988*/ 	.word	0x00022910


	//   ....[155]....
        /*098c*/ 	.word	0x00022a40


	//----- nvinfo : EIATTR_REG_RECONFIG
	.align		4
.L_410:
        /*0990*/ 	.byte	0x01, 0x54
	.zero		2


	//----- nvinfo : EIATTR_SYSCALL_OFFSETS
	.align		4
        /*0994*/ 	.byte	0x04, 0x46
        /*0996*/ 	.short	(.L_412 - .L_411)


	//   ....[0]....
.L_411:
        /*0998*/ 	.word	0x00001ce0


	//   ....[1]....
        /*099c*/ 	.word	0x00001e30


	//   ....[2]....
        /*09a0*/ 	.word	0x000073c0


	//   ....[3]....
        /*09a4*/ 	.word	0x000076e0


	//   ....[4]....
        /*09a8*/ 	.word	0x0001add0


	//   ....[5]....
        /*09ac*/ 	.word	0x0001af20


	//   ....[6]....
        /*09b0*/ 	.word	0x0001b010


	//   ....[7]....
        /*09b4*/ 	.word	0x0001b880


	//----- nvinfo : EIATTR_MBARRIER_INSTR_OFFSETS
	.align		4
.L_412:
        /*09b8*/ 	.byte	0x04, 0x39
        /*09ba*/ 	.short	(.L_414 - .L_413)


	//   ....[0]....
.L_413:
        /*09bc*/ 	.word	0x000002d0
        /*09c0*/ 	.word	0x000000ff
        /*09c4*/ 	.word	0x00028c00
        /*09c8*/ 	.short	0x0100
        /*09ca*/ 	.byte	0x08
	.zero		1


	//   ....[1]....
        /*09cc*/ 	.word	0x000002e0
        /*09d0*/ 	.word	0x000000ff
        /*09d4*/ 	.word	0x00028c20
        /*09d8*/ 	.short	0x0100
        /*09da*/ 	.byte	0x08
	.zero		1


	//   ....[2]....
        /*09dc*/ 	.word	0x00000390
        /*09e0*/ 	.word	0x000000ff
        /*09e4*/ 	.word	0x00028c30
        /*09e8*/ 	.short	0x0100
        /*09ea*/ 	.byte	0x06
	.zero		1


	//   ....[3]....
        /*09ec*/ 	.word	0x000003a0
        /*09f0*/ 	.word	0x000000ff
        /*09f4*/ 	.word	0x00028c40
        /*09f8*/ 	.short	0x0100
        /*09fa*/ 	.byte	0x06
	.zero		1


	//   ....[4]....
        /*09fc*/ 	.word	0x000003b0
        /*0a00*/ 	.word	0x000000ff
        /*0a04*/ 	.word	0x00028c38
        /*0a08*/ 	.short	0x0100
        /*0a0a*/ 	.byte	0x06
	.zero		1


	//   ....[5]....
        /*0a0c*/ 	.word	0x000003c0
        /*0a10*/ 	.word	0x000000ff
        /*0a14*/ 	.word	0x00028c48
        /*0a18*/ 	.short	0x0100
        /*0a1a*/ 	.byte	0x06
	.zero		1


	//   ....[6]....
        /*0a1c*/ 	.word	0x000004f0
        /*0a20*/ 	.word	0x000000ff
        /*0a24*/ 	.word	0x00028c50
        /*0a28*/ 	.short	0x0100
        /*0a2a*/ 	.byte	0x08
	.zero		1


	//   ....[7]....
        /*0a2c*/ 	.word	0x00000500
        /*0a30*/ 	.word	0x000000ff
        /*0a34*/ 	.word	0x00028c60
        /*0a38*/ 	.short	0x0100
        /*0a3a*/ 	.byte	0x08
	.zero		1


	//   ....[8]....
        /*0a3c*/ 	.word	0x00000510
        /*0a40*/ 	.word	0x000000ff
        /*0a44*/ 	.word	0x00028c58
        /*0a48*/ 	.short	0x0100
        /*0a4a*/ 	.byte	0x08
	.zero		1


	//   ....[9]....
        /*0a4c*/ 	.word	0x00000520
        /*0a50*/ 	.word	0x000000ff
        /*0a54*/ 	.word	0x00028c68
        /*0a58*/ 	.short	0x0100
        /*0a5a*/ 	.byte	0x08
	.zero		1


	//   ....[10]....
        /*0a5c*/ 	.word	0x00000610
        /*0a60*/ 	.word	0x000000ff
        /*0a64*/ 	.word	0x00028c70
        /*0a68*/ 	.short	0x0100
        /*0a6a*/ 	.byte	0x06
	.zero		1


	//   ....[11]....
        /*0a6c*/ 	.word	0x00000620
        /*0a70*/ 	.word	0x000000ff
        /*0a74*/ 	.word	0x00028c80
        /*0a78*/ 	.short	0x0100
        /*0a7a*/ 	.byte	0x06
	.zero		1


	//   ....[12]....
        /*0a7c*/ 	.word	0x00000630
        /*0a80*/ 	.word	0x000000ff
        /*0a84*/ 	.word	0x00028c78
        /*0a88*/ 	.short	0x0100
        /*0a8a*/ 	.byte	0x06
	.zero		1


	//   ....[13]....
        /*0a8c*/ 	.word	0x00000640
        /*0a90*/ 	.word	0x000000ff
        /*0a94*/ 	.word	0x00028c88
        /*0a98*/ 	.short	0x0100
        /*0a9a*/ 	.byte	0x06
	.zero		1


	//   ....[14]....
        /*0a9c*/ 	.word	0x00000770
        /*0aa0*/ 	.word	0x000000ff
        /*0aa4*/ 	.word	0x00028c90
        /*0aa8*/ 	.short	0x0100
        /*0aaa*/ 	.byte	0x08
	.zero		1


	//   ....[15]....
        /*0aac*/ 	.word	0x00000780
        /*0ab0*/ 	.word	0x000000ff
        /*0ab4*/ 	.word	0x00028ca0
        /*0ab8*/ 	.short	0x0100
        /*0aba*/ 	.byte	0x08
	.zero		1


	//   ....[16]....
        /*0abc*/ 	.word	0x00000790
        /*0ac0*/ 	.word	0x000000ff
        /*0ac4*/ 	.word	0x00028c98
        /*0ac8*/ 	.short	0x0100
        /*0aca*/ 	.byte	0x08
	.zero		1


	//   ....[17]....
        /*0acc*/ 	.word	0x000007a0
        /*0ad0*/ 	.word	0x000000ff
        /*0ad4*/ 	.word	0x00028ca8
        /*0ad8*/ 	.short	0x0100
        /*0ada*/ 	.byte	0x08
	.zero		1


	//   ....[18]....
        /*0adc*/ 	.word	0x000008d0
        /*0ae0*/ 	.word	0x000000ff
        /*0ae4*/ 	.word	0x00028cb0
        /*0ae8*/ 	.short	0x0100
        /*0aea*/ 	.byte	0x08
	.zero		1


	//   ....[19]....
        /*0aec*/ 	.word	0x000008e0
        /*0af0*/ 	.word	0x000000ff
        /*0af4*/ 	.word	0x00028cc0
        /*0af8*/ 	.short	0x0100
        /*0afa*/ 	.byte	0x08
	.zero		1


	//   ....[20]....
        /*0afc*/ 	.word	0x000008f0
        /*0b00*/ 	.word	0x000000ff
        /*0b04*/ 	.word	0x00028cb8
        /*0b08*/ 	.short	0x0100
        /*0b0a*/ 	.byte	0x08
	.zero		1


	//   ....[21]....
        /*0b0c*/ 	.word	0x00000900
        /*0b10*/ 	.word	0x000000ff
        /*0b14*/ 	.word	0x00028cc8
        /*0b18*/ 	.short	0x0100
        /*0b1a*/ 	.byte	0x08
	.zero		1


	//   ....[22]....
        /*0b1c*/ 	.word	0x00002a20
        /*0b20*/ 	.word	0x00000040
        /*0b24*/ 	.word	0x00028c90
        /*0b28*/ 	.short	0x010a
        /*0b2a*/ 	.byte	0x3f
	.zero		1


	//   ....[23]....
        /*0b2c*/ 	.word	0x00003450
        /*0b30*/ 	.word	0x00000040
        /*0b34*/ 	.word	0x00028c90
        /*0b38*/ 	.short	0x010a
        /*0b3a*/ 	.byte	0x3f
	.zero		1


	//   ....[24]....
        /*0b3c*/ 	.word	0x00003d60
        /*0b40*/ 	.word	0x00000040
        /*0b44*/ 	.word	0x00028c90
        /*0b48*/ 	.short	0x010a
        /*0b4a*/ 	.byte	0x3f
	.zero		1


	//   ....[25]....
        /*0b4c*/ 	.word	0x00003f60
        /*0b50*/ 	.word	0x00000004
        /*0b54*/ 	.word	0x00000000
        /*0b58*/ 	.short	0x0101
        /*0b5a*/ 	.byte	0x3f
	.zero		1


	//   ....[26]....
        /*0b5c*/ 	.word	0x00003fa0
        /*0b60*/ 	.word	0x00000040
        /*0b64*/ 	.word	0x00028cb0
        /*0b68*/ 	.short	0x010a
        /*0b6a*/ 	.byte	0x3f
	.zero		1


	//   ....[27]....
        /*0b6c*/ 	.word	0x000045c0
        /*0b70*/ 	.word	0x00000040
        /*0b74*/ 	.word	0x00000000
        /*0b78*/ 	.short	0x0101
        /*0b7a*/ 	.byte	0x3f
	.zero		1


	//   ....[28]....
        /*0b7c*/ 	.word	0x00005060
        /*0b80*/ 	.word	0x00000016
        /*0b84*/ 	.word	0x00028c50
        /*0b88*/ 	.short	0x010a
        /*0b8a*/ 	.byte	0x3f
	.zero		1


	//   ....[29]....
        /*0b8c*/ 	.word	0x00005420
        /*0b90*/ 	.word	0x00000000
        /*0b94*/ 	.word	0x00000000
        /*0b98*/ 	.short	0x0101
        /*0b9a*/ 	.byte	0x3f
	.zero		1


	//   ....[30]....
        /*0b9c*/ 	.word	0x00005d40
        /*0ba0*/ 	.word	0x00000000
        /*0ba4*/ 	.word	0x00028c50
        /*0ba8*/ 	.short	0x010a
        /*0baa*/ 	.byte	0x3f
	.zero		1


	//   ....[31]....
        /*0bac*/ 	.word	0x00005d90
        /*0bb0*/ 	.word	0x00000000
        /*0bb4*/ 	.word	0x00028c50
        /*0bb8*/ 	.short	0x010a
        /*0bba*/ 	.byte	0x3f
	.zero		1


	//   ....[32]....
        /*0bbc*/ 	.word	0x00006050
        /*0bc0*/ 	.word	0x00000000
        /*0bc4*/ 	.word	0x00000000
        /*0bc8*/ 	.short	0x0101
        /*0bca*/ 	.byte	0x3f
	.zero		1


	//   ....[33]....
        /*0bcc*/ 	.word	0x00007450
        /*0bd0*/ 	.word	0x00000002
        /*0bd4*/ 	.word	0x00028c00
        /*0bd8*/ 	.short	0x010a
        /*0bda*/ 	.byte	0x3f
	.zero		1


	//   ....[34]....
        /*0bdc*/ 	.word	0x000074a0
        /*0be0*/ 	.word	0x00000002
        /*0be4*/ 	.word	0x00028c00
        /*0be8*/ 	.short	0x010a
        /*0bea*/ 	.byte	0x3f
	.zero		1


	//   ....[35]....
        /*0bec*/ 	.word	0x00007ed0
        /*0bf0*/ 	.word	0x00000002
        /*0bf4*/ 	.word	0x00028c00
        /*0bf8*/ 	.short	0x010a
        /*0bfa*/ 	.byte	0x3f
	.zero		1


	//   ....[36]....
        /*0bfc*/ 	.word	0x000093b0
        /*0c00*/ 	.word	0x00000002
        /*0c04*/ 	.word	0x00028c00
        /*0c08*/ 	.short	0x010a
        /*0c0a*/ 	.byte	0x3f
	.zero		1


	//   ....[37]....
        /*0c0c*/ 	.word	0x0000a300
        /*0c10*/ 	.word	0x0000000c
        /*0c14*/ 	.word	0x00028c30
        /*0c18*/ 	.short	0x010a
        /*0c1a*/ 	.byte	0x3f
	.zero		1


	//   ....[38]....
        /*0c1c*/ 	.word	0x0000a390
        /*0c20*/ 	.word	0x0000000c
        /*0c24*/ 	.word	0x00028c30
        /*0c28*/ 	.short	0x010a
        /*0c2a*/ 	.byte	0x3f
	.zero		1


	//   ....[39]....
        /*0c2c*/ 	.word	0x0000a820
        /*0c30*/ 	.word	0x00000000
        /*0c34*/ 	.word	0x00000000
        /*0c38*/ 	.short	0x0101
        /*0c3a*/ 	.byte	0x3f
	.zero		1


	//   ....[40]....
        /*0c3c*/ 	.word	0x0000c2d0
        /*0c40*/ 	.word	0x0000000c
        /*0c44*/ 	.word	0x00028c50
        /*0c48*/ 	.short	0x010a
        /*0c4a*/ 	.byte	0x3f
	.zero		1


	//   ....[41]....
        /*0c4c*/ 	.word	0x0000c380
        /*0c50*/ 	.word	0x0000000c
        /*0c54*/ 	.word	0x00028c50
        /*0c58*/ 	.short	0x010a
        /*0c5a*/ 	.byte	0x3f
	.zero		1


	//   ....[42]....
        /*0c5c*/ 	.word	0x0000c670
        /*0c60*/ 	.word	0x0000000c
        /*0c64*/ 	.word	0x00000000
        /*0c68*/ 	.short	0x0101
        /*0c6a*/ 	.byte	0x3f
	.zero		1


	//   ....[43]....
        /*0c6c*/ 	.word	0x0000c940
        /*0c70*/ 	.word	0x000000d7
        /*0c74*/ 	.word	0x00028c30
        /*0c78*/ 	.short	0x010a
        /*0c7a*/ 	.byte	0x3f
	.zero		1


	//   ....[44]....
        /*0c7c*/ 	.word	0x0000c9b0
        /*0c80*/ 	.word	0x000000d7
        /*0c84*/ 	.word	0x00028c30
        /*0c88*/ 	.short	0x010a
        /*0c8a*/ 	.byte	0x3f
	.zero		1


	//   ....[45]....
        /*0c8c*/ 	.word	0x0000ced0
        /*0c90*/ 	.word	0x00000014
        /*0c94*/ 	.word	0x00000000
        /*0c98*/ 	.short	0x0101
        /*0c9a*/ 	.byte	0x3f
	.zero		1


	//   ....[46]....
        /*0c9c*/ 	.word	0x0000eda0
        /*0ca0*/ 	.word	0x000000d7
        /*0ca4*/ 	.word	0x00028c50
        /*0ca8*/ 	.short	0x010a
        /*0caa*/ 	.byte	0x3f
	.zero		1


	//   ....[47]....
        /*0cac*/ 	.word	0x0000edf0
        /*0cb0*/ 	.word	0x000000d7
        /*0cb4*/ 	.word	0x00028c50
        /*0cb8*/ 	.short	0x010a
        /*0cba*/ 	.byte	0x3f
	.zero		1


	//   ....[48]....
        /*0cbc*/ 	.word	0x0000f0f0
        /*0cc0*/ 	.word	0x000000d7
        /*0cc4*/ 	.word	0x00000000
        /*0cc8*/ 	.short	0x0101
        /*0cca*/ 	.byte	0x3f
	.zero		1


	//   ....[49]....
        /*0ccc*/ 	.word	0x0000f4e0
        /*0cd0*/ 	.word	0x0000000c
        /*0cd4*/ 	.word	0x00028c30
        /*0cd8*/ 	.short	0x010a
        /*0cda*/ 	.byte	0x3f
	.zero		1


	//   ....[50]....
        /*0cdc*/ 	.word	0x0000f550
        /*0ce0*/ 	.word	0x0000000c
        /*0ce4*/ 	.word	0x00028c30
        /*0ce8*/ 	.short	0x010a
        /*0cea*/ 	.byte	0x3f
	.zero		1


	//   ....[51]....
        /*0cec*/ 	.word	0x0000ffd0
        /*0cf0*/ 	.word	0x0000000f
        /*0cf4*/ 	.word	0x00000000
        /*0cf8*/ 	.short	0x0101
        /*0cfa*/ 	.byte	0x3f
	.zero		1


	//   ....[52]....
        /*0cfc*/ 	.word	0x00010ed0
        /*0d00*/ 	.word	0x0000000c
        /*0d04*/ 	.word	0x00028c50
        /*0d08*/ 	.short	0x010a
        /*0d0a*/ 	.byte	0x3f
	.zero		1


	//   ....[53]....
        /*0d0c*/ 	.word	0x00010f20
        /*0d10*/ 	.word	0x0000000c
        /*0d14*/ 	.word	0x00028c50
        /*0d18*/ 	.short	0x010a
        /*0d1a*/ 	.byte	0x3f
	.zero		1


	//   ....[54]....
        /*0d1c*/ 	.word	0x00011200
        /*0d20*/ 	.word	0x0000000c
        /*0d24*/ 	.word	0x00000000
        /*0d28*/ 	.short	0x0101
        /*0d2a*/ 	.byte	0x3f
	.zero		1


	//   ....[55]....
        /*0d2c*/ 	.word	0x00011340
        /*0d30*/ 	.word	0x000000ce
        /*0d34*/ 	.word	0x00028c30
        /*0d38*/ 	.short	0x010a
        /*0d3a*/ 	.byte	0x3f
	.zero		1


	//   ....[56]....
        /*0d3c*/ 	.word	0x000113b0
        /*0d40*/ 	.word	0x000000ce
        /*0d44*/ 	.word	0x00028c30
        /*0d48*/ 	.short	0x010a
        /*0d4a*/ 	.byte	0x3f
	.zero		1


	//   ....[57]....
        /*0d4c*/ 	.word	0x000118d0
        /*0d50*/ 	.word	0x0000000e
        /*0d54*/ 	.word	0x00000000
        /*0d58*/ 	.short	0x0101
        /*0d5a*/ 	.byte	0x3f
	.zero		1


	//   ....[58]....
        /*0d5c*/ 	.word	0x000137d0
        /*0d60*/ 	.word	0x000000ce
        /*0d64*/ 	.word	0x00028c50
        /*0d68*/ 	.short	0x010a
        /*0d6a*/ 	.byte	0x3f
	.zero		1


	//   ....[59]....
        /*0d6c*/ 	.word	0x00013820
        /*0d70*/ 	.word	0x000000ce
        /*0d74*/ 	.word	0x00028c50
        /*0d78*/ 	.short	0x010a
        /*0d7a*/ 	.byte	0x3f
	.zero		1


	//   ....[60]....
        /*0d7c*/ 	.word	0x00013b20
        /*0d80*/ 	.word	0x000000ce
        /*0d84*/ 	.word	0x00000000
        /*0d88*/ 	.short	0x0101
        /*0d8a*/ 	.byte	0x3f
	.zero		1


	//   ....[61]....
        /*0d8c*/ 	.word	0x000161e0
        /*0d90*/ 	.word	0x00000000
        /*0d94*/ 	.word	0x00000000
        /*0d98*/ 	.short	0x0101
        /*0d9a*/ 	.byte	0x3f
	.zero		1


	//   ....[62]....
        /*0d9c*/ 	.word	0x00018d40
        /*0da0*/ 	.word	0x00000007
        /*0da4*/ 	.word	0x00028c20
        /*0da8*/ 	.short	0x010a
        /*0daa*/ 	.byte	0x3f
	.zero		1


	//   ....[63]....
        /*0dac*/ 	.word	0x00018e20
        /*0db0*/ 	.word	0x00000006
        /*0db4*/ 	.word	0x00028ca0
        /*0db8*/ 	.short	0x010a
        /*0dba*/ 	.byte	0x3f
	.zero		1


	//   ....[64]....
        /*0dbc*/ 	.word	0x00019070
        /*0dc0*/ 	.word	0x00000006
        /*0dc4*/ 	.word	0x00028cc0
        /*0dc8*/ 	.short	0x010a
        /*0dca*/ 	.byte	0x3f
	.zero		1


	//   ....[65]....
        /*0dcc*/ 	.word	0x00019af0
        /*0dd0*/ 	.word	0x00000005
        /*0dd4*/ 	.word	0x00028ca0
        /*0dd8*/ 	.short	0x010a
        /*0dda*/ 	.byte	0x3f
	.zero		1


	//   ....[66]....
        /*0ddc*/ 	.word	0x00019d30
        /*0de0*/ 	.word	0x00000005
        /*0de4*/ 	.word	0x00028cc0
        /*0de8*/ 	.short	0x010a
        /*0dea*/ 	.byte	0x3f
	.zero		1


	//   ....[67]....
        /*0dec*/ 	.word	0x0001b420
        /*0df0*/ 	.word	0x00000000
        /*0df4*/ 	.word	0x00028c40
        /*0df8*/ 	.short	0x010a
        /*0dfa*/ 	.byte	0x3f
	.zero		1


	//   ....[68]....
        /*0dfc*/ 	.word	0x0001bf50
        /*0e00*/ 	.word	0x00000008
        /*0e04*/ 	.word	0x00028c00
        /*0e08*/ 	.short	0x0107
        /*0e0a*/ 	.byte	0x3f
	.zero		1


	//   ....[69]....
        /*0e0c*/ 	.word	0x0001c050
        /*0e10*/ 	.word	0x00000002
        /*0e14*/ 	.word	0x00028c00
        /*0e18*/ 	.short	0x0101
        /*0e1a*/ 	.byte	0x3f
	.zero		1


	//   ....[70]....
        /*0e1c*/ 	.word	0x0001c070
        /*0e20*/ 	.word	0x00000002
        /*0e24*/ 	.word	0x00028c20
        /*0e28*/ 	.short	0x010a
        /*0e2a*/ 	.byte	0x3f
	.zero		1


	//   ....[71]....
        /*0e2c*/ 	.word	0x0001c170
        /*0e30*/ 	.word	0x00000000
        /*0e34*/ 	.word	0x00028c60
        /*0e38*/ 	.short	0x010a
        /*0e3a*/ 	.byte	0x3f
	.zero		1


	//   ....[72]....
        /*0e3c*/ 	.word	0x0001cdf0
        /*0e40*/ 	.word	0x00000003
        /*0e44*/ 	.word	0x00028c40
        /*0e48*/ 	.short	0x010a
        /*0e4a*/ 	.byte	0x3f
	.zero		1


	//   ....[73]....
        /*0e4c*/ 	.word	0x0001d040
        /*0e50*/ 	.word	0x00000003
        /*0e54*/ 	.word	0x00028c60
        /*0e58*/ 	.short	0x010a
        /*0e5a*/ 	.byte	0x3f
	.zero		1


	//   ....[74]....
        /*0e5c*/ 	.word	0x0001dc60
        /*0e60*/ 	.word	0x00000002
        /*0e64*/ 	.word	0x00028c40
        /*0e68*/ 	.short	0x010a
        /*0e6a*/ 	.byte	0x3f
	.zero		1


	//   ....[75]....
        /*0e6c*/ 	.word	0x0001dea0
        /*0e70*/ 	.word	0x00000002
        /*0e74*/ 	.word	0x00028c60
        /*0e78*/ 	.short	0x010a
        /*0e7a*/ 	.byte	0x3f
	.zero		1


	//   ....[76]....
        /*0e7c*/ 	.word	0x0001ea30
        /*0e80*/ 	.word	0x00000003
        /*0e84*/ 	.word	0x00028c40
        /*0e88*/ 	.short	0x010a
        /*0e8a*/ 	.byte	0x3f
	.zero		1


	//   ....[77]....
        /*0e8c*/ 	.word	0x0001ec80
        /*0e90*/ 	.word	0x00000003
        /*0e94*/ 	.word	0x00028c60
        /*0e98*/ 	.short	0x010a
        /*0e9a*/ 	.byte	0x3f
	.zero		1


	//   ....[78]....
        /*0e9c*/ 	.word	0x00020480
        /*0ea0*/ 	.word	0x00000000
        /*0ea4*/ 	.word	0x00028c20
        /*0ea8*/ 	.short	0x010a
        /*0eaa*/ 	.byte	0x3f
	.zero		1


	//   ....[79]....
        /*0eac*/ 	.word	0x00020630
        /*0eb0*/ 	.word	0x00000006
        /*0eb4*/ 	.word	0x00000000
        /*0eb8*/ 	.short	0x010a
        /*0eba*/ 	.byte	0x3f
	.zero		1


	//   ....[80]....
        /*0ebc*/ 	.word	0x000206a0
        /*0ec0*/ 	.word	0x00000007
        /*0ec4*/ 	.word	0x00000000
        /*0ec8*/ 	.short	0x010a
        /*0eca*/ 	.byte	0x3f
	.zero		1


	//   ....[81]....
        /*0ecc*/ 	.word	0x00020710
        /*0ed0*/ 	.word	0x00000004
        /*0ed4*/ 	.word	0x00000000
        /*0ed8*/ 	.short	0x010a
        /*0eda*/ 	.byte	0x3f
	.zero		1


	//   ....[82]....
        /*0edc*/ 	.word	0x00020740
        /*0ee0*/ 	.word	0x00000003
        /*0ee4*/ 	.word	0x00000000
        /*0ee8*/ 	.short	0x010a
        /*0eea*/ 	.byte	0x3f
	.zero		1


	//   ....[83]....
        /*0eec*/ 	.word	0x000207a0
        /*0ef0*/ 	.word	0x00000040
        /*0ef4*/ 	.word	0x00028c90
        /*0ef8*/ 	.short	0x010a
        /*0efa*/ 	.byte	0x3f
	.zero		1


	//   ....[84]....
        /*0efc*/ 	.word	0x000207f0
        /*0f00*/ 	.word	0x00000040
        /*0f04*/ 	.word	0x00028c90
        /*0f08*/ 	.short	0x010a
        /*0f0a*/ 	.byte	0x3f
	.zero		1


	//   ....[85]....
        /*0f0c*/ 	.word	0x00020840
        /*0f10*/ 	.word	0x00000040
        /*0f14*/ 	.word	0x00028c90
        /*0f18*/ 	.short	0x010a
        /*0f1a*/ 	.byte	0x3f
	.zero		1


	//   ....[86]....
        /*0f1c*/ 	.word	0x00020890
        /*0f20*/ 	.word	0x00000040
        /*0f24*/ 	.word	0x00028cb0
        /*0f28*/ 	.short	0x010a
        /*0f2a*/ 	.byte	0x3f
	.zero		1


	//   ....[87]....
        /*0f2c*/ 	.word	0x000208e0
        /*0f30*/ 	.word	0x00000016
        /*0f34*/ 	.word	0x00028c50
        /*0f38*/ 	.short	0x010a
        /*0f3a*/ 	.byte	0x3f
	.zero		1


	//   ....[88]....
        /*0f3c*/ 	.word	0x00020930
        /*0f40*/ 	.word	0x00000000
        /*0f44*/ 	.word	0x00028c50
        /*0f48*/ 	.short	0x010a
        /*0f4a*/ 	.byte	0x3f
	.zero		1


	//   ....[89]....
        /*0f4c*/ 	.word	0x00020d00
        /*0f50*/ 	.word	0x00000002
        /*0f54*/ 	.word	0x00028c00
        /*0f58*/ 	.short	0x010a
        /*0f5a*/ 	.byte	0x3f
	.zero		1


	//   ....[90]....
        /*0f5c*/ 	.word	0x00021110
        /*0f60*/ 	.word	0x00000002
        /*0f64*/ 	.word	0x00028c00
        /*0f68*/ 	.short	0x010a
        /*0f6a*/ 	.byte	0x3f
	.zero		1


	//   ....[91]....
        /*0f6c*/ 	.word	0x00021160
        /*0f70*/ 	.word	0x0000000c
        /*0f74*/ 	.word	0x00028c30
        /*0f78*/ 	.short	0x010a
        /*0f7a*/ 	.byte	0x3f
	.zero		1


	//   ....[92]....
        /*0f7c*/ 	.word	0x000211b0
        /*0f80*/ 	.word	0x0000000c
        /*0f84*/ 	.word	0x00028c50
        /*0f88*/ 	.short	0x010a
        /*0f8a*/ 	.byte	0x3f
	.zero		1


	//   ....[93]....
        /*0f8c*/ 	.word	0x00021200
        /*0f90*/ 	.word	0x000000d7
        /*0f94*/ 	.word	0x00028c30
        /*0f98*/ 	.short	0x010a
        /*0f9a*/ 	.byte	0x3f
	.zero		1


	//   ....[94]....
        /*0f9c*/ 	.word	0x00021250
        /*0fa0*/ 	.word	0x000000d7
        /*0fa4*/ 	.word	0x00028c50
        /*0fa8*/ 	.short	0x010a
        /*0faa*/ 	.byte	0x3f
	.zero		1


	//   ....[95]....
        /*0fac*/ 	.word	0x000212a0
        /*0fb0*/ 	.word	0x0000000c
        /*0fb4*/ 	.word	0x00028c30
        /*0fb8*/ 	.short	0x010a
        /*0fba*/ 	.byte	0x3f
	.zero		1


	//   ....[96]....
        /*0fbc*/ 	.word	0x000212f0
        /*0fc0*/ 	.word	0x0000000c
        /*0fc4*/ 	.word	0x00028c50
        /*0fc8*/ 	.short	0x010a
        /*0fca*/ 	.byte	0x3f
	.zero		1


	//   ....[97]....
        /*0fcc*/ 	.word	0x00021340
        /*0fd0*/ 	.word	0x000000ce
        /*0fd4*/ 	.word	0x00028c30
        /*0fd8*/ 	.short	0x010a
        /*0fda*/ 	.byte	0x3f
	.zero		1


	//   ....[98]....
        /*0fdc*/ 	.word	0x00021390
        /*0fe0*/ 	.word	0x000000ce
        /*0fe4*/ 	.word	0x00028c50
        /*0fe8*/ 	.short	0x010a
        /*0fea*/ 	.byte	0x3f
	.zero		1


	//   ....[99]....
        /*0fec*/ 	.word	0x00021540
        /*0ff0*/ 	.word	0x00000006
        /*0ff4*/ 	.word	0x00028c20
        /*0ff8*/ 	.short	0x010a
        /*0ffa*/ 	.byte	0x3f
	.zero		1


	//   ....[100]....
        /*0ffc*/ 	.word	0x00021590
        /*1000*/ 	.word	0x00000006
        /*1004*/ 	.word	0x00028ca0
        /*1008*/ 	.short	0x010a
        /*100a*/ 	.byte	0x3f
	.zero		1


	//   ....[101]....
        /*100c*/ 	.word	0x000215e0
        /*1010*/ 	.word	0x00000006
        /*1014*/ 	.word	0x00028cc0
        /*1018*/ 	.short	0x010a
        /*101a*/ 	.byte	0x3f
	.zero		1


	//   ....[102]....
        /*101c*/ 	.word	0x00021630
        /*1020*/ 	.word	0x00000005
        /*1024*/ 	.word	0x00028ca0
        /*1028*/ 	.short	0x010a
        /*102a*/ 	.byte	0x3f
	.zero		1


	//   ....[103]....
        /*102c*/ 	.word	0x00021680
        /*1030*/ 	.word	0x00000005
        /*1034*/ 	.word	0x00028cc0
        /*1038*/ 	.short	0x010a
        /*103a*/ 	.byte	0x3f
	.zero		1


	//   ....[104]....
        /*103c*/ 	.word	0x00021820
        /*1040*/ 	.word	0x00000000
        /*1044*/ 	.word	0x00028c40
        /*1048*/ 	.short	0x010a
        /*104a*/ 	.byte	0x3f
	.zero		1


	//   ....[105]....
        /*104c*/ 	.word	0x00021d90
        /*1050*/ 	.word	0x00000002
        /*1054*/ 	.word	0x00028c20
        /*1058*/ 	.short	0x010a
        /*105a*/ 	.byte	0x3f
	.zero		1


	//   ....[106]....
        /*105c*/ 	.word	0x00021de0
        /*1060*/ 	.word	0x00000000
        /*1064*/ 	.word	0x00028c60
        /*1068*/ 	.short	0x010a
        /*106a*/ 	.byte	0x3f
	.zero		1


	//   ....[107]....
        /*106c*/ 	.word	0x00021e30
        /*1070*/ 	.word	0x00000003
        /*1074*/ 	.word	0x00028c40
        /*1078*/ 	.short	0x010a
        /*107a*/ 	.byte	0x3f
	.zero		1


	//   ....[108]....
        /*107c*/ 	.word	0x00021e80
        /*1080*/ 	.word	0x00000003
        /*1084*/ 	.word	0x00028c60
        /*1088*/ 	.short	0x010a
        /*108a*/ 	.byte	0x3f
	.zero		1


	//   ....[109]....
        /*108c*/ 	.word	0x00021ed0
        /*1090*/ 	.word	0x00000002
        /*1094*/ 	.word	0x00028c40
        /*1098*/ 	.short	0x010a
        /*109a*/ 	.byte	0x3f
	.zero		1


	//   ....[110]....
        /*109c*/ 	.word	0x00021f20
        /*10a0*/ 	.word	0x00000002
        /*10a4*/ 	.word	0x00028c60
        /*10a8*/ 	.short	0x010a
        /*10aa*/ 	.byte	0x3f
	.zero		1


	//   ....[111]....
        /*10ac*/ 	.word	0x00021f70
        /*10b0*/ 	.word	0x00000003
        /*10b4*/ 	.word	0x00028c40
        /*10b8*/ 	.short	0x010a
        /*10ba*/ 	.byte	0x3f
	.zero		1


	//   ....[112]....
        /*10bc*/ 	.word	0x00021fc0
        /*10c0*/ 	.word	0x00000003
        /*10c4*/ 	.word	0x00028c60
        /*10c8*/ 	.short	0x010a
        /*10ca*/ 	.byte	0x3f
	.zero		1


	//   ....[113]....
        /*10cc*/ 	.word	0x00022960
        /*10d0*/ 	.word	0x00000000
        /*10d4*/ 	.word	0x00028c20
        /*10d8*/ 	.short	0x010a
        /*10da*/ 	.byte	0x3f
	.zero		1


	//   ....[114]....
        /*10dc*/ 	.word	0x00022b00
        /*10e0*/ 	.word	0x00000006
        /*10e4*/ 	.word	0x00000000
        /*10e8*/ 	.short	0x010a
        /*10ea*/ 	.byte	0x3f
	.zero		1


	//   ....[115]....
        /*10ec*/ 	.word	0x00022b50
        /*10f0*/ 	.word	0x00000007
        /*10f4*/ 	.word	0x00000000
        /*10f8*/ 	.short	0x010a
        /*10fa*/ 	.byte	0x3f
	.zero		1


	//   ....[116]....
        /*10fc*/ 	.word	0x00022ba0
        /*1100*/ 	.word	0x00000004
        /*1104*/ 	.word	0x00000000
        /*1108*/ 	.short	0x010a
        /*110a*/ 	.byte	0x3f
	.zero		1


	//----- nvinfo : EIATTR_NUM_MBARRIERS
	.align		4
.L_414:
        /*110c*/ 	.byte	0x03, 0x38
        /*110e*/ 	.short	0x0016


	//----- nvinfo : EIATTR_EXIT_INSTR_OFFSETS
	.align		4
        /*1110*/ 	.byte	0x04, 0x1c
        /*1112*/ 	.short	(.L_416 - .L_415)


	//   ....[0]....
.L_415:
        /*1114*/ 	.word	0x00020790


	//----- nvinfo : EIATTR_MAX_THREADS
	.align		4
.L_416:
        /*1118*/ 	.byte	0x04, 0x05
        /*111a*/ 	.short	(.L_418 - .L_417)
.L_417:
        /*111c*/ 	.word	0x00000180
        /*1120*/ 	.word	0x00000001
        /*1124*/ 	.word	0x00000001


	//----- nvinfo : EIATTR_CRS_STACK_SIZE
	.align		4
.L_418:
        /*1128*/ 	.byte	0x04, 0x1e
        /*112a*/ 	.short	(.L_420 - .L_419)
.L_419:
        /*112c*/ 	.word	0x00000000


	//----- nvinfo : EIATTR_CBANK_PARAM_SIZE
	.align		4
.L_420:
        /*1130*/ 	.byte	0x03, 0x19
        /*1132*/ 	.short	0x0af0


	//----- nvinfo : EIATTR_PARAM_CBANK
	.align		4
        /*1134*/ 	.byte	0x04, 0x0a
        /*1136*/ 	.short	(.L_422 - .L_421)
	.align		4
.L_421:
        /*1138*/ 	.word	index@(.nv.constant0._ZN7cutlass13device_kernelIN5flash11enable_sm90INS1_16FlashAttnFwdSm90INS1_25CollectiveMainloopFwdSm90ILi2EN4cute5tupleIJNS5_1CILi1EEES8_S8_EEENS6_IJNS7_ILi64EEESA_SA_EEELi512ENS_10bfloat16_tEfNS_4arch4Sm90ELb0ELb1ELb1ELb1ELb0ELb1ELb0ELb0ELb0ELb1ELb0ELb0EEENS1_21CollectiveEpilogueFwdINS6_IJSA_NS7_ILi512EEESA_EEES9_SC_SE_Li256ELb1ELb1ELb0ELb0EEENS1_36VarlenDynamicPersistentTileSchedulerILi64ELi64ELi256ELi128ELb0ELb1ELb1ELb1ELb0ELb1EEEEEEEEEvNT_6ParamsE)
        /*113c*/ 	.short	0x0210
        /*113e*/ 	.short	0x0af0


	//----- nvinfo : EIATTR_SW_WAR
	.align		4
.L_422:
        /*1140*/ 	.byte	0x04, 0x36
        /*1142*/ 	.short	(.L_424 - .L_423)
.L_423:
        /*1144*/ 	.word	0x00000008
.L_424:


//--------------------- .nv.info._ZN7cutlass13device_kernelIN5flash11enable_sm90INS1_16FlashAttnFwdSm90INS1_25CollectiveMainloopFwdSm90ILi2EN4cute5tupleIJNS5_1CILi1EEES8_S8_EEENS6_IJNS7_ILi64EEESA_SA_EEELi512ENS_10bfloat16_tEfNS_4arch4Sm90ELb0ELb1ELb1ELb1ELb0ELb0ELb1ELb0ELb0ELb1ELb0ELb0EEENS1_21CollectiveEpilogueFwdINS6_IJSA_NS7_ILi512EEESA_EEES9_SC_SE_Li256ELb1ELb1ELb0ELb0EEENS1_36VarlenDynamicPersistentTileSchedulerILi64ELi64ELi256ELi128ELb0ELb1ELb1ELb1ELb0ELb1EEEEEEEEEvNT_6ParamsE --------------------------
	.section	.nv.info._ZN7cutlass13device_kernelIN5flash11enable_sm90INS1_16FlashAttnFwdSm90INS1_25CollectiveMainloopFwdSm90ILi2EN4cute5tupleIJNS5_1CILi1EEES8_S8_EEENS6_IJNS7_ILi64EEESA_SA_EEELi512ENS_10bfloat16_tEfNS_4arch4Sm90ELb0ELb1ELb1ELb1ELb0ELb0ELb1ELb0ELb0ELb1ELb0ELb0EEENS1_21CollectiveEpilogueFwdINS6_IJSA_NS7_ILi512EEESA_EEES9_SC_SE_Li256ELb1ELb1ELb0ELb0EEENS1_36VarlenDynamicPersistentTileSchedulerILi64ELi64ELi256ELi128ELb0ELb1ELb1ELb1ELb0ELb1EEEEEEEEEvNT_6ParamsE,"",@"SHT_CUDA_INFO"
	.sectionflags	@""
	.align	4


	//----- nvinfo : EIATTR_CUDA_API_VERSION
	.align		4
        /*0000*/ 	.byte	0x04, 0x37
        /*0002*/ 	.short	(.L_426 - .L_425)
.L_425:
        /*0004*/ 	.word	0x00000082


	//----- nvinfo : EIATTR_KPARAM_INFO
	.align		4
.L_426:
        /*0008*/ 	.byte	0x04, 0x17
        /*000a*/ 	.short	(.L_428 - .L_427)
.L_427:
        /*000c*/ 	.word	0x00000000
        /*0010*/ 	.short	0x0000
        /*0012*/ 	.short	0x0070
        /*0014*/ 	.byte	0x00, 0xf0, 0x01, 0x2e


	//----- nvinfo : EIATTR_SPARSE_MMA_MASK
	.align		4
.L_428:
        /*0018*/ 	.byte	0x03, 0x50
        /*001a*/ 	.short	0x0000


	//----- nvinfo : EIATTR_MAXREG_COUNT
	.align		4
        /*001c*/ 	.byte	0x03, 0x1b
        /*001e*/ 	.short	0x00a8


	//----- nvinfo : EIATTR_NUM_BARRIERS
	.align		4
        /*0020*/ 	.byte	0x02, 0x4c
        /*0022*/ 	.byte	0x10
	.zero		1


	//----- nvinfo : EIATTR_EXTERNS
	.align		4
        /*0024*/ 	.byte	0x04, 0x0f
        /*0026*/ 	.short	(.L_430 - .L_429)


	//   ....[0]....
	.align		4
.L_429:
        /*0028*/ 	.word	index@(__assertfail)


	//----- nvinfo : EIATTR_ANNOTATIONS
	.align		4
.L_430:
        /*002c*/ 	.byte	0x04, 0x55
        /*002e*/ 	.short	(.L_432 - .L_431)


	//   ....[0]....
.L_431:
        /* <DEDUP_REMOVED lines=83> */


	//----- nvinfo : EIATTR_MERCURY_ISA_VERSION
	.align		4
.L_432:
        /*0548*/ 	.byte	0x03, 0x5f
        /*054a*/ 	.short	0x0101


	//----- nvinfo : EIATTR_UNUSED_LOAD_BYTE_OFFSET
	.align		4
        /*054c*/ 	.byte	0x04, 0x44
        /*054e*/ 	.short	(.L_434 - .L_433)


	//   ....[0]....
.L_433:
        /*0550*/ 	.word	0x00000b60
        /*0554*/ 	.word	0x0000fff0


	//   ....[1]....
        /*0558*/ 	.word	0x0002b830
        /*055c*/ 	.word	0x0000fff0


	//----- nvinfo : EIATTR_INT_WARP_WIDE_INSTR_OFFSETS
	.align		4
.L_434:
        /*0560*/ 	.byte	0x04, 0x31
        /*0562*/ 	.short	(.L_436 - .L_435)


	//   ....[0]....
.L_435:
        /*0564*/ 	.word	0x00000160


	//   ....[1]....
        /*0568*/ 	.word	0x00000200


	//   ....[2]....
        /*056c*/ 	.word	0x00000210


	//   ....[3]....
        /*0570*/ 	.word	0x00000280


	//   ....[4]....
        /*0574*/ 	.word	0x0002fd50


	//   ....[5]....
        /*0578*/ 	.word	0x0002fdb0


	//   ....[6]....
        /*057c*/ 	.word	0x00035920


	//   ....[7]....
        /*0580*/ 	.word	0x000359b0


	//----- nvinfo : EIATTR_COOP_GROUP_MASK_REGIDS
	.align		4
.L_436:
        /*0584*/ 	.byte	0x04, 0x29
        /*0586*/ 	.short	(.L_438 - .L_437)


	//   ....[0]....
.L_437:
        /*0588*/ 	.word	0xffffffff


	//   ....[1]....
        /*058c*/ 	.word	0xffffffff


	//   ....[2]....
        /*0590*/ 	.word	0xffffffff


	//   ....[3]....
        /*0594*/ 	.word	0xffffffff


	//   ....[4]....
        /*0598*/ 	.word	0xffffffff


	//   ....[5]....
        /*059c*/ 	.word	0xffffffff


	//   ....[6]....
        /*05a0*/ 	.word	0xffffffff


	//   ....[7]....
        /*05a4*/ 	.word	0xffffffff


	//   ....[8]....
        /*05a8*/ 	.word	0xffffffff


	//   ....[9]....
        /*05ac*/ 	.word	0xffffffff


	//   ....[10]....
        /*05b0*/ 	.word	0xffffffff


	//   ....[11]....
        /*05b4*/ 	.word	0xffffffff


	//   ....[12]....
        /*05b8*/ 	.word	0xffffffff


	//   ....[13]....
        /*05bc*/ 	.word	0xffffffff


	//   ....[14]....
        /*05c0*/ 	.word	0xffffffff


	//   ....[15]....
        /*05c4*/ 	.word	0xffffffff


	//   ....[16]....
        /*05c8*/ 	.word	0xffffffff


	//   ....[17]....
        /*05cc*/ 	.word	0xffffffff


	//   ....[18]....
        /*05d0*/ 	.word	0xffffffff


	//   ....[19]....
        /*05d4*/ 	.word	0xffffffff


	//   ....[20]....
        /*05d8*/ 	.word	0xffffffff


	//   ....[21]....
        /*05dc*/ 	.word	0xffffffff


	//   ....[22]....
        /*05e0*/ 	.word	0xffffffff


	//   ....[23]....
        /*05e4*/ 	.word	0xffffffff


	//   ....[24]....
        /*05e8*/ 	.word	0xffffffff


	//   ....[25]....
        /*05ec*/ 	.word	0xffffffff


	//   ....[26]....
        /*05f0*/ 	.word	0xffffffff


	//   ....[27]....
        /*05f4*/ 	.word	0xffffffff


	//   ....[28]....
        /*05f8*/ 	.word	0xffffffff


	//   ....[29]....
        /*05fc*/ 	.word	0xffffffff


	//   ....[30]....
        /*0600*/ 	.word	0xffffffff


	//   ....[31]....
        /*0604*/ 	.word	0xffffffff


	//   ....[32]....
        /*0608*/ 	.word	0xffffffff


	//   ....[33]....
        /*060c*/ 	.word	0xffffffff


	//   ....[34]....
        /*0610*/ 	.word	0xffffffff


	//   ....[35]....
        /*0614*/ 	.word	0xffffffff


	//   ....[36]....
        /*0618*/ 	.word	0xffffffff


	//   ....[37]....
        /*061c*/ 	.word	0xffffffff


	//   ....[38]....
        /*0620*/ 	.word	0xffffffff


	//   ....[39]....
        /*0624*/ 	.word	0xffffffff


	//   ....[40]....
        /*0628*/ 	.word	0xffffffff


	//   ....[41]....
        /*062c*/ 	.word	0xffffffff


	//   ....[42]....
        /*0630*/ 	.word	0xffffffff


	//   ....[43]....
        /*0634*/ 	.word	0xffffffff


	//   ....[44]....
        /*0638*/ 	.word	0xffffffff


	//   ....[45]....
        /*063c*/ 	.word	0xffffffff


	//   ....[46]....
        /*0640*/ 	.word	0xffffffff


	//   ....[47]....
        /*0644*/ 	.word	0xffffffff


	//   ....[48]....
        /*0648*/ 	.word	0xffffffff


	//   ....[49]....
        /*064c*/ 	.word	0xffffffff


	//   ....[50]....
        /*0650*/ 	.word	0xffffffff


	//   ....[51]....
        /*0654*/ 	.word	0xffffffff


	//   ....[52]....
        /*0658*/ 	.word	0xffffffff


	//   ....[53]....
        /*065c*/ 	.word	0xffffffff


	//   ....[54]....
        /*0660*/ 	.word	0xffffffff


	//   ....[55]....
        /*0664*/ 	.word	0xffffffff


	//   ....[56]....
        /*0668*/ 	.word	0xffffffff


	//   ....[57]....
        /*066c*/ 	.word	0xffffffff


	//   ....[58]....
        /*0670*/ 	.word	0xffffffff


	//   ....[59]....
        /*0674*/ 	.word	0xffffffff


	//   ....[60]....
        /*0678*/ 	.word	0xffffffff


	//   ....[61]....
        /*067c*/ 	.word	0xffffffff


	//   ....[62]....
        /*0680*/ 	.word	0xffffffff


	//   ....[63]....
        /*0684*/ 	.word	0xffffffff


	//   ....[64]....
        /*0688*/ 	.word	0xffffffff


	//   ....[65]....
        /*068c*/ 	.word	0xffffffff


	//   ....[66]....
        /*0690*/ 	.word	0xffffffff


	//   ....[67]....
        /*0694*/ 	.word	0xffffffff


	//   ....[68]....
        /*0698*/ 	.word	0xffffffff


	//   ....[69]....
        /*069c*/ 	.word	0xffffffff


	//   ....[70]....
        /*06a0*/ 	.word	0xffffffff


	//   ....[71]....
        /*06a4*/ 	.word	0xffffffff


	//   ....[72]....
        /*06a8*/ 	.word	0xffffffff


	//   ....[73]....
        /*06ac*/ 	.word	0xffffffff


	//   ....[74]....
        /*06b0*/ 	.word	0xffffffff


	//   ....[75]....
        /*06b4*/ 	.word	0xffffffff


	//   ....[76]....
        /*06b8*/ 	.word	0xffffffff


	//   ....[77]....
        /*06bc*/ 	.word	0xffffffff


	//   ....[78]....
        /*06c0*/ 	.word	0xffffffff


	//   ....[79]....
        /*06c4*/ 	.word	0xffffffff


	//   ....[80]....
        /*06c8*/ 	.word	0xffffffff


	//   ....[81]....
        /*06cc*/ 	.word	0xffffffff


	//   ....[82]....
        /*06d0*/ 	.word	0xffffffff


	//   ....[83]....
        /*06d4*/ 	.word	0xffffffff


	//   ....[84]....
        /*06d8*/ 	.word	0xffffffff


	//   ....[85]....
        /*06dc*/ 	.word	0xffffffff


	//   ....[86]....
        /*06e0*/ 	.word	0xffffffff


	//   ....[87]....
        /*06e4*/ 	.word	0xffffffff


	//   ....[88]....
        /*06e8*/ 	.word	0xffffffff


	//   ....[89]....
        /*06ec*/ 	.word	0xffffffff


	//   ....[90]....
        /*06f0*/ 	.word	0xffffffff


	//   ....[91]....
        /*06f4*/ 	.word	0xffffffff


	//   ....[92]....
        /*06f8*/ 	.word	0xffffffff


	//   ....[93]....
        /*06fc*/ 	.word	0xffffffff


	//   ....[94]....
        /*0700*/ 	.word	0xffffffff


	//   ....[95]....
        /*0704*/ 	.word	0xffffffff


	//   ....[96]....
        /*0708*/ 	.word	0xffffffff


	//   ....[97]....
        /*070c*/ 	.word	0xffffffff


	//   ....[98]....
        /*0710*/ 	.word	0xffffffff


	//   ....[99]....
        /*0714*/ 	.word	0x0500000f


	//   ....[100]....
        /*0718*/ 	.word	0x0500000f


	//   ....[101]....
        /*071c*/ 	.word	0x0500000f


	//   ....[102]....
        /*0720*/ 	.word	0x0500000f


	//   ....[103]....
        /*0724*/ 	.word	0x0500000f


	//   ....[104]....
        /*0728*/ 	.word	0x0500000f


	//   ....[105]....
        /*072c*/ 	.word	0x0500000f


	//   ....[106]....
        /*0730*/ 	.word	0x0500000f


	//   ....[107]....
        /*0734*/ 	.word	0x0500000f


	//   ....[108]....
        /*0738*/ 	.word	0x0500000f


	//   ....[109]....
        /*073c*/ 	.word	0x0500000f


	//   ....[110]....
        /*0740*/ 	.word	0x0500000f


	//   ....[111]....
        /*0744*/ 	.word	0x0500000f


	//   ....[112]....
        /*0748*/ 	.word	0x0500000f


	//   ....[113]....
        /*074c*/ 	.word	0x0500000f


	//   ....[114]....
        /*0750*/ 	.word	0x0500000f


	//   ....[115]....
        /*0754*/ 	.word	0x0500000f


	//   ....[116]....
        /*0758*/ 	.word	0x0500000f


	//   ....[117]....
        /*075c*/ 	.word	0x0500000f


	//   ....[118]....
        /*0760*/ 	.word	0x0500000f


	//   ....[119]....
        /*0764*/ 	.word	0x0500000f


	//   ....[120]....
        /*0768*/ 	.word	0x0500000f


	//   ....[121]....
        /*076c*/ 	.word	0x0500000f


	//   ....[122]....
        /*0770*/ 	.word	0x0500000f


	//   ....[123]....
        /*0774*/ 	.word	0x0500000f


	//   ....[124]....
        /*0778*/ 	.word	0x0500000f


	//   ....[125]....
        /*077c*/ 	.word	0x0500000f


	//   ....[126]....
        /*0780*/ 	.word	0x0500000f


	//   ....[127]....
        /*0784*/ 	.word	0x0500000f


	//   ....[128]....
        /*0788*/ 	.word	0x0500000f


	//   ....[129]....
        /*078c*/ 	.word	0x0500000f


	//   ....[130]....
        /*0790*/ 	.word	0x0500000f


	//   ....[131]....
        /*0794*/ 	.word	0x0500000f


	//   ....[132]....
        /*0798*/ 	.word	0x0500000f


	//   ....[133]....
        /*079c*/ 	.word	0x0500000f


	//   ....[134]....
        /*07a0*/ 	.word	0xffffffff


	//   ....[135]....
        /*07a4*/ 	.word	0xffffffff


	//   ....[136]....
        /*07a8*/ 	.word	0xffffffff


	//   ....[137]....
        /*07ac*/ 	.word	0xffffffff


	//   ....[138]....
        /*07b0*/ 	.word	0xffffffff


	//   ....[139]....
        /*07b4*/ 	.word	0xffffffff


	//   ....[140]....
        /*07b8*/ 	.word	0xffffffff


	//   ....[141]....
        /*07bc*/ 	.word	0xffffffff


	//----- nvinfo : EIATTR_COOP_GROUP_INSTR_OFFSETS
	.align		4
.L_438:
        /*07c0*/ 	.byte	0x04, 0x28
        /*07c2*/ 	.short	(.L_440 - .L_439)


	//   ....[0]....
.L_439:
        /*07c4*/ 	.word	0x00000070


	//   ....[1]....
        /*07c8*/ 	.word	0x00000170


	//   ....[2]....
        /*07cc*/ 	.word	0x00000220


	//   ....[3]....
        /*07d0*/ 	.word	0x000003c0


	//   ....[4]....
        /*07d4*/ 	.word	0x00000520


	//   ....[5]....
        /*07d8*/ 	.word	0x00000640


	//   ....[6]....
        /*07dc*/ 	.word	0x000007a0


	//   ....[7]....
        /*07e0*/ 	.word	0x00002790


	//   ....[8]....
        /*07e4*/ 	.word	0x0000a2e0


	//   ....[9]....
        /*07e8*/ 	.word	0x0000c9c0


	//   ....[10]....
        /*07ec*/ 	.word	0x0000dc90


	//   ....[11]....
        /*07f0*/ 	.word	0x0000e630


	//   ....[12]....
        /*07f4*/ 	.word	0x0000ecd0


	//   ....[13]....
        /*07f8*/ 	.word	0x0000ed60


	//   ....[14]....
        /*07fc*/ 	.word	0x0000ee60


	//   ....[15]....
        /*0800*/ 	.word	0x0000ee80


	//   ....[16]....
        /*0804*/ 	.word	0x00015c40


	//   ....[17]....
        /*0808*/ 	.word	0x00017570


	//   ....[18]....
        /*080c*/ 	.word	0x00018920


	//   ....[19]....
        /*0810*/ 	.word	0x00018aa0


	//   ....[20]....
        /*0814*/ 	.word	0x00018bd0


	//   ....[21]....
        /*0818*/ 	.word	0x00018bf0


	//   ....[22]....
        /*081c*/ 	.word	0x0001f940


	//   ....[23]....
        /*0820*/ 	.word	0x00020fa0


	//   ....[24]....
        /*0824*/ 	.word	0x000222d0


	//   ....[25]....
        /*0828*/ 	.word	0x00022b90


	//   ....[26]....
        /*082c*/ 	.word	0x000232e0


	//   ....[27]....
        /*0830*/ 	.word	0x00023370


	//   ....[28]....
        /*0834*/ 	.word	0x00023440


	//   ....[29]....
        /*0838*/ 	.word	0x00023460


	//   ....[30]....
        /*083c*/ 	.word	0x0002a230


	//   ....[31]....
        /*0840*/ 	.word	0x0002a380


	//   ....[32]....
        /*0844*/ 	.word	0x0002a3a0


	//   ....[33]....
        /*0848*/ 	.word	0x0002a3e0


	//   ....[34]....
        /*084c*/ 	.word	0x0002a400


	//   ....[35]....
        /*0850*/ 	.word	0x0002c770


	//   ....[36]....
        /*0854*/ 	.word	0x0002cc50


	//   ....[37]....
        /*0858*/ 	.word	0x0002cc70


	//   ....[38]....
        /*085c*/ 	.word	0x0002cca0


	//   ....[39]....
        /*0860*/ 	.word	0x0002ccb0


	//   ....[40]....
        /*0864*/ 	.word	0x0002d350


	//   ....[41]....
        /*0868*/ 	.word	0x0002d360


	//   ....[42]....
        /*086c*/ 	.word	0x0002d5a0


	//   ....[43]....
        /*0870*/ 	.word	0x0002d5c0


	//   ....[44]....
        /*0874*/ 	.word	0x0002e1b0


	//   ....[45]....
        /*0878*/ 	.word	0x0002e1d0


	//   ....[46]....
        /*087c*/ 	.word	0x0002e420


	//   ....[47]....
        /*0880*/ 	.word	0x0002e440


	//   ....[48]....
        /*0884*/ 	.word	0x0002e710


	//   ....[49]....
        /*0888*/ 	.word	0x0002e8f0


	//   ....[50]....
        /*088c*/ 	.word	0x0002e920


	//   ....[51]....
        /*0890*/ 	.word	0x0002e950


	//   ....[52]....
        /*0894*/ 	.word	0x0002e980


	//   ....[53]....
        /*0898*/ 	.word	0x0002e9b0


	//   ....[54]....
        /*089c*/ 	.word	0x0002e9e0


	//   ....[55]....
        /*08a0*/ 	.word	0x0002eb50


	//   ....[56]....
        /*08a4*/ 	.word	0x0002eb80


	//   ....[57]....
        /*08a8*/ 	.word	0x0002ebb0


	//   ....[58]....
        /*08ac*/ 	.word	0x0002ebe0


	//   ....[59]....
        /*08b0*/ 	.word	0x0002ec10


	//   ....[60]....
        /*08b4*/ 	.word	0x0002ec40


	//   ....[61]....
        /*08b8*/ 	.word	0x0002ece0


	//   ....[62]....
        /*08bc*/ 	.word	0x0002ed40


	//   ....[63]....
        /*08c0*/ 	.word	0x0002edd0


	//   ....[64]....
        /*08c4*/ 	.word	0x00030310


	//   ....[65]....
        /*08c8*/ 	.word	0x00030e70


	//   ....[66]....
        /*08cc*/ 	.word	0x00030e80


	//   ....[67]....
        /*08d0*/ 	.word	0x00030eb0


	//   ....[68]....
        /*08d4*/ 	.word	0x00030f90


	//   ....[69]....
        /*08d8*/ 	.word	0x00030fc0


	//   ....[70]....
        /*08dc*/ 	.word	0x00031020


	//   ....[71]....
        /*08e0*/ 	.word	0x00031030


	//   ....[72]....
        /*08e4*/ 	.word	0x000310a0


	//   ....[73]....
        /*08e8*/ 	.word	0x00031a10


	//   ....[74]....
        /*08ec*/ 	.word	0x00031a20


	//   ....[75]....
        /*08f0*/ 	.word	0x00031b30


	//   ....[76]....
        /*08f4*/ 	.word	0x00031b70


	//   ....[77]....
        /*08f8*/ 	.word	0x00031e10


	//   ....[78]....
        /*08fc*/ 	.word	0x00031e20


	//   ....[79]....
        /*0900*/ 	.word	0x00031f90


	//   ....[80]....
        /*0904*/ 	.word	0x00031fa0


	//   ....[81]....
        /*0908*/ 	.word	0x00035bb0


	//   ....[82]....
        /*090c*/ 	.word	0x00035be0


	//   ....[83]....
        /*0910*/ 	.word	0x00035c20


	//   ....[84]....
        /*0914*/ 	.word	0x00035c50


	//   ....[85]....
        /*0918*/ 	.word	0x00035c80


	//   ....[86]....
        /*091c*/ 	.word	0x00035cb0


	//   ....[87]....
        /*0920*/ 	.word	0x00035ce0


	//   ....[88]....
        /*0924*/ 	.word	0x00035d10


	//   ....[89]....
        /*0928*/ 	.word	0x00035e90


	//   ....[90]....
        /*092c*/ 	.word	0x00035ec0


	//   ....[91]....
        /*0930*/ 	.word	0x00035ef0


	//   ....[92]....
        /*0934*/ 	.word	0x00035f20


	//   ....[93]....
        /*0938*/ 	.word	0x00035f50


	//   ....[94]....
        /*093c*/ 	.word	0x00035f80


	//   ....[95]....
        /*0940*/ 	.word	0x00036040


	//   ....[96]....
        /*0944*/ 	.word	0x00036060


	//   ....[97]....
        /*0948*/ 	.word	0x000360d0


	//   ....[98]....
        /*094c*/ 	.word	0x000367a0


	//   ....[99]....
        /*0950*/ 	.word	0x00036cb0


	//   ....[100]....
        /*0954*/ 	.word	0x00036e40


	//   ....[101]....
        /*0958*/ 	.word	0x00036ea0


	//   ....[102]....
        /*095c*/ 	.word	0x00036f00


	//   ....[103]....
        /*0960*/ 	.word	0x00036f50


	//   ....[104]....
        /*0964*/ 	.word	0x000370b0


	//   ....[105]....
        /*0968*/ 	.word	0x00037150


	//   ....[106]....
        /*096c*/ 	.word	0x00037200


	//   ....[107]....
        /*0970*/ 	.word	0x000372e0


	//   ....[108]....
        /*0974*/ 	.word	0x000374c0


	//   ....[109]....
        /*0978*/ 	.word	0x00037590


	//   ....[110]....
        /*097c*/ 	.word	0x00037840


	//   ....[111]....
        /*0980*/ 	.word	0x00037960


	//   ....[112]....
        /*0984*/ 	.word	0x00037b30


	//   ....[113]....
        /*0988*/ 	.word	0x00037c00


	//   ....[114]....
        /*098c*/ 	.word	0x00037e20


	//   ....[115]....
        /*0990*/ 	.word	0x00037e70


	//   ....[116]....
        /*0994*/ 	.word	0x000381a0


	//   ....[117]....
        /*0998*/ 	.word	0x00038240


	//   ....[118]....
        /*099c*/ 	.word	0x00038360


	//   ....[119]....
        /*09a0*/ 	.word	0x000383e0


	//   ....[120]....
        /*09a4*/ 	.word	0x00038460


	//   ....[121]....
        /*09a8*/ 	.word	0x000384e0


	//   ....[122]....
        /*09ac*/ 	.word	0x00038560


	//   ....[123]....
        /*09b0*/ 	.word	0x000385f0


	//   ....[124]....
        /*09b4*/ 	.word	0x00038690


	//   ....[125]....
        /*09b8*/ 	.word	0x00038740


	//   ....[126]....
        /*09bc*/ 	.word	0x000387c0


	//   ....[127]....
        /*09c0*/ 	.word	0x00038840


	//   ....[128]....
        /*09c4*/ 	.word	0x000388c0


	//   ....[129]....
        /*09c8*/ 	.word	0x00038950


	//   ....[130]....
        /*09cc*/ 	.word	0x000389d0


	//   ....[131]....
        /*09d0*/ 	.word	0x00038a70


	//   ....[132]....
        /*09d4*/ 	.word	0x00038b00


	//   ....[133]....
        /*09d8*/ 	.word	0x00038c30


	//   ....[134]....
        /*09dc*/ 	.word	0x0003aab0


	//   ....[135]....
        /*09e0*/ 	.word	0x0003c350


	//   ....[136]....
        /*09e4*/ 	.word	0x0003ce00


	//   ....[137]....
        /*09e8*/ 	.word	0x0003d690


	//   ....[138]....
        /*09ec*/ 	.word	0x0003d6e0


	//   ....[139]....
        /*09f0*/ 	.word	0x0003d700


	//   ....[140]....
        /*09f4*/ 	.word	0x0003d710


	//   ....[141]....
        /*09f8*/ 	.word	0x00048360


	//----- nvinfo : EIATTR_REG_RECONFIG
	.align		4
.L_440:
        /*09fc*/ 	.byte	0x01, 0x54
	.zero		2


	//----- nvinfo : EIATTR_SYSCALL_OFFSETS
	.align		4
        /*0a00*/ 	.byte	0x04, 0x46
        /*0a02*/ 	.short	(.L_442 - .L_441)


	//   ....[0]....
.L_441:
        /*0a04*/ 	.word	0x0000a890


	//   ....[1]....
        /*0a08*/ 	.word	0x0002ff50


	//   ....[2]....
        /*0a0c*/ 	.word	0x000300a0


	//   ....[3]....
        /*0a10*/ 	.word	0x00030190


	//   ....[4]....
        /*0a14*/ 	.word	0x00030a40


	//   ....[5]....
        /*0a18*/ 	.word	0x000313d0


	//----- nvinfo : EIATTR_MBARRIER_INSTR_OFFSETS
	.align		4
.L_442:
        /*0a1c*/ 	.byte	0x04, 0x39
        /*0a1e*/ 	.short	(.L_444 - .L_443)


	//   ....[0]....
.L_443:
        /*0a20*/ 	.word	0x000002a0
        /*0a24*/ 	.word	0x000000ff
        /*0a28*/ 	.word	0x00038800
        /*0a2c*/ 	.short	0x0100
        /*0a2e*/ 	.byte	0x08
	.zero		1


	//   ....[1]....
        /*0a30*/ 	.word	0x000002b0
        /*0a34*/ 	.word	0x000000ff
        /*0a38*/ 	.word	0x00038810
        /*0a3c*/ 	.short	0x0100
        /*0a3e*/ 	.byte	0x08
	.zero		1


	//   ....[2]....
        /*0a40*/ 	.word	0x000002c0
        /*0a44*/ 	.word	0x000000ff
        /*0a48*/ 	.word	0x00038820
        /*0a4c*/ 	.short	0x0100
        /*0a4e*/ 	.byte	0x08
	.zero		1


	//   ....[3]....
        /*0a50*/ 	.word	0x00000370
        /*0a54*/ 	.word	0x000000ff
        /*0a58*/ 	.word	0x00038830
        /*0a5c*/ 	.short	0x0100
        /*0a5e*/ 	.byte	0x06
	.zero		1


	//   ....[4]....
        /*0a60*/ 	.word	0x00000380
        /*0a64*/ 	.word	0x000000ff
        /*0a68*/ 	.word	0x00038840
        /*0a6c*/ 	.short	0x0100
        /*0a6e*/ 	.byte	0x06
	.zero		1


	//   ....[5]....
        /*0a70*/ 	.word	0x00000390
        /*0a74*/ 	.word	0x000000ff
        /*0a78*/ 	.word	0x00038838
        /*0a7c*/ 	.short	0x0100
        /*0a7e*/ 	.byte	0x06
	.zero		1


	//   ....[6]....
        /*0a80*/ 	.word	0x000003a0
        /*0a84*/ 	.word	0x000000ff
        /*0a88*/ 	.word	0x00038848
        /*0a8c*/ 	.short	0x0100
        /*0a8e*/ 	.byte	0x06
	.zero		1


	//   ....[7]....
        /*0a90*/ 	.word	0x000004d0
        /*0a94*/ 	.word	0x000000ff
        /*0a98*/ 	.word	0x00038850
        /*0a9c*/ 	.short	0x0100
        /*0a9e*/ 	.byte	0x08
	.zero		1


	//   ....[8]....
        /*0aa0*/ 	.word	0x000004e0
        /*0aa4*/ 	.word	0x000000ff
        /*0aa8*/ 	.word	0x00038860
        /*0aac*/ 	.short	0x0100
        /*0aae*/ 	.byte	0x08
	.zero		1


	//   ....[9]....
        /*0ab0*/ 	.word	0x000004f0
        /*0ab4*/ 	.word	0x000000ff
        /*0ab8*/ 	.word	0x00038858
        /*0abc*/ 	.short	0x0100
        /*0abe*/ 	.byte	0x08
	.zero		1


	//   ....[10]....
        /*0ac0*/ 	.word	0x00000500
        /*0ac4*/ 	.word	0x000000ff
        /*0ac8*/ 	.word	0x00038868
        /*0acc*/ 	.short	0x0100
        /*0ace*/ 	.byte	0x08
	.zero		1


	//   ....[11]....
        /*0ad0*/ 	.word	0x000005f0
        /*0ad4*/ 	.word	0x000000ff
        /*0ad8*/ 	.word	0x00038870
        /*0adc*/ 	.short	0x0100
        /*0ade*/ 	.byte	0x06
	.zero		1


	//   ....[12]....
        /*0ae0*/ 	.word	0x00000600
        /*0ae4*/ 	.word	0x000000ff
        /*0ae8*/ 	.word	0x00038880
        /*0aec*/ 	.short	0x0100
        /*0aee*/ 	.byte	0x06
	.zero		1


	//   ....[13]....
        /*0af0*/ 	.word	0x00000610
        /*0af4*/ 	.word	0x000000ff
        /*0af8*/ 	.word	0x00038878
        /*0afc*/ 	.short	0x0100
        /*0afe*/ 	.byte	0x06
	.zero		1


	//   ....[14]....
        /*0b00*/ 	.word	0x00000620
        /*0b04*/ 	.word	0x000000ff
        /*0b08*/ 	.word	0x00038888
        /*0b0c*/ 	.short	0x0100
        /*0b0e*/ 	.byte	0x06
	.zero		1


	//   ....[15]....
        /*0b10*/ 	.word	0x00000750
        /*0b14*/ 	.word	0x000000ff
        /*0b18*/ 	.word	0x00038890
        /*0b1c*/ 	.short	0x0100
        /*0b1e*/ 	.byte	0x08
	.zero		1


	//   ....[16]....
        /*0b20*/ 	.word	0x00000760
        /*0b24*/ 	.word	0x000000ff
        /*0b28*/ 	.word	0x000388a0
        /*0b2c*/ 	.short	0x0100
        /*0b2e*/ 	.byte	0x08
	.zero		1


	//   ....[17]....
        /*0b30*/ 	.word	0x00000770
        /*0b34*/ 	.word	0x000000ff
        /*0b38*/ 	.word	0x00038898
        /*0b3c*/ 	.short	0x0100
        /*0b3e*/ 	.byte	0x08
	.zero		1


	//   ....[18]....
        /*0b40*/ 	.word	0x00000780
        /*0b44*/ 	.word	0x000000ff
        /*0b48*/ 	.word	0x000388a8
        /*0b4c*/ 	.short	0x0100
        /*0b4e*/ 	.byte	0x08
	.zero		1


	//   ....[19]....
        /*0b50*/ 	.word	0x000008c0
        /*0b54*/ 	.word	0x000000ff
        /*0b58*/ 	.word	0x000388b0
        /*0b5c*/ 	.short	0x0100
        /*0b5e*/ 	.byte	0x08
	.zero		1


	//   ....[20]....
        /*0b60*/ 	.word	0x000008d0
        /*0b64*/ 	.word	0x000000ff
        /*0b68*/ 	.word	0x000388c0
        /*0b6c*/ 	.short	0x0100
        /*0b6e*/ 	.byte	0x08
	.zero		1


	//   ....[21]....
        /*0b70*/ 	.word	0x000008e0
        /*0b74*/ 	.word	0x000000ff
        /*0b78*/ 	.word	0x000388b8
        /*0b7c*/ 	.short	0x0100
        /*0b7e*/ 	.byte	0x08
	.zero		1


	//   ....[22]....
        /*0b80*/ 	.word	0x000008f0
        /*0b84*/ 	.word	0x000000ff
        /*0b88*/ 	.word	0x000388c8
        /*0b8c*/ 	.short	0x0100
        /*0b8e*/ 	.byte	0x08
	.zero		1


	//   ....[23]....
        /*0b90*/ 	.word	0x00004b50
        /*0b94*/ 	.word	0x00000000
        /*0b98*/ 	.word	0x00000000
        /*0b9c*/ 	.short	0x0101
        /*0b9e*/ 	.byte	0x3f
	.zero		1


	//   ....[24]....
        /*0ba0*/ 	.word	0x00008910
        /*0ba4*/ 	.word	0x00000000
        /*0ba8*/ 	.word	0x00000000
        /*0bac*/ 	.short	0x0101
        /*0bae*/ 	.byte	0x3f
	.zero		1


	//   ....[25]....
        /*0bb0*/ 	.word	0x0000ae10
        /*0bb4*/ 	.word	0x000000ff
        /*0bb8*/ 	.word	0x00038800
        /*0bbc*/ 	.short	0x010a
        /*0bbe*/ 	.byte	0x27
	.zero		1


	//   ....[26]....
        /*0bc0*/ 	.word	0x0000b5e0
        /*0bc4*/ 	.word	0x00000009
        /*0bc8*/ 	.word	0x00000000
        /*0bcc*/ 	.short	0x010a
        /*0bce*/ 	.byte	0x3f
	.zero		1


	//   ....[27]....
        /*0bd0*/ 	.word	0x0000b6e0
        /*0bd4*/ 	.word	0x00000005
        /*0bd8*/ 	.word	0x00000000
        /*0bdc*/ 	.short	0x010a
        /*0bde*/ 	.byte	0x3f
	.zero		1


	//   ....[28]....
        /*0be0*/ 	.word	0x0000bb20
        /*0be4*/ 	.word	0x00000014
        /*0be8*/ 	.word	0x00000000
        /*0bec*/ 	.short	0x010a
        /*0bee*/ 	.byte	0x3f
	.zero		1


	//   ....[29]....
        /*0bf0*/ 	.word	0x0000bc20
        /*0bf4*/ 	.word	0x00000008
        /*0bf8*/ 	.word	0x00000000
        /*0bfc*/ 	.short	0x010a
        /*0bfe*/ 	.byte	0x3f
	.zero		1


	//   ....[30]....
        /*0c00*/ 	.word	0x0000d960
        /*0c04*/ 	.word	0x00000014
        /*0c08*/ 	.word	0x00000000
        /*0c0c*/ 	.short	0x0101
        /*0c0e*/ 	.byte	0x3f
	.zero		1


	//   ....[31]....
        /*0c10*/ 	.word	0x00015cc0
        /*0c14*/ 	.word	0x00000005
        /*0c18*/ 	.word	0x00000000
        /*0c1c*/ 	.short	0x0101
        /*0c1e*/ 	.byte	0x3f
	.zero		1


	//   ....[32]....
        /*0c20*/ 	.word	0x00016140
        /*0c24*/ 	.word	0x00000009
        /*0c28*/ 	.word	0x00000000
        /*0c2c*/ 	.short	0x010a
        /*0c2e*/ 	.byte	0x3f
	.zero		1


	//   ....[33]....
        /*0c30*/ 	.word	0x00016240
        /*0c34*/ 	.word	0x00000008
        /*0c38*/ 	.word	0x00000000
        /*0c3c*/ 	.short	0x010a
        /*0c3e*/ 	.byte	0x3f
	.zero		1


	//   ....[34]....
        /*0c40*/ 	.word	0x000166a0
        /*0c44*/ 	.word	0x00000014
        /*0c48*/ 	.word	0x00000000
        /*0c4c*/ 	.short	0x010a
        /*0c4e*/ 	.byte	0x3f
	.zero		1


	//   ....[35]....
        /*0c50*/ 	.word	0x000167a0
        /*0c54*/ 	.word	0x00000008
        /*0c58*/ 	.word	0x00000000
        /*0c5c*/ 	.short	0x010a
        /*0c5e*/ 	.byte	0x3f
	.zero		1


	//   ....[36]....
        /*0c60*/ 	.word	0x000184e0
        /*0c64*/ 	.word	0x00000014
        /*0c68*/ 	.word	0x00000000
        /*0c6c*/ 	.short	0x0101
        /*0c6e*/ 	.byte	0x3f
	.zero		1


	//   ....[37]....
        /*0c70*/ 	.word	0x0001f9c0
        /*0c74*/ 	.word	0x00000005
        /*0c78*/ 	.word	0x00000000
        /*0c7c*/ 	.short	0x0101
        /*0c7e*/ 	.byte	0x3f
	.zero		1


	//   ....[38]....
        /*0c80*/ 	.word	0x0001fbc0
        /*0c84*/ 	.word	0x00000007
        /*0c88*/ 	.word	0x00000000
        /*0c8c*/ 	.short	0x010a
        /*0c8e*/ 	.byte	0x3f
	.zero		1


	//   ....[39]....
        /*0c90*/ 	.word	0x0001fcc0
        /*0c94*/ 	.word	0x00000006
        /*0c98*/ 	.word	0x00000000
        /*0c9c*/ 	.short	0x010a
        /*0c9e*/ 	.byte	0x3f
	.zero		1


	//   ....[40]....
        /*0ca0*/ 	.word	0x00020100
        /*0ca4*/ 	.word	0x0000000e
        /*0ca8*/ 	.word	0x00000000
        /*0cac*/ 	.short	0x010a
        /*0cae*/ 	.byte	0x3f
	.zero		1


	//   ....[41]....
        /*0cb0*/ 	.word	0x00020200
        /*0cb4*/ 	.word	0x00000006
        /*0cb8*/ 	.word	0x00000000
        /*0cbc*/ 	.short	0x010a
        /*0cbe*/ 	.byte	0x3f
	.zero		1


	//   ....[42]....
        /*0cc0*/ 	.word	0x00021f40
        /*0cc4*/ 	.word	0x0000000e
        /*0cc8*/ 	.word	0x00000000
        /*0ccc*/ 	.short	0x0101
        /*0cce*/ 	.byte	0x3f
	.zero		1


	//   ....[43]....
        /*0cd0*/ 	.word	0x0002a2b0
        /*0cd4*/ 	.word	0x00000006
        /*0cd8*/ 	.word	0x00000000
        /*0cdc*/ 	.short	0x0101
        /*0cde*/ 	.byte	0x3f
	.zero		1


	//   ....[44]....
        /*0ce0*/ 	.word	0x0002d340
        /*0ce4*/ 	.word	0x000000ff
        /*0ce8*/ 	.word	0x00000000
        /*0cec*/ 	.short	0x0101
        /*0cee*/ 	.byte	0x04
	.zero		1


	//   ....[45]....
        /*0cf0*/ 	.word	0x000305a0
        /*0cf4*/ 	.word	0x00000000
        /*0cf8*/ 	.word	0x00038840
        /*0cfc*/ 	.short	0x010a
        /*0cfe*/ 	.byte	0x3f
	.zero		1


	//   ....[46]....
        /*0d00*/ 	.word	0x00031170
        /*0d04*/ 	.word	0x00000008
        /*0d08*/ 	.word	0x00038800
        /*0d0c*/ 	.short	0x0107
        /*0d0e*/ 	.byte	0x3f
	.zero		1


	//   ....[47]....
        /*0d10*/ 	.word	0x00031220
        /*0d14*/ 	.word	0x00000000
        /*0d18*/ 	.word	0x00038800
        /*0d1c*/ 	.short	0x0101
        /*0d1e*/ 	.byte	0x3f
	.zero		1


	//   ....[48]....
        /*0d20*/ 	.word	0x000321d0
        /*0d24*/ 	.word	0x00000000
        /*0d28*/ 	.word	0x00038810
        /*0d2c*/ 	.short	0x0107
        /*0d2e*/ 	.byte	0x3f
	.zero		1


	//   ....[49]....
        /*0d30*/ 	.word	0x000322d0
        /*0d34*/ 	.word	0x00000002
        /*0d38*/ 	.word	0x00038810
        /*0d3c*/ 	.short	0x0101
        /*0d3e*/ 	.byte	0x3f
	.zero		1


	//   ....[50]....
        /*0d40*/ 	.word	0x000322f0
        /*0d44*/ 	.word	0x00000002
        /*0d48*/ 	.word	0x00038820
        /*0d4c*/ 	.short	0x010a
        /*0d4e*/ 	.byte	0x3f
	.zero		1


	//   ....[51]....
        /*0d50*/ 	.word	0x00032400
        /*0d54*/ 	.word	0x00000000
        /*0d58*/ 	.word	0x00038860
        /*0d5c*/ 	.short	0x010a
        /*0d5e*/ 	.byte	0x3f
	.zero		1


	//   ....[52]....
        /*0d60*/ 	.word	0x00033080
        /*0d64*/ 	.word	0x00000003
        /*0d68*/ 	.word	0x00038840
        /*0d6c*/ 	.short	0x010a
        /*0d6e*/ 	.byte	0x3f
	.zero		1


	//   ....[53]....
        /*0d70*/ 	.word	0x000332d0
        /*0d74*/ 	.word	0x00000003
        /*0d78*/ 	.word	0x00038860
        /*0d7c*/ 	.short	0x010a
        /*0d7e*/ 	.byte	0x3f
	.zero		1


	//   ....[54]....
        /*0d80*/ 	.word	0x00033ef0
        /*0d84*/ 	.word	0x00000004
        /*0d88*/ 	.word	0x00038840
        /*0d8c*/ 	.short	0x010a
        /*0d8e*/ 	.byte	0x3f
	.zero		1


	//   ....[55]....
        /*0d90*/ 	.word	0x00034130
        /*0d94*/ 	.word	0x00000004
        /*0d98*/ 	.word	0x00038860
        /*0d9c*/ 	.short	0x010a
        /*0d9e*/ 	.byte	0x3f
	.zero		1


	//   ....[56]....
        /*0da0*/ 	.word	0x00034cc0
        /*0da4*/ 	.word	0x00000002
        /*0da8*/ 	.word	0x00038840
        /*0dac*/ 	.short	0x010a
        /*0dae*/ 	.byte	0x3f
	.zero		1


	//   ....[57]....
        /*0db0*/ 	.word	0x00034f10
        /*0db4*/ 	.word	0x00000002
        /*0db8*/ 	.word	0x00038860
        /*0dbc*/ 	.short	0x010a
        /*0dbe*/ 	.byte	0x3f
	.zero		1


	//   ....[58]....
        /*0dc0*/ 	.word	0x00036720
        /*0dc4*/ 	.word	0x00000009
        /*0dc8*/ 	.word	0x00038820
        /*0dcc*/ 	.short	0x010a
        /*0dce*/ 	.byte	0x3f
	.zero		1


	//   ....[59]....
        /*0dd0*/ 	.word	0x00036890
        /*0dd4*/ 	.word	0x00000005
        /*0dd8*/ 	.word	0x00000000
        /*0ddc*/ 	.short	0x010a
        /*0dde*/ 	.byte	0x3f
	.zero		1


	//   ....[60]....
        /*0de0*/ 	.word	0x00036910
        /*0de4*/ 	.word	0x00000007
        /*0de8*/ 	.word	0x00000000
        /*0dec*/ 	.short	0x010a
        /*0dee*/ 	.byte	0x3f
	.zero		1


	//   ....[61]....
        /*0df0*/ 	.word	0x00036950
        /*0df4*/ 	.word	0x00000005
        /*0df8*/ 	.word	0x00000000
        /*0dfc*/ 	.short	0x010a
        /*0dfe*/ 	.byte	0x3f
	.zero		1


	//   ....[62]....
        /*0e00*/ 	.word	0x00036980
        /*0e04*/ 	.word	0x00000003
        /*0e08*/ 	.word	0x00000000
        /*0e0c*/ 	.short	0x010a
        /*0e0e*/ 	.byte	0x3f
	.zero		1


	//   ....[63]....
        /*0e10*/ 	.word	0x000369f0
        /*0e14*/ 	.word	0x00000005
        /*0e18*/ 	.word	0x00038800
        /*0e1c*/ 	.short	0x010a
        /*0e1e*/ 	.byte	0x3f
	.zero		1


	//   ....[64]....
        /*0e20*/ 	.word	0x00036a40
        /*0e24*/ 	.word	0x00000005
        /*0e28*/ 	.word	0x00000000
        /*0e2c*/ 	.short	0x010a
        /*0e2e*/ 	.byte	0x3f
	.zero		1


	//   ....[65]....
        /*0e30*/ 	.word	0x00036a90
        /*0e34*/ 	.word	0x00000008
        /*0e38*/ 	.word	0x00000000
        /*0e3c*/ 	.short	0x010a
        /*0e3e*/ 	.byte	0x3f
	.zero		1


	//   ....[66]....
        /*0e40*/ 	.word	0x00036ae0
        /*0e44*/ 	.word	0x00000008
        /*0e48*/ 	.word	0x00000000
        /*0e4c*/ 	.short	0x010a
        /*0e4e*/ 	.byte	0x3f
	.zero		1


	//   ....[67]....
        /*0e50*/ 	.word	0x00036b30
        /*0e54*/ 	.word	0x00000008
        /*0e58*/ 	.word	0x00000000
        /*0e5c*/ 	.short	0x010a
        /*0e5e*/ 	.byte	0x3f
	.zero		1


	//   ....[68]....
        /*0e60*/ 	.word	0x00036b80
        /*0e64*/ 	.word	0x00000006
        /*0e68*/ 	.word	0x00000000
        /*0e6c*/ 	.short	0x010a
        /*0e6e*/ 	.byte	0x3f
	.zero		1


	//   ....[69]....
        /*0e70*/ 	.word	0x00036bd0
        /*0e74*/ 	.word	0x00000006
        /*0e78*/ 	.word	0x00000000
        /*0e7c*/ 	.short	0x010a
        /*0e7e*/ 	.byte	0x3f
	.zero		1


	//   ....[70]....
        /*0e80*/ 	.word	0x00036d70
        /*0e84*/ 	.word	0x00000000
        /*0e88*/ 	.word	0x00038840
        /*0e8c*/ 	.short	0x010a
        /*0e8e*/ 	.byte	0x3f
	.zero		1


	//   ....[71]....
        /*0e90*/ 	.word	0x00037ec0
        /*0e94*/ 	.word	0x00000002
        /*0e98*/ 	.word	0x00038820
        /*0e9c*/ 	.short	0x010a
        /*0e9e*/ 	.byte	0x3f
	.zero		1


	//   ....[72]....
        /*0ea0*/ 	.word	0x00037f10
        /*0ea4*/ 	.word	0x00000000
        /*0ea8*/ 	.word	0x00038860
        /*0eac*/ 	.short	0x010a
        /*0eae*/ 	.byte	0x3f
	.zero		1


	//   ....[73]....
        /*0eb0*/ 	.word	0x00037f60
        /*0eb4*/ 	.word	0x00000003
        /*0eb8*/ 	.word	0x00038840
        /*0ebc*/ 	.short	0x010a
        /*0ebe*/ 	.byte	0x3f
	.zero		1


	//   ....[74]....
        /*0ec0*/ 	.word	0x00037fb0
        /*0ec4*/ 	.word	0x00000003
        /*0ec8*/ 	.word	0x00038860
        /*0ecc*/ 	.short	0x010a
        /*0ece*/ 	.byte	0x3f
	.zero		1


	//   ....[75]....
        /*0ed0*/ 	.word	0x00038000
        /*0ed4*/ 	.word	0x00000004
        /*0ed8*/ 	.word	0x00038840
        /*0edc*/ 	.short	0x010a
        /*0ede*/ 	.byte	0x3f
	.zero		1


	//   ....[76]....
        /*0ee0*/ 	.word	0x00038050
        /*0ee4*/ 	.word	0x00000004
        /*0ee8*/ 	.word	0x00038860
        /*0eec*/ 	.short	0x010a
        /*0eee*/ 	.byte	0x3f
	.zero		1


	//   ....[77]....
        /*0ef0*/ 	.word	0x000380a0
        /*0ef4*/ 	.word	0x00000002
        /*0ef8*/ 	.word	0x00038840
        /*0efc*/ 	.short	0x010a
        /*0efe*/ 	.byte	0x3f
	.zero		1


	//   ....[78]....
        /*0f00*/ 	.word	0x000380f0
        /*0f04*/ 	.word	0x00000002
        /*0f08*/ 	.word	0x00038860
        /*0f0c*/ 	.short	0x010a
        /*0f0e*/ 	.byte	0x3f
	.zero		1


	//   ....[79]....
        /*0f10*/ 	.word	0x00038b50
        /*0f14*/ 	.word	0x00000009
        /*0f18*/ 	.word	0x00038820
        /*0f1c*/ 	.short	0x010a
        /*0f1e*/ 	.byte	0x3f
	.zero		1


	//   ....[80]....
        /*0f20*/ 	.word	0x00038cf0
        /*0f24*/ 	.word	0x00000005
        /*0f28*/ 	.word	0x00000000
        /*0f2c*/ 	.short	0x010a
        /*0f2e*/ 	.byte	0x3f
	.zero		1


	//   ....[81]....
        /*0f30*/ 	.word	0x00038d40
        /*0f34*/ 	.word	0x00000007
        /*0f38*/ 	.word	0x00000000
        /*0f3c*/ 	.short	0x010a
        /*0f3e*/ 	.byte	0x3f
	.zero		1


	//   ....[82]....
        /*0f40*/ 	.word	0x00038d90
        /*0f44*/ 	.word	0x00000005
        /*0f48*/ 	.word	0x00000000
        /*0f4c*/ 	.short	0x010a
        /*0f4e*/ 	.byte	0x3f
	.zero		1


	//   ....[83]....
        /*0f50*/ 	.word	0x00038f90
        /*0f54*/ 	.word	0x00000007
        /*0f58*/ 	.word	0x00000000
        /*0f5c*/ 	.short	0x010a
        /*0f5e*/ 	.byte	0x3f
	.zero		1


	//   ....[84]....
        /*0f60*/ 	.word	0x000390d0
        /*0f64*/ 	.word	0x0000000d
        /*0f68*/ 	.word	0x00000000
        /*0f6c*/ 	.short	0x010a
        /*0f6e*/ 	.byte	0x3f
	.zero		1


	//   ....[85]....
        /*0f70*/ 	.word	0x00039670
        /*0f74*/ 	.word	0x0000000a
        /*0f78*/ 	.word	0x00038810
        /*0f7c*/ 	.short	0x010a
        /*0f7e*/ 	.byte	0x3f
	.zero		1


	//   ....[86]....
        /*0f80*/ 	.word	0x000397f0
        /*0f84*/ 	.word	0x0000000d
        /*0f88*/ 	.word	0x00000000
        /*0f8c*/ 	.short	0x010a
        /*0f8e*/ 	.byte	0x3f
	.zero		1


	//   ....[87]....
        /*0f90*/ 	.word	0x00039930
        /*0f94*/ 	.word	0x00000014
        /*0f98*/ 	.word	0x00000000
        /*0f9c*/ 	.short	0x010a
        /*0f9e*/ 	.byte	0x3f
	.zero		1


	//   ....[88]....
        /*0fa0*/ 	.word	0x0003bdc0
        /*0fa4*/ 	.word	0x0000000d
        /*0fa8*/ 	.word	0x00000000
        /*0fac*/ 	.short	0x0101
        /*0fae*/ 	.byte	0x3f
	.zero		1


	//   ....[89]....
        /*0fb0*/ 	.word	0x00048440
        /*0fb4*/ 	.word	0x00000004
        /*0fb8*/ 	.word	0x00000000
        /*0fbc*/ 	.short	0x0101
        /*0fbe*/ 	.byte	0x3f
	.zero		1


	//   ....[90]....
        /*0fc0*/ 	.word	0x00048470
        /*0fc4*/ 	.word	0x0000000d
        /*0fc8*/ 	.word	0x00000000
        /*0fcc*/ 	.short	0x010a
        /*0fce*/ 	.byte	0x3f
	.zero		1


	//   ....[91]....
        /*0fd0*/ 	.word	0x000484c0
        /*0fd4*/ 	.word	0x0000000a
        /*0fd8*/ 	.word	0x00038810
        /*0fdc*/ 	.short	0x010a
        /*0fde*/ 	.byte	0x3f
	.zero		1


	//   ....[92]....
        /*0fe0*/ 	.word	0x00048510
        /*0fe4*/ 	.word	0x00000014
        /*0fe8*/ 	.word	0x00000000
        /*0fec*/ 	.short	0x010a
        /*0fee*/ 	.byte	0x3f
	.zero		1


	//----- nvinfo : EIATTR_NUM_MBARRIERS
	.align		4
.L_444:
        /*0ff0*/ 	.byte	0x03, 0x38
        /*0ff2*/ 	.short	0x0017


	//----- nvinfo : EIATTR_EXIT_INSTR_OFFSETS
	.align		4
        /*0ff4*/ 	.byte	0x04, 0x1c
        /*0ff6*/ 	.short	(.L_446 - .L_445)


	//   ....[0]....
.L_445:
        /*0ff8*/ 	.word	0x00000b90


	//   ....[1]....
        /*0ffc*/ 	.word	0x0002e6b0


	//   ....[2]....
        /*1000*/ 	.word	0x000369d0


	//----- nvinfo : EIATTR_MAX_THREADS
	.align		4
.L_446:
        /*1004*/ 	.byte	0x04, 0x05
        /*1006*/ 	.short	(.L_448 - .L_447)
.L_447:
        /*1008*/ 	.word	0x00000180
        /*100c*/ 	.word	0x00000001
        /*1010*/ 	.word	0x00000001


	//----- nvinfo : EIATTR_CRS_STACK_SIZE
	.align		4
.L_448:
        /*1014*/ 	.byte	0x04, 0x1e
        /*1016*/ 	.short	(.L_450 - .L_449)
.L_449:
        /*1018*/ 	.word	0x00000000


	//----- nvinfo : EIATTR_CBANK_PARAM_SIZE
	.align		4
.L_450:
        /*101c*/ 	.byte	0x03, 0x19
        /*101e*/ 	.short	0x0bf0


	//----- nvinfo : EIATTR_PARAM_CBANK
	.align		4
        /*1020*/ 	.byte	0x04, 0x0a
        /*1022*/ 	.short	(.L_452 - .L_451)
	.align		4
.L_451:
        /*1024*/ 	.word	index@(.nv.constant0._ZN7cutlass13device_kernelIN5flash11enable_sm90INS1_16FlashAttnFwdSm90INS1_25CollectiveMainloopFwdSm90ILi2EN4cute5tupleIJNS5_1CILi1EEES8_S8_EEENS6_IJNS7_ILi64EEESA_SA_EEELi512ENS_10bfloat16_tEfNS_4arch4Sm90ELb0ELb1ELb1ELb1ELb0ELb0ELb1ELb0ELb0ELb1ELb0ELb0EEENS1_21CollectiveEpilogueFwdINS6_IJSA_NS7_ILi512EEESA_EEES9_SC_SE_Li256ELb1ELb1ELb0ELb0EEENS1_36VarlenDynamicPersistentTileSchedulerILi64ELi64ELi256ELi128ELb0ELb1ELb1ELb1ELb0ELb1EEEEEEEEEvNT_6ParamsE)
        /*1028*/ 	.short	0x0210
        /*102a*/ 	.short	0x0bf0


	//----- nvinfo : EIATTR_SW_WAR
	.align		4
.L_452:
        /*102c*/ 	.byte	0x04, 0x36
        /*102e*/ 	.short	(.L_454 - .L_453)
.L_453:
        /*1030*/ 	.word	0x00000008
.L_454:


//--------------------- .nv.info._ZN7cutlass13device_kernelIN5flash11enable_sm90INS1_16FlashAttnFwdSm90INS1_25CollectiveMainloopFwdSm90ILi2EN4cute5tupleIJNS5_1CILi1EEES8_S8_EEENS6_IJNS7_ILi64EEESA_SA_EEELi512ENS_10bfloat16_tEfNS_4arch4Sm90ELb0ELb1ELb1ELb1ELb0ELb1ELb1ELb0ELb0ELb1ELb0ELb0EEENS1_21CollectiveEpilogueFwdINS6_IJSA_NS7_ILi512EEESA_EEES9_SC_SE_Li256ELb1ELb1ELb0ELb0EEENS1_36VarlenDynamicPersistentTileSchedulerILi64ELi64ELi256ELi128ELb0ELb1ELb1ELb1ELb0ELb1EEEEEEEEEvNT_6ParamsE --------------------------
	.section	.nv.info._ZN7cutlass13device_kernelIN5flash11enable_sm90INS1_16FlashAttnFwdSm90INS1_25CollectiveMainloopFwdSm90ILi2EN4cute5tupleIJNS5_1CILi1EEES8_S8_EEENS6_IJNS7_ILi64EEESA_SA_EEELi512ENS_10bfloat16_tEfNS_4arch4Sm90ELb0ELb1ELb1ELb1ELb0ELb1ELb1ELb0ELb0ELb1ELb0ELb0EEENS1_21CollectiveEpilogueFwdINS6_IJSA_NS7_ILi512EEESA_EEES9_SC_SE_Li256ELb1ELb1ELb0ELb0EEENS1_36VarlenDynamicPersistentTileSchedulerILi64ELi64ELi256ELi128ELb0ELb1ELb1ELb1ELb0ELb1EEEEEEEEEvNT_6ParamsE,"",@"SHT_CUDA_INFO"
	.sectionflags	@""
	.align	4


	//----- nvinfo : EIATTR_CUDA_API_VERSION
	.align		4
        /*0000*/ 	.byte	0x04, 0x37
        /*0002*/ 	.short	(.L_456 - .L_455)
.L_455:
        /*0004*/ 	.word	0x00000082


	//----- nvinfo : EIATTR_KPARAM_INFO
	.align		4
.L_456:
        /*0008*/ 	.byte	0x04, 0x17
        /*000a*/ 	.short	(.L_458 - .L_457)
.L_457:
        /*000c*/ 	.word	0x00000000
        /*0010*/ 	.short	0x0000
        /*0012*/ 	.short	0x0070
        /*0014*/ 	.byte	0x00, 0xf0, 0x01, 0x2e


	//----- nvinfo : EIATTR_SPARSE_MMA_MASK
	.align		4
.L_458:
        /*0018*/ 	.byte	0x03, 0x50
        /*001a*/ 	.short	0x0000


	//----- nvinfo : EIATTR_MAXREG_COUNT
	.align		4
        /*001c*/ 	.byte	0x03, 0x1b
        /*001e*/ 	.short	0x00a8


	//----- nvinfo : EIATTR_NUM_BARRIERS
	.align		4
        /*0020*/ 	.byte	0x02, 0x4c
        /*0022*/ 	.byte	0x10
	.zero		1


	//----- nvinfo : EIATTR_EXTERNS
	.align		4
        /*0024*/ 	.byte	0x04, 0x0f
        /*0026*/ 	.short	(.L_460 - .L_459)


	//   ....[0]....
	.align		4
.L_459:
        /*0028*/ 	.word	index@(__assertfail)


	//----- nvinfo : EIATTR_ANNOTATIONS
	.align		4
.L_460:
        /*002c*/ 	.byte	0x04, 0x55
        /*002e*/ 	.short	(.L_462 - .L_461)


	//   ....[0]....
.L_461:
        /* <DEDUP_REMOVED lines=97> */


	//----- nvinfo : EIATTR_MERCURY_ISA_VERSION
	.align		4
.L_462:
        /*0628*/ 	.byte	0x03, 0x5f
        /*062a*/ 	.short	0x0101


	//----- nvinfo : EIATTR_UNUSED_LOAD_BYTE_OFFSET
	.align		4
        /*062c*/ 	.byte	0x04, 0x44
        /*062e*/ 	.short	(.L_464 - .L_463)


	//   ....[0]....
.L_463:
        /*0630*/ 	.word	0x00000b60
        /*0634*/ 	.word	0x0000fff0


	//   ....[1]....
        /*0638*/ 	.word	0x000318c0
        /*063c*/ 	.word	0x0000fff0


	//----- nvinfo : EIATTR_INT_WARP_WIDE_INSTR_OFFSETS
	.align		4
.L_464:
        /*0640*/ 	.byte	0x04, 0x31
        /*0642*/ 	.short	(.L_466 - .L_465)


	//   ....[0]....
.L_465:
        /*0644*/ 	.word	0x000001e0


	//   ....[1]....
        /*0648*/ 	.word	0x00000220


	//   ....[2]....
        /*064c*/ 	.word	0x00000290


	//   ....[3]....
        /*0650*/ 	.word	0x000002a0


	//   ....[4]....
        /*0654*/ 	.word	0x00037ff0


	//   ....[5]....
        /*0658*/ 	.word	0x00038050


	//   ....[6]....
        /*065c*/ 	.word	0x0003dbc0


	//   ....[7]....
        /*0660*/ 	.word	0x0003dc20


	//----- nvinfo : EIATTR_COOP_GROUP_MASK_REGIDS
	.align		4
.L_466:
        /*0664*/ 	.byte	0x04, 0x29
        /*0666*/ 	.short	(.L_468 - .L_467)


	//   ....[0]....
.L_467:
        /*0668*/ 	.word	0xffffffff


	//   ....[1]....
        /*066c*/ 	.word	0xffffffff


	//   ....[2]....
        /*0670*/ 	.word	0xffffffff


	//   ....[3]....
        /*0674*/ 	.word	0xffffffff


	//   ....[4]....
        /*0678*/ 	.word	0xffffffff


	//   ....[5]....
        /*067c*/ 	.word	0xffffffff


	//   ....[6]....
        /*0680*/ 	.word	0xffffffff


	//   ....[7]....
        /*0684*/ 	.word	0xffffffff


	//   ....[8]....
        /*0688*/ 	.word	0xffffffff


	//   ....[9]....
        /*068c*/ 	.word	0xffffffff


	//   ....[10]....
        /*0690*/ 	.word	0xffffffff


	//   ....[11]....
        /*0694*/ 	.word	0xffffffff


	//   ....[12]....
        /*0698*/ 	.word	0xffffffff


	//   ....[13]....
        /*069c*/ 	.word	0xffffffff


	//   ....[14]....
        /*06a0*/ 	.word	0xffffffff


	//   ....[15]....
        /*06a4*/ 	.word	0xffffffff


	//   ....[16]....
        /*06a8*/ 	.word	0xffffffff


	//   ....[17]....
        /*06ac*/ 	.word	0xffffffff


	//   ....[18]....
        /*06b0*/ 	.word	0xffffffff


	//   ....[19]....
        /*06b4*/ 	.word	0xffffffff


	//   ....[20]....
        /*06b8*/ 	.word	0xffffffff


	//   ....[21]....
        /*06bc*/ 	.word	0xffffffff


	//   ....[22]....
        /*06c0*/ 	.word	0xffffffff


	//   ....[23]....
        /*06c4*/ 	.word	0xffffffff


	//   ....[24]....
        /*06c8*/ 	.word	0xffffffff


	//   ....[25]....
        /*06cc*/ 	.word	0xffffffff


	//   ....[26]....
        /*06d0*/ 	.word	0xffffffff


	//   ....[27]....
        /*06d4*/ 	.word	0xffffffff


	//   ....[28]....
        /*06d8*/ 	.word	0xffffffff


	//   ....[29]....
        /*06dc*/ 	.word	0xffffffff


	//   ....[30]....
        /*06e0*/ 	.word	0xffffffff


	//   ....[31]....
        /*06e4*/ 	.word	0xffffffff


	//   ....[32]....
        /*06e8*/ 	.word	0xffffffff


	//   ....[33]....
        /*06ec*/ 	.word	0xffffffff


	//   ....[34]....
        /*06f0*/ 	.word	0xffffffff


	//   ....[35]....
        /*06f4*/ 	.word	0xffffffff


	//   ....[36]....
        /*06f8*/ 	.word	0xffffffff


	//   ....[37]....
        /*06fc*/ 	.word	0xffffffff


	//   ....[38]....
        /*0700*/ 	.word	0xffffffff


	//   ....[39]....
        /*0704*/ 	.word	0xffffffff


	//   ....[40]....
        /*0708*/ 	.word	0xffffffff


	//   ....[41]....
        /*070c*/ 	.word	0xffffffff


	//   ....[42]....
        /*0710*/ 	.word	0xffffffff


	//   ....[43]....
        /*0714*/ 	.word	0xffffffff


	//   ....[44]....
        /*0718*/ 	.word	0xffffffff


	//   ....[45]....
        /*071c*/ 	.word	0xffffffff


	//   ....[46]....
        /*0720*/ 	.word	0xffffffff


	//   ....[47]....
        /*0724*/ 	.word	0xffffffff


	//   ....[48]....
        /*0728*/ 	.word	0xffffffff


	//   ....[49]....
        /*072c*/ 	.word	0xffffffff


	//   ....[50]....
        /*0730*/ 	.word	0xffffffff


	//   ....[51]....
        /*0734*/ 	.word	0xffffffff


	//   ....[52]....
        /*0738*/ 	.word	0xffffffff


	//   ....[53]....
        /*073c*/ 	.word	0xffffffff


	//   ....[54]....
        /*0740*/ 	.word	0xffffffff


	//   ....[55]....
        /*0744*/ 	.word	0xffffffff


	//   ....[56]....
        /*0748*/ 	.word	0xffffffff


	//   ....[57]....
        /*074c*/ 	.word	0xffffffff


	//   ....[58]....
        /*0750*/ 	.word	0xffffffff


	//   ....[59]....
        /*0754*/ 	.word	0xffffffff


	//   ....[60]....
        /*0758*/ 	.word	0xffffffff


	//   ....[61]....
        /*075c*/ 	.word	0xffffffff


	//   ....[62]....
        /*0760*/ 	.word	0xffffffff


	//   ....[63]....
        /*0764*/ 	.word	0xffffffff


	//   ....[64]....
        /*0768*/ 	.word	0xffffffff


	//   ....[65]....
        /*076c*/ 	.word	0xffffffff


	//   ....[66]....
        /*0770*/ 	.word	0xffffffff


	//   ....[67]....
        /*0774*/ 	.word	0xffffffff


	//   ....[68]....
        /*0778*/ 	.word	0xffffffff


	//   ....[69]....
        /*077c*/ 	.word	0xffffffff


	//   ....[70]....
        /*0780*/ 	.word	0xffffffff


	//   ....[71]....
        /*0784*/ 	.word	0xffffffff


	//   ....[72]....
        /*0788*/ 	.word	0xffffffff


	//   ....[73]....
        /*078c*/ 	.word	0xffffffff


	//   ....[74]....
        /*0790*/ 	.word	0xffffffff


	//   ....[75]....
        /*0794*/ 	.word	0xffffffff


	//   ....[76]....
        /*0798*/ 	.word	0xffffffff


	//   ....[77]....
        /*079c*/ 	.word	0xffffffff


	//   ....[78]....
        /*07a0*/ 	.word	0xffffffff


	//   ....[79]....
        /*07a4*/ 	.word	0xffffffff


	//   ....[80]....
        /*07a8*/ 	.word	0xffffffff


	//   ....[81]....
        /*07ac*/ 	.word	0xffffffff


	//   ....[82]....
        /*07b0*/ 	.word	0xffffffff


	//   ....[83]....
        /*07b4*/ 	.word	0xffffffff


	//   ....[84]....
        /*07b8*/ 	.word	0xffffffff


	//   ....[85]....
        /*07bc*/ 	.word	0xffffffff


	//   ....[86]....
        /*07c0*/ 	.word	0xffffffff


	//   ....[87]....
        /*07c4*/ 	.word	0xffffffff


	//   ....[88]....
        /*07c8*/ 	.word	0xffffffff


	//   ....[89]....
        /*07cc*/ 	.word	0xffffffff


	//   ....[90]....
        /*07d0*/ 	.word	0xffffffff


	//   ....[91]....
        /*07d4*/ 	.word	0xffffffff


	//   ....[92]....
        /*07d8*/ 	.word	0xffffffff


	//   ....[93]....
        /*07dc*/ 	.word	0xffffffff


	//   ....[94]....
        /*07e0*/ 	.word	0xffffffff


	//   ....[95]....
        /*07e4*/ 	.word	0xffffffff


	//   ....[96]....
        /*07e8*/ 	.word	0xffffffff


	//   ....[97]....
        /*07ec*/ 	.word	0xffffffff


	//   ....[98]....
        /*07f0*/ 	.word	0xffffffff


	//   ....[99]....
        /*07f4*/ 	.word	0xffffffff


	//   ....[100]....
        /*07f8*/ 	.word	0xffffffff


	//   ....[101]....
        /*07fc*/ 	.word	0xffffffff


	//   ....[102]....
        /*0800*/ 	.word	0xffffffff


	//   ....[103]....
        /*0804*/ 	.word	0xffffffff


	//   ....[104]....
        /*0808*/ 	.word	0xffffffff


	//   ....[105]....
        /*080c*/ 	.word	0xffffffff


	//   ....[106]....
        /*0810*/ 	.word	0xffffffff


	//   ....[107]....
        /*0814*/ 	.word	0xffffffff


	//   ....[108]....
        /*0818*/ 	.word	0xffffffff


	//   ....[109]....
        /*081c*/ 	.word	0xffffffff


	//   ....[110]....
        /*0820*/ 	.word	0xffffffff


	//   ....[111]....
        /*0824*/ 	.word	0xffffffff


	//   ....[112]....
        /*0828*/ 	.word	0xffffffff


	//   ....[113]....
        /*082c*/ 	.word	0xffffffff


	//   ....[114]....
        /*0830*/ 	.word	0xffffffff


	//   ....[115]....
        /*0834*/ 	.word	0xffffffff


	//   ....[116]....
        /*0838*/ 	.word	0x0500000f


	//   ....[117]....
        /*083c*/ 	.word	0x0500000f


	//   ....[118]....
        /*0840*/ 	.word	0x0500000f


	//   ....[119]....
        /*0844*/ 	.word	0x0500000f


	//   ....[120]....
        /*0848*/ 	.word	0x0500000f


	//   ....[121]....
        /*084c*/ 	.word	0x0500000f


	//   ....[122]....
        /*0850*/ 	.word	0x0500000f


	//   ....[123]....
        /*0854*/ 	.word	0x0500000f


	//   ....[124]....
        /*0858*/ 	.word	0x0500000f


	//   ....[125]....
        /*085c*/ 	.word	0x0500000f


	//   ....[126]....
        /*0860*/ 	.word	0x0500000f


	//   ....[127]....
        /*0864*/ 	.word	0x0500000f


	//   ....[128]....
        /*0868*/ 	.word	0x0500000f


	//   ....[129]....
        /*086c*/ 	.word	0x0500000f


	//   ....[130]....
        /*0870*/ 	.word	0x0500000f


	//   ....[131]....
        /*0874*/ 	.word	0x0500000f


	//   ....[132]....
        /*0878*/ 	.word	0x0500000f


	//   ....[133]....
        /*087c*/ 	.word	0x0500000f


	//   ....[134]....
        /*0880*/ 	.word	0x0500000f


	//   ....[135]....
        /*0884*/ 	.word	0x0500000f


	//   ....[136]....
        /*0888*/ 	.word	0x0500000f


	//   ....[137]....
        /*088c*/ 	.word	0x0500000f


	//   ....[138]....
        /*0890*/ 	.word	0x0500000f


	//   ....[139]....
        /*0894*/ 	.word	0x0500000f


	//   ....[140]....
        /*0898*/ 	.word	0x0500000f


	//   ....[141]....
        /*089c*/ 	.word	0x0500000f


	//   ....[142]....
        /*08a0*/ 	.word	0x0500000f


	//   ....[143]....
        /*08a4*/ 	.word	0x0500000f


	//   ....[144]....
        /*08a8*/ 	.word	0x0500000f


	//   ....[145]....
        /*08ac*/ 	.word	0x0500000f


	//   ....[146]....
        /*08b0*/ 	.word	0x0500000f


	//   ....[147]....
        /*08b4*/ 	.word	0x0500000f


	//   ....[148]....
        /*08b8*/ 	.word	0x0500000f


	//   ....[149]....
        /*08bc*/ 	.word	0x0500000f


	//   ....[150]....
        /*08c0*/ 	.word	0x0500000f


	//   ....[151]....
        /*08c4*/ 	.word	0x0500000f


	//   ....[152]....
        /*08c8*/ 	.word	0x0500000f


	//   ....[153]....
        /*08cc*/ 	.word	0x0500000f


	//   ....[154]....
        /*08d0*/ 	.word	0x0500000f


	//   ....[155]....
        /*08d4*/ 	.word	0x0500000f


	//   ....[156]....
        /*08d8*/ 	.word	0x0500000f


	//   ....[157]....
        /*08dc*/ 	.word	0x0500000f


	//   ....[158]....
        /*08e0*/ 	.word	0x0500000f


	//   ....[159]....
        /*08e4*/ 	.word	0x0500000f


	//   ....[160]....
        /*08e8*/ 	.word	0x0500000f


	//   ....[161]....
        /*08ec*/ 	.word	0x0500000f


	//   ....[162]....
        /*08f0*/ 	.word	0x0500000f


	//   ....[163]....
        /*08f4*/ 	.word	0x0500000f


	//   ....[164]....
        /*08f8*/ 	.word	0x0500000f


	//   ....[165]....
        /*08fc*/ 	.word	0x0500000f


	//   ....[166]....
        /*0900*/ 	.word	0x0500000f


	//   ....[167]....
        /*0904*/ 	.word	0x0500000f


	//   ....[168]....
        /*0908*/ 	.word	0xffffffff


	//   ....[169]....
        /*090c*/ 	.word	0xffffffff


	//   ....[170]....
        /*0910*/ 	.word	0xffffffff


	//   ....[171]....
        /*0914*/ 	.word	0xffffffff


	//   ....[172]....
        /*0918*/ 	.word	0xffffffff


	//   ....[173]....
        /*091c*/ 	.word	0xffffffff


	//   ....[174]....
        /*0920*/ 	.word	0xffffffff


	//   ....[175]....
        /*0924*/ 	.word	0xffffffff


	//----- nvinfo : EIATTR_COOP_GROUP_INSTR_OFFSETS
	.align		4
.L_468:
        /*0928*/ 	.byte	0x04, 0x28
        /*092a*/ 	.short	(.L_470 - .L_469)


	//   ....[0]....
.L_469:
        /*092c*/ 	.word	0x000000c0


	//   ....[1]....
        /*0930*/ 	.word	0x000001f0


	//   ....[2]....
        /*0934*/ 	.word	0x00000240


	//   ....[3]....
        /*0938*/ 	.word	0x00000450


	//   ....[4]....
        /*093c*/ 	.word	0x000005b0


	//   ....[5]....
        /*0940*/ 	.word	0x000006d0


	//   ....[6]....
        /*0944*/ 	.word	0x00000830


	//   ....[7]....
        /*0948*/ 	.word	0x000055d0


	//   ....[8]....
        /*094c*/ 	.word	0x0000d130


	//   ....[9]....
        /*0950*/ 	.word	0x0000e2d0


	//   ....[10]....
        /*0954*/ 	.word	0x0000e2e0


	//   ....[11]....
        /*0958*/ 	.word	0x0000e2f0


	//   ....[12]....
        /*095c*/ 	.word	0x0000e300


	//   ....[13]....
        /*0960*/ 	.word	0x0000e620


	//   ....[14]....
        /*0964*/ 	.word	0x0000e630


	//   ....[15]....
        /*0968*/ 	.word	0x0000e640


	//   ....[16]....
        /*096c*/ 	.word	0x0000e650


	//   ....[17]....
        /*0970*/ 	.word	0x0000f930


	//   ....[18]....
        /*0974*/ 	.word	0x0000f950


	//   ....[19]....
        /*0978*/ 	.word	0x0000f960


	//   ....[20]....
        /*097c*/ 	.word	0x0000f970


	//   ....[21]....
        /*0980*/ 	.word	0x0000fa80


	//   ....[22]....
        /*0984*/ 	.word	0x0000faa0


	//   ....[23]....
        /*0988*/ 	.word	0x0000fab0


	//   ....[24]....
        /*098c*/ 	.word	0x0000fb30


	//   ....[25]....
        /*0990*/ 	.word	0x00012800


	//   ....[26]....
        /*0994*/ 	.word	0x00013ab0


	//   ....[27]....
        /*0998*/ 	.word	0x00014000


	//   ....[28]....
        /*099c*/ 	.word	0x00014b50


	//   ....[29]....
        /*09a0*/ 	.word	0x00014be0


	//   ....[30]....
        /*09a4*/ 	.word	0x00014cc0


	//   ....[31]....
        /*09a8*/ 	.word	0x00014ce0


	//   ....[32]....
        /*09ac*/ 	.word	0x0001bb00


	//   ....[33]....
        /*09b0*/ 	.word	0x0001d410


	//   ....[34]....
        /*09b4*/ 	.word	0x0001e7f0


	//   ....[35]....
        /*09b8*/ 	.word	0x0001e970


	//   ....[36]....
        /*09bc*/ 	.word	0x0001ea90


	//   ....[37]....
        /*09c0*/ 	.word	0x0001eab0


	//   ....[38]....
        /*09c4*/ 	.word	0x00025850


	//   ....[39]....
        /*09c8*/ 	.word	0x00026e90


	//   ....[40]....
        /*09cc*/ 	.word	0x00028140


	//   ....[41]....
        /*09d0*/ 	.word	0x00028690


	//   ....[42]....
        /*09d4*/ 	.word	0x000291e0


	//   ....[43]....
        /*09d8*/ 	.word	0x00029270


	//   ....[44]....
        /*09dc*/ 	.word	0x00029350


	//   ....[45]....
        /*09e0*/ 	.word	0x00029370


	//   ....[46]....
        /*09e4*/ 	.word	0x000302c0


	//   ....[47]....
        /*09e8*/ 	.word	0x000303f0


	//   ....[48]....
        /*09ec*/ 	.word	0x00030410


	//   ....[49]....
        /*09f0*/ 	.word	0x00030450


	//   ....[50]....
        /*09f4*/ 	.word	0x00030470


	//   ....[51]....
        /*09f8*/ 	.word	0x00032a40


	//   ....[52]....
        /*09fc*/ 	.word	0x00032f40


	//   ....[53]....
        /*0a00*/ 	.word	0x00032f60


	//   ....[54]....
        /*0a04*/ 	.word	0x00032f90


	//   ....[55]....
        /*0a08*/ 	.word	0x00032fa0


	//   ....[56]....
        /*0a0c*/ 	.word	0x000335e0


	//   ....[57]....
        /*0a10*/ 	.word	0x00033600


	//   ....[58]....
        /*0a14*/ 	.word	0x00033830


	//   ....[59]....
        /*0a18*/ 	.word	0x00033850


	//   ....[60]....
        /*0a1c*/ 	.word	0x00034350


	//   ....[61]....
        /*0a20*/ 	.word	0x00034370


	//   ....[62]....
        /*0a24*/ 	.word	0x000345a0


	//   ....[63]....
        /*0a28*/ 	.word	0x000345c0


	//   ....[64]....
        /*0a2c*/ 	.word	0x00034870


	//   ....[65]....
        /*0a30*/ 	.word	0x00034a50


	//   ....[66]....
        /*0a34*/ 	.word	0x00034a80


	//   ....[67]....
        /*0a38*/ 	.word	0x00034ab0


	//   ....[68]....
        /*0a3c*/ 	.word	0x00034ae0


	//   ....[69]....
        /*0a40*/ 	.word	0x00034b10


	//   ....[70]....
        /*0a44*/ 	.word	0x00034b40


	//   ....[71]....
        /*0a48*/ 	.word	0x00034cb0


	//   ....[72]....
        /*0a4c*/ 	.word	0x00034ce0


	//   ....[73]....
        /*0a50*/ 	.word	0x00034d10


	//   ....[74]....
        /*0a54*/ 	.word	0x00034d40


	//   ....[75]....
        /*0a58*/ 	.word	0x00034d70


	//   ....[76]....
        /*0a5c*/ 	.word	0x00034da0


	//   ....[77]....
        /*0a60*/ 	.word	0x00034e40


	//   ....[78]....
        /*0a64*/ 	.word	0x00034ea0


	//   ....[79]....
        /*0a68*/ 	.word	0x00034f30


	//   ....[80]....
        /*0a6c*/ 	.word	0x00036060


	//   ....[81]....
        /*0a70*/ 	.word	0x000385b0


	//   ....[82]....
        /*0a74*/ 	.word	0x00039110


	//   ....[83]....
        /*0a78*/ 	.word	0x00039120


	//   ....[84]....
        /*0a7c*/ 	.word	0x00039150


	//   ....[85]....
        /*0a80*/ 	.word	0x00039230


	//   ....[86]....
        /*0a84*/ 	.word	0x00039260


	//   ....[87]....
        /*0a88*/ 	.word	0x000392c0


	//   ....[88]....
        /*0a8c*/ 	.word	0x000392d0


	//   ....[89]....
        /*0a90*/ 	.word	0x00039340


	//   ....[90]....
        /*0a94*/ 	.word	0x00039cb0


	//   ....[91]....
        /*0a98*/ 	.word	0x00039cc0


	//   ....[92]....
        /*0a9c*/ 	.word	0x00039dd0


	//   ....[93]....
        /*0aa0*/ 	.word	0x00039e10


	//   ....[94]....
        /*0aa4*/ 	.word	0x0003a0b0


	//   ....[95]....
        /*0aa8*/ 	.word	0x0003a0c0


	//   ....[96]....
        /*0aac*/ 	.word	0x0003a230


	//   ....[97]....
        /*0ab0*/ 	.word	0x0003a240


	//   ....[98]....
        /*0ab4*/ 	.word	0x0003de50


	//   ....[99]....
        /*0ab8*/ 	.word	0x0003de80


	//   ....[100]....
        /*0abc*/ 	.word	0x0003dec0


	//   ....[101]....
        /*0ac0*/ 	.word	0x0003def0


	//   ....[102]....
        /*0ac4*/ 	.word	0x0003df20


	//   ....[103]....
        /*0ac8*/ 	.word	0x0003df50


	//   ....[104]....
        /*0acc*/ 	.word	0x0003df80


	//   ....[105]....
        /*0ad0*/ 	.word	0x0003dfb0


	//   ....[106]....
        /*0ad4*/ 	.word	0x0003e130


	//   ....[107]....
        /*0ad8*/ 	.word	0x0003e160


	//   ....[108]....
        /*0adc*/ 	.word	0x0003e190


	//   ....[109]....
        /*0ae0*/ 	.word	0x0003e1c0


	//   ....[110]....
        /*0ae4*/ 	.word	0x0003e1f0


	//   ....[111]....
        /*0ae8*/ 	.word	0x0003e220


	//   ....[112]....
        /*0aec*/ 	.word	0x0003e2e0


	//   ....[113]....
        /*0af0*/ 	.word	0x0003e300


	//   ....[114]....
        /*0af4*/ 	.word	0x0003e370


	//   ....[115]....
        /*0af8*/ 	.word	0x0003ea40


	//   ....[116]....
        /*0afc*/ 	.word	0x0003ee80


	//   ....[117]....
        /*0b00*/ 	.word	0x0003ef10


	//   ....[118]....
        /*0b04*/ 	.word	0x0003ef60


	//   ....[119]....
        /*0b08*/ 	.word	0x0003efb0


	//   ....[120]....
        /*0b0c*/ 	.word	0x0003f040


	//   ....[121]....
        /*0b10*/ 	.word	0x0003f0d0


	//   ....[122]....
        /*0b14*/ 	.word	0x0003f120


	//   ....[123]....
        /*0b18*/ 	.word	0x0003f170


	//   ....[124]....
        /*0b1c*/ 	.word	0x0003f260


	//   ....[125]....
        /*0b20*/ 	.word	0x0003f310


	//   ....[126]....
        /*0b24*/ 	.word	0x0003f390


	//   ....[127]....
        /*0b28*/ 	.word	0x0003f420


	//   ....[128]....
        /*0b2c*/ 	.word	0x0003f580


	//   ....[129]....
        /*0b30*/ 	.word	0x0003f6b0


	//   ....[130]....
        /*0b34*/ 	.word	0x0003f720


	//   ....[131]....
        /*0b38*/ 	.word	0x0003f780


	//   ....[132]....
        /*0b3c*/ 	.word	0x0003fa70


	//   ....[133]....
        /*0b40*/ 	.word	0x0003fd60


	//   ....[134]....
        /*0b44*/ 	.word	0x0003fef0


	//   ....[135]....
        /*0b48*/ 	.word	0x0003ff50


	//   ....[136]....
        /*0b4c*/ 	.word	0x0003ffb0


	//   ....[137]....
        /*0b50*/ 	.word	0x00040000


	//   ....[138]....
        /*0b54*/ 	.word	0x00040160


	//   ....[139]....
        /*0b58*/ 	.word	0x00040200


	//   ....[140]....
        /*0b5c*/ 	.word	0x000402b0


	//   ....[141]....
        /*0b60*/ 	.word	0x00040390


	//   ....[142]....
        /*0b64*/ 	.word	0x00040570


	//   ....[143]....
        /*0b68*/ 	.word	0x00040640


	//   ....[144]....
        /*0b6c*/ 	.word	0x000408f0


	//   ....[145]....
        /*0b70*/ 	.word	0x00040a10


	//   ....[146]....
        /*0b74*/ 	.word	0x00040be0


	//   ....[147]....
        /*0b78*/ 	.word	0x00040cb0


	//   ....[148]....
        /*0b7c*/ 	.word	0x00040ed0


	//   ....[149]....
        /*0b80*/ 	.word	0x00040f20


	//   ....[150]....
        /*0b84*/ 	.word	0x00041250


	//   ....[151]....
        /*0b88*/ 	.word	0x000412f0


	//   ....[152]....
        /*0b8c*/ 	.word	0x00041410


	//   ....[153]....
        /*0b90*/ 	.word	0x00041490


	//   ....[154]....
        /*0b94*/ 	.word	0x00041510


	//   ....[155]....
        /*0b98*/ 	.word	0x00041590


	//   ....[156]....
        /*0b9c*/ 	.word	0x00041610


	//   ....[157]....
        /*0ba0*/ 	.word	0x000416a0


	//   ....[158]....
        /*0ba4*/ 	.word	0x00041740


	//   ....[159]....
        /*0ba8*/ 	.word	0x000417f0


	//   ....[160]....
        /*0bac*/ 	.word	0x00041870


	//   ....[161]....
        /*0bb0*/ 	.word	0x000418f0


	//   ....[162]....
        /*0bb4*/ 	.word	0x00041970


	//   ....[163]....
        /*0bb8*/ 	.word	0x00041a00


	//   ....[164]....
        /*0bbc*/ 	.word	0x00041a80


	//   ....[165]....
        /*0bc0*/ 	.word	0x00041b20


	//   ....[166]....
        /*0bc4*/ 	.word	0x00041bb0


	//   ....[167]....
        /*0bc8*/ 	.word	0x00041ce0


	//   ....[168]....
        /*0bcc*/ 	.word	0x00043c00


	//   ....[169]....
        /*0bd0*/ 	.word	0x00045390


	//   ....[170]....
        /*0bd4*/ 	.word	0x00045e80


	//   ....[171]....
        /*0bd8*/ 	.word	0x00046720


	//   ....[172]....
        /*0bdc*/ 	.word	0x00046770


	//   ....[173]....
        /*0be0*/ 	.word	0x00046790


	//   ....[174]....
        /*0be4*/ 	.word	0x000467a0


	//   ....[175]....
        /*0be8*/ 	.word	0x000513f0


	//----- nvinfo : EIATTR_REG_RECONFIG
	.align		4
.L_470:
        /*0bec*/ 	.byte	0x01, 0x54
	.zero		2


	//----- nvinfo : EIATTR_SYSCALL_OFFSETS
	.align		4
        /*0bf0*/ 	.byte	0x04, 0x46
        /*0bf2*/ 	.short	(.L_472 - .L_471)


	//   ....[0]....
.L_471:
        /*0bf4*/ 	.word	0x00001e30


	//   ....[1]....
        /*0bf8*/ 	.word	0x00001f80


	//   ....[2]....
        /*0bfc*/ 	.word	0x0000d720


	//   ....[3]....
        /*0c00*/ 	.word	0x0000e070


	//   ....[4]....
        /*0c04*/ 	.word	0x000381f0


	//   ....[5]....
        /*0c08*/ 	.word	0x00038340


	//   ....[6]....
        /*0c0c*/ 	.word	0x00038430


	//   ....[7]....
        /*0c10*/ 	.word	0x00038ce0


	//   ....[8]....
        /*0c14*/ 	.word	0x00039670


	//----- nvinfo : EIATTR_MBARRIER_INSTR_OFFSETS
	.align		4
.L_472:
        /*0c18*/ 	.byte	0x04, 0x39
        /*0c1a*/ 	.short	(.L_474 - .L_473)


	//   ....[0]....
.L_473:
        /*0c1c*/ 	.word	0x00000330
        /*0c20*/ 	.word	0x000000ff
        /*0c24*/ 	.word	0x00038800
        /*0c28*/ 	.short	0x0100
        /*0c2a*/ 	.byte	0x08
	.zero		1


	//   ....[1]....
        /*0c2c*/ 	.word	0x00000340
        /*0c30*/ 	.word	0x000000ff
        /*0c34*/ 	.word	0x00038810
        /*0c38*/ 	.short	0x0100
        /*0c3a*/ 	.byte	0x08
	.zero		1


	//   ....[2]....
        /*0c3c*/ 	.word	0x00000350
        /*0c40*/ 	.word	0x000000ff
        /*0c44*/ 	.word	0x00038820
        /*0c48*/ 	.short	0x0100
        /*0c4a*/ 	.byte	0x08
	.zero		1


	//   ....[3]....
        /*0c4c*/ 	.word	0x00000400
        /*0c50*/ 	.word	0x000000ff
        /*0c54*/ 	.word	0x00038830
        /*0c58*/ 	.short	0x0100
        /*0c5a*/ 	.byte	0x06
	.zero		1


	//   ....[4]....
        /*0c5c*/ 	.word	0x00000410
        /*0c60*/ 	.word	0x000000ff
        /*0c64*/ 	.word	0x00038840
        /*0c68*/ 	.short	0x0100
        /*0c6a*/ 	.byte	0x06
	.zero		1


	//   ....[5]....
        /*0c6c*/ 	.word	0x00000420
        /*0c70*/ 	.word	0x000000ff
        /*0c74*/ 	.word	0x00038838
        /*0c78*/ 	.short	0x0100
        /*0c7a*/ 	.byte	0x06
	.zero		1


	//   ....[6]....
        /*0c7c*/ 	.word	0x00000430
        /*0c80*/ 	.word	0x000000ff
        /*0c84*/ 	.word	0x00038848
        /*0c88*/ 	.short	0x0100
        /*0c8a*/ 	.byte	0x06
	.zero		1


	//   ....[7]....
        /*0c8c*/ 	.word	0x00000560
        /*0c90*/ 	.word	0x000000ff
        /*0c94*/ 	.word	0x00038850
        /*0c98*/ 	.short	0x0100
        /*0c9a*/ 	.byte	0x08
	.zero		1


	//   ....[8]....
        /*0c9c*/ 	.word	0x00000570
        /*0ca0*/ 	.word	0x000000ff
        /*0ca4*/ 	.word	0x00038860
        /*0ca8*/ 	.short	0x0100
        /*0caa*/ 	.byte	0x08
	.zero		1


	//   ....[9]....
        /*0cac*/ 	.word	0x00000580
        /*0cb0*/ 	.word	0x000000ff
        /*0cb4*/ 	.word	0x00038858
        /*0cb8*/ 	.short	0x0100
        /*0cba*/ 	.byte	0x08
	.zero		1


	//   ....[10]....
        /*0cbc*/ 	.word	0x00000590
        /*0cc0*/ 	.word	0x000000ff
        /*0cc4*/ 	.word	0x00038868
        /*0cc8*/ 	.short	0x0100
        /*0cca*/ 	.byte	0x08
	.zero		1


	//   ....[11]....
        /*0ccc*/ 	.word	0x00000680
        /*0cd0*/ 	.word	0x000000ff
        /*0cd4*/ 	.word	0x00038870
        /*0cd8*/ 	.short	0x0100
        /*0cda*/ 	.byte	0x06
	.zero		1


	//   ....[12]....
        /*0cdc*/ 	.word	0x00000690
        /*0ce0*/ 	.word	0x000000ff
        /*0ce4*/ 	.word	0x00038880
        /*0ce8*/ 	.short	0x0100
        /*0cea*/ 	.byte	0x06
	.zero		1


	//   ....[13]....
        /*0cec*/ 	.word	0x000006a0
        /*0cf0*/ 	.word	0x000000ff
        /*0cf4*/ 	.word	0x00038878
        /*0cf8*/ 	.short	0x0100
        /*0cfa*/ 	.byte	0x06
	.zero		1


	//   ....[14]....
        /*0cfc*/ 	.word	0x000006b0
        /*0d00*/ 	.word	0x000000ff
        /*0d04*/ 	.word	0x00038888
        /*0d08*/ 	.short	0x0100
        /*0d0a*/ 	.byte	0x06
	.zero		1


	//   ....[15]....
        /*0d0c*/ 	.word	0x000007e0
        /*0d10*/ 	.word	0x000000ff
        /*0d14*/ 	.word	0x00038890
        /*0d18*/ 	.short	0x0100
        /*0d1a*/ 	.byte	0x08
	.zero		1


	//   ....[16]....
        /*0d1c*/ 	.word	0x000007f0
        /*0d20*/ 	.word	0x000000ff
        /*0d24*/ 	.word	0x000388a0
        /*0d28*/ 	.short	0x0100
        /*0d2a*/ 	.byte	0x08
	.zero		1


	//   ....[17]....
        /*0d2c*/ 	.word	0x00000800
        /*0d30*/ 	.word	0x000000ff
        /*0d34*/ 	.word	0x00038898
        /*0d38*/ 	.short	0x0100
        /*0d3a*/ 	.byte	0x08
	.zero		1


	//   ....[18]....
        /*0d3c*/ 	.word	0x00000810
        /*0d40*/ 	.word	0x000000ff
        /*0d44*/ 	.word	0x000388a8
        /*0d48*/ 	.short	0x0100
        /*0d4a*/ 	.byte	0x08
	.zero		1


	//   ....[19]....
        /*0d4c*/ 	.word	0x00000940
        /*0d50*/ 	.word	0x000000ff
        /*0d54*/ 	.word	0x000388b0
        /*0d58*/ 	.short	0x0100
        /*0d5a*/ 	.byte	0x08
	.zero		1


	//   ....[20]....
        /*0d5c*/ 	.word	0x00000950
        /*0d60*/ 	.word	0x000000ff
        /*0d64*/ 	.word	0x000388c0
        /*0d68*/ 	.short	0x0100
        /*0d6a*/ 	.byte	0x08
	.zero		1


	//   ....[21]....
        /*0d6c*/ 	.word	0x00000960
        /*0d70*/ 	.word	0x000000ff
        /*0d74*/ 	.word	0x000388b8
        /*0d78*/ 	.short	0x0100
        /*0d7a*/ 	.byte	0x08
	.zero		1


	//   ....[22]....
        /*0d7c*/ 	.word	0x00000970
        /*0d80*/ 	.word	0x000000ff
        /*0d84*/ 	.word	0x000388c8
        /*0d88*/ 	.short	0x0100
        /*0d8a*/ 	.byte	0x08
	.zero		1


	//   ....[23]....
        /*0d8c*/ 	.word	0x00002ac0
        /*0d90*/ 	.word	0x0000003c
        /*0d94*/ 	.word	0x00038890
        /*0d98*/ 	.short	0x010a
        /*0d9a*/ 	.byte	0x3f
	.zero		1


	//   ....[24]....
        /*0d9c*/ 	.word	0x000034f0
        /*0da0*/ 	.word	0x0000003c
        /*0da4*/ 	.word	0x00038890
        /*0da8*/ 	.short	0x010a
        /*0daa*/ 	.byte	0x3f
	.zero		1


	//   ....[25]....
        /*0dac*/ 	.word	0x00003df0
        /*0db0*/ 	.word	0x0000003c
        /*0db4*/ 	.word	0x00038890
        /*0db8*/ 	.short	0x010a
        /*0dba*/ 	.byte	0x3f
	.zero		1


	//   ....[26]....
        /*0dbc*/ 	.word	0x00003fa0
        /*0dc0*/ 	.word	0x00000004
        /*0dc4*/ 	.word	0x00000000
        /*0dc8*/ 	.short	0x0101
        /*0dca*/ 	.byte	0x3f
	.zero		1


	//   ....[27]....
        /*0dcc*/ 	.word	0x00003fe0
        /*0dd0*/ 	.word	0x0000003c
        /*0dd4*/ 	.word	0x000388b0
        /*0dd8*/ 	.short	0x010a
        /*0dda*/ 	.byte	0x3f
	.zero		1


	//   ....[28]....
        /*0ddc*/ 	.word	0x000045f0
        /*0de0*/ 	.word	0x0000003c
        /*0de4*/ 	.word	0x00000000
        /*0de8*/ 	.short	0x0101
        /*0dea*/ 	.byte	0x3f
	.zero		1


	//   ....[29]....
        /*0dec*/ 	.word	0x00007a20
        /*0df0*/ 	.word	0x0000000c
        /*0df4*/ 	.word	0x00000000
        /*0df8*/ 	.short	0x0101
        /*0dfa*/ 	.byte	0x3f
	.zero		1


	//   ....[30]....
        /*0dfc*/ 	.word	0x0000b820
        /*0e00*/ 	.word	0x0000000c
        /*0e04*/ 	.word	0x00000000
        /*0e08*/ 	.short	0x0101
        /*0e0a*/ 	.byte	0x3f
	.zero		1


	//   ....[31]....
        /*0e0c*/ 	.word	0x0000ddf0
        /*0e10*/ 	.word	0x00000002
        /*0e14*/ 	.word	0x00038800
        /*0e18*/ 	.short	0x010a
        /*0e1a*/ 	.byte	0x3f
	.zero		1


	//   ....[32]....
        /*0e1c*/ 	.word	0x0000de40
        /*0e20*/ 	.word	0x00000002
        /*0e24*/ 	.word	0x00038800
        /*0e28*/ 	.short	0x010a
        /*0e2a*/ 	.byte	0x3f
	.zero		1


	//   ....[33]....
        /*0e2c*/ 	.word	0x0000e8a0
        /*0e30*/ 	.word	0x00000002
        /*0e34*/ 	.word	0x00038800
        /*0e38*/ 	.short	0x010a
        /*0e3a*/ 	.byte	0x3f
	.zero		1


	//   ....[34]....
        /*0e3c*/ 	.word	0x0000fde0
        /*0e40*/ 	.word	0x00000002
        /*0e44*/ 	.word	0x00038800
        /*0e48*/ 	.short	0x010a
        /*0e4a*/ 	.byte	0x3f
	.zero		1


	//   ....[35]....
        /*0e4c*/ 	.word	0x00011420
        /*0e50*/ 	.word	0x00000005
        /*0e54*/ 	.word	0x00000000
        /*0e58*/ 	.short	0x010a
        /*0e5a*/ 	.byte	0x3f
	.zero		1


	//   ....[36]....
        /*0e5c*/ 	.word	0x00011520
        /*0e60*/ 	.word	0x00000004
        /*0e64*/ 	.word	0x00000000
        /*0e68*/ 	.short	0x010a
        /*0e6a*/ 	.byte	0x3f
	.zero		1


	//   ....[37]....
        /*0e6c*/ 	.word	0x00011960
        /*0e70*/ 	.word	0x0000000e
        /*0e74*/ 	.word	0x00000000
        /*0e78*/ 	.short	0x010a
        /*0e7a*/ 	.byte	0x3f
	.zero		1


	//   ....[38]....
        /*0e7c*/ 	.word	0x00011a60
        /*0e80*/ 	.word	0x00000004
        /*0e84*/ 	.word	0x00000000
        /*0e88*/ 	.short	0x010a
        /*0e8a*/ 	.byte	0x3f
	.zero		1


	//   ....[39]....
        /*0e8c*/ 	.word	0x000137a0
        /*0e90*/ 	.word	0x0000000e
        /*0e94*/ 	.word	0x00000000
        /*0e98*/ 	.short	0x0101
        /*0e9a*/ 	.byte	0x3f
	.zero		1


	//   ....[40]....
        /*0e9c*/ 	.word	0x0001bb80
        /*0ea0*/ 	.word	0x00000004
        /*0ea4*/ 	.word	0x00000000
        /*0ea8*/ 	.short	0x0101
        /*0eaa*/ 	.byte	0x3f
	.zero		1


	//   ....[41]....
        /*0eac*/ 	.word	0x0001c000
        /*0eb0*/ 	.word	0x00000005
        /*0eb4*/ 	.word	0x00000000
        /*0eb8*/ 	.short	0x010a
        /*0eba*/ 	.byte	0x3f
	.zero		1


	//   ....[42]....
        /*0ebc*/ 	.word	0x0001c100
        /*0ec0*/ 	.word	0x00000006
        /*0ec4*/ 	.word	0x00000000
        /*0ec8*/ 	.short	0x010a
        /*0eca*/ 	.byte	0x3f
	.zero		1


	//   ....[43]....
        /*0ecc*/ 	.word	0x0001c540
        /*0ed0*/ 	.word	0x0000000b
        /*0ed4*/ 	.word	0x00000000
        /*0ed8*/ 	.short	0x010a
        /*0eda*/ 	.byte	0x3f
	.zero		1


	//   ....[44]....
        /*0edc*/ 	.word	0x0001c640
        /*0ee0*/ 	.word	0x00000006
        /*0ee4*/ 	.word	0x00000000
        /*0ee8*/ 	.short	0x010a
        /*0eea*/ 	.byte	0x3f
	.zero		1


	//   ....[45]....
        /*0eec*/ 	.word	0x0001e380
        /*0ef0*/ 	.word	0x00000012
        /*0ef4*/ 	.word	0x00000000
        /*0ef8*/ 	.short	0x0101
        /*0efa*/ 	.byte	0x3f
	.zero		1


	//   ....[46]....
        /*0efc*/ 	.word	0x000258d0
        /*0f00*/ 	.word	0x00000004
        /*0f04*/ 	.word	0x00000000
        /*0f08*/ 	.short	0x0101
        /*0f0a*/ 	.byte	0x3f
	.zero		1


	//   ....[47]....
        /*0f0c*/ 	.word	0x00025ab0
        /*0f10*/ 	.word	0x00000005
        /*0f14*/ 	.word	0x00000000
        /*0f18*/ 	.short	0x010a
        /*0f1a*/ 	.byte	0x3f
	.zero		1


	//   ....[48]....
        /*0f1c*/ 	.word	0x00025bb0
        /*0f20*/ 	.word	0x00000004
        /*0f24*/ 	.word	0x00000000
        /*0f28*/ 	.short	0x010a
        /*0f2a*/ 	.byte	0x3f
	.zero		1


	//   ....[49]....
        /*0f2c*/ 	.word	0x00025ff0
        /*0f30*/ 	.word	0x0000000c
        /*0f34*/ 	.word	0x00000000
        /*0f38*/ 	.short	0x010a
        /*0f3a*/ 	.byte	0x3f
	.zero		1


	//   ....[50]....
        /*0f3c*/ 	.word	0x000260f0
        /*0f40*/ 	.word	0x00000004
        /*0f44*/ 	.word	0x00000000
        /*0f48*/ 	.short	0x010a
        /*0f4a*/ 	.byte	0x3f
	.zero		1


	//   ....[51]....
        /*0f4c*/ 	.word	0x00027e30
        /*0f50*/ 	.word	0x0000000c
        /*0f54*/ 	.word	0x00000000
        /*0f58*/ 	.short	0x0101
        /*0f5a*/ 	.byte	0x3f
	.zero		1


	//   ....[52]....
        /*0f5c*/ 	.word	0x00030340
        /*0f60*/ 	.word	0x00000004
        /*0f64*/ 	.word	0x00000000
        /*0f68*/ 	.short	0x0101
        /*0f6a*/ 	.byte	0x3f
	.zero		1


	//   ....[53]....
        /*0f6c*/ 	.word	0x000335d0
        /*0f70*/ 	.word	0x00000000
        /*0f74*/ 	.word	0x00000000
        /*0f78*/ 	.short	0x0101
        /*0f7a*/ 	.byte	0x3f
	.zero		1


	//   ....[54]....
        /*0f7c*/ 	.word	0x00036150
        /*0f80*/ 	.word	0x00000006
        /*0f84*/ 	.word	0x00038820
        /*0f88*/ 	.short	0x010a
        /*0f8a*/ 	.byte	0x3f
	.zero		1


	//   ....[55]....
        /*0f8c*/ 	.word	0x00036240
        /*0f90*/ 	.word	0x00000005
        /*0f94*/ 	.word	0x000388a0
        /*0f98*/ 	.short	0x010a
        /*0f9a*/ 	.byte	0x3f
	.zero		1


	//   ....[56]....
        /*0f9c*/ 	.word	0x00036490
        /*0fa0*/ 	.word	0x00000005
        /*0fa4*/ 	.word	0x000388c0
        /*0fa8*/ 	.short	0x010a
        /*0faa*/ 	.byte	0x3f
	.zero		1


	//   ....[57]....
        /*0fac*/ 	.word	0x00036f10
        /*0fb0*/ 	.word	0x00000005
        /*0fb4*/ 	.word	0x000388a0
        /*0fb8*/ 	.short	0x010a
        /*0fba*/ 	.byte	0x3f
	.zero		1


	//   ....[58]....
        /*0fbc*/ 	.word	0x00037150
        /*0fc0*/ 	.word	0x00000005
        /*0fc4*/ 	.word	0x000388c0
        /*0fc8*/ 	.short	0x010a
        /*0fca*/ 	.byte	0x3f
	.zero		1


	//   ....[59]....
        /*0fcc*/ 	.word	0x00038840
        /*0fd0*/ 	.word	0x00000000
        /*0fd4*/ 	.word	0x00038840
        /*0fd8*/ 	.short	0x010a
        /*0fda*/ 	.byte	0x3f
	.zero		1


	//   ....[60]....
        /*0fdc*/ 	.word	0x00039410
        /*0fe0*/ 	.word	0x00000008
        /*0fe4*/ 	.word	0x00038800
        /*0fe8*/ 	.short	0x0107
        /*0fea*/ 	.byte	0x3f
	.zero		1


	//   ....[61]....
        /*0fec*/ 	.word	0x000394c0
        /*0ff0*/ 	.word	0x00000000
        /*0ff4*/ 	.word	0x00038800
        /*0ff8*/ 	.short	0x0101
        /*0ffa*/ 	.byte	0x3f
	.zero		1


	//   ....[62]....
        /*0ffc*/ 	.word	0x0003a470
        /*1000*/ 	.word	0x00000000
        /*1004*/ 	.word	0x00038810
        /*1008*/ 	.short	0x0107
        /*100a*/ 	.byte	0x3f
	.zero		1


	//   ....[63]....
        /*100c*/ 	.word	0x0003a570
        /*1010*/ 	.word	0x00000002
        /*1014*/ 	.word	0x00038810
        /*1018*/ 	.short	0x0101
        /*101a*/ 	.byte	0x3f
	.zero		1


	//   ....[64]....
        /*101c*/ 	.word	0x0003a590
        /*1020*/ 	.word	0x00000002
        /*1024*/ 	.word	0x00038820
        /*1028*/ 	.short	0x010a
        /*102a*/ 	.byte	0x3f
	.zero		1


	//   ....[65]....
        /*102c*/ 	.word	0x0003a6a0
        /*1030*/ 	.word	0x00000000
        /*1034*/ 	.word	0x00038860
        /*1038*/ 	.short	0x010a
        /*103a*/ 	.byte	0x3f
	.zero		1


	//   ....[66]....
        /*103c*/ 	.word	0x0003b320
        /*1040*/ 	.word	0x00000002
        /*1044*/ 	.word	0x00038840
        /*1048*/ 	.short	0x010a
        /*104a*/ 	.byte	0x3f
	.zero		1


	//   ....[67]....
        /*104c*/ 	.word	0x0003b570
        /*1050*/ 	.word	0x00000002
        /*1054*/ 	.word	0x00038860
        /*1058*/ 	.short	0x010a
        /*105a*/ 	.byte	0x3f
	.zero		1


	//   ....[68]....
        /*105c*/ 	.word	0x0003c190
        /*1060*/ 	.word	0x00000003
        /*1064*/ 	.word	0x00038840
        /*1068*/ 	.short	0x010a
        /*106a*/ 	.byte	0x3f
	.zero		1


	//   ....[69]....
        /*106c*/ 	.word	0x0003c3d0
        /*1070*/ 	.word	0x00000003
        /*1074*/ 	.word	0x00038860
        /*1078*/ 	.short	0x010a
        /*107a*/ 	.byte	0x3f
	.zero		1


	//   ....[70]....
        /*107c*/ 	.word	0x0003cf60
        /*1080*/ 	.word	0x00000003
        /*1084*/ 	.word	0x00038840
        /*1088*/ 	.short	0x010a
        /*108a*/ 	.byte	0x3f
	.zero		1


	//   ....[71]....
        /*108c*/ 	.word	0x0003d1b0
        /*1090*/ 	.word	0x00000003
        /*1094*/ 	.word	0x00038860
        /*1098*/ 	.short	0x010a
        /*109a*/ 	.byte	0x3f
	.zero		1


	//   ....[72]....
        /*109c*/ 	.word	0x0003e9c0
        /*10a0*/ 	.word	0x00000000
        /*10a4*/ 	.word	0x00038820
        /*10a8*/ 	.short	0x010a
        /*10aa*/ 	.byte	0x3f
	.zero		1


	//   ....[73]....
        /*10ac*/ 	.word	0x0003eb70
        /*10b0*/ 	.word	0x00000006
        /*10b4*/ 	.word	0x00000000
        /*10b8*/ 	.short	0x010a
        /*10ba*/ 	.byte	0x3f
	.zero		1


	//   ....[74]....
        /*10bc*/ 	.word	0x0003ebe0
        /*10c0*/ 	.word	0x00000007
        /*10c4*/ 	.word	0x00000000
        /*10c8*/ 	.short	0x010a
        /*10ca*/ 	.byte	0x3f
	.zero		1


	//   ....[75]....
        /*10cc*/ 	.word	0x0003ec50
        /*10d0*/ 	.word	0x00000004
        /*10d4*/ 	.word	0x00000000
        /*10d8*/ 	.short	0x010a
        /*10da*/ 	.byte	0x3f
	.zero		1


	//   ....[76]....
        /*10dc*/ 	.word	0x0003ec80
        /*10e0*/ 	.word	0x00000003
        /*10e4*/ 	.word	0x00000000
        /*10e8*/ 	.short	0x010a
        /*10ea*/ 	.byte	0x3f
	.zero		1


	//   ....[77]....
        /*10ec*/ 	.word	0x0003ece0
        /*10f0*/ 	.word	0x0000003c
        /*10f4*/ 	.word	0x00038890
        /*10f8*/ 	.short	0x010a
        /*10fa*/ 	.byte	0x3f
	.zero		1


	//   ....[78]....
        /*10fc*/ 	.word	0x0003ed30
        /*1100*/ 	.word	0x0000003c
        /*1104*/ 	.word	0x00038890
        /*1108*/ 	.short	0x010a
        /*110a*/ 	.byte	0x3f
	.zero		1


	//   ....[79]....
        /*110c*/ 	.word	0x0003ed80
        /*1110*/ 	.word	0x0000003c
        /*1114*/ 	.word	0x00038890
        /*1118*/ 	.short	0x010a
        /*111a*/ 	.byte	0x3f
	.zero		1


	//   ....[80]....
        /*111c*/ 	.word	0x0003edd0
        /*1120*/ 	.word	0x0000003c
        /*1124*/ 	.word	0x000388b0
        /*1128*/ 	.short	0x010a
        /*112a*/ 	.byte	0x3f
	.zero		1


	//   ....[81]....
        /*112c*/ 	.word	0x0003f1a0
        /*1130*/ 	.word	0x00000002
        /*1134*/ 	.word	0x00038800
        /*1138*/ 	.short	0x010a
        /*113a*/ 	.byte	0x3f
	.zero		1


	//   ....[82]....
        /*113c*/ 	.word	0x0003f7b0
        /*1140*/ 	.word	0x00000002
        /*1144*/ 	.word	0x00038800
        /*1148*/ 	.short	0x010a
        /*114a*/ 	.byte	0x3f
	.zero		1


	//   ....[83]....
        /*114c*/ 	.word	0x0003f800
        /*1150*/ 	.word	0x00000004
        /*1154*/ 	.word	0x00000000
        /*1158*/ 	.short	0x010a
        /*115a*/ 	.byte	0x3f
	.zero		1


	//   ....[84]....
        /*115c*/ 	.word	0x0003f850
        /*1160*/ 	.word	0x00000004
        /*1164*/ 	.word	0x00000000
        /*1168*/ 	.short	0x010a
        /*116a*/ 	.byte	0x3f
	.zero		1


	//   ....[85]....
        /*116c*/ 	.word	0x0003f8a0
        /*1170*/ 	.word	0x00000006
        /*1174*/ 	.word	0x00000000
        /*1178*/ 	.short	0x010a
        /*117a*/ 	.byte	0x3f
	.zero		1


	//   ....[86]....
        /*117c*/ 	.word	0x0003f8f0
        /*1180*/ 	.word	0x00000006
        /*1184*/ 	.word	0x00000000
        /*1188*/ 	.short	0x010a
        /*118a*/ 	.byte	0x3f
	.zero		1


	//   ....[87]....
        /*118c*/ 	.word	0x0003f940
        /*1190*/ 	.word	0x00000004
        /*1194*/ 	.word	0x00000000
        /*1198*/ 	.short	0x010a
        /*119a*/ 	.byte	0x3f
	.zero		1


	//   ....[88]....
        /*119c*/ 	.word	0x0003f990
        /*11a0*/ 	.word	0x00000004
        /*11a4*/ 	.word	0x00000000
        /*11a8*/ 	.short	0x010a
        /*11aa*/ 	.byte	0x3f
	.zero		1


	//   ....[89]....
        /*11ac*/ 	.word	0x0003fb40
        /*11b0*/ 	.word	0x00000005
        /*11b4*/ 	.word	0x00038820
        /*11b8*/ 	.short	0x010a
        /*11ba*/ 	.byte	0x3f
	.zero		1


	//   ....[90]....
        /*11bc*/ 	.word	0x0003fb90
        /*11c0*/ 	.word	0x00000005
        /*11c4*/ 	.word	0x000388a0
        /*11c8*/ 	.short	0x010a
        /*11ca*/ 	.byte	0x3f
	.zero		1


	//   ....[91]....
        /*11cc*/ 	.word	0x0003fbe0
        /*11d0*/ 	.word	0x00000005
        /*11d4*/ 	.word	0x000388c0
        /*11d8*/ 	.short	0x010a
        /*11da*/ 	.byte	0x3f
	.zero		1


	//   ....[92]....
        /*11dc*/ 	.word	0x0003fc30
        /*11e0*/ 	.word	0x00000005
        /*11e4*/ 	.word	0x000388a0
        /*11e8*/ 	.short	0x010a
        /*11ea*/ 	.byte	0x3f
	.zero		1


	//   ....[93]....
        /*11ec*/ 	.word	0x0003fc80
        /*11f0*/ 	.word	0x00000005
        /*11f4*/ 	.word	0x000388c0
        /*11f8*/ 	.short	0x010a
        /*11fa*/ 	.byte	0x3f
	.zero		1


	//   ....[94]....
        /*11fc*/ 	.word	0x0003fe20
        /*1200*/ 	.word	0x00000000
        /*1204*/ 	.word	0x00038840
        /*1208*/ 	.short	0x010a
        /*120a*/ 	.byte	0x3f
	.zero		1


	//   ....[95]....
        /*120c*/ 	.word	0x00040f70
        /*1210*/ 	.word	0x00000002
        /*1214*/ 	.word	0x00038820
        /*1218*/ 	.short	0x010a
        /*121a*/ 	.byte	0x3f
	.zero		1


	//   ....[96]....
        /*121c*/ 	.word	0x00040fc0
        /*1220*/ 	.word	0x00000000
        /*1224*/ 	.word	0x00038860
        /*1228*/ 	.short	0x010a
        /*122a*/ 	.byte	0x3f
	.zero		1


	//   ....[97]....
        /*122c*/ 	.word	0x00041010
        /*1230*/ 	.word	0x00000002
        /*1234*/ 	.word	0x00038840
        /*1238*/ 	.short	0x010a
        /*123a*/ 	.byte	0x3f
	.zero		1


	//   ....[98]....
        /*123c*/ 	.word	0x00041060
        /*1240*/ 	.word	0x00000002
        /*1244*/ 	.word	0x00038860
        /*1248*/ 	.short	0x010a
        /*124a*/ 	.byte	0x3f
	.zero		1


	//   ....[99]....
        /*124c*/ 	.word	0x000410b0
        /*1250*/ 	.word	0x00000003
        /*1254*/ 	.word	0x00038840
        /*1258*/ 	.short	0x010a
        /*125a*/ 	.byte	0x3f
	.zero		1


	//   ....[100]....
        /*125c*/ 	.word	0x00041100
        /*1260*/ 	.word	0x00000003
        /*1264*/ 	.word	0x00038860
        /*1268*/ 	.short	0x010a
        /*126a*/ 	.byte	0x3f
	.zero		1


	//   ....[101]....
        /*126c*/ 	.word	0x00041150
        /*1270*/ 	.word	0x00000003
        /*1274*/ 	.word	0x00038840
        /*1278*/ 	.short	0x010a
        /*127a*/ 	.byte	0x3f
	.zero		1


	//   ....[102]....
        /*127c*/ 	.word	0x000411a0
        /*1280*/ 	.word	0x00000003
        /*1284*/ 	.word	0x00038860
        /*1288*/ 	.short	0x010a
        /*128a*/ 	.byte	0x3f
	.zero		1


	//   ....[103]....
        /*128c*/ 	.word	0x00041c00
        /*1290*/ 	.word	0x00000000
        /*1294*/ 	.word	0x00038820
        /*1298*/ 	.short	0x010a
        /*129a*/ 	.byte	0x3f
	.zero		1


	//   ....[104]....
        /*129c*/ 	.word	0x00041da0
        /*12a0*/ 	.word	0x00000006
        /*12a4*/ 	.word	0x00000000
        /*12a8*/ 	.short	0x010a
        /*12aa*/ 	.byte	0x3f
	.zero		1


	//   ....[105]....
        /*12ac*/ 	.word	0x00041df0
        /*12b0*/ 	.word	0x00000007
        /*12b4*/ 	.word	0x00000000
        /*12b8*/ 	.short	0x010a
        /*12ba*/ 	.byte	0x3f
	.zero		1


	//   ....[106]....
        /*12bc*/ 	.word	0x00041e40
        /*12c0*/ 	.word	0x00000004
        /*12c4*/ 	.word	0x00000000
        /*12c8*/ 	.short	0x010a
        /*12ca*/ 	.byte	0x3f
	.zero		1


	//   ....[107]....
        /*12cc*/ 	.word	0x00042060
        /*12d0*/ 	.word	0x00000009
        /*12d4*/ 	.word	0x00000000
        /*12d8*/ 	.short	0x010a
        /*12da*/ 	.byte	0x3f
	.zero		1


	//   ....[108]....
        /*12dc*/ 	.word	0x000421a0
        /*12e0*/ 	.word	0x0000000b
        /*12e4*/ 	.word	0x00000000
        /*12e8*/ 	.short	0x010a
        /*12ea*/ 	.byte	0x3f
	.zero		1


	//   ....[109]....
        /*12ec*/ 	.word	0x00042740
        /*12f0*/ 	.word	0x00000006
        /*12f4*/ 	.word	0x00038810
        /*12f8*/ 	.short	0x010a
        /*12fa*/ 	.byte	0x3f
	.zero		1


	//   ....[110]....
        /*12fc*/ 	.word	0x000428c0
        /*1300*/ 	.word	0x0000000b
        /*1304*/ 	.word	0x00000000
        /*1308*/ 	.short	0x010a
        /*130a*/ 	.byte	0x3f
	.zero		1


	//   ....[111]....
        /*130c*/ 	.word	0x00042a00
        /*1310*/ 	.word	0x0000000e
        /*1314*/ 	.word	0x00000000
        /*1318*/ 	.short	0x010a
        /*131a*/ 	.byte	0x3f
	.zero		1


	//   ....[112]....
        /*131c*/ 	.word	0x00044e70
        /*1320*/ 	.word	0x0000000b
        /*1324*/ 	.word	0x00000000
        /*1328*/ 	.short	0x0101
        /*132a*/ 	.byte	0x3f
	.zero		1


	//   ....[113]....
        /*132c*/ 	.word	0x000514d0
        /*1330*/ 	.word	0x00000002
        /*1334*/ 	.word	0x00000000
        /*1338*/ 	.short	0x0101
        /*133a*/ 	.byte	0x3f
	.zero		1


	//   ....[114]....
        /*133c*/ 	.word	0x00051500
        /*1340*/ 	.word	0x0000000b
        /*1344*/ 	.word	0x00000000
        /*1348*/ 	.short	0x010a
        /*134a*/ 	.byte	0x3f
	.zero		1


	//   ....[115]....
        /*134c*/ 	.word	0x00051550
        /*1350*/ 	.word	0x00000006
        /*1354*/ 	.word	0x00038810
        /*1358*/ 	.short	0x010a
        /*135a*/ 	.byte	0x3f
	.zero		1


	//   ....[116]....
        /*135c*/ 	.word	0x000515a0
        /*1360*/ 	.word	0x0000000e
        /*1364*/ 	.word	0x00000000
        /*1368*/ 	.short	0x010a
        /*136a*/ 	.byte	0x3f
	.zero		1


	//----- nvinfo : EIATTR_NUM_MBARRIERS
	.align		4
.L_474:
        /*136c*/ 	.byte	0x03, 0x38
        /*136e*/ 	.short	0x0017


	//----- nvinfo : EIATTR_EXIT_INSTR_OFFSETS
	.align		4
        /*1370*/ 	.byte	0x04, 0x1c
        /*1372*/ 	.short	(.L_476 - .L_475)


	//   ....[0]....
.L_475:
        /*1374*/ 	.word	0x0003ecd0


	//----- nvinfo : EIATTR_MAX_THREADS
	.align		4
.L_476:
        /*1378*/ 	.byte	0x04, 0x05
        /*137a*/ 	.short	(.L_478 - .L_477)
.L_477:
        /*137c*/ 	.word	0x00000180
        /*1380*/ 	.word	0x00000001
        /*1384*/ 	.word	0x00000001


	//----- nvinfo : EIATTR_CRS_STACK_SIZE
	.align		4
.L_478:
        /*1388*/ 	.byte	0x04, 0x1e
        /*138a*/ 	.short	(.L_480 - .L_479)
.L_479:
        /*138c*/ 	.word	0x00000000


	//----- nvinfo : EIATTR_CBANK_PARAM_SIZE
	.align		4
.L_480:
        /*1390*/ 	.byte	0x03, 0x19
        /*1392*/ 	.short	0x0bf0


	//----- nvinfo : EIATTR_PARAM_CBANK
	.align		4
        /*1394*/ 	.byte	0x04, 0x0a
        /*1396*/ 	.short	(.L_482 - .L_481)
	.align		4
.L_481:
        /*1398*/ 	.word	index@(.nv.constant0._ZN7cutlass13device_kernelIN5flash11enable_sm90INS1_16FlashAttnFwdSm90INS1_25CollectiveMainloopFwdSm90ILi2EN4cute5tupleIJNS5_1CILi1EEES8_S8_EEENS6_IJNS7_ILi64EEESA_SA_EEELi512ENS_10bfloat16_tEfNS_4arch4Sm90ELb0ELb1ELb1ELb1ELb0ELb1ELb1ELb0ELb0ELb1ELb0ELb0EEENS1_21CollectiveEpilogueFwdINS6_IJSA_NS7_ILi512EEESA_EEES9_SC_SE_Li256ELb1ELb1ELb0ELb0EEENS1_36VarlenDynamicPersistentTileSchedulerILi64ELi64ELi256ELi128ELb0ELb1ELb1ELb1ELb0ELb1EEEEEEEEEvNT_6ParamsE)
        /*139c*/ 	.short	0x0210
        /*139e*/ 	.short	0x0bf0


	//----- nvinfo : EIATTR_SW_WAR
	.align		4
.L_482:
        /*13a0*/ 	.byte	0x04, 0x36
        /*13a2*/ 	.short	(.L_484 - .L_483)
.L_483:
        /*13a4*/ 	.word	0x00000008
.L_484:


//--------------------- .nv.info._ZN7cutlass13device_kernelIN5flash11enable_sm90INS1_16FlashAttnFwdSm90INS1_25CollectiveMainloopFwdSm90ILi2EN4cute5tupleIJNS5_1CILi1EEES8_S8_EEENS6_IJNS7_ILi64EEESA_SA_EEELi512ENS_10bfloat16_tEfNS_4arch4Sm90ELb1ELb0ELb1ELb0ELb0ELb0ELb0ELb0ELb0ELb1ELb0ELb0EEENS1_21CollectiveEpilogueFwdINS6_IJSA_NS7_ILi512EEESA_EEES9_SC_SE_Li256ELb0ELb1ELb0ELb0EEENS1_30DynamicPersistentTileSchedulerILi256ELi128ELb0ELb1ELb1EEEEEEEEEvNT_6ParamsE --------------------------
	.section	.nv.info._ZN7cutlass13device_kernelIN5flash11enable_sm90INS1_16FlashAttnFwdSm90INS1_25CollectiveMainloopFwdSm90ILi2EN4cute5tupleIJNS5_1CILi1EEES8_S8_EEENS6_IJNS7_ILi64EEESA_SA_EEELi512ENS_10bfloat16_tEfNS_4arch4Sm90ELb1ELb0ELb1ELb0ELb0ELb0ELb0ELb0ELb0ELb1ELb0ELb0EEENS1_21CollectiveEpilogueFwdINS6_IJSA_NS7_ILi512EEESA_EEES9_SC_SE_Li256ELb0ELb1ELb0ELb0EEENS1_30DynamicPersistentTileSchedulerILi256ELi128ELb0ELb1ELb1EEEEEEEEEvNT_6ParamsE,"",@"SHT_CUDA_INFO"
	.sectionflags	@""
	.align	4


	//----- nvinfo : EIATTR_CUDA_API_VERSION
	.align		4
        /*0000*/ 	.byte	0x04, 0x37
        /*0002*/ 	.short	(.L_486 - .L_485)
.L_485:
        /*0004*/ 	.word	0x00000082


	//----- nvinfo : EIATTR_KPARAM_INFO
	.align		4
.L_486:
        /*0008*/ 	.byte	0x04, 0x17
        /*000a*/ 	.short	(.L_488 - .L_487)
.L_487:
        /*000c*/ 	.word	0x00000000
        /*0010*/ 	.short	0x0000
        /*0012*/ 	.short	0x0070
        /*0014*/ 	.byte	0x00, 0xf0, 0x01, 0x2a


	//----- nvinfo : EIATTR_SPARSE_MMA_MASK
	.align		4
.L_488:
        /*0018*/ 	.byte	0x03, 0x50
        /*001a*/ 	.short	0x0000


	//----- nvinfo : EIATTR_MAXREG_COUNT
	.align		4
        /*001c*/ 	.byte	0x03, 0x1b
        /*001e*/ 	.short	0x00a8


	//----- nvinfo : EIATTR_NUM_BARRIERS
	.align		4
        /*0020*/ 	.byte	0x02, 0x4c
        /*0022*/ 	.byte	0x10
	.zero		1


	//----- nvinfo : EIATTR_EXTERNS
	.align		4
        /*0024*/ 	.byte	0x04, 0x0f
        /*0026*/ 	.short	(.L_490 - .L_489)


	//   ....[0]....
	.align		4
.L_489:
        /*0028*/ 	.word	index@(__assertfail)


	//----- nvinfo : EIATTR_ANNOTATIONS
	.align		4
.L_490:
        /*002c*/ 	.byte	0x04, 0x55
        /*002e*/ 	.short	(.L_492 - .L_491)


	//   ....[0]....
.L_491:
        /* <DEDUP_REMOVED lines=24> */


	//----- nvinfo : EIATTR_MERCURY_ISA_VERSION
	.align		4
.L_492:
        /*01a0*/ 	.byte	0x03, 0x5f
        /*01a2*/ 	.short	0x0101


	//----- nvinfo : EIATTR_INT_WARP_WIDE_INSTR_OFFSETS
	.align		4
        /*01a4*/ 	.byte	0x04, 0x31
        /*01a6*/ 	.short	(.L_494 - .L_493)


	//   ....[0]....
.L_493:
        /*01a8*/ 	.word	0x00000130


	//   ....[1]....
        /*01ac*/ 	.word	0x00000170


	//   ....[2]....
        /*01b0*/ 	.word	0x000001e0


	//   ....[3]....
        /*01b4*/ 	.word	0x0000d010


	//   ....[4]....
        /*01b8*/ 	.word	0x0000d0a0


	//   ....[5]....
        /*01bc*/ 	.word	0x00011690


	//   ....[6]....
        /*01c0*/ 	.word	0x00011720


	//----- nvinfo : EIATTR_COOP_GROUP_MASK_REGIDS
	.align		4
.L_494:
        /*01c4*/ 	.byte	0x04, 0x29
        /*01c6*/ 	.short	(.L_496 - .L_495)


	//   ....[0]....
.L_495:
        /*01c8*/ 	.word	0xffffffff


	//   ....[1]....
        /*01cc*/ 	.word	0xffffffff


	//   ....[2]....
        /*01d0*/ 	.word	0xffffffff


	//   ....[3]....
        /*01d4*/ 	.word	0xffffffff


	//   ....[4]....
        /*01d8*/ 	.word	0xffffffff


	//   ....[5]....
        /*01dc*/ 	.word	0xffffffff


	//   ....[6]....
        /*01e0*/ 	.word	0xffffffff


	//   ....[7]....
        /*01e4*/ 	.word	0xffffffff


	//   ....[8]....
        /*01e8*/ 	.word	0xffffffff


	//   ....[9]....
        /*01ec*/ 	.word	0xffffffff


	//   ....[10]....
        /*01f0*/ 	.word	0xffffffff


	//   ....[11]....
        /*01f4*/ 	.word	0xffffffff


	//   ....[12]....
        /*01f8*/ 	.word	0xffffffff


	//   ....[13]....
        /*01fc*/ 	.word	0xffffffff


	//   ....[14]....
        /*0200*/ 	.word	0xffffffff


	//   ....[15]....
        /*0204*/ 	.word	0xffffffff


	//   ....[16]....
        /*0208*/ 	.word	0xffffffff


	//   ....[17]....
        /*020c*/ 	.word	0xffffffff


	//   ....[18]....
        /*0210*/ 	.word	0xffffffff


	//   ....[19]....
        /*0214*/ 	.word	0xffffffff


	//   ....[20]....
        /*0218*/ 	.word	0xffffffff


	//   ....[21]....
        /*021c*/ 	.word	0xffffffff


	//   ....[22]....
        /*0220*/ 	.word	0xffffffff


	//   ....[23]....
        /*0224*/ 	.word	0xffffffff


	//   ....[24]....
        /*0228*/ 	.word	0xffffffff


	//   ....[25]....
        /*022c*/ 	.word	0xffffffff


	//   ....[26]....
        /*0230*/ 	.word	0xffffffff


	//   ....[27]....
        /*0234*/ 	.word	0xffffffff


	//   ....[28]....
        /*0238*/ 	.word	0xffffffff


	//   ....[29]....
        /*023c*/ 	.word	0xffffffff


	//   ....[30]....
        /*0240*/ 	.word	0xffffffff


	//   ....[31]....
        /*0244*/ 	.word	0xffffffff


	//   ....[32]....
        /*0248*/ 	.word	0xffffffff


	//   ....[33]....
        /*024c*/ 	.word	0xffffffff


	//   ....[34]....
        /*0250*/ 	.word	0xffffffff


	//   ....[35]....
        /*0254*/ 	.word	0xffffffff


	//   ....[36]....
        /*0258*/ 	.word	0xffffffff


	//   ....[37]....
        /*025c*/ 	.word	0xffffffff


	//   ....[38]....
        /*0260*/ 	.word	0xffffffff


	//   ....[39]....
        /*0264*/ 	.word	0xffffffff


	//   ....[40]....
        /*0268*/ 	.word	0xffffffff


	//   ....[41]....
        /*026c*/ 	.word	0xffffffff


	//   ....[42]....
        /*0270*/ 	.word	0xffffffff


	//   ....[43]....
        /*0274*/ 	.word	0xffffffff


	//   ....[44]....
        /*0278*/ 	.word	0xffffffff


	//   ....[45]....
        /*027c*/ 	.word	0xffffffff


	//   ....[46]....
        /*0280*/ 	.word	0xffffffff


	//   ....[47]....
        /*0284*/ 	.word	0xffffffff


	//   ....[48]....
        /*0288*/ 	.word	0xffffffff


	//   ....[49]....
        /*028c*/ 	.word	0xffffffff


	//   ....[50]....
        /*0290*/ 	.word	0xffffffff


	//   ....[51]....
        /*0294*/ 	.word	0xffffffff


	//   ....[52]....
        /*0298*/ 	.word	0xffffffff


	//   ....[53]....
        /*029c*/ 	.word	0xffffffff


	//   ....[54]....
        /*02a0*/ 	.word	0xffffffff


	//   ....[55]....
        /*02a4*/ 	.word	0xffffffff


	//   ....[56]....
        /*02a8*/ 	.word	0xffffffff


	//   ....[57]....
        /*02ac*/ 	.word	0x0500000f


	//   ....[58]....
        /*02b0*/ 	.word	0x0500000f


	//   ....[59]....
        /*02b4*/ 	.word	0x0500000f


	//   ....[60]....
        /*02b8*/ 	.word	0x0500000f


	//   ....[61]....
        /*02bc*/ 	.word	0x0500000f


	//   ....[62]....
        /*02c0*/ 	.word	0x0500000f


	//   ....[63]....
        /*02c4*/ 	.word	0x0500000f


	//   ....[64]....
        /*02c8*/ 	.word	0x0500000f


	//   ....[65]....
        /*02cc*/ 	.word	0x0500000f


	//   ....[66]....
        /*02d0*/ 	.word	0x0500000f


	//   ....[67]....
        /*02d4*/ 	.word	0x0500000f


	//----- nvinfo : EIATTR_COOP_GROUP_INSTR_OFFSETS
	.align		4
.L_496:
        /*02d8*/ 	.byte	0x04, 0x28
        /*02da*/ 	.short	(.L_498 - .L_497)


	//   ....[0]....
.L_497:
        /*02dc*/ 	.word	0x00000060


	//   ....[1]....
        /*02e0*/ 	.word	0x00000140


	//   ....[2]....
        /*02e4*/ 	.word	0x00000190


	//   ....[3]....
        /*02e8*/ 	.word	0x00000380


	//   ....[4]....
        /*02ec*/ 	.word	0x000004e0


	//   ....[5]....
        /*02f0*/ 	.word	0x00000600


	//   ....[6]....
        /*02f4*/ 	.word	0x00000760


	//   ....[7]....
        /*02f8*/ 	.word	0x00001900


	//   ....[8]....
        /*02fc*/ 	.word	0x000036c0


	//   ....[9]....
        /*0300*/ 	.word	0x00003cb0


	//   ....[10]....
        /*0304*/ 	.word	0x00003cd0


	//   ....[11]....
        /*0308*/ 	.word	0x00004470


	//   ....[12]....
        /*030c*/ 	.word	0x00004510


	//   ....[13]....
        /*0310*/ 	.word	0x00004980


	//   ....[14]....
        /*0314*/ 	.word	0x000049f0


	//   ....[15]....
        /*0318*/ 	.word	0x00005390


	//   ....[16]....
        /*031c*/ 	.word	0x00005690


	//   ....[17]....
        /*0320*/ 	.word	0x000056a0


	//   ....[18]....
        /*0324*/ 	.word	0x00005dd0


	//   ....[19]....
        /*0328*/ 	.word	0x00005e50


	//   ....[20]....
        /*032c*/ 	.word	0x000062b0


	//   ....[21]....
        /*0330*/ 	.word	0x00006350


	//   ....[22]....
        /*0334*/ 	.word	0x000075b0


	//   ....[23]....
        /*0338*/ 	.word	0x00007cd0


	//   ....[24]....
        /*033c*/ 	.word	0x00007d40


	//   ....[25]....
        /*0340*/ 	.word	0x00008030


	//   ....[26]....
        /*0344*/ 	.word	0x000081f0


	//   ....[27]....
        /*0348*/ 	.word	0x00009290


	//   ....[28]....
        /*034c*/ 	.word	0x000092d0


	//   ....[29]....
        /*0350*/ 	.word	0x00009310


	//   ....[30]....
        /*0354*/ 	.word	0x00009390


	//   ....[31]....
        /*0358*/ 	.word	0x000093c0


	//   ....[32]....
        /*035c*/ 	.word	0x00009e30


	//   ....[33]....
        /*0360*/ 	.word	0x0000b0f0


	//   ....[34]....
        /*0364*/ 	.word	0x0000b120


	//   ....[35]....
        /*0368*/ 	.word	0x0000b150


	//   ....[36]....
        /*036c*/ 	.word	0x0000b170


	//   ....[37]....
        /*0370*/ 	.word	0x0000b7c0


	//   ....[38]....
        /*0374*/ 	.word	0x0000b7d0


	//   ....[39]....
        /*0378*/ 	.word	0x0000ba00


	//   ....[40]....
        /*037c*/ 	.word	0x0000ba20


	//   ....[41]....
        /*0380*/ 	.word	0x0000c3b0


	//   ....[42]....
        /*0384*/ 	.word	0x0000c3d0


	//   ....[43]....
        /*0388*/ 	.word	0x0000c600


	//   ....[44]....
        /*038c*/ 	.word	0x0000c620


	//   ....[45]....
        /*0390*/ 	.word	0x0000c8e0


	//   ....[46]....
        /*0394*/ 	.word	0x0000d600


	//   ....[47]....
        /*0398*/ 	.word	0x0000df40


	//   ....[48]....
        /*039c*/ 	.word	0x0000df70


	//   ....[49]....
        /*03a0*/ 	.word	0x0000e020


	//   ....[50]....
        /*03a4*/ 	.word	0x0000e030


	//   ....[51]....
        /*03a8*/ 	.word	0x0000e0a0


	//   ....[52]....
        /*03ac*/ 	.word	0x0000e0b0


	//   ....[53]....
        /*03b0*/ 	.word	0x0000e0c0


	//   ....[54]....
        /*03b4*/ 	.word	0x0000e100


	//   ....[55]....
        /*03b8*/ 	.word	0x00011880


	//   ....[56]....
        /*03bc*/ 	.word	0x00011a70


	//   ....[57]....
        /*03c0*/ 	.word	0x00012070


	//   ....[58]....
        /*03c4*/ 	.word	0x000121d0


	//   ....[59]....
        /*03c8*/ 	.word	0x00012230


	//   ....[60]....
        /*03cc*/ 	.word	0x000122c0


	//   ....[61]....
        /*03d0*/ 	.word	0x000123a0


	//   ....[62]....
        /*03d4*/ 	.word	0x00012400


	//   ....[63]....
        /*03d8*/ 	.word	0x000124e0


	//   ....[64]....
        /*03dc*/ 	.word	0x00012540


	//   ....[65]....
        /*03e0*/ 	.word	0x00012600


	//   ....[66]....
        /*03e4*/ 	.word	0x00012920


	//   ....[67]....
        /*03e8*/ 	.word	0x00012a40


	//----- nvinfo : EIATTR_REG_RECONFIG
	.align		4
.L_498:
        /*03ec*/ 	.byte	0x01, 0x54
	.zero		2


	//----- nvinfo : EIATTR_SYSCALL_OFFSETS
	.align		4
        /*03f0*/ 	.byte	0x04, 0x46
        /*03f2*/ 	.short	(.L_500 - .L_499)


	//   ....[0]....
.L_499:
        /*03f4*/ 	.word	0x00003890


	//   ....[1]....
        /*03f8*/ 	.word	0x0000d210


	//   ....[2]....
        /*03fc*/ 	.word	0x0000d360


	//   ....[3]....
        /*0400*/ 	.word	0x0000d450


	//   ....[4]....
        /*0404*/ 	.word	0x0000db80


	//----- nvinfo : EIATTR_MBARRIER_INSTR_OFFSETS
	.align		4
.L_500:
        /*0408*/ 	.byte	0x04, 0x39
        /*040a*/ 	.short	(.L_502 - .L_501)


	//   ....[0]....
.L_501:
        /*040c*/ 	.word	0x00000270
        /*0410*/ 	.word	0x000000ff
        /*0414*/ 	.word	0x00028c00
        /*0418*/ 	.short	0x0100
        /*041a*/ 	.byte	0x08
	.zero		1


	//   ....[1]....
        /*041c*/ 	.word	0x00000280
        /*0420*/ 	.word	0x000000ff
        /*0424*/ 	.word	0x00028c20
        /*0428*/ 	.short	0x0100
        /*042a*/ 	.byte	0x08
	.zero		1


	//   ....[2]....
        /*042c*/ 	.word	0x00000330
        /*0430*/ 	.word	0x000000ff
        /*0434*/ 	.word	0x00028c30
        /*0438*/ 	.short	0x0100
        /*043a*/ 	.byte	0x06
	.zero		1


	//   ....[3]....
        /*043c*/ 	.word	0x00000340
        /*0440*/ 	.word	0x000000ff
        /*0444*/ 	.word	0x00028c40
        /*0448*/ 	.short	0x0100
        /*044a*/ 	.byte	0x06
	.zero		1


	//   ....[4]....
        /*044c*/ 	.word	0x00000350
        /*0450*/ 	.word	0x000000ff
        /*0454*/ 	.word	0x00028c38
        /*0458*/ 	.short	0x0100
        /*045a*/ 	.byte	0x06
	.zero		1


	//   ....[5]....
        /*045c*/ 	.word	0x00000360
        /*0460*/ 	.word	0x000000ff
        /*0464*/ 	.word	0x00028c48
        /*0468*/ 	.short	0x0100
        /*046a*/ 	.byte	0x06
	.zero		1


	//   ....[6]....
        /*046c*/ 	.word	0x00000490
        /*0470*/ 	.word	0x000000ff
        /*0474*/ 	.word	0x00028c50
        /*0478*/ 	.short	0x0100
        /*047a*/ 	.byte	0x08
	.zero		1


	//   ....[7]....
        /*047c*/ 	.word	0x000004a0
        /*0480*/ 	.word	0x000000ff
        /*0484*/ 	.word	0x00028c60
        /*0488*/ 	.short	0x0100
        /*048a*/ 	.byte	0x08
	.zero		1


	//   ....[8]....
        /*048c*/ 	.word	0x000004b0
        /*0490*/ 	.word	0x000000ff
        /*0494*/ 	.word	0x00028c58
        /*0498*/ 	.short	0x0100
        /*049a*/ 	.byte	0x08
	.zero		1


	//   ....[9]....
        /*049c*/ 	.word	0x000004c0
        /*04a0*/ 	.word	0x000000ff
        /*04a4*/ 	.word	0x00028c68
        /*04a8*/ 	.short	0x0100
        /*04aa*/ 	.byte	0x08
	.zero		1


	//   ....[10]....
        /*04ac*/ 	.word	0x000005b0
        /*04b0*/ 	.word	0x000000ff
        /*04b4*/ 	.word	0x00028c70
        /*04b8*/ 	.short	0x0100
        /*04ba*/ 	.byte	0x06
	.zero		1


	//   ....[11]....
        /*04bc*/ 	.word	0x000005c0
        /*04c0*/ 	.word	0x000000ff
        /*04c4*/ 	.word	0x00028c80
        /*04c8*/ 	.short	0x0100
        /*04ca*/ 	.byte	0x06
	.zero		1


	//   ....[12]....
        /*04cc*/ 	.word	0x000005d0
        /*04d0*/ 	.word	0x000000ff
        /*04d4*/ 	.word	0x00028c78
        /*04d8*/ 	.short	0x0100
        /*04da*/ 	.byte	0x06
	.zero		1


	//   ....[13]....
        /*04dc*/ 	.word	0x000005e0
        /*04e0*/ 	.word	0x000000ff
        /*04e4*/ 	.word	0x00028c88
        /*04e8*/ 	.short	0x0100
        /*04ea*/ 	.byte	0x06
	.zero		1


	//   ....[14]....
        /*04ec*/ 	.word	0x00000710
        /*04f0*/ 	.word	0x000000ff
        /*04f4*/ 	.word	0x00028c90
        /*04f8*/ 	.short	0x0100
        /*04fa*/ 	.byte	0x08
	.zero		1


	//   ....[15]....
        /*04fc*/ 	.word	0x00000720
        /*0500*/ 	.word	0x000000ff
        /*0504*/ 	.word	0x00028ca0
        /*0508*/ 	.short	0x0100
        /*050a*/ 	.byte	0x08
	.zero		1


	//   ....[16]....
        /*050c*/ 	.word	0x00000730
        /*0510*/ 	.word	0x000000ff
        /*0514*/ 	.word	0x00028c98
        /*0518*/ 	.short	0x0100
        /*051a*/ 	.byte	0x08
	.zero		1


	//   ....[17]....
        /*051c*/ 	.word	0x00000740
        /*0520*/ 	.word	0x000000ff
        /*0524*/ 	.word	0x00028ca8
        /*0528*/ 	.short	0x0100
        /*052a*/ 	.byte	0x08
	.zero		1


	//   ....[18]....
        /*052c*/ 	.word	0x00000870
        /*0530*/ 	.word	0x000000ff
        /*0534*/ 	.word	0x00028cb0
        /*0538*/ 	.short	0x0100
        /*053a*/ 	.byte	0x08
	.zero		1


	//   ....[19]....
        /*053c*/ 	.word	0x00000880
        /*0540*/ 	.word	0x000000ff
        /*0544*/ 	.word	0x00028cc0
        /*0548*/ 	.short	0x0100
        /*054a*/ 	.byte	0x08
	.zero		1


	//   ....[20]....
        /*054c*/ 	.word	0x00000890
        /*0550*/ 	.word	0x000000ff
        /*0554*/ 	.word	0x00028cb8
        /*0558*/ 	.short	0x0100
        /*055a*/ 	.byte	0x08
	.zero		1


	//   ....[21]....
        /*055c*/ 	.word	0x000008a0
        /*0560*/ 	.word	0x000000ff
        /*0564*/ 	.word	0x00028cc8
        /*0568*/ 	.short	0x0100
        /*056a*/ 	.byte	0x08
	.zero		1


	//   ....[22]....
        /*056c*/ 	.word	0x00001a10
        /*0570*/ 	.word	0x000000ff
        /*0574*/ 	.word	0x00028c50
        /*0578*/ 	.short	0x010a
        /*057a*/ 	.byte	0x15
	.zero		1


	//   ....[23]....
        /*057c*/ 	.word	0x00001cd0
        /*0580*/ 	.word	0x00000000
        /*0584*/ 	.word	0x00000000
        /*0588*/ 	.short	0x0101
        /*058a*/ 	.byte	0x3f
	.zero		1


	//   ....[24]....
        /*058c*/ 	.word	0x00002620
        /*0590*/ 	.word	0x000000ff
        /*0594*/ 	.word	0x00028c50
        /*0598*/ 	.short	0x010a
        /*059a*/ 	.byte	0x15
	.zero		1


	//   ....[25]....
        /*059c*/ 	.word	0x00002660
        /*05a0*/ 	.word	0x000000ff
        /*05a4*/ 	.word	0x00028c50
        /*05a8*/ 	.short	0x010a
        /*05aa*/ 	.byte	0x15
	.zero		1


	//   ....[26]....
        /*05ac*/ 	.word	0x00002830
        /*05b0*/ 	.word	0x00000000
        /*05b4*/ 	.word	0x00000000
        /*05b8*/ 	.short	0x0101
        /*05ba*/ 	.byte	0x3f
	.zero		1


	//   ....[27]....
        /*05bc*/ 	.word	0x00003910
        /*05c0*/ 	.word	0x000000ff
        /*05c4*/ 	.word	0x00028c00
        /*05c8*/ 	.short	0x010a
        /*05ca*/ 	.byte	0x2b
	.zero		1


	//   ....[28]....
        /*05cc*/ 	.word	0x00003990
        /*05d0*/ 	.word	0x00000007
        /*05d4*/ 	.word	0x00028c30
        /*05d8*/ 	.short	0x010a
        /*05da*/ 	.byte	0x3f
	.zero		1


	//   ....[29]....
        /*05dc*/ 	.word	0x000039d0
        /*05e0*/ 	.word	0x00000007
        /*05e4*/ 	.word	0x00028c30
        /*05e8*/ 	.short	0x010a
        /*05ea*/ 	.byte	0x3f
	.zero		1


	//   ....[30]....
        /*05ec*/ 	.word	0x00004c00
        /*05f0*/ 	.word	0x00000003
        /*05f4*/ 	.word	0x00000000
        /*05f8*/ 	.short	0x0101
        /*05fa*/ 	.byte	0x3f
	.zero		1


	//   ....[31]....
        /*05fc*/ 	.word	0x00005040
        /*0600*/ 	.word	0x00000007
        /*0604*/ 	.word	0x00028c50
        /*0608*/ 	.short	0x010a
        /*060a*/ 	.byte	0x3f
	.zero		1


	//   ....[32]....
        /*060c*/ 	.word	0x00005080
        /*0610*/ 	.word	0x00000007
        /*0614*/ 	.word	0x00028c50
        /*0618*/ 	.short	0x010a
        /*061a*/ 	.byte	0x3f
	.zero		1


	//   ....[33]....
        /*061c*/ 	.word	0x000053b0
        /*0620*/ 	.word	0x00000007
        /*0624*/ 	.word	0x00000000
        /*0628*/ 	.short	0x0101
        /*062a*/ 	.byte	0x3f
	.zero		1


	//   ....[34]....
        /*062c*/ 	.word	0x000054d0
        /*0630*/ 	.word	0x000000ff
        /*0634*/ 	.word	0x00028c30
        /*0638*/ 	.short	0x010a
        /*063a*/ 	.byte	0x1a
	.zero		1


	//   ....[35]....
        /*063c*/ 	.word	0x00005510
        /*0640*/ 	.word	0x000000ff
        /*0644*/ 	.word	0x00028c30
        /*0648*/ 	.short	0x010a
        /*064a*/ 	.byte	0x1a
	.zero		1


	//   ....[36]....
        /*064c*/ 	.word	0x00006610
        /*0650*/ 	.word	0x0000009f
        /*0654*/ 	.word	0x00000000
        /*0658*/ 	.short	0x0101
        /*065a*/ 	.byte	0x3f
	.zero		1


	//   ....[37]....
        /*065c*/ 	.word	0x000072f0
        /*0660*/ 	.word	0x000000ff
        /*0664*/ 	.word	0x00028c50
        /*0668*/ 	.short	0x010a
        /*066a*/ 	.byte	0x1a
	.zero		1


	//   ....[38]....
        /*066c*/ 	.word	0x00007330
        /*0670*/ 	.word	0x000000ff
        /*0674*/ 	.word	0x00028c50
        /*0678*/ 	.short	0x010a
        /*067a*/ 	.byte	0x1a
	.zero		1


	//   ....[39]....
        /*067c*/ 	.word	0x000075d0
        /*0680*/ 	.word	0x000000b2
        /*0684*/ 	.word	0x00000000
        /*0688*/ 	.short	0x0101
        /*068a*/ 	.byte	0x3f
	.zero		1


	//   ....[40]....
        /*068c*/ 	.word	0x00007700
        /*0690*/ 	.word	0x000000ff
        /*0694*/ 	.word	0x00028c30
        /*0698*/ 	.short	0x010a
        /*069a*/ 	.byte	0x18
	.zero		1


	//   ....[41]....
        /*069c*/ 	.word	0x00007740
        /*06a0*/ 	.word	0x000000ff
        /*06a4*/ 	.word	0x00028c30
        /*06a8*/ 	.short	0x010a
        /*06aa*/ 	.byte	0x18
	.zero		1


	//   ....[42]....
        /*06ac*/ 	.word	0x00008590
        /*06b0*/ 	.word	0x00000098
        /*06b4*/ 	.word	0x00000000
        /*06b8*/ 	.short	0x0101
        /*06ba*/ 	.byte	0x3f
	.zero		1


	//   ....[43]....
        /*06bc*/ 	.word	0x00008fe0
        /*06c0*/ 	.word	0x000000ff
        /*06c4*/ 	.word	0x00028c50
        /*06c8*/ 	.short	0x010a
        /*06ca*/ 	.byte	0x18
	.zero		1


	//   ....[44]....
        /*06cc*/ 	.word	0x00009020
        /*06d0*/ 	.word	0x000000ff
        /*06d4*/ 	.word	0x00028c50
        /*06d8*/ 	.short	0x010a
        /*06da*/ 	.byte	0x18
	.zero		1


	//   ....[45]....
        /*06dc*/ 	.word	0x000092b0
        /*06e0*/ 	.word	0x000000aa
        /*06e4*/ 	.word	0x00000000
        /*06e8*/ 	.short	0x0101
        /*06ea*/ 	.byte	0x3f
	.zero		1


	//   ....[46]....
        /*06ec*/ 	.word	0x0000b770
        /*06f0*/ 	.word	0x000000ff
        /*06f4*/ 	.word	0x00000000
        /*06f8*/ 	.short	0x0101
        /*06fa*/ 	.byte	0x05
	.zero		1


	//   ....[47]....
        /*06fc*/ 	.word	0x0000d860
        /*0700*/ 	.word	0x00000003
        /*0704*/ 	.word	0x00028c40
        /*0708*/ 	.short	0x010a
        /*070a*/ 	.byte	0x3f
	.zero		1


	//   ....[48]....
        /*070c*/ 	.word	0x0000e1b0
        /*0710*/ 	.word	0x00000011
        /*0714*/ 	.word	0x00028c00
        /*0718*/ 	.short	0x0107
        /*071a*/ 	.byte	0x3f
	.zero		1


	//   ....[49]....
        /*071c*/ 	.word	0x0000e2a0
        /*0720*/ 	.word	0x00000011
        /*0724*/ 	.word	0x00028c00
        /*0728*/ 	.short	0x0101
        /*072a*/ 	.byte	0x3f
	.zero		1


	//   ....[50]....
        /*072c*/ 	.word	0x0000e2c0
        /*0730*/ 	.word	0x00000011
        /*0734*/ 	.word	0x00028c20
        /*0738*/ 	.short	0x010a
        /*073a*/ 	.byte	0x3f
	.zero		1


	//   ....[51]....
        /*073c*/ 	.word	0x0000e3a0
        /*0740*/ 	.word	0x00000000
        /*0744*/ 	.word	0x00028c60
        /*0748*/ 	.short	0x010a
        /*074a*/ 	.byte	0x3f
	.zero		1


	//   ....[52]....
        /*074c*/ 	.word	0x0000ef80
        /*0750*/ 	.word	0x00000002
        /*0754*/ 	.word	0x00028c40
        /*0758*/ 	.short	0x010a
        /*075a*/ 	.byte	0x3f
	.zero		1


	//   ....[53]....
        /*075c*/ 	.word	0x0000f1a0
        /*0760*/ 	.word	0x00000002
        /*0764*/ 	.word	0x00028c60
        /*0768*/ 	.short	0x010a
        /*076a*/ 	.byte	0x3f
	.zero		1


	//   ....[54]....
        /*076c*/ 	.word	0x0000fd40
        /*0770*/ 	.word	0x00000004
        /*0774*/ 	.word	0x00028c40
        /*0778*/ 	.short	0x010a
        /*077a*/ 	.byte	0x3f
	.zero		1


	//   ....[55]....
        /*077c*/ 	.word	0x0000ff60
        /*0780*/ 	.word	0x00000004
        /*0784*/ 	.word	0x00028c60
        /*0788*/ 	.short	0x010a
        /*078a*/ 	.byte	0x3f
	.zero		1


	//   ....[56]....
        /*078c*/ 	.word	0x00010aa0
        /*0790*/ 	.word	0x00000004
        /*0794*/ 	.word	0x00028c40
        /*0798*/ 	.short	0x010a
        /*079a*/ 	.byte	0x3f
	.zero		1


	//   ....[57]....
        /*079c*/ 	.word	0x00010cc0
        /*07a0*/ 	.word	0x00000004
        /*07a4*/ 	.word	0x00028c60
        /*07a8*/ 	.short	0x010a
        /*07aa*/ 	.byte	0x3f
	.zero		1


	//   ....[58]....
        /*07ac*/ 	.word	0x000119f0
        /*07b0*/ 	.word	0x00000000
        /*07b4*/ 	.word	0x00028c20
        /*07b8*/ 	.short	0x010a
        /*07ba*/ 	.byte	0x3f
	.zero		1


	//   ....[59]....
        /*07bc*/ 	.word	0x00011bc0
        /*07c0*/ 	.word	0x00000006
        /*07c4*/ 	.word	0x00000000
        /*07c8*/ 	.short	0x010a
        /*07ca*/ 	.byte	0x3f
	.zero		1


	//   ....[60]....
        /*07cc*/ 	.word	0x00011c10
        /*07d0*/ 	.word	0x00000003
        /*07d4*/ 	.word	0x00000000
        /*07d8*/ 	.short	0x010a
        /*07da*/ 	.byte	0x3f
	.zero		1


	//   ....[61]....
        /*07dc*/ 	.word	0x00011c70
        /*07e0*/ 	.word	0x00000012
        /*07e4*/ 	.word	0x00000000
        /*07e8*/ 	.short	0x010a
        /*07ea*/ 	.byte	0x3f
	.zero		1


	//   ....[62]....
        /*07ec*/ 	.word	0x00011ca0
        /*07f0*/ 	.word	0x00000003
        /*07f4*/ 	.word	0x00000000
        /*07f8*/ 	.short	0x010a
        /*07fa*/ 	.byte	0x3f
	.zero		1


	//   ....[63]....
        /*07fc*/ 	.word	0x00011d10
        /*0800*/ 	.word	0x00000003
        /*0804*/ 	.word	0x00028c50
        /*0808*/ 	.short	0x010a
        /*080a*/ 	.byte	0x3f
	.zero		1


	//   ....[64]....
        /*080c*/ 	.word	0x00011d70
        /*0810*/ 	.word	0x00000003
        /*0814*/ 	.word	0x00028c50
        /*0818*/ 	.short	0x010a
        /*081a*/ 	.byte	0x3f
	.zero		1


	//   ....[65]....
        /*081c*/ 	.word	0x00011dd0
        /*0820*/ 	.word	0x00000003
        /*0824*/ 	.word	0x00028c00
        /*0828*/ 	.short	0x010a
        /*082a*/ 	.byte	0x3f
	.zero		1


	//   ....[66]....
        /*082c*/ 	.word	0x00011e20
        /*0830*/ 	.word	0x00000007
        /*0834*/ 	.word	0x00028c30
        /*0838*/ 	.short	0x010a
        /*083a*/ 	.byte	0x3f
	.zero		1


	//   ....[67]....
        /*083c*/ 	.word	0x00011e70
        /*0840*/ 	.word	0x00000007
        /*0844*/ 	.word	0x00028c50
        /*0848*/ 	.short	0x010a
        /*084a*/ 	.byte	0x3f
	.zero		1


	//   ....[68]....
        /*084c*/ 	.word	0x00011ed0
        /*0850*/ 	.word	0x00000006
        /*0854*/ 	.word	0x00028c30
        /*0858*/ 	.short	0x010a
        /*085a*/ 	.byte	0x3f
	.zero		1


	//   ....[69]....
        /*085c*/ 	.word	0x00011f20
        /*0860*/ 	.word	0x000000b2
        /*0864*/ 	.word	0x00028c50
        /*0868*/ 	.short	0x010a
        /*086a*/ 	.byte	0x3f
	.zero		1


	//   ....[70]....
        /*086c*/ 	.word	0x00011f80
        /*0870*/ 	.word	0x00000006
        /*0874*/ 	.word	0x00028c30
        /*0878*/ 	.short	0x010a
        /*087a*/ 	.byte	0x3f
	.zero		1


	//   ....[71]....
        /*087c*/ 	.word	0x00011fd0
        /*0880*/ 	.word	0x000000aa
        /*0884*/ 	.word	0x00028c50
        /*0888*/ 	.short	0x010a
        /*088a*/ 	.byte	0x3f
	.zero		1


	//   ....[72]....
        /*088c*/ 	.word	0x00012120
        /*0890*/ 	.word	0x00000003
        /*0894*/ 	.word	0x00028c40
        /*0898*/ 	.short	0x010a
        /*089a*/ 	.byte	0x3f
	.zero		1


	//   ....[73]....
        /*089c*/ 	.word	0x00012640
        /*08a0*/ 	.word	0x00000011
        /*08a4*/ 	.word	0x00028c20
        /*08a8*/ 	.short	0x010a
        /*08aa*/ 	.byte	0x3f
	.zero		1


	//   ....[74]....
        /*08ac*/ 	.word	0x00012690
        /*08b0*/ 	.word	0x00000000
        /*08b4*/ 	.word	0x00028c60
        /*08b8*/ 	.short	0x010a
        /*08ba*/ 	.byte	0x3f
	.zero		1


	//   ....[75]....
        /*08bc*/ 	.word	0x000126e0
        /*08c0*/ 	.word	0x00000002
        /*08c4*/ 	.word	0x00028c40
        /*08c8*/ 	.short	0x010a
        /*08ca*/ 	.byte	0x3f
	.zero		1


	//   ....[76]....
        /*08cc*/ 	.word	0x00012730
        /*08d0*/ 	.word	0x00000002
        /*08d4*/ 	.word	0x00028c60
        /*08d8*/ 	.short	0x010a
        /*08da*/ 	.byte	0x3f
	.zero		1


	//   ....[77]....
        /*08dc*/ 	.word	0x00012780
        /*08e0*/ 	.word	0x00000004
        /*08e4*/ 	.word	0x00028c40
        /*08e8*/ 	.short	0x010a
        /*08ea*/ 	.byte	0x3f
	.zero		1


	//   ....[78]....
        /*08ec*/ 	.word	0x000127d0
        /*08f0*/ 	.word	0x00000004
        /*08f4*/ 	.word	0x00028c60
        /*08f8*/ 	.short	0x010a
        /*08fa*/ 	.byte	0x3f
	.zero		1


	//   ....[79]....
        /*08fc*/ 	.word	0x00012820
        /*0900*/ 	.word	0x00000004
        /*0904*/ 	.word	0x00028c40
        /*0908*/ 	.short	0x010a
        /*090a*/ 	.byte	0x3f
	.zero		1


	//   ....[80]....
        /*090c*/ 	.word	0x00012870
        /*0910*/ 	.word	0x00000004
        /*0914*/ 	.word	0x00028c60
        /*0918*/ 	.short	0x010a
        /*091a*/ 	.byte	0x3f
	.zero		1


	//   ....[81]....
        /*091c*/ 	.word	0x00012960
        /*0920*/ 	.word	0x00000000
        /*0924*/ 	.word	0x00028c20
        /*0928*/ 	.short	0x010a
        /*092a*/ 	.byte	0x3f
	.zero		1


	//   ....[82]....
        /*092c*/ 	.word	0x00012b00
        /*0930*/ 	.word	0x00000006
        /*0934*/ 	.word	0x00000000
        /*0938*/ 	.short	0x010a
        /*093a*/ 	.byte	0x3f
	.zero		1


	//   ....[83]....
        /*093c*/ 	.word	0x00012b50
        /*0940*/ 	.word	0x00000003
        /*0944*/ 	.word	0x00000000
        /*0948*/ 	.short	0x010a
        /*094a*/ 	.byte	0x3f
	.zero		1


	//   ....[84]....
        /*094c*/ 	.word	0x00012ba0
        /*0950*/ 	.word	0x00000012
        /*0954*/ 	.word	0x00000000
        /*0958*/ 	.short	0x010a
        /*095a*/ 	.byte	0x3f
	.zero		1


	//----- nvinfo : EIATTR_NUM_MBARRIERS
	.align		4
.L_502:
        /*095c*/ 	.byte	0x03, 0x38
        /*095e*/ 	.short	0x0016


	//----- nvinfo : EIATTR_EXIT_INSTR_OFFSETS
	.align		4
        /*0960*/ 	.byte	0x04, 0x1c
        /*0962*/ 	.short	(.L_504 - .L_503)


	//   ....[0]....
.L_503:
        /*0964*/ 	.word	0x00000a10


	//   ....[1]....
        /*0968*/ 	.word	0x0000c880


	//   ....[2]....
        /*096c*/ 	.word	0x00011cf0


	//----- nvinfo : EIATTR_MAX_THREADS
	.align		4
.L_504:
        /*0970*/ 	.byte	0x04, 0x05
        /*0972*/ 	.short	(.L_506 - .L_505)
.L_505:
        /*0974*/ 	.word	0x00000180
        /*0978*/ 	.word	0x00000001
        /*097c*/ 	.word	0x00000001


	//----- nvinfo : EIATTR_CRS_STACK_SIZE
	.align		4
.L_506:
        /*0980*/ 	.byte	0x04, 0x1e
        /*0982*/ 	.short	(.L_508 - .L_507)
.L_507:
        /*0984*/ 	.word	0x00000000


	//----- nvinfo : EIATTR_CBANK_PARAM_SIZE
	.align		4
.L_508:
        /*0988*/ 	.byte	0x03, 0x19
        /*098a*/ 	.short	0x0af0


	//----- nvinfo : EIATTR_PARAM_CBANK
	.align		4
        /*098c*/ 	.byte	0x04, 0x0a
        /*098e*/ 	.short	(.L_510 - .L_509)
	.align		4
.L_509:
        /*0990*/ 	.word	index@(.nv.constant0._ZN7cutlass13device_kernelIN5flash11enable_sm90INS1_16FlashAttnFwdSm90INS1_25CollectiveMainloopFwdSm90ILi2EN4cute5tupleIJNS5_1CILi1EEES8_S8_EEENS6_IJNS7_ILi64EEESA_SA_EEELi512ENS_10bfloat16_tEfNS_4arch4Sm90ELb1ELb0ELb1ELb0ELb0ELb0ELb0ELb0ELb0ELb1ELb0ELb0EEENS1_21CollectiveEpilogueFwdINS6_IJSA_NS7_ILi512EEESA_EEES9_SC_SE_Li256ELb0ELb1ELb0ELb0EEENS1_30DynamicPersistentTileSchedulerILi256ELi128ELb0ELb1ELb1EEEEEEEEEvNT_6ParamsE)
        /*0994*/ 	.short	0x0210
        /*0996*/ 	.short	0x0af0


	//----- nvinfo : EIATTR_SW_WAR
	.align		4
.L_510:
        /*0998*/ 	.byte	0x04, 0x36
        /*099a*/ 	.short	(.L_512 - .L_511)
.L_511:
        /*099c*/ 	.word	0x00000008
.L_512:


//--------------------- .nv.info._ZN7cutlass13device_kernelIN5flash11enable_sm90INS1_16FlashAttnFwdSm90INS1_25CollectiveMainloopFwdSm90ILi2EN4cute5tupleIJNS5_1CILi1EEES8_S8_EEENS6_IJNS7_ILi64EEESA_SA_EEELi512ENS_10bfloat16_tEfNS_4arch4Sm90ELb1ELb0ELb1ELb0ELb0ELb0ELb1ELb0ELb0ELb1ELb0ELb0EEENS1_21CollectiveEpilogueFwdINS6_IJSA_NS7_ILi512EEESA_EEES9_SC_SE_Li256ELb0ELb1ELb0ELb0EEENS1_30DynamicPersistentTileSchedulerILi256ELi128ELb0ELb1ELb1EEEEEEEEEvNT_6ParamsE --------------------------
	.section	.nv.info._ZN7cutlass13device_kernelIN5flash11enable_sm90INS1_16FlashAttnFwdSm90INS1_25CollectiveMainloopFwdSm90ILi2EN4cute5tupleIJNS5_1CILi1EEES8_S8_EEENS6_IJNS7_ILi64EEESA_SA_EEELi512ENS_10bfloat16_tEfNS_4arch4Sm90ELb1ELb0ELb1ELb0ELb0ELb0ELb1ELb0ELb0ELb1ELb0ELb0EEENS1_21CollectiveEpilogueFwdINS6_IJSA_NS7_ILi512EEESA_EEES9_SC_SE_Li256ELb0ELb1ELb0ELb0EEENS1_30DynamicPersistentTileSchedulerILi256ELi128ELb0ELb1ELb1EEEEEEEEEvNT_6ParamsE,"",@"SHT_CUDA_INFO"
	.sectionflags	@""
	.align	4


	//----- nvinfo : EIATTR_CUDA_API_VERSION
	.align		4
        /*0000*/ 	.byte	0x04, 0x37
        /*0002*/ 	.short	(.L_514 - .L_513)
.L_513:
        /*0004*/ 	.word	0x00000082


	//----- nvinfo : EIATTR_KPARAM_INFO
	.align		4
.L_514:
        /*0008*/ 	.byte	0x04, 0x17
        /*000a*/ 	.short	(.L_516 - .L_515)
.L_515:
        /*000c*/ 	.word	0x00000000
        /*0010*/ 	.short	0x0000
        /*0012*/ 	.short	0x0070
        /*0014*/ 	.byte	0x00, 0xf0, 0x01, 0x2e


	//----- nvinfo : EIATTR_SPARSE_MMA_MASK
	.align		4
.L_516:
        /*0018*/ 	.byte	0x03, 0x50
        /*001a*/ 	.short	0x0000


	//----- nvinfo : EIATTR_MAXREG_COUNT
	.align		4
        /*001c*/ 	.byte	0x03, 0x1b
        /*001e*/ 	.short	0x00a8


	//----- nvinfo : EIATTR_NUM_BARRIERS
	.align		4
        /*0020*/ 	.byte	0x02, 0x4c
        /*0022*/ 	.byte	0x10
	.zero		1


	//----- nvinfo : EIATTR_EXTERNS
	.align		4
        /*0024*/ 	.byte	0x04, 0x0f
        /*0026*/ 	.short	(.L_518 - .L_517)


	//   ....[0]....
	.align		4
.L_517:
        /*0028*/ 	.word	index@(__assertfail)


	//----- nvinfo : EIATTR_ANNOTATIONS
	.align		4
.L_518:
        /*002c*/ 	.byte	0x04, 0x55
        /*002e*/ 	.short	(.L_520 - .L_519)


	//   ....[0]....
.L_519:
        /* <DEDUP_REMOVED lines=33> */


	//----- nvinfo : EIATTR_MERCURY_ISA_VERSION
	.align		4
.L_520:
        /*0230*/ 	.byte	0x03, 0x5f
        /*0232*/ 	.short	0x0101


	//----- nvinfo : EIATTR_INT_WARP_WIDE_INSTR_OFFSETS
	.align		4
        /*0234*/ 	.byte	0x04, 0x31
        /*0236*/ 	.short	(.L_522 - .L_521)


	//   ....[0]....
.L_521:
        /*0238*/ 	.word	0x00000130


	//   ....[1]....
        /*023c*/ 	.word	0x00000170


	//   ....[2]....
        /*0240*/ 	.word	0x000001e0


	//   ....[3]....
        /*0244*/ 	.word	0x000001f0


	//   ....[4]....
        /*0248*/ 	.word	0x00010dc0


	//   ....[5]....
        /*024c*/ 	.word	0x00010e50


	//   ....[6]....
        /*0250*/ 	.word	0x000164a0


	//   ....[7]....
        /*0254*/ 	.word	0x00016530


	//----- nvinfo : EIATTR_COOP_GROUP_MASK_REGIDS
	.align		4
.L_522:
        /*0258*/ 	.byte	0x04, 0x29
        /*025a*/ 	.short	(.L_524 - .L_523)


	//   ....[0]....
.L_523:
        /*025c*/ 	.word	0xffffffff


	//   ....[1]....
        /*0260*/ 	.word	0xffffffff


	//   ....[2]....
        /*0264*/ 	.word	0xffffffff


	//   ....[3]....
        /*0268*/ 	.word	0xffffffff


	//   ....[4]....
        /*026c*/ 	.word	0xffffffff


	//   ....[5]....
        /*0270*/ 	.word	0xffffffff


	//   ....[6]....
        /*0274*/ 	.word	0xffffffff


	//   ....[7]....
        /*0278*/ 	.word	0xffffffff


	//   ....[8]....
        /*027c*/ 	.word	0xffffffff


	//   ....[9]....
        /*0280*/ 	.word	0xffffffff


	//   ....[10]....
        /*0284*/ 	.word	0xffffffff


	//   ....[11]....
        /*0288*/ 	.word	0xffffffff


	//   ....[12]....
        /*028c*/ 	.word	0xffffffff


	//   ....[13]....
        /*0290*/ 	.word	0xffffffff


	//   ....[14]....
        /*0294*/ 	.word	0xffffffff


	//   ....[15]....
        /*0298*/ 	.word	0xffffffff


	//   ....[16]....
        /*029c*/ 	.word	0xffffffff


	//   ....[17]....
        /*02a0*/ 	.word	0xffffffff


	//   ....[18]....
        /*02a4*/ 	.word	0xffffffff


	//   ....[19]....
        /*02a8*/ 	.word	0xffffffff


	//   ....[20]....
        /*02ac*/ 	.word	0xffffffff


	//   ....[21]....
        /*02b0*/ 	.word	0xffffffff


	//   ....[22]....
        /*02b4*/ 	.word	0xffffffff


	//   ....[23]....
        /*02b8*/ 	.word	0xffffffff


	//   ....[24]....
        /*02bc*/ 	.word	0xffffffff


	//   ....[25]....
        /*02c0*/ 	.word	0xffffffff


	//   ....[26]....
        /*02c4*/ 	.word	0xffffffff


	//   ....[27]....
        /*02c8*/ 	.word	0xffffffff


	//   ....[28]....
        /*02cc*/ 	.word	0xffffffff


	//   ....[29]....
        /*02d0*/ 	.word	0xffffffff


	//   ....[30]....
        /*02d4*/ 	.word	0xffffffff


	//   ....[31]....
        /*02d8*/ 	.word	0xffffffff


	//   ....[32]....
        /*02dc*/ 	.word	0xffffffff


	//   ....[33]....
        /*02e0*/ 	.word	0xffffffff


	//   ....[34]....
        /*02e4*/ 	.word	0xffffffff


	//   ....[35]....
        /*02e8*/ 	.word	0xffffffff


	//   ....[36]....
        /*02ec*/ 	.word	0xffffffff


	//   ....[37]....
        /*02f0*/ 	.word	0xffffffff


	//   ....[38]....
        /*02f4*/ 	.word	0xffffffff


	//   ....[39]....
        /*02f8*/ 	.word	0xffffffff


	//   ....[40]....
        /*02fc*/ 	.word	0xffffffff


	//   ....[41]....
        /*0300*/ 	.word	0xffffffff


	//   ....[42]....
        /*0304*/ 	.word	0xffffffff


	//   ....[43]....
        /*0308*/ 	.word	0xffffffff


	//   ....[44]....
        /*030c*/ 	.word	0xffffffff


	//   ....[45]....
        /*0310*/ 	.word	0xffffffff


	//   ....[46]....
        /*0314*/ 	.word	0xffffffff


	//   ....[47]....
        /*0318*/ 	.word	0xffffffff


	//   ....[48]....
        /*031c*/ 	.word	0xffffffff


	//   ....[49]....
        /*0320*/ 	.word	0xffffffff


	//   ....[50]....
        /*0324*/ 	.word	0xffffffff


	//   ....[51]....
        /*0328*/ 	.word	0xffffffff


	//   ....[52]....
        /*032c*/ 	.word	0xffffffff


	//   ....[53]....
        /*0330*/ 	.word	0xffffffff


	//   ....[54]....
        /*0334*/ 	.word	0xffffffff


	//   ....[55]....
        /*0338*/ 	.word	0xffffffff


	//   ....[56]....
        /*033c*/ 	.word	0xffffffff


	//   ....[57]....
        /*0340*/ 	.word	0xffffffff


	//   ....[58]....
        /*0344*/ 	.word	0xffffffff


	//   ....[59]....
        /*0348*/ 	.word	0xffffffff


	//   ....[60]....
        /*034c*/ 	.word	0xffffffff


	//   ....[61]....
        /*0350*/ 	.word	0xffffffff


	//   ....[62]....
        /*0354*/ 	.word	0xffffffff


	//   ....[63]....
        /*0358*/ 	.word	0xffffffff


	//   ....[64]....
        /*035c*/ 	.word	0xffffffff


	//   ....[65]....
        /*0360*/ 	.word	0xffffffff


	//   ....[66]....
        /*0364*/ 	.word	0xffffffff


	//   ....[67]....
        /*0368*/ 	.word	0xffffffff


	//   ....[68]....
        /*036c*/ 	.word	0x0500000f


	//   ....[69]....
        /*0370*/ 	.word	0x0500000f


	//   ....[70]....
        /*0374*/ 	.word	0x0500000f


	//   ....[71]....
        /*0378*/ 	.word	0x0500000f


	//   ....[72]....
        /*037c*/ 	.word	0x0500000f


	//   ....[73]....
        /*0380*/ 	.word	0x0500000f


	//   ....[74]....
        /*0384*/ 	.word	0x0500000f


	//   ....[75]....
        /*0388*/ 	.word	0x0500000f


	//   ....[76]....
        /*038c*/ 	.word	0x0500000f


	//   ....[77]....
        /*0390*/ 	.word	0x0500000f


	//   ....[78]....
        /*0394*/ 	.word	0x0500000f


	//   ....[79]....
        /*0398*/ 	.word	0x0500000f


	//   ....[80]....
        /*039c*/ 	.word	0x0500000f


	//   ....[81]....
        /*03a0*/ 	.word	0x0500000f


	//   ....[82]....
        /*03a4*/ 	.word	0x0500000f


	//   ....[83]....
        /*03a8*/ 	.word	0x0500000f


	//   ....[84]....
        /*03ac*/ 	.word	0x0500000f


	//   ....[85]....
        /*03b0*/ 	.word	0x0500000f


	//   ....[86]....
        /*03b4*/ 	.word	0x0500000f


	//----- nvinfo : EIATTR_COOP_GROUP_INSTR_OFFSETS
	.align		4
.L_524:
        /*03b8*/ 	.byte	0x04, 0x28
        /*03ba*/ 	.short	(.L_526 - .L_525)


	//   ....[0]....
.L_525:
        /*03bc*/ 	.word	0x00000070


	//   ....[1]....
        /*03c0*/ 	.word	0x00000140


	//   ....[2]....
        /*03c4*/ 	.word	0x00000190


	//   ....[3]....
        /*03c8*/ 	.word	0x000003a0


	//   ....[4]....
        /*03cc*/ 	.word	0x00000500


	//   ....[5]....
        /*03d0*/ 	.word	0x00000620


	//   ....[6]....
        /*03d4*/ 	.word	0x00000780


	//   ....[7]....
        /*03d8*/ 	.word	0x00001940


	//   ....[8]....
        /*03dc*/ 	.word	0x00003640


	//   ....[9]....
        /*03e0*/ 	.word	0x00004680


	//   ....[10]....
        /*03e4*/ 	.word	0x00005280


	//   ....[11]....
        /*03e8*/ 	.word	0x000052a0


	//   ....[12]....
        /*03ec*/ 	.word	0x000059f0


	//   ....[13]....
        /*03f0*/ 	.word	0x00005ac0


	//   ....[14]....
        /*03f4*/ 	.word	0x00005ef0


	//   ....[15]....
        /*03f8*/ 	.word	0x00005f90


	//   ....[16]....
        /*03fc*/ 	.word	0x00006840


	//   ....[17]....
        /*0400*/ 	.word	0x00007500


	//   ....[18]....
        /*0404*/ 	.word	0x000081f0


	//   ....[19]....
        /*0408*/ 	.word	0x000085d0


	//   ....[20]....
        /*040c*/ 	.word	0x000087c0


	//   ....[21]....
        /*0410*/ 	.word	0x00008900


	//   ....[22]....
        /*0414*/ 	.word	0x00008cb0


	//   ....[23]....
        /*0418*/ 	.word	0x00008d40


	//   ....[24]....
        /*041c*/ 	.word	0x00009ec0


	//   ....[25]....
        /*0420*/ 	.word	0x0000ab20


	//   ....[26]....
        /*0424*/ 	.word	0x0000bab0


	//   ....[27]....
        /*0428*/ 	.word	0x0000bb30


	//   ....[28]....
        /*042c*/ 	.word	0x0000be40


	//   ....[29]....
        /*0430*/ 	.word	0x0000c000


	//   ....[30]....
        /*0434*/ 	.word	0x0000cff0


	//   ....[31]....
        /*0438*/ 	.word	0x0000d030


	//   ....[32]....
        /*043c*/ 	.word	0x0000d060


	//   ....[33]....
        /*0440*/ 	.word	0x0000d0c0


	//   ....[34]....
        /*0444*/ 	.word	0x0000d0e0


	//   ....[35]....
        /*0448*/ 	.word	0x0000dc00


	//   ....[36]....
        /*044c*/ 	.word	0x0000ee20


	//   ....[37]....
        /*0450*/ 	.word	0x0000ee50


	//   ....[38]....
        /*0454*/ 	.word	0x0000ee80


	//   ....[39]....
        /*0458*/ 	.word	0x0000eea0


	//   ....[40]....
        /*045c*/ 	.word	0x0000f4e0


	//   ....[41]....
        /*0460*/ 	.word	0x0000f500


	//   ....[42]....
        /*0464*/ 	.word	0x0000f730


	//   ....[43]....
        /*0468*/ 	.word	0x0000f750


	//   ....[44]....
        /*046c*/ 	.word	0x000100d0


	//   ....[45]....
        /*0470*/ 	.word	0x000100f0


	//   ....[46]....
        /*0474*/ 	.word	0x00010330


	//   ....[47]....
        /*0478*/ 	.word	0x00010350


	//   ....[48]....
        /*047c*/ 	.word	0x00010630


	//   ....[49]....
        /*0480*/ 	.word	0x000113c0


	//   ....[50]....
        /*0484*/ 	.word	0x00011d10


	//   ....[51]....
        /*0488*/ 	.word	0x00011d40


	//   ....[52]....
        /*048c*/ 	.word	0x00011e50


	//   ....[53]....
        /*0490*/ 	.word	0x00011e60


	//   ....[54]....
        /*0494*/ 	.word	0x00011ee0


	//   ....[55]....
        /*0498*/ 	.word	0x00011ef0


	//   ....[56]....
        /*049c*/ 	.word	0x00011f00


	//   ....[57]....
        /*04a0*/ 	.word	0x00011f10


	//   ....[58]....
        /*04a4*/ 	.word	0x00012900


	//   ....[59]....
        /*04a8*/ 	.word	0x00012940


	//   ....[60]....
        /*04ac*/ 	.word	0x000129c0


	//   ....[61]....
        /*04b0*/ 	.word	0x00012a90


	//   ....[62]....
        /*04b4*/ 	.word	0x00012c60


	//   ....[63]....
        /*04b8*/ 	.word	0x00012c70


	//   ....[64]....
        /*04bc*/ 	.word	0x00012dc0


	//   ....[65]....
        /*04c0*/ 	.word	0x00012dd0


	//   ....[66]....
        /*04c4*/ 	.word	0x00016680


	//   ....[67]....
        /*04c8*/ 	.word	0x00016870


	//   ....[68]....
        /*04cc*/ 	.word	0x00016dd0


	//   ....[69]....
        /*04d0*/ 	.word	0x00016f30


	//   ....[70]....
        /*04d4*/ 	.word	0x00016fb0


	//   ....[71]....
        /*04d8*/ 	.word	0x00017070


	//   ....[72]....
        /*04dc*/ 	.word	0x00017160


	//   ....[73]....
        /*04e0*/ 	.word	0x000171c0


	//   ....[74]....
        /*04e4*/ 	.word	0x000172b0


	//   ....[75]....
        /*04e8*/ 	.word	0x00017310


	//   ....[76]....
        /*04ec*/ 	.word	0x000173b0


	//   ....[77]....
        /*04f0*/ 	.word	0x00017490


	//   ....[78]....
        /*04f4*/ 	.word	0x00017540


	//   ....[79]....
        /*04f8*/ 	.word	0x00017820


	//   ....[80]....
        /*04fc*/ 	.word	0x00017870


	//   ....[81]....
        /*0500*/ 	.word	0x000179d0


	//   ....[82]....
        /*0504*/ 	.word	0x00017b20


	//   ....[83]....
        /*0508*/ 	.word	0x00017cf0


	//   ....[84]....
        /*050c*/ 	.word	0x00017d40


	//   ....[85]....
        /*0510*/ 	.word	0x00018060


	//   ....[86]....
        /*0514*/ 	.word	0x00018180


	//----- nvinfo : EIATTR_REG_RECONFIG
	.align		4
.L_526:
        /*0518*/ 	.byte	0x01, 0x54
	.zero		2


	//----- nvinfo : EIATTR_SYSCALL_OFFSETS
	.align		4
        /*051c*/ 	.byte	0x04, 0x46
        /*051e*/ 	.short	(.L_528 - .L_527)


	//   ....[0]....
.L_527:
        /*0520*/ 	.word	0x000037f0


	//   ....[1]....
        /*0524*/ 	.word	0x00010fc0


	//   ....[2]....
        /*0528*/ 	.word	0x00011110


	//   ....[3]....
        /*052c*/ 	.word	0x00011200


	//   ....[4]....
        /*0530*/ 	.word	0x00011960


	//   ....[5]....
        /*0534*/ 	.word	0x00012260


	//----- nvinfo : EIATTR_MBARRIER_INSTR_OFFSETS
	.align		4
.L_528:
        /*0538*/ 	.byte	0x04, 0x39
        /*053a*/ 	.short	(.L_530 - .L_529)


	//   ....[0]....
.L_529:
        /*053c*/ 	.word	0x00000280
        /*0540*/ 	.word	0x000000ff
        /*0544*/ 	.word	0x00038800
        /*0548*/ 	.short	0x0100
        /*054a*/ 	.byte	0x08
	.zero		1


	//   ....[1]....
        /*054c*/ 	.word	0x00000290
        /*0550*/ 	.word	0x000000ff
        /*0554*/ 	.word	0x00038810
        /*0558*/ 	.short	0x0100
        /*055a*/ 	.byte	0x08
	.zero		1


	//   ....[2]....
        /*055c*/ 	.word	0x000002a0
        /*0560*/ 	.word	0x000000ff
        /*0564*/ 	.word	0x00038820
        /*0568*/ 	.short	0x0100
        /*056a*/ 	.byte	0x08
	.zero		1


	//   ....[3]....
        /*056c*/ 	.word	0x00000350
        /*0570*/ 	.word	0x000000ff
        /*0574*/ 	.word	0x00038830
        /*0578*/ 	.short	0x0100
        /*057a*/ 	.byte	0x06
	.zero		1


	//   ....[4]....
        /*057c*/ 	.word	0x00000360
        /*0580*/ 	.word	0x000000ff
        /*0584*/ 	.word	0x00038840
        /*0588*/ 	.short	0x0100
        /*058a*/ 	.byte	0x06
	.zero		1


	//   ....[5]....
        /*058c*/ 	.word	0x00000370
        /*0590*/ 	.word	0x000000ff
        /*0594*/ 	.word	0x00038838
        /*0598*/ 	.short	0x0100
        /*059a*/ 	.byte	0x06
	.zero		1


	//   ....[6]....
        /*059c*/ 	.word	0x00000380
        /*05a0*/ 	.word	0x000000ff
        /*05a4*/ 	.word	0x00038848
        /*05a8*/ 	.short	0x0100
        /*05aa*/ 	.byte	0x06
	.zero		1


	//   ....[7]....
        /*05ac*/ 	.word	0x000004b0
        /*05b0*/ 	.word	0x000000ff
        /*05b4*/ 	.word	0x00038850
        /*05b8*/ 	.short	0x0100
        /*05ba*/ 	.byte	0x08
	.zero		1


	//   ....[8]....
        /*05bc*/ 	.word	0x000004c0
        /*05c0*/ 	.word	0x000000ff
        /*05c4*/ 	.word	0x00038860
        /*05c8*/ 	.short	0x0100
        /*05ca*/ 	.byte	0x08
	.zero		1


	//   ....[9]....
        /*05cc*/ 	.word	0x000004d0
        /*05d0*/ 	.word	0x000000ff
        /*05d4*/ 	.word	0x00038858
        /*05d8*/ 	.short	0x0100
        /*05da*/ 	.byte	0x08
	.zero		1


	//   ....[10]....
        /*05dc*/ 	.word	0x000004e0
        /*05e0*/ 	.word	0x000000ff
        /*05e4*/ 	.word	0x00038868
        /*05e8*/ 	.short	0x0100
        /*05ea*/ 	.byte	0x08
	.zero		1


	//   ....[11]....
        /*05ec*/ 	.word	0x000005d0
        /*05f0*/ 	.word	0x000000ff
        /*05f4*/ 	.word	0x00038870
        /*05f8*/ 	.short	0x0100
        /*05fa*/ 	.byte	0x06
	.zero		1


	//   ....[12]....
        /*05fc*/ 	.word	0x000005e0
        /*0600*/ 	.word	0x000000ff
        /*0604*/ 	.word	0x00038880
        /*0608*/ 	.short	0x0100
        /*060a*/ 	.byte	0x06
	.zero		1


	//   ....[13]....
        /*060c*/ 	.word	0x000005f0
        /*0610*/ 	.word	0x000000ff
        /*0614*/ 	.word	0x00038878
        /*0618*/ 	.short	0x0100
        /*061a*/ 	.byte	0x06
	.zero		1


	//   ....[14]....
        /*061c*/ 	.word	0x00000600
        /*0620*/ 	.word	0x000000ff
        /*0624*/ 	.word	0x00038888
        /*0628*/ 	.short	0x0100
        /*062a*/ 	.byte	0x06
	.zero		1


	//   ....[15]....
        /*062c*/ 	.word	0x00000730
        /*0630*/ 	.word	0x000000ff
        /*0634*/ 	.word	0x00038890
        /*0638*/ 	.short	0x0100
        /*063a*/ 	.byte	0x08
	.zero		1


	//   ....[16]....
        /*063c*/ 	.word	0x00000740
        /*0640*/ 	.word	0x000000ff
        /*0644*/ 	.word	0x000388a0
        /*0648*/ 	.short	0x0100
        /*064a*/ 	.byte	0x08
	.zero		1


	//   ....[17]....
        /*064c*/ 	.word	0x00000750
        /*0650*/ 	.word	0x000000ff
        /*0654*/ 	.word	0x00038898
        /*0658*/ 	.short	0x0100
        /*065a*/ 	.byte	0x08
	.zero		1


	//   ....[18]....
        /*065c*/ 	.word	0x00000760
        /*0660*/ 	.word	0x000000ff
        /*0664*/ 	.word	0x000388a8
        /*0668*/ 	.short	0x0100
        /*066a*/ 	.byte	0x08
	.zero		1


	//   ....[19]....
        /*066c*/ 	.word	0x00000890
        /*0670*/ 	.word	0x000000ff
        /*0674*/ 	.word	0x000388b0
        /*0678*/ 	.short	0x0100
        /*067a*/ 	.byte	0x08
	.zero		1


	//   ....[20]....
        /*067c*/ 	.word	0x000008a0
        /*0680*/ 	.word	0x000000ff
        /*0684*/ 	.word	0x000388c0
        /*0688*/ 	.short	0x0100
        /*068a*/ 	.byte	0x08
	.zero		1


	//   ....[21]....
        /*068c*/ 	.word	0x000008b0
        /*0690*/ 	.word	0x000000ff
        /*0694*/ 	.word	0x000388b8
        /*0698*/ 	.short	0x0100
        /*069a*/ 	.byte	0x08
	.zero		1


	//   ....[22]....
        /*069c*/ 	.word	0x000008c0
        /*06a0*/ 	.word	0x000000ff
        /*06a4*/ 	.word	0x000388c8
        /*06a8*/ 	.short	0x0100
        /*06aa*/ 	.byte	0x08
	.zero		1


	//   ....[23]....
        /*06ac*/ 	.word	0x00001cf0
        /*06b0*/ 	.word	0x00000000
        /*06b4*/ 	.word	0x00000000
        /*06b8*/ 	.short	0x0101
        /*06ba*/ 	.byte	0x3f
	.zero		1


	//   ....[24]....
        /*06bc*/ 	.word	0x000027c0
        /*06c0*/ 	.word	0x00000000
        /*06c4*/ 	.word	0x00000000
        /*06c8*/ 	.short	0x0101
        /*06ca*/ 	.byte	0x3f
	.zero		1


	//   ....[25]....
        /*06cc*/ 	.word	0x00003870
        /*06d0*/ 	.word	0x00000011
        /*06d4*/ 	.word	0x00038800
        /*06d8*/ 	.short	0x010a
        /*06da*/ 	.byte	0x3f
	.zero		1


	//   ....[26]....
        /*06dc*/ 	.word	0x000038d0
        /*06e0*/ 	.word	0x00000005
        /*06e4*/ 	.word	0x00038830
        /*06e8*/ 	.short	0x010a
        /*06ea*/ 	.byte	0x3f
	.zero		1


	//   ....[27]....
        /*06ec*/ 	.word	0x00003940
        /*06f0*/ 	.word	0x00000005
        /*06f4*/ 	.word	0x00038830
        /*06f8*/ 	.short	0x010a
        /*06fa*/ 	.byte	0x3f
	.zero		1


	//   ....[28]....
        /*06fc*/ 	.word	0x00003bc0
        /*0700*/ 	.word	0x00000011
        /*0704*/ 	.word	0x00038810
        /*0708*/ 	.short	0x010a
        /*070a*/ 	.byte	0x3f
	.zero		1


	//   ....[29]....
        /*070c*/ 	.word	0x00003c00
        /*0710*/ 	.word	0x00000005
        /*0714*/ 	.word	0x00038850
        /*0718*/ 	.short	0x010a
        /*071a*/ 	.byte	0x3f
	.zero		1


	//   ....[30]....
        /*071c*/ 	.word	0x00003cd0
        /*0720*/ 	.word	0x00000005
        /*0724*/ 	.word	0x00038850
        /*0728*/ 	.short	0x010a
        /*072a*/ 	.byte	0x3f
	.zero		1


	//   ....[31]....
        /*072c*/ 	.word	0x000061e0
        /*0730*/ 	.word	0x00000018
        /*0734*/ 	.word	0x00000000
        /*0738*/ 	.short	0x0101
        /*073a*/ 	.byte	0x3f
	.zero		1


	//   ....[32]....
        /*073c*/ 	.word	0x00006860
        /*0740*/ 	.word	0x00000005
        /*0744*/ 	.word	0x00000000
        /*0748*/ 	.short	0x0101
        /*074a*/ 	.byte	0x3f
	.zero		1


	//   ....[33]....
        /*074c*/ 	.word	0x00006990
        /*0750*/ 	.word	0x00000009
        /*0754*/ 	.word	0x00038830
        /*0758*/ 	.short	0x010a
        /*075a*/ 	.byte	0x3f
	.zero		1


	//   ....[34]....
        /*075c*/ 	.word	0x000069e0
        /*0760*/ 	.word	0x00000009
        /*0764*/ 	.word	0x00038830
        /*0768*/ 	.short	0x010a
        /*076a*/ 	.byte	0x3f
	.zero		1


	//   ....[35]....
        /*076c*/ 	.word	0x00006b80
        /*0770*/ 	.word	0x00000009
        /*0774*/ 	.word	0x00038850
        /*0778*/ 	.short	0x010a
        /*077a*/ 	.byte	0x3f
	.zero		1


	//   ....[36]....
        /*077c*/ 	.word	0x00006bc0
        /*0780*/ 	.word	0x00000009
        /*0784*/ 	.word	0x00038850
        /*0788*/ 	.short	0x010a
        /*078a*/ 	.byte	0x3f
	.zero		1


	//   ....[37]....
        /*078c*/ 	.word	0x00008e00
        /*0790*/ 	.word	0x00000098
        /*0794*/ 	.word	0x00000000
        /*0798*/ 	.short	0x0101
        /*079a*/ 	.byte	0x3f
	.zero		1


	//   ....[38]....
        /*079c*/ 	.word	0x00009ee0
        /*07a0*/ 	.word	0x00000009
        /*07a4*/ 	.word	0x00000000
        /*07a8*/ 	.short	0x0101
        /*07aa*/ 	.byte	0x3f
	.zero		1


	//   ....[39]....
        /*07ac*/ 	.word	0x0000a000
        /*07b0*/ 	.word	0x00000009
        /*07b4*/ 	.word	0x00038830
        /*07b8*/ 	.short	0x010a
        /*07ba*/ 	.byte	0x3f
	.zero		1


	//   ....[40]....
        /*07bc*/ 	.word	0x0000a050
        /*07c0*/ 	.word	0x00000009
        /*07c4*/ 	.word	0x00038830
        /*07c8*/ 	.short	0x010a
        /*07ca*/ 	.byte	0x3f
	.zero		1


	//   ....[41]....
        /*07cc*/ 	.word	0x0000a1d0
        /*07d0*/ 	.word	0x00000009
        /*07d4*/ 	.word	0x00038850
        /*07d8*/ 	.short	0x010a
        /*07da*/ 	.byte	0x3f
	.zero		1


	//   ....[42]....
        /*07dc*/ 	.word	0x0000a210
        /*07e0*/ 	.word	0x00000009
        /*07e4*/ 	.word	0x00038850
        /*07e8*/ 	.short	0x010a
        /*07ea*/ 	.byte	0x3f
	.zero		1


	//   ....[43]....
        /*07ec*/ 	.word	0x0000c330
        /*07f0*/ 	.word	0x00000098
        /*07f4*/ 	.word	0x00000000
        /*07f8*/ 	.short	0x0101
        /*07fa*/ 	.byte	0x3f
	.zero		1


	//   ....[44]....
        /*07fc*/ 	.word	0x0000d010
        /*0800*/ 	.word	0x00000009
        /*0804*/ 	.word	0x00000000
        /*0808*/ 	.short	0x0101
        /*080a*/ 	.byte	0x3f
	.zero		1


	//   ....[45]....
        /*080c*/ 	.word	0x0000f4d0
        /*0810*/ 	.word	0x00000000
        /*0814*/ 	.word	0x00000000
        /*0818*/ 	.short	0x0101
        /*081a*/ 	.byte	0x3f
	.zero		1


	//   ....[46]....
        /*081c*/ 	.word	0x000115f0
        /*0820*/ 	.word	0x00000000
        /*0824*/ 	.word	0x00038840
        /*0828*/ 	.short	0x010a
        /*082a*/ 	.byte	0x3f
	.zero		1


	//   ....[47]....
        /*082c*/ 	.word	0x00012030
        /*0830*/ 	.word	0x00000011
        /*0834*/ 	.word	0x00038800
        /*0838*/ 	.short	0x0107
        /*083a*/ 	.byte	0x3f
	.zero		1


	//   ....[48]....
        /*083c*/ 	.word	0x000120d0
        /*0840*/ 	.word	0x00000011
        /*0844*/ 	.word	0x00038800
        /*0848*/ 	.short	0x0101
        /*084a*/ 	.byte	0x3f
	.zero		1


	//   ....[49]....
        /*084c*/ 	.word	0x00012ff0
        /*0850*/ 	.word	0x00000011
        /*0854*/ 	.word	0x00038810
        /*0858*/ 	.short	0x0107
        /*085a*/ 	.byte	0x3f
	.zero		1


	//   ....[50]....
        /*085c*/ 	.word	0x000130f0
        /*0860*/ 	.word	0x00000011
        /*0864*/ 	.word	0x00038810
        /*0868*/ 	.short	0x0101
        /*086a*/ 	.byte	0x3f
	.zero		1


	//   ....[51]....
        /*086c*/ 	.word	0x00013110
        /*0870*/ 	.word	0x00000011
        /*0874*/ 	.word	0x00038820
        /*0878*/ 	.short	0x010a
        /*087a*/ 	.byte	0x3f
	.zero		1


	//   ....[52]....
        /*087c*/ 	.word	0x000131e0
        /*0880*/ 	.word	0x00000000
        /*0884*/ 	.word	0x00038860
        /*0888*/ 	.short	0x010a
        /*088a*/ 	.byte	0x3f
	.zero		1


	//   ....[53]....
        /*088c*/ 	.word	0x00013db0
        /*0890*/ 	.word	0x00000003
        /*0894*/ 	.word	0x00038840
        /*0898*/ 	.short	0x010a
        /*089a*/ 	.byte	0x3f
	.zero		1


	//   ....[54]....
        /*089c*/ 	.word	0x00013fd0
        /*08a0*/ 	.word	0x00000003
        /*08a4*/ 	.word	0x00038860
        /*08a8*/ 	.short	0x010a
        /*08aa*/ 	.byte	0x3f
	.zero		1


	//   ....[55]....
        /*08ac*/ 	.word	0x00014b60
        /*08b0*/ 	.word	0x00000004
        /*08b4*/ 	.word	0x00038840
        /*08b8*/ 	.short	0x010a
        /*08ba*/ 	.byte	0x3f
	.zero		1


	//   ....[56]....
        /*08bc*/ 	.word	0x00014d80
        /*08c0*/ 	.word	0x00000004
        /*08c4*/ 	.word	0x00038860
        /*08c8*/ 	.short	0x010a
        /*08ca*/ 	.byte	0x3f
	.zero		1


	//   ....[57]....
        /*08cc*/ 	.word	0x000158b0
        /*08d0*/ 	.word	0x00000004
        /*08d4*/ 	.word	0x00038840
        /*08d8*/ 	.short	0x010a
        /*08da*/ 	.byte	0x3f
	.zero		1


	//   ....[58]....
        /*08dc*/ 	.word	0x00015ad0
        /*08e0*/ 	.word	0x00000004
        /*08e4*/ 	.word	0x00038860
        /*08e8*/ 	.short	0x010a
        /*08ea*/ 	.byte	0x3f
	.zero		1


	//   ....[59]....
        /*08ec*/ 	.word	0x000167f0
        /*08f0*/ 	.word	0x00000000
        /*08f4*/ 	.word	0x00038820
        /*08f8*/ 	.short	0x010a
        /*08fa*/ 	.byte	0x3f
	.zero		1


	//   ....[60]....
        /*08fc*/ 	.word	0x000169e0
        /*0900*/ 	.word	0x00000006
        /*0904*/ 	.word	0x00000000
        /*0908*/ 	.short	0x010a
        /*090a*/ 	.byte	0x3f
	.zero		1


	//   ....[61]....
        /*090c*/ 	.word	0x00016a10
        /*0910*/ 	.word	0x00000007
        /*0914*/ 	.word	0x00000000
        /*0918*/ 	.short	0x010a
        /*091a*/ 	.byte	0x3f
	.zero		1


	//   ....[62]....
        /*091c*/ 	.word	0x00016a70
        /*0920*/ 	.word	0x00000004
        /*0924*/ 	.word	0x00000000
        /*0928*/ 	.short	0x010a
        /*092a*/ 	.byte	0x3f
	.zero		1


	//   ....[63]....
        /*092c*/ 	.word	0x00016aa0
        /*0930*/ 	.word	0x00000003
        /*0934*/ 	.word	0x00000000
        /*0938*/ 	.short	0x010a
        /*093a*/ 	.byte	0x3f
	.zero		1


	//   ....[64]....
        /*093c*/ 	.word	0x00016b00
        /*0940*/ 	.word	0x00000011
        /*0944*/ 	.word	0x00038800
        /*0948*/ 	.short	0x010a
        /*094a*/ 	.byte	0x3f
	.zero		1


	//   ....[65]....
        /*094c*/ 	.word	0x00016b50
        /*0950*/ 	.word	0x00000005
        /*0954*/ 	.word	0x00038830
        /*0958*/ 	.short	0x010a
        /*095a*/ 	.byte	0x3f
	.zero		1


	//   ....[66]....
        /*095c*/ 	.word	0x00016ba0
        /*0960*/ 	.word	0x00000011
        /*0964*/ 	.word	0x00038810
        /*0968*/ 	.short	0x010a
        /*096a*/ 	.byte	0x3f
	.zero		1


	//   ....[67]....
        /*096c*/ 	.word	0x00016bf0
        /*0970*/ 	.word	0x00000005
        /*0974*/ 	.word	0x00038850
        /*0978*/ 	.short	0x010a
        /*097a*/ 	.byte	0x3f
	.zero		1


	//   ....[68]....
        /*097c*/ 	.word	0x00016c40
        /*0980*/ 	.word	0x00000009
        /*0984*/ 	.word	0x00038830
        /*0988*/ 	.short	0x010a
        /*098a*/ 	.byte	0x3f
	.zero		1


	//   ....[69]....
        /*098c*/ 	.word	0x00016c90
        /*0990*/ 	.word	0x00000009
        /*0994*/ 	.word	0x00038850
        /*0998*/ 	.short	0x010a
        /*099a*/ 	.byte	0x3f
	.zero		1


	//   ....[70]....
        /*099c*/ 	.word	0x00016ce0
        /*09a0*/ 	.word	0x00000009
        /*09a4*/ 	.word	0x00038830
        /*09a8*/ 	.short	0x010a
        /*09aa*/ 	.byte	0x3f
	.zero		1


	//   ....[71]....
        /*09ac*/ 	.word	0x00016d30
        /*09b0*/ 	.word	0x00000009
        /*09b4*/ 	.word	0x00038850
        /*09b8*/ 	.short	0x010a
        /*09ba*/ 	.byte	0x3f
	.zero		1


	//   ....[72]....
        /*09bc*/ 	.word	0x00016e80
        /*09c0*/ 	.word	0x00000000
        /*09c4*/ 	.word	0x00038840
        /*09c8*/ 	.short	0x010a
        /*09ca*/ 	.byte	0x3f
	.zero		1


	//   ....[73]....
        /*09cc*/ 	.word	0x00017d80
        /*09d0*/ 	.word	0x00000011
        /*09d4*/ 	.word	0x00038820
        /*09d8*/ 	.short	0x010a
        /*09da*/ 	.byte	0x3f
	.zero		1


	//   ....[74]....
        /*09dc*/ 	.word	0x00017dd0
        /*09e0*/ 	.word	0x00000000
        /*09e4*/ 	.word	0x00038860
        /*09e8*/ 	.short	0x010a
        /*09ea*/ 	.byte	0x3f
	.zero		1


	//   ....[75]....
        /*09ec*/ 	.word	0x00017e20
        /*09f0*/ 	.word	0x00000003
        /*09f4*/ 	.word	0x00038840
        /*09f8*/ 	.short	0x010a
        /*09fa*/ 	.byte	0x3f
	.zero		1


	//   ....[76]....
        /*09fc*/ 	.word	0x00017e70
        /*0a00*/ 	.word	0x00000003
        /*0a04*/ 	.word	0x00038860
        /*0a08*/ 	.short	0x010a
        /*0a0a*/ 	.byte	0x3f
	.zero		1


	//   ....[77]....
        /*0a0c*/ 	.word	0x00017ec0
        /*0a10*/ 	.word	0x00000004
        /*0a14*/ 	.word	0x00038840
        /*0a18*/ 	.short	0x010a
        /*0a1a*/ 	.byte	0x3f
	.zero		1


	//   ....[78]....
        /*0a1c*/ 	.word	0x00017f10
        /*0a20*/ 	.word	0x00000004
        /*0a24*/ 	.word	0x00038860
        /*0a28*/ 	.short	0x010a
        /*0a2a*/ 	.byte	0x3f
	.zero		1


	//   ....[79]....
        /*0a2c*/ 	.word	0x00017f60
        /*0a30*/ 	.word	0x00000004
        /*0a34*/ 	.word	0x00038840
        /*0a38*/ 	.short	0x010a
        /*0a3a*/ 	.byte	0x3f
	.zero		1


	//   ....[80]....
        /*0a3c*/ 	.word	0x00017fb0
        /*0a40*/ 	.word	0x00000004
        /*0a44*/ 	.word	0x00038860
        /*0a48*/ 	.short	0x010a
        /*0a4a*/ 	.byte	0x3f
	.zero		1


	//   ....[81]....
        /*0a4c*/ 	.word	0x000180a0
        /*0a50*/ 	.word	0x00000000
        /*0a54*/ 	.word	0x00038820
        /*0a58*/ 	.short	0x010a
        /*0a5a*/ 	.byte	0x3f
	.zero		1


	//   ....[82]....
        /*0a5c*/ 	.word	0x00018240
        /*0a60*/ 	.word	0x00000006
        /*0a64*/ 	.word	0x00000000
        /*0a68*/ 	.short	0x010a
        /*0a6a*/ 	.byte	0x3f
	.zero		1


	//   ....[83]....
        /*0a6c*/ 	.word	0x00018290
        /*0a70*/ 	.word	0x00000007
        /*0a74*/ 	.word	0x00000000
        /*0a78*/ 	.short	0x010a
        /*0a7a*/ 	.byte	0x3f
	.zero		1


	//   ....[84]....
        /*0a7c*/ 	.word	0x000182e0
        /*0a80*/ 	.word	0x00000004
        /*0a84*/ 	.word	0x00000000
        /*0a88*/ 	.short	0x010a
        /*0a8a*/ 	.byte	0x3f
	.zero		1


	//----- nvinfo : EIATTR_NUM_MBARRIERS
	.align		4
.L_530:
        /*0a8c*/ 	.byte	0x03, 0x38
        /*0a8e*/ 	.short	0x0017


	//----- nvinfo : EIATTR_EXIT_INSTR_OFFSETS
	.align		4
        /*0a90*/ 	.byte	0x04, 0x1c
        /*0a92*/ 	.short	(.L_532 - .L_531)


	//   ....[0]....
.L_531:
        /*0a94*/ 	.word	0x00000a30


	//   ....[1]....
        /*0a98*/ 	.word	0x000105b0


	//   ....[2]....
        /*0a9c*/ 	.word	0x00016af0


	//----- nvinfo : EIATTR_MAX_THREADS
	.align		4
.L_532:
        /*0aa0*/ 	.byte	0x04, 0x05
        /*0aa2*/ 	.short	(.L_534 - .L_533)
.L_533:
        /*0aa4*/ 	.word	0x00000180
        /*0aa8*/ 	.word	0x00000001
        /*0aac*/ 	.word	0x00000001


	//----- nvinfo : EIATTR_CRS_STACK_SIZE
	.align		4
.L_534:
        /*0ab0*/ 	.byte	0x04, 0x1e
        /*0ab2*/ 	.short	(.L_536 - .L_535)
.L_535:
        /*0ab4*/ 	.word	0x00000000


	//----- nvinfo : EIATTR_CBANK_PARAM_SIZE
	.align		4
.L_536:
        /*0ab8*/ 	.byte	0x03, 0x19
        /*0aba*/ 	.short	0x0bf0


	//----- nvinfo : EIATTR_PARAM_CBANK
	.align		4
        /*0abc*/ 	.byte	0x04, 0x0a
        /*0abe*/ 	.short	(.L_538 - .L_537)
	.align		4
.L_537:
        /*0ac0*/ 	.word	index@(.nv.constant0._ZN7cutlass13device_kernelIN5flash11enable_sm90INS1_16FlashAttnFwdSm90INS1_25CollectiveMainloopFwdSm90ILi2EN4cute5tupleIJNS5_1CILi1EEES8_S8_EEENS6_IJNS7_ILi64EEESA_SA_EEELi512ENS_10bfloat16_tEfNS_4arch4Sm90ELb1ELb0ELb1ELb0ELb0ELb0ELb1ELb0ELb0ELb1ELb0ELb0EEENS1_21CollectiveEpilogueFwdINS6_IJSA_NS7_ILi512EEESA_EEES9_SC_SE_Li256ELb0ELb1ELb0ELb0EEENS1_30DynamicPersistentTileSchedulerILi256ELi128ELb0ELb1ELb1EEEEEEEEEvNT_6ParamsE)
        /*0ac4*/ 	.short	0x0210
        /*0ac6*/ 	.short	0x0bf0


	//----- nvinfo : EIATTR_SW_WAR
	.align		4
.L_538:
        /*0ac8*/ 	.byte	0x04, 0x36
        /*0aca*/ 	.short	(.L_540 - .L_539)
.L_539:
        /*0acc*/ 	.word	0x00000008
.L_540:


//--------------------- .nv.info._ZN7cutlass13device_kernelIN5flash11enable_sm90INS1_16FlashAttnFwdSm90INS1_25CollectiveMainloopFwdSm90ILi2EN4cute5tupleIJNS5_1CILi1EEES8_S8_EEENS6_IJNS7_ILi64EEESA_SA_EEELi512ENS_10bfloat16_tEfNS_4arch4Sm90ELb1ELb0ELb1ELb1ELb0ELb0ELb0ELb0ELb0ELb1ELb0ELb0EEENS1_21CollectiveEpilogueFwdINS6_IJSA_NS7_ILi512EEESA_EEES9_SC_SE_Li256ELb1ELb1ELb0ELb0EEENS1_36VarlenDynamicPersistentTileSchedulerILi64ELi64ELi256ELi128ELb0ELb1ELb1ELb1ELb1ELb1EEEEEEEEEvNT_6ParamsE --------------------------
	.section	.nv.info._ZN7cutlass13device_kernelIN5flash11enable_sm90INS1_16FlashAttnFwdSm90INS1_25CollectiveMainloopFwdSm90ILi2EN4cute5tupleIJNS5_1CILi1EEES8_S8_EEENS6_IJNS7_ILi64EEESA_SA_EEELi512ENS_10bfloat16_tEfNS_4arch4Sm90ELb1ELb0ELb1ELb1ELb0ELb0ELb0ELb0ELb0ELb1ELb0ELb0EEENS1_21CollectiveEpilogueFwdINS6_IJSA_NS7_ILi512EEESA_EEES9_SC_SE_Li256ELb1ELb1ELb0ELb0EEENS1_36VarlenDynamicPersistentTileSchedulerILi64ELi64ELi256ELi128ELb0ELb1ELb1ELb1ELb1ELb1EEEEEEEEEvNT_6ParamsE,"",@"SHT_CUDA_INFO"
	.sectionflags	@""
	.align	4


	//----- nvinfo : EIATTR_CUDA_API_VERSION
	.align		4
        /*0000*/ 	.byte	0x04, 0x37
        /*0002*/ 	.short	(.L_542 - .L_541)
.L_541:
        /*0004*/ 	.word	0x00000082


	//----- nvinfo : EIATTR_KPARAM_INFO
	.align		4
.L_542:
        /*0008*/ 	.byte	0x04, 0x17
        /*000a*/ 	.short	(.L_544 - .L_543)
.L_543:
        /*000c*/ 	.word	0x00000000
        /*0010*/ 	.short	0x0000
        /*0012*/ 	.short	0x0070
        /*0014*/ 	.byte	0x00, 0xf0, 0x01, 0x2a


	//----- nvinfo : EIATTR_SPARSE_MMA_MASK
	.align		4
.L_544:
        /*0018*/ 	.byte	0x03, 0x50
        /*001a*/ 	.short	0x0000


	//----- nvinfo : EIATTR_MAXREG_COUNT
	.align		4
        /*001c*/ 	.byte	0x03, 0x1b
        /*001e*/ 	.short	0x00a8


	//----- nvinfo : EIATTR_NUM_BARRIERS
	.align		4
        /*0020*/ 	.byte	0x02, 0x4c
        /*0022*/ 	.byte	0x10
	.zero		1


	//----- nvinfo : EIATTR_EXTERNS
	.align		4
        /*0024*/ 	.byte	0x04, 0x0f
        /*0026*/ 	.short	(.L_546 - .L_545)


	//   ....[0]....
	.align		4
.L_545:
        /*0028*/ 	.word	index@(__assertfail)


	//----- nvinfo : EIATTR_ANNOTATIONS
	.align		4
.L_546:
        /*002c*/ 	.byte	0x04, 0x55
        /*002e*/ 	.short	(.L_548 - .L_547)


	//   ....[0]....
.L_547:
        /* <DEDUP_REMOVED lines=79> */


	//----- nvinfo : EIATTR_MERCURY_ISA_VERSION
	.align		4
.L_548:
        /*0508*/ 	.byte	0x03, 0x5f
        /*050a*/ 	.short	0x0101


	//----- nvinfo : EIATTR_UNUSED_LOAD_BYTE_OFFSET
	.align		4
        /*050c*/ 	.byte	0x04, 0x44
        /*050e*/ 	.short	(.L_550 - .L_549)


	//   ....[0]....
.L_549:
        /*0510*/ 	.word	0x00000a20
        /*0514*/ 	.word	0x0000fff0


	//   ....[1]....
        /*0518*/ 	.word	0x00009f30
        /*051c*/ 	.word	0x0000fff0


	//----- nvinfo : EIATTR_INT_WARP_WIDE_INSTR_OFFSETS
	.align		4
.L_550:
        /*0520*/ 	.byte	0x04, 0x31
        /*0522*/ 	.short	(.L_552 - .L_551)


	//   ....[0]....
.L_551:
        /*0524*/ 	.word	0x00000130


	//   ....[1]....
        /*0528*/ 	.word	0x00000170


	//   ....[2]....
        /*052c*/ 	.word	0x000001e0


	//   ....[3]....
        /*0530*/ 	.word	0x0000e1d0


	//   ....[4]....
        /*0534*/ 	.word	0x0000e260


	//   ....[5]....
        /*0538*/ 	.word	0x00012f10


	//   ....[6]....
        /*053c*/ 	.word	0x00012fa0


	//----- nvinfo : EIATTR_COOP_GROUP_MASK_REGIDS
	.align		4
.L_552:
        /*0540*/ 	.byte	0x04, 0x29
        /*0542*/ 	.short	(.L_554 - .L_553)


	//   ....[0]....
.L_553:
        /*0544*/ 	.word	0xffffffff


	//   ....[1]....
        /*0548*/ 	.word	0xffffffff


	//   ....[2]....
        /*054c*/ 	.word	0xffffffff


	//   ....[3]....
        /*0550*/ 	.word	0xffffffff


	//   ....[4]....
        /*0554*/ 	.word	0xffffffff


	//   ....[5]....
        /*0558*/ 	.word	0xffffffff


	//   ....[6]....
        /*055c*/ 	.word	0xffffffff


	//   ....[7]....
        /*0560*/ 	.word	0xffffffff


	//   ....[8]....
        /*0564*/ 	.word	0xffffffff


	//   ....[9]....
        /*0568*/ 	.word	0xffffffff


	//   ....[10]....
        /*056c*/ 	.word	0xffffffff


	//   ....[11]....
        /*0570*/ 	.word	0xffffffff


	//   ....[12]....
        /*0574*/ 	.word	0xffffffff


	//   ....[13]....
        /*0578*/ 	.word	0xffffffff


	//   ....[14]....
        /*057c*/ 	.word	0xffffffff


	//   ....[15]....
        /*0580*/ 	.word	0xffffffff


	//   ....[16]....
        /*0584*/ 	.word	0xffffffff


	//   ....[17]....
        /*0588*/ 	.word	0xffffffff


	//   ....[18]....
        /*058c*/ 	.word	0xffffffff


	//   ....[19]....
        /*0590*/ 	.word	0xffffffff


	//   ....[20]....
        /*0594*/ 	.word	0xffffffff


	//   ....[21]....
        /*0598*/ 	.word	0xffffffff


	//   ....[22]....
        /*059c*/ 	.word	0xffffffff


	//   ....[23]....
        /*05a0*/ 	.word	0xffffffff


	//   ....[24]....
        /*05a4*/ 	.word	0xffffffff


	//   ....[25]....
        /*05a8*/ 	.word	0xffffffff


	//   ....[26]....
        /*05ac*/ 	.word	0xffffffff


	//   ....[27]....
        /*05b0*/ 	.word	0xffffffff


	//   ....[28]....
        /*05b4*/ 	.word	0xffffffff


	//   ....[29]....
        /*05b8*/ 	.word	0xffffffff


	//   ....[30]....
        /*05bc*/ 	.word	0xffffffff


	//   ....[31]....
        /*05c0*/ 	.word	0xffffffff


	//   ....[32]....
        /*05c4*/ 	.word	0xffffffff


	//   ....[33]....
        /*05c8*/ 	.word	0xffffffff


	//   ....[34]....
        /*05cc*/ 	.word	0xffffffff


	//   ....[35]....
        /*05d0*/ 	.word	0xffffffff


	//   ....[36]....
        /*05d4*/ 	.word	0xffffffff


	//   ....[37]....
        /*05d8*/ 	.word	0xffffffff


	//   ....[38]....
        /*05dc*/ 	.word	0xffffffff


	//   ....[39]....
        /*05e0*/ 	.word	0xffffffff


	//   ....[40]....
        /*05e4*/ 	.word	0xffffffff


	//   ....[41]....
        /*05e8*/ 	.word	0xffffffff


	//   ....[42]....
        /*05ec*/ 	.word	0xffffffff


	//   ....[43]....
        /*05f0*/ 	.word	0xffffffff


	//   ....[44]....
        /*05f4*/ 	.word	0xffffffff


	//   ....[45]....
        /*05f8*/ 	.word	0xffffffff


	//   ....[46]....
        /*05fc*/ 	.word	0xffffffff


	//   ....[47]....
        /*0600*/ 	.word	0xffffffff


	//   ....[48]....
        /*0604*/ 	.word	0xffffffff


	//   ....[49]....
        /*0608*/ 	.word	0xffffffff


	//   ....[50]....
        /*060c*/ 	.word	0xffffffff


	//   ....[51]....
        /*0610*/ 	.word	0xffffffff


	//   ....[52]....
        /*0614*/ 	.word	0xffffffff


	//   ....[53]....
        /*0618*/ 	.word	0xffffffff


	//   ....[54]....
        /*061c*/ 	.word	0xffffffff


	//   ....[55]....
        /*0620*/ 	.word	0xffffffff


	//   ....[56]....
        /*0624*/ 	.word	0xffffffff


	//   ....[57]....
        /*0628*/ 	.word	0xffffffff


	//   ....[58]....
        /*062c*/ 	.word	0xffffffff


	//   ....[59]....
        /*0630*/ 	.word	0xffffffff


	//   ....[60]....
        /*0634*/ 	.word	0xffffffff


	//   ....[61]....
        /*0638*/ 	.word	0xffffffff


	//   ....[62]....
        /*063c*/ 	.word	0xffffffff


	//   ....[63]....
        /*0640*/ 	.word	0xffffffff


	//   ....[64]....
        /*0644*/ 	.word	0xffffffff


	//   ....[65]....
        /*0648*/ 	.word	0xffffffff


	//   ....[66]....
        /*064c*/ 	.word	0xffffffff


	//   ....[67]....
        /*0650*/ 	.word	0xffffffff


	//   ....[68]....
        /*0654*/ 	.word	0xffffffff


	//   ....[69]....
        /*0658*/ 	.word	0xffffffff


	//   ....[70]....
        /*065c*/ 	.word	0xffffffff


	//   ....[71]....
        /*0660*/ 	.word	0xffffffff


	//   ....[72]....
        /*0664*/ 	.word	0xffffffff


	//   ....[73]....
        /*0668*/ 	.word	0xffffffff


	//   ....[74]....
        /*066c*/ 	.word	0xffffffff


	//   ....[75]....
        /*0670*/ 	.word	0xffffffff


	//   ....[76]....
        /*0674*/ 	.word	0xffffffff


	//   ....[77]....
        /*0678*/ 	.word	0xffffffff


	//   ....[78]....
        /*067c*/ 	.word	0xffffffff


	//   ....[79]....
        /*0680*/ 	.word	0xffffffff


	//   ....[80]....
        /*0684*/ 	.word	0xffffffff


	//   ....[81]....
        /*0688*/ 	.word	0xffffffff


	//   ....[82]....
        /*068c*/ 	.word	0xffffffff


	//   ....[83]....
        /*0690*/ 	.word	0xffffffff


	//   ....[84]....
        /*0694*/ 	.word	0xffffffff


	//   ....[85]....
        /*0698*/ 	.word	0xffffffff


	//   ....[86]....
        /*069c*/ 	.word	0xffffffff


	//   ....[87]....
        /*06a0*/ 	.word	0xffffffff


	//   ....[88]....
        /*06a4*/ 	.word	0x0500000f


	//   ....[89]....
        /*06a8*/ 	.word	0x0500000f


	//   ....[90]....
        /*06ac*/ 	.word	0x0500000f


	//   ....[91]....
        /*06b0*/ 	.word	0x0500000f


	//   ....[92]....
        /*06b4*/ 	.word	0x0500000f


	//   ....[93]....
        /*06b8*/ 	.word	0x0500000f


	//   ....[94]....
        /*06bc*/ 	.word	0x0500000f


	//   ....[95]....
        /*06c0*/ 	.word	0x0500000f


	//   ....[96]....
        /*06c4*/ 	.word	0x0500000f


	//   ....[97]....
        /*06c8*/ 	.word	0x0500000f


	//   ....[98]....
        /*06cc*/ 	.word	0x0500000f


	//   ....[99]....
        /*06d0*/ 	.word	0x0500000f


	//   ....[100]....
        /*06d4*/ 	.word	0x0500000f


	//   ....[101]....
        /*06d8*/ 	.word	0x0500000f


	//   ....[102]....
        /*06dc*/ 	.word	0x0500000f


	//   ....[103]....
        /*06e0*/ 	.word	0x0500000f


	//   ....[104]....
        /*06e4*/ 	.word	0x0500000f


	//   ....[105]....
        /*06e8*/ 	.word	0x0500000f


	//   ....[106]....
        /*06ec*/ 	.word	0x0500000f


	//   ....[107]....
        /*06f0*/ 	.word	0x0500000f


	//   ....[108]....
        /*06f4*/ 	.word	0x0500000f


	//   ....[109]....
        /*06f8*/ 	.word	0x0500000f


	//   ....[110]....
        /*06fc*/ 	.word	0x0500000f


	//   ....[111]....
        /*0700*/ 	.word	0x0500000f


	//   ....[112]....
        /*0704*/ 	.word	0x0500000f


	//   ....[113]....
        /*0708*/ 	.word	0x0500000f


	//   ....[114]....
        /*070c*/ 	.word	0x0500000f


	//----- nvinfo : EIATTR_COOP_GROUP_INSTR_OFFSETS
	.align		4
.L_554:
        /*0710*/ 	.byte	0x04, 0x28
        /*0712*/ 	.short	(.L_556 - .L_555)


	//   ....[0]....
.L_555:
        /*0714*/ 	.word	0x00000060


	//   ....[1]....
        /*0718*/ 	.word	0x00000140


	//   ....[2]....
        /*071c*/ 	.word	0x00000190


	//   ....[3]....
        /*0720*/ 	.word	0x00000380


	//   ....[4]....
        /*0724*/ 	.word	0x000004e0


	//   ....[5]....
        /*0728*/ 	.word	0x00000600


	//   ....[6]....
        /*072c*/ 	.word	0x00000760


	//   ....[7]....
        /*0730*/ 	.word	0x00001ad0


	//   ....[8]....
        /*0734*/ 	.word	0x00003870


	//   ....[9]....
        /*0738*/ 	.word	0x00003e60


	//   ....[10]....
        /*073c*/ 	.word	0x00003e90


	//   ....[11]....
        /*0740*/ 	.word	0x000045f0


	//   ....[12]....
        /*0744*/ 	.word	0x00004690


	//   ....[13]....
        /*0748*/ 	.word	0x00004b00


	//   ....[14]....
        /*074c*/ 	.word	0x00004b70


	//   ....[15]....
        /*0750*/ 	.word	0x00005500


	//   ....[16]....
        /*0754*/ 	.word	0x000057e0


	//   ....[17]....
        /*0758*/ 	.word	0x000057f0


	//   ....[18]....
        /*075c*/ 	.word	0x00005f40


	//   ....[19]....
        /*0760*/ 	.word	0x00005fb0


	//   ....[20]....
        /*0764*/ 	.word	0x00006410


	//   ....[21]....
        /*0768*/ 	.word	0x000064b0


	//   ....[22]....
        /*076c*/ 	.word	0x00007710


	//   ....[23]....
        /*0770*/ 	.word	0x00007e30


	//   ....[24]....
        /*0774*/ 	.word	0x00007ea0


	//   ....[25]....
        /*0778*/ 	.word	0x00008190


	//   ....[26]....
        /*077c*/ 	.word	0x00008350


	//   ....[27]....
        /*0780*/ 	.word	0x000093f0


	//   ....[28]....
        /*0784*/ 	.word	0x00009430


	//   ....[29]....
        /*0788*/ 	.word	0x00009470


	//   ....[30]....
        /*078c*/ 	.word	0x000094e0


	//   ....[31]....
        /*0790*/ 	.word	0x00009510


	//   ....[32]....
        /*0794*/ 	.word	0x0000ae70


	//   ....[33]....
        /*0798*/ 	.word	0x0000b4a0


	//   ....[34]....
        /*079c*/ 	.word	0x0000b4d0


	//   ....[35]....
        /*07a0*/ 	.word	0x0000b4f0


	//   ....[36]....
        /*07a4*/ 	.word	0x0000b510


	//   ....[37]....
        /*07a8*/ 	.word	0x0000bb90


	//   ....[38]....
        /*07ac*/ 	.word	0x0000bbb0


	//   ....[39]....
        /*07b0*/ 	.word	0x0000bde0


	//   ....[40]....
        /*07b4*/ 	.word	0x0000be00


	//   ....[41]....
        /*07b8*/ 	.word	0x0000c990


	//   ....[42]....
        /*07bc*/ 	.word	0x0000c9c0


	//   ....[43]....
        /*07c0*/ 	.word	0x0000cc00


	//   ....[44]....
        /*07c4*/ 	.word	0x0000cc20


	//   ....[45]....
        /*07c8*/ 	.word	0x0000ced0


	//   ....[46]....
        /*07cc*/ 	.word	0x0000d0a0


	//   ....[47]....
        /*07d0*/ 	.word	0x0000d0d0


	//   ....[48]....
        /*07d4*/ 	.word	0x0000d100


	//   ....[49]....
        /*07d8*/ 	.word	0x0000d130


	//   ....[50]....
        /*07dc*/ 	.word	0x0000d160


	//   ....[51]....
        /*07e0*/ 	.word	0x0000d190


	//   ....[52]....
        /*07e4*/ 	.word	0x0000d300


	//   ....[53]....
        /*07e8*/ 	.word	0x0000d330


	//   ....[54]....
        /*07ec*/ 	.word	0x0000d360


	//   ....[55]....
        /*07f0*/ 	.word	0x0000d390


	//   ....[56]....
        /*07f4*/ 	.word	0x0000d3c0


	//   ....[57]....
        /*07f8*/ 	.word	0x0000d3f0


	//   ....[58]....
        /*07fc*/ 	.word	0x0000d490


	//   ....[59]....
        /*0800*/ 	.word	0x0000d4f0


	//   ....[60]....
        /*0804*/ 	.word	0x0000d580


	//   ....[61]....
        /*0808*/ 	.word	0x0000e7d0


	//   ....[62]....
        /*080c*/ 	.word	0x0000f320


	//   ....[63]....
        /*0810*/ 	.word	0x0000f350


	//   ....[64]....
        /*0814*/ 	.word	0x0000f3f0


	//   ....[65]....
        /*0818*/ 	.word	0x0000f410


	//   ....[66]....
        /*081c*/ 	.word	0x0000f490


	//   ....[67]....
        /*0820*/ 	.word	0x0000f4b0


	//   ....[68]....
        /*0824*/ 	.word	0x0000f4c0


	//   ....[69]....
        /*0828*/ 	.word	0x0000f530


	//   ....[70]....
        /*082c*/ 	.word	0x000131a0


	//   ....[71]....
        /*0830*/ 	.word	0x000131d0


	//   ....[72]....
        /*0834*/ 	.word	0x00013210


	//   ....[73]....
        /*0838*/ 	.word	0x00013240


	//   ....[74]....
        /*083c*/ 	.word	0x00013270


	//   ....[75]....
        /*0840*/ 	.word	0x000132a0


	//   ....[76]....
        /*0844*/ 	.word	0x000132d0


	//   ....[77]....
        /*0848*/ 	.word	0x00013300


	//   ....[78]....
        /*084c*/ 	.word	0x00013480


	//   ....[79]....
        /*0850*/ 	.word	0x000134b0


	//   ....[80]....
        /*0854*/ 	.word	0x000134e0


	//   ....[81]....
        /*0858*/ 	.word	0x00013510


	//   ....[82]....
        /*085c*/ 	.word	0x00013540


	//   ....[83]....
        /*0860*/ 	.word	0x00013570


	//   ....[84]....
        /*0864*/ 	.word	0x00013630


	//   ....[85]....
        /*0868*/ 	.word	0x00013650


	//   ....[86]....
        /*086c*/ 	.word	0x000136c0


	//   ....[87]....
        /*0870*/ 	.word	0x00013d80


	//   ....[88]....
        /*0874*/ 	.word	0x000143e0


	//   ....[89]....
        /*0878*/ 	.word	0x00014560


	//   ....[90]....
        /*087c*/ 	.word	0x000145d0


	//   ....[91]....
        /*0880*/ 	.word	0x00014630


	//   ....[92]....
        /*0884*/ 	.word	0x00014720


	//   ....[93]....
        /*0888*/ 	.word	0x00014780


	//   ....[94]....
        /*088c*/ 	.word	0x00014880


	//   ....[95]....
        /*0890*/ 	.word	0x000148e0


	//   ....[96]....
        /*0894*/ 	.word	0x000149c0


	//   ....[97]....
        /*0898*/ 	.word	0x00014cf0


	//   ....[98]....
        /*089c*/ 	.word	0x00014d90


	//   ....[99]....
        /*08a0*/ 	.word	0x00014eb0


	//   ....[100]....
        /*08a4*/ 	.word	0x00014f20


	//   ....[101]....
        /*08a8*/ 	.word	0x00014f90


	//   ....[102]....
        /*08ac*/ 	.word	0x00015000


	//   ....[103]....
        /*08b0*/ 	.word	0x00015070


	//   ....[104]....
        /*08b4*/ 	.word	0x000150f0


	//   ....[105]....
        /*08b8*/ 	.word	0x00015180


	//   ....[106]....
        /*08bc*/ 	.word	0x00015210


	//   ....[107]....
        /*08c0*/ 	.word	0x00015280


	//   ....[108]....
        /*08c4*/ 	.word	0x000152f0


	//   ....[109]....
        /*08c8*/ 	.word	0x00015360


	//   ....[110]....
        /*08cc*/ 	.word	0x000153e0


	//   ....[111]....
        /*08d0*/ 	.word	0x00015450


	//   ....[112]....
        /*08d4*/ 	.word	0x000154f0


	//   ....[113]....
        /*08d8*/ 	.word	0x00015580


	//   ....[114]....
        /*08dc*/ 	.word	0x000156b0


	//----- nvinfo : EIATTR_REG_RECONFIG
	.align		4
.L_556:
        /*08e0*/ 	.byte	0x01, 0x54
	.zero		2


	//----- nvinfo : EIATTR_SYSCALL_OFFSETS
	.align		4
        /*08e4*/ 	.byte	0x04, 0x46
        /*08e6*/ 	.short	(.L_558 - .L_557)


	//   ....[0]....
.L_557:
        /*08e8*/ 	.word	0x00003a40


	//   ....[1]....
        /*08ec*/ 	.word	0x0000e3d0


	//   ....[2]....
        /*08f0*/ 	.word	0x0000e530


	//   ....[3]....
        /*08f4*/ 	.word	0x0000e630


	//   ....[4]....
        /*08f8*/ 	.word	0x0000ef60


	//----- nvinfo : EIATTR_MBARRIER_INSTR_OFFSETS
	.align		4
.L_558:
        /*08fc*/ 	.byte	0x04, 0x39
        /*08fe*/ 	.short	(.L_560 - .L_559)


	//   ....[0]....
.L_559:
        /*0900*/ 	.word	0x00000270
        /*0904*/ 	.word	0x000000ff
        /*0908*/ 	.word	0x00028c00
        /*090c*/ 	.short	0x0100
        /*090e*/ 	.byte	0x08
	.zero		1


	//   ....[1]....
        /*0910*/ 	.word	0x00000280
        /*0914*/ 	.word	0x000000ff
        /*0918*/ 	.word	0x00028c20
        /*091c*/ 	.short	0x0100
        /*091e*/ 	.byte	0x08
	.zero		1


	//   ....[2]....
        /*0920*/ 	.word	0x00000330
        /*0924*/ 	.word	0x000000ff
        /*0928*/ 	.word	0x00028c30
        /*092c*/ 	.short	0x0100
        /*092e*/ 	.byte	0x06
	.zero		1


	//   ....[3]....
        /*0930*/ 	.word	0x00000340
        /*0934*/ 	.word	0x000000ff
        /*0938*/ 	.word	0x00028c40
        /*093c*/ 	.short	0x0100
        /*093e*/ 	.byte	0x06
	.zero		1


	//   ....[4]....
        /*0940*/ 	.word	0x00000350
        /*0944*/ 	.word	0x000000ff
        /*0948*/ 	.word	0x00028c38
        /*094c*/ 	.short	0x0100
        /*094e*/ 	.byte	0x06
	.zero		1


	//   ....[5]....
        /*0950*/ 	.word	0x00000360
        /*0954*/ 	.word	0x000000ff
        /*0958*/ 	.word	0x00028c48
        /*095c*/ 	.short	0x0100
        /*095e*/ 	.byte	0x06
	.zero		1


	//   ....[6]....
        /*0960*/ 	.word	0x00000490
        /*0964*/ 	.word	0x000000ff
        /*0968*/ 	.word	0x00028c50
        /*096c*/ 	.short	0x0100
        /*096e*/ 	.byte	0x08
	.zero		1


	//   ....[7]....
        /*0970*/ 	.word	0x000004a0
        /*0974*/ 	.word	0x000000ff
        /*0978*/ 	.word	0x00028c60
        /*097c*/ 	.short	0x0100
        /*097e*/ 	.byte	0x08
	.zero		1


	//   ....[8]....
        /*0980*/ 	.word	0x000004b0
        /*0984*/ 	.word	0x000000ff
        /*0988*/ 	.word	0x00028c58
        /*098c*/ 	.short	0x0100
        /*098e*/ 	.byte	0x08
	.zero		1


	//   ....[9]....
        /*0990*/ 	.word	0x000004c0
        /*0994*/ 	.word	0x000000ff
        /*0998*/ 	.word	0x00028c68
        /*099c*/ 	.short	0x0100
        /*099e*/ 	.byte	0x08
	.zero		1


	//   ....[10]....
        /*09a0*/ 	.word	0x000005b0
        /*09a4*/ 	.word	0x000000ff
        /*09a8*/ 	.word	0x00028c70
        /*09ac*/ 	.short	0x0100
        /*09ae*/ 	.byte	0x06
	.zero		1


	//   ....[11]....
        /*09b0*/ 	.word	0x000005c0
        /*09b4*/ 	.word	0x000000ff
        /*09b8*/ 	.word	0x00028c80
        /*09bc*/ 	.short	0x0100
        /*09be*/ 	.byte	0x06
	.zero		1


	//   ....[12]....
        /*09c0*/ 	.word	0x000005d0
        /*09c4*/ 	.word	0x000000ff
        /*09c8*/ 	.word	0x00028c78
        /*09cc*/ 	.short	0x0100
        /*09ce*/ 	.byte	0x06
	.zero		1


	//   ....[13]....
        /*09d0*/ 	.word	0x000005e0
        /*09d4*/ 	.word	0x000000ff
        /*09d8*/ 	.word	0x00028c88
        /*09dc*/ 	.short	0x0100
        /*09de*/ 	.byte	0x06
	.zero		1


	//   ....[14]....
        /*09e0*/ 	.word	0x00000710
        /*09e4*/ 	.word	0x000000ff
        /*09e8*/ 	.word	0x00028c90
        /*09ec*/ 	.short	0x0100
        /*09ee*/ 	.byte	0x08
	.zero		1


	//   ....[15]....
        /*09f0*/ 	.word	0x00000720
        /*09f4*/ 	.word	0x000000ff
        /*09f8*/ 	.word	0x00028ca0
        /*09fc*/ 	.short	0x0100
        /*09fe*/ 	.byte	0x08
	.zero		1


	//   ....[16]....
        /*0a00*/ 	.word	0x00000730
        /*0a04*/ 	.word	0x000000ff
        /*0a08*/ 	.word	0x00028c98
        /*0a0c*/ 	.short	0x0100
        /*0a0e*/ 	.byte	0x08
	.zero		1


	//   ....[17]....
        /*0a10*/ 	.word	0x00000740
        /*0a14*/ 	.word	0x000000ff
        /*0a18*/ 	.word	0x00028ca8
        /*0a1c*/ 	.short	0x0100
        /*0a1e*/ 	.byte	0x08
	.zero		1


	//   ....[18]....
        /*0a20*/ 	.word	0x00000870
        /*0a24*/ 	.word	0x000000ff
        /*0a28*/ 	.word	0x00028cb0
        /*0a2c*/ 	.short	0x0100
        /*0a2e*/ 	.byte	0x08
	.zero		1


	//   ....[19]....
        /*0a30*/ 	.word	0x00000880
        /*0a34*/ 	.word	0x000000ff
        /*0a38*/ 	.word	0x00028cc0
        /*0a3c*/ 	.short	0x0100
        /*0a3e*/ 	.byte	0x08
	.zero		1


	//   ....[20]....
        /*0a40*/ 	.word	0x00000890
        /*0a44*/ 	.word	0x000000ff
        /*0a48*/ 	.word	0x00028cb8
        /*0a4c*/ 	.short	0x0100
        /*0a4e*/ 	.byte	0x08
	.zero		1


	//   ....[21]....
        /*0a50*/ 	.word	0x000008a0
        /*0a54*/ 	.word	0x000000ff
        /*0a58*/ 	.word	0x00028cc8
        /*0a5c*/ 	.short	0x0100
        /*0a5e*/ 	.byte	0x08
	.zero		1


	//   ....[22]....
        /*0a60*/ 	.word	0x00001be0
        /*0a64*/ 	.word	0x000000ff
        /*0a68*/ 	.word	0x00028c50
        /*0a6c*/ 	.short	0x010a
        /*0a6e*/ 	.byte	0x15
	.zero		1


	//   ....[23]....
        /*0a70*/ 	.word	0x00001ea0
        /*0a74*/ 	.word	0x00000000
        /*0a78*/ 	.word	0x00000000
        /*0a7c*/ 	.short	0x0101
        /*0a7e*/ 	.byte	0x3f
	.zero		1


	//   ....[24]....
        /*0a80*/ 	.word	0x000027f0
        /*0a84*/ 	.word	0x000000ff
        /*0a88*/ 	.word	0x00028c50
        /*0a8c*/ 	.short	0x010a
        /*0a8e*/ 	.byte	0x15
	.zero		1


	//   ....[25]....
        /*0a90*/ 	.word	0x00002830
        /*0a94*/ 	.word	0x000000ff
        /*0a98*/ 	.word	0x00028c50
        /*0a9c*/ 	.short	0x010a
        /*0a9e*/ 	.byte	0x15
	.zero		1


	//   ....[26]....
        /*0aa0*/ 	.word	0x00002a00
        /*0aa4*/ 	.word	0x00000000
        /*0aa8*/ 	.word	0x00000000
        /*0aac*/ 	.short	0x0101
        /*0aae*/ 	.byte	0x3f
	.zero		1


	//   ....[27]....
        /*0ab0*/ 	.word	0x00003ac0
        /*0ab4*/ 	.word	0x000000ff
        /*0ab8*/ 	.word	0x00028c00
        /*0abc*/ 	.short	0x010a
        /*0abe*/ 	.byte	0x2e
	.zero		1


	//   ....[28]....
        /*0ac0*/ 	.word	0x00003b40
        /*0ac4*/ 	.word	0x00000007
        /*0ac8*/ 	.word	0x00028c30
        /*0acc*/ 	.short	0x010a
        /*0ace*/ 	.byte	0x3f
	.zero		1


	//   ....[29]....
        /*0ad0*/ 	.word	0x00003b80
        /*0ad4*/ 	.word	0x00000007
        /*0ad8*/ 	.word	0x00028c30
        /*0adc*/ 	.short	0x010a
        /*0ade*/ 	.byte	0x3f
	.zero		1


	//   ....[30]....
        /*0ae0*/ 	.word	0x00004d80
        /*0ae4*/ 	.word	0x00000003
        /*0ae8*/ 	.word	0x00000000
        /*0aec*/ 	.short	0x0101
        /*0aee*/ 	.byte	0x3f
	.zero		1


	//   ....[31]....
        /*0af0*/ 	.word	0x000051c0
        /*0af4*/ 	.word	0x00000007
        /*0af8*/ 	.word	0x00028c50
        /*0afc*/ 	.short	0x010a
        /*0afe*/ 	.byte	0x3f
	.zero		1


	//   ....[32]....
        /*0b00*/ 	.word	0x00005200
        /*0b04*/ 	.word	0x00000007
        /*0b08*/ 	.word	0x00028c50
        /*0b0c*/ 	.short	0x010a
        /*0b0e*/ 	.byte	0x3f
	.zero		1


	//   ....[33]....
        /*0b10*/ 	.word	0x00005520
        /*0b14*/ 	.word	0x00000007
        /*0b18*/ 	.word	0x00000000
        /*0b1c*/ 	.short	0x0101
        /*0b1e*/ 	.byte	0x3f
	.zero		1


	//   ....[34]....
        /*0b20*/ 	.word	0x00005630
        /*0b24*/ 	.word	0x000000ff
        /*0b28*/ 	.word	0x00028c30
        /*0b2c*/ 	.short	0x010a
        /*0b2e*/ 	.byte	0x19
	.zero		1


	//   ....[35]....
        /*0b30*/ 	.word	0x00005670
        /*0b34*/ 	.word	0x000000ff
        /*0b38*/ 	.word	0x00028c30
        /*0b3c*/ 	.short	0x010a
        /*0b3e*/ 	.byte	0x19
	.zero		1


	//   ....[36]....
        /*0b40*/ 	.word	0x00006770
        /*0b44*/ 	.word	0x0000009f
        /*0b48*/ 	.word	0x00000000
        /*0b4c*/ 	.short	0x0101
        /*0b4e*/ 	.byte	0x3f
	.zero		1


	//   ....[37]....
        /*0b50*/ 	.word	0x00007450
        /*0b54*/ 	.word	0x000000ff
        /*0b58*/ 	.word	0x00028c50
        /*0b5c*/ 	.short	0x010a
        /*0b5e*/ 	.byte	0x19
	.zero		1


	//   ....[38]....
        /*0b60*/ 	.word	0x00007490
        /*0b64*/ 	.word	0x000000ff
        /*0b68*/ 	.word	0x00028c50
        /*0b6c*/ 	.short	0x010a
        /*0b6e*/ 	.byte	0x19
	.zero		1


	//   ....[39]....
        /*0b70*/ 	.word	0x00007730
        /*0b74*/ 	.word	0x000000b2
        /*0b78*/ 	.word	0x00000000
        /*0b7c*/ 	.short	0x0101
        /*0b7e*/ 	.byte	0x3f
	.zero		1


	//   ....[40]....
        /*0b80*/ 	.word	0x00007860
        /*0b84*/ 	.word	0x000000ff
        /*0b88*/ 	.word	0x00028c30
        /*0b8c*/ 	.short	0x010a
        /*0b8e*/ 	.byte	0x18
	.zero		1


	//   ....[41]....
        /*0b90*/ 	.word	0x000078a0
        /*0b94*/ 	.word	0x000000ff
        /*0b98*/ 	.word	0x00028c30
        /*0b9c*/ 	.short	0x010a
        /*0b9e*/ 	.byte	0x18
	.zero		1


	//   ....[42]....
        /*0ba0*/ 	.word	0x000086f0
        /*0ba4*/ 	.word	0x00000098
        /*0ba8*/ 	.word	0x00000000
        /*0bac*/ 	.short	0x0101
        /*0bae*/ 	.byte	0x3f
	.zero		1


	//   ....[43]....
        /*0bb0*/ 	.word	0x00009140
        /*0bb4*/ 	.word	0x000000ff
        /*0bb8*/ 	.word	0x00028c50
        /*0bbc*/ 	.short	0x010a
        /*0bbe*/ 	.byte	0x18
	.zero		1


	//   ....[44]....
        /*0bc0*/ 	.word	0x00009180
        /*0bc4*/ 	.word	0x000000ff
        /*0bc8*/ 	.word	0x00028c50
        /*0bcc*/ 	.short	0x010a
        /*0bce*/ 	.byte	0x18
	.zero		1


	//   ....[45]....
        /*0bd0*/ 	.word	0x00009410
        /*0bd4*/ 	.word	0x000000aa
        /*0bd8*/ 	.word	0x00000000
        /*0bdc*/ 	.short	0x0101
        /*0bde*/ 	.byte	0x3f
	.zero		1


	//   ....[46]....
        /*0be0*/ 	.word	0x0000bba0
        /*0be4*/ 	.word	0x000000ff
        /*0be8*/ 	.word	0x00000000
        /*0bec*/ 	.short	0x0101
        /*0bee*/ 	.byte	0x04
	.zero		1


	//   ....[47]....
        /*0bf0*/ 	.word	0x0000ea60
        /*0bf4*/ 	.word	0x00000000
        /*0bf8*/ 	.word	0x00028c40
        /*0bfc*/ 	.short	0x010a
        /*0bfe*/ 	.byte	0x3f
	.zero		1


	//   ....[48]....
        /*0c00*/ 	.word	0x0000f5e0
        /*0c04*/ 	.word	0x00000008
        /*0c08*/ 	.word	0x00028c00
        /*0c0c*/ 	.short	0x0107
        /*0c0e*/ 	.byte	0x3f
	.zero		1


	//   ....[49]....
        /*0c10*/ 	.word	0x0000f6e0
        /*0c14*/ 	.word	0x00000002
        /*0c18*/ 	.word	0x00028c00
        /*0c1c*/ 	.short	0x0101
        /*0c1e*/ 	.byte	0x3f
	.zero		1


	//   ....[50]....
        /*0c20*/ 	.word	0x0000f700
        /*0c24*/ 	.word	0x00000002
        /*0c28*/ 	.word	0x00028c20
        /*0c2c*/ 	.short	0x010a
        /*0c2e*/ 	.byte	0x3f
	.zero		1


	//   ....[51]....
        /*0c30*/ 	.word	0x0000f810
        /*0c34*/ 	.word	0x00000000
        /*0c38*/ 	.word	0x00028c60
        /*0c3c*/ 	.short	0x010a
        /*0c3e*/ 	.byte	0x3f
	.zero		1


	//   ....[52]....
        /*0c40*/ 	.word	0x000104f0
        /*0c44*/ 	.word	0x00000003
        /*0c48*/ 	.word	0x00028c40
        /*0c4c*/ 	.short	0x010a
        /*0c4e*/ 	.byte	0x3f
	.zero		1


	//   ....[53]....
        /*0c50*/ 	.word	0x00010750
        /*0c54*/ 	.word	0x00000003
        /*0c58*/ 	.word	0x00028c60
        /*0c5c*/ 	.short	0x010a
        /*0c5e*/ 	.byte	0x3f
	.zero		1


	//   ....[54]....
        /*0c60*/ 	.word	0x000113d0
        /*0c64*/ 	.word	0x00000004
        /*0c68*/ 	.word	0x00028c40
        /*0c6c*/ 	.short	0x010a
        /*0c6e*/ 	.byte	0x3f
	.zero		1


	//   ....[55]....
        /*0c70*/ 	.word	0x00011620
        /*0c74*/ 	.word	0x00000004
        /*0c78*/ 	.word	0x00028c60
        /*0c7c*/ 	.short	0x010a
        /*0c7e*/ 	.byte	0x3f
	.zero		1


	//   ....[56]....
        /*0c80*/ 	.word	0x00012230
        /*0c84*/ 	.word	0x00000004
        /*0c88*/ 	.word	0x00028c40
        /*0c8c*/ 	.short	0x010a
        /*0c8e*/ 	.byte	0x3f
	.zero		1


	//   ....[57]....
        /*0c90*/ 	.word	0x00012490
        /*0c94*/ 	.word	0x00000004
        /*0c98*/ 	.word	0x00028c60
        /*0c9c*/ 	.short	0x010a
        /*0c9e*/ 	.byte	0x3f
	.zero		1


	//   ....[58]....
        /*0ca0*/ 	.word	0x00013d00
        /*0ca4*/ 	.word	0x00000000
        /*0ca8*/ 	.word	0x00028c20
        /*0cac*/ 	.short	0x010a
        /*0cae*/ 	.byte	0x3f
	.zero		1


	//   ....[59]....
        /*0cb0*/ 	.word	0x00013ec0
        /*0cb4*/ 	.word	0x00000006
        /*0cb8*/ 	.word	0x00000000
        /*0cbc*/ 	.short	0x010a
        /*0cbe*/ 	.byte	0x3f
	.zero		1


	//   ....[60]....
        /*0cc0*/ 	.word	0x00013f30
        /*0cc4*/ 	.word	0x00000007
        /*0cc8*/ 	.word	0x00000000
        /*0ccc*/ 	.short	0x010a
        /*0cce*/ 	.byte	0x3f
	.zero		1


	//   ....[61]....
        /*0cd0*/ 	.word	0x00013fa0
        /*0cd4*/ 	.word	0x00000004
        /*0cd8*/ 	.word	0x00000000
        /*0cdc*/ 	.short	0x010a
        /*0cde*/ 	.byte	0x3f
	.zero		1


	//   ....[62]....
        /*0ce0*/ 	.word	0x00013fd0
        /*0ce4*/ 	.word	0x00000003
        /*0ce8*/ 	.word	0x00000000
        /*0cec*/ 	.short	0x010a
        /*0cee*/ 	.byte	0x3f
	.zero		1


	//   ....[63]....
        /*0cf0*/ 	.word	0x00014040
        /*0cf4*/ 	.word	0x00000003
        /*0cf8*/ 	.word	0x00028c50
        /*0cfc*/ 	.short	0x010a
        /*0cfe*/ 	.byte	0x3f
	.zero		1


	//   ....[64]....
        /*0d00*/ 	.word	0x000140a0
        /*0d04*/ 	.word	0x00000003
        /*0d08*/ 	.word	0x00028c50
        /*0d0c*/ 	.short	0x010a
        /*0d0e*/ 	.byte	0x3f
	.zero		1


	//   ....[65]....
        /*0d10*/ 	.word	0x00014100
        /*0d14*/ 	.word	0x00000003
        /*0d18*/ 	.word	0x00028c00
        /*0d1c*/ 	.short	0x010a
        /*0d1e*/ 	.byte	0x3f
	.zero		1


	//   ....[66]....
        /*0d20*/ 	.word	0x00014150
        /*0d24*/ 	.word	0x00000007
        /*0d28*/ 	.word	0x00028c30
        /*0d2c*/ 	.short	0x010a
        /*0d2e*/ 	.byte	0x3f
	.zero		1


	//   ....[67]....
        /*0d30*/ 	.word	0x000141a0
        /*0d34*/ 	.word	0x00000007
        /*0d38*/ 	.word	0x00028c50
        /*0d3c*/ 	.short	0x010a
        /*0d3e*/ 	.byte	0x3f
	.zero		1


	//   ....[68]....
        /*0d40*/ 	.word	0x00014200
        /*0d44*/ 	.word	0x00000006
        /*0d48*/ 	.word	0x00028c30
        /*0d4c*/ 	.short	0x010a
        /*0d4e*/ 	.byte	0x3f
	.zero		1


	//   ....[69]....
        /*0d50*/ 	.word	0x00014250
        /*0d54*/ 	.word	0x000000b2
        /*0d58*/ 	.word	0x00028c50
        /*0d5c*/ 	.short	0x010a
        /*0d5e*/ 	.byte	0x3f
	.zero		1


	//   ....[70]....
        /*0d60*/ 	.word	0x000142b0
        /*0d64*/ 	.word	0x00000006
        /*0d68*/ 	.word	0x00028c30
        /*0d6c*/ 	.short	0x010a
        /*0d6e*/ 	.byte	0x3f
	.zero		1


	//   ....[71]....
        /*0d70*/ 	.word	0x00014300
        /*0d74*/ 	.word	0x000000aa
        /*0d78*/ 	.word	0x00028c50
        /*0d7c*/ 	.short	0x010a
        /*0d7e*/ 	.byte	0x3f
	.zero		1


	//   ....[72]....
        /*0d80*/ 	.word	0x000144a0
        /*0d84*/ 	.word	0x00000000
        /*0d88*/ 	.word	0x00028c40
        /*0d8c*/ 	.short	0x010a
        /*0d8e*/ 	.byte	0x3f
	.zero		1


	//   ....[73]....
        /*0d90*/ 	.word	0x00014a10
        /*0d94*/ 	.word	0x00000002
        /*0d98*/ 	.word	0x00028c20
        /*0d9c*/ 	.short	0x010a
        /*0d9e*/ 	.byte	0x3f
	.zero		1


	//   ....[74]....
        /*0da0*/ 	.word	0x00014a60
        /*0da4*/ 	.word	0x00000000
        /*0da8*/ 	.word	0x00028c60
        /*0dac*/ 	.short	0x010a
        /*0dae*/ 	.byte	0x3f
	.zero		1


	//   ....[75]....
        /*0db0*/ 	.word	0x00014ab0
        /*0db4*/ 	.word	0x00000003
        /*0db8*/ 	.word	0x00028c40
        /*0dbc*/ 	.short	0x010a
        /*0dbe*/ 	.byte	0x3f
	.zero		1


	//   ....[76]....
        /*0dc0*/ 	.word	0x00014b00
        /*0dc4*/ 	.word	0x00000003
        /*0dc8*/ 	.word	0x00028c60
        /*0dcc*/ 	.short	0x010a
        /*0dce*/ 	.byte	0x3f
	.zero		1


	//   ....[77]....
        /*0dd0*/ 	.word	0x00014b50
        /*0dd4*/ 	.word	0x00000004
        /*0dd8*/ 	.word	0x00028c40
        /*0ddc*/ 	.short	0x010a
        /*0dde*/ 	.byte	0x3f
	.zero		1


	//   ....[78]....
        /*0de0*/ 	.word	0x00014ba0
        /*0de4*/ 	.word	0x00000004
        /*0de8*/ 	.word	0x00028c60
        /*0dec*/ 	.short	0x010a
        /*0dee*/ 	.byte	0x3f
	.zero		1


	//   ....[79]....
        /*0df0*/ 	.word	0x00014bf0
        /*0df4*/ 	.word	0x00000004
        /*0df8*/ 	.word	0x00028c40
        /*0dfc*/ 	.short	0x010a
        /*0dfe*/ 	.byte	0x3f
	.zero		1


	//   ....[80]....
        /*0e00*/ 	.word	0x00014c40
        /*0e04*/ 	.word	0x00000004
        /*0e08*/ 	.word	0x00028c60
        /*0e0c*/ 	.short	0x010a
        /*0e0e*/ 	.byte	0x3f
	.zero		1


	//   ....[81]....
        /*0e10*/ 	.word	0x000155d0
        /*0e14*/ 	.word	0x00000000
        /*0e18*/ 	.word	0x00028c20
        /*0e1c*/ 	.short	0x010a
        /*0e1e*/ 	.byte	0x3f
	.zero		1


	//   ....[82]....
        /*0e20*/ 	.word	0x00015770
        /*0e24*/ 	.word	0x00000006
        /*0e28*/ 	.word	0x00000000
        /*0e2c*/ 	.short	0x010a
        /*0e2e*/ 	.byte	0x3f
	.zero		1


	//   ....[83]....
        /*0e30*/ 	.word	0x000157c0
        /*0e34*/ 	.word	0x00000007
        /*0e38*/ 	.word	0x00000000
        /*0e3c*/ 	.short	0x010a
        /*0e3e*/ 	.byte	0x3f
	.zero		1


	//   ....[84]....
        /*0e40*/ 	.word	0x00015810
        /*0e44*/ 	.word	0x00000004
        /*0e48*/ 	.word	0x00000000
        /*0e4c*/ 	.short	0x010a
        /*0e4e*/ 	.byte	0x3f
	.zero		1


	//----- nvinfo : EIATTR_NUM_MBARRIERS
	.align		4
.L_560:
        /*0e50*/ 	.byte	0x03, 0x38
        /*0e52*/ 	.short	0x0016


	//----- nvinfo : EIATTR_EXIT_INSTR_OFFSETS
	.align		4
        /*0e54*/ 	.byte	0x04, 0x1c
        /*0e56*/ 	.short	(.L_562 - .L_561)


	//   ....[0]....
.L_561:
        /*0e58*/ 	.word	0x00000a50


	//   ....[1]....
        /*0e5c*/ 	.word	0x0000ce80


	//   ....[2]....
        /*0e60*/ 	.word	0x00014020


	//----- nvinfo : EIATTR_MAX_THREADS
	.align		4
.L_562:
        /*0e64*/ 	.byte	0x04, 0x05
        /*0e66*/ 	.short	(.L_564 - .L_563)
.L_563:
        /*0e68*/ 	.word	0x00000180
        /*0e6c*/ 	.word	0x00000001
        /*0e70*/ 	.word	0x00000001


	//----- nvinfo : EIATTR_CRS_STACK_SIZE
	.align		4
.L_564:
        /*0e74*/ 	.byte	0x04, 0x1e
        /*0e76*/ 	.short	(.L_566 - .L_565)
.L_565:
        /*0e78*/ 	.word	0x00000000


	//----- nvinfo : EIATTR_CBANK_PARAM_SIZE
	.align		4
.L_566:
        /*0e7c*/ 	.byte	0x03, 0x19
        /*0e7e*/ 	.short	0x0af0


	//----- nvinfo : EIATTR_PARAM_CBANK
	.align		4
        /*0e80*/ 	.byte	0x04, 0x0a
        /*0e82*/ 	.short	(.L_568 - .L_567)
	.align		4
.L_567:
        /*0e84*/ 	.word	index@(.nv.constant0._ZN7cutlass13device_kernelIN5flash11enable_sm90INS1_16FlashAttnFwdSm90INS1_25CollectiveMainloopFwdSm90ILi2EN4cute5tupleIJNS5_1CILi1EEES8_S8_EEENS6_IJNS7_ILi64EEESA_SA_EEELi512ENS_10bfloat16_tEfNS_4arch4Sm90ELb1ELb0ELb1ELb1ELb0ELb0ELb0ELb0ELb0ELb1ELb0ELb0EEENS1_21CollectiveEpilogueFwdINS6_IJSA_NS7_ILi512EEESA_EEES9_SC_SE_Li256ELb1ELb1ELb0ELb0EEENS1_36VarlenDynamicPersistentTileSchedulerILi64ELi64ELi256ELi128ELb0ELb1ELb1ELb1ELb1ELb1EEEEEEEEEvNT_6ParamsE)
        /*0e88*/ 	.short	0x0210
        /*0e8a*/ 	.short	0x0af0


	//----- nvinfo : EIATTR_SW_WAR
	.align		4
.L_568:
        /*0e8c*/ 	.byte	0x04, 0x36
        /*0e8e*/ 	.short	(.L_570 - .L_569)
.L_569:
        /*0e90*/ 	.word	0x00000008
.L_570:


//--------------------- .nv.info._ZN7cutlass13device_kernelIN5flash11enable_sm90INS1_16FlashAttnFwdSm90INS1_25CollectiveMainloopFwdSm90ILi2EN4cute5tupleIJNS5_1CILi1EEES8_S8_EEENS6_IJNS7_ILi64EEESA_SA_EEELi512ENS_10bfloat16_tEfNS_4arch4Sm90ELb1ELb0ELb1ELb1ELb0ELb1ELb0ELb0ELb0ELb1ELb0ELb0EEENS1_21CollectiveEpilogueFwdINS6_IJSA_NS7_ILi512EEESA_EEES9_SC_SE_Li256ELb1ELb1ELb0ELb0EEENS1_36VarlenDynamicPersistentTileSchedulerILi64ELi64ELi256ELi128ELb0ELb1ELb1ELb1ELb1ELb1EEEEEEEEEvNT_6ParamsE --------------------------
	.section	.nv.info._ZN7cutlass13device_kernelIN5flash11enable_sm90INS1_16FlashAttnFwdSm90INS1_25CollectiveMainloopFwdSm90ILi2EN4cute5tupleIJNS5_1CILi1EEES8_S8_EEENS6_IJNS7_ILi64EEESA_SA_EEELi512ENS_10bfloat16_tEfNS_4arch4Sm90ELb1ELb0ELb1ELb1ELb0ELb1ELb0ELb0ELb0ELb1ELb0ELb0EEENS1_21CollectiveEpilogueFwdINS6_IJSA_NS7_ILi512EEESA_EEES9_SC_SE_Li256ELb1ELb1ELb0ELb0EEENS1_36VarlenDynamicPersistentTileSchedulerILi64ELi64ELi256ELi128ELb0ELb1ELb1ELb1ELb1ELb1EEEEEEEEEvNT_6ParamsE,"",@"SHT_CUDA_INFO"
	.sectionflags	@""
	.align	4


	//----- nvinfo : EIATTR_CUDA_API_VERSION
	.align		4
        /*0000*/ 	.byte	0x04, 0x37
        /*0002*/ 	.short	(.L_572 - .L_571)
.L_571:
        /*0004*/ 	.word	0x00000082


	//----- nvinfo : EIATTR_KPARAM_INFO
	.align		4
.L_572:
        /*0008*/ 	.byte	0x04, 0x17
        /*000a*/ 	.short	(.L_574 - .L_573)
.L_573:
        /*000c*/ 	.word	0x00000000
        /*0010*/ 	.short	0x0000
        /*0012*/ 	.short	0x0070
        /*0014*/ 	.byte	0x00, 0xf0, 0x01, 0x2a


	//----- nvinfo : EIATTR_SPARSE_MMA_MASK
	.align		4
.L_574:
        /*0018*/ 	.byte	0x03, 0x50
        /*001a*/ 	.short	0x0000


	//----- nvinfo : EIATTR_MAXREG_COUNT
	.align		4
        /*001c*/ 	.byte	0x03, 0x1b
        /*001e*/ 	.short	0x00a8


	//----- nvinfo : EIATTR_NUM_BARRIERS
	.align		4
        /*0020*/ 	.byte	0x02, 0x4c
        /*0022*/ 	.byte	0x10
	.zero		1


	//----- nvinfo : EIATTR_EXTERNS
	.align		4
        /*0024*/ 	.byte	0x04, 0x0f
        /*0026*/ 	.short	(.L_576 - .L_575)


	//   ....[0]....
	.align		4
.L_575:
        /*0028*/ 	.word	index@(__assertfail)


	//----- nvinfo : EIATTR_ANNOTATIONS
	.align		4
.L_576:
        /*002c*/ 	.byte	0x04, 0x55
        /*002e*/ 	.short	(.L_578 - .L_577)


	//   ....[0]....
.L_577:
        /* <DEDUP_REMOVED lines=100> */


	//----- nvinfo : EIATTR_MERCURY_ISA_VERSION
	.align		4
.L_578:
        /*0658*/ 	.byte	0x03, 0x5f
        /*065a*/ 	.short	0x0101


	//----- nvinfo : EIATTR_UNUSED_LOAD_BYTE_OFFSET
	.align		4
        /*065c*/ 	.byte	0x04, 0x44
        /*065e*/ 	.short	(.L_580 - .L_579)


	//   ....[0]....
.L_579:
        /*0660*/ 	.word	0x00000a90
        /*0664*/ 	.word	0x0000fff0


	//   ....[1]....
        /*0668*/ 	.word	0x00010260
        /*066c*/ 	.word	0x0000fff0


	//----- nvinfo : EIATTR_INT_WARP_WIDE_INSTR_OFFSETS
	.align		4
.L_580:
        /*0670*/ 	.byte	0x04, 0x31
        /*0672*/ 	.short	(.L_582 - .L_581)


	//   ....[0]....
.L_581:
        /*0674*/ 	.word	0x00000190


	//   ....[1]....
        /*0678*/ 	.word	0x000001d0


	//   ....[2]....
        /*067c*/ 	.word	0x000002a0


	//   ....[3]....
        /*0680*/ 	.word	0x00016180


	//   ....[4]....
        /*0684*/ 	.word	0x00016210


	//   ....[5]....
        /*0688*/ 	.word	0x0001aef0


	//   ....[6]....
        /*068c*/ 	.word	0x0001af80


	//----- nvinfo : EIATTR_COOP_GROUP_MASK_REGIDS
	.align		4
.L_582:
        /*0690*/ 	.byte	0x04, 0x29
        /*0692*/ 	.short	(.L_584 - .L_583)


	//   ....[0]....
.L_583:
        /*0694*/ 	.word	0xffffffff


	//   ....[1]....
        /*0698*/ 	.word	0xffffffff


	//   ....[2]....
        /*069c*/ 	.word	0xffffffff


	//   ....[3]....
        /*06a0*/ 	.word	0xffffffff


	//   ....[4]....
        /*06a4*/ 	.word	0xffffffff


	//   ....[5]....
        /*06a8*/ 	.word	0xffffffff


	//   ....[6]....
        /*06ac*/ 	.word	0xffffffff


	//   ....[7]....
        /*06b0*/ 	.word	0xffffffff


	//   ....[8]....
        /*06b4*/ 	.word	0xffffffff


	//   ....[9]....
        /*06b8*/ 	.word	0xffffffff


	//   ....[10]....
        /*06bc*/ 	.word	0xffffffff


	//   ....[11]....
        /*06c0*/ 	.word	0xffffffff


	//   ....[12]....
        /*06c4*/ 	.word	0xffffffff


	//   ....[13]....
        /*06c8*/ 	.word	0xffffffff


	//   ....[14]....
        /*06cc*/ 	.word	0xffffffff


	//   ....[15]....
        /*06d0*/ 	.word	0xffffffff


	//   ....[16]....
        /*06d4*/ 	.word	0xffffffff


	//   ....[17]....
        /*06d8*/ 	.word	0xffffffff


	//   ....[18]....
        /*06dc*/ 	.word	0xffffffff


	//   ....[19]....
        /*06e0*/ 	.word	0xffffffff


	//   ....[20]....
        /*06e4*/ 	.word	0xffffffff


	//   ....[21]....
        /*06e8*/ 	.word	0xffffffff


	//   ....[22]....
        /*06ec*/ 	.word	0xffffffff


	//   ....[23]....
        /*06f0*/ 	.word	0xffffffff


	//   ....[24]....
        /*06f4*/ 	.word	0xffffffff


	//   ....[25]....
        /*06f8*/ 	.word	0xffffffff


	//   ....[26]....
        /*06fc*/ 	.word	0xffffffff


	//   ....[27]....
        /*0700*/ 	.word	0xffffffff


	//   ....[28]....
        /*0704*/ 	.word	0xffffffff


	//   ....[29]....
        /*0708*/ 	.word	0xffffffff


	//   ....[30]....
        /*070c*/ 	.word	0xffffffff


	//   ....[31]....
        /*0710*/ 	.word	0xffffffff


	//   ....[32]....
        /*0714*/ 	.word	0xffffffff


	//   ....[33]....
        /*0718*/ 	.word	0xffffffff


	//   ....[34]....
        /*071c*/ 	.word	0xffffffff


	//   ....[35]....
        /*0720*/ 	.word	0xffffffff


	//   ....[36]....
        /*0724*/ 	.word	0xffffffff


	//   ....[37]....
        /*0728*/ 	.word	0xffffffff


	//   ....[38]....
        /*072c*/ 	.word	0xffffffff


	//   ....[39]....
        /*0730*/ 	.word	0xffffffff


	//   ....[40]....
        /*0734*/ 	.word	0xffffffff


	//   ....[41]....
        /*0738*/ 	.word	0xffffffff


	//   ....[42]....
        /*073c*/ 	.word	0xffffffff


	//   ....[43]....
        /*0740*/ 	.word	0xffffffff


	//   ....[44]....
        /*0744*/ 	.word	0xffffffff


	//   ....[45]....
        /*0748*/ 	.word	0xffffffff


	//   ....[46]....
        /*074c*/ 	.word	0xffffffff


	//   ....[47]....
        /*0750*/ 	.word	0xffffffff


	//   ....[48]....
        /*0754*/ 	.word	0xffffffff


	//   ....[49]....
        /*0758*/ 	.word	0xffffffff


	//   ....[50]....
        /*075c*/ 	.word	0xffffffff


	//   ....[51]....
        /*0760*/ 	.word	0xffffffff


	//   ....[52]....
        /*0764*/ 	.word	0xffffffff


	//   ....[53]....
        /*0768*/ 	.word	0xffffffff


	//   ....[54]....
        /*076c*/ 	.word	0xffffffff


	//   ....[55]....
        /*0770*/ 	.word	0xffffffff


	//   ....[56]....
        /*0774*/ 	.word	0xffffffff


	//   ....[57]....
        /*0778*/ 	.word	0xffffffff


	//   ....[58]....
        /*077c*/ 	.word	0xffffffff


	//   ....[59]....
        /*0780*/ 	.word	0xffffffff


	//   ....[60]....
        /*0784*/ 	.word	0xffffffff


	//   ....[61]....
        /*0788*/ 	.word	0xffffffff


	//   ....[62]....
        /*078c*/ 	.word	0xffffffff


	//   ....[63]....
        /*0790*/ 	.word	0xffffffff


	//   ....[64]....
        /*0794*/ 	.word	0xffffffff


	//   ....[65]....
        /*0798*/ 	.word	0xffffffff


	//   ....[66]....
        /*079c*/ 	.word	0xffffffff


	//   ....[67]....
        /*07a0*/ 	.word	0xffffffff


	//   ....[68]....
        /*07a4*/ 	.word	0xffffffff


	//   ....[69]....
        /*07a8*/ 	.word	0xffffffff


	//   ....[70]....
        /*07ac*/ 	.word	0xffffffff


	//   ....[71]....
        /*07b0*/ 	.word	0xffffffff


	//   ....[72]....
        /*07b4*/ 	.word	0xffffffff


	//   ....[73]....
        /*07b8*/ 	.word	0xffffffff


	//   ....[74]....
        /*07bc*/ 	.word	0xffffffff


	//   ....[75]....
        /*07c0*/ 	.word	0xffffffff


	//   ....[76]....
        /*07c4*/ 	.word	0xffffffff


	//   ....[77]....
        /*07c8*/ 	.word	0xffffffff


	//   ....[78]....
        /*07cc*/ 	.word	0xffffffff


	//   ....[79]....
        /*07d0*/ 	.word	0xffffffff


	//   ....[80]....
        /*07d4*/ 	.word	0xffffffff


	//   ....[81]....
        /*07d8*/ 	.word	0xffffffff


	//   ....[82]....
        /*07dc*/ 	.word	0xffffffff


	//   ....[83]....
        /*07e0*/ 	.word	0xffffffff


	//   ....[84]....
        /*07e4*/ 	.word	0xffffffff


	//   ....[85]....
        /*07e8*/ 	.word	0xffffffff


	//   ....[86]....
        /*07ec*/ 	.word	0xffffffff


	//   ....[87]....
        /*07f0*/ 	.word	0xffffffff


	//   ....[88]....
        /*07f4*/ 	.word	0xffffffff


	//   ....[89]....
        /*07f8*/ 	.word	0xffffffff


	//   ....[90]....
        /*07fc*/ 	.word	0xffffffff


	//   ....[91]....
        /*0800*/ 	.word	0xffffffff


	//   ....[92]....
        /*0804*/ 	.word	0xffffffff


	//   ....[93]....
        /*0808*/ 	.word	0xffffffff


	//   ....[94]....
        /*080c*/ 	.word	0xffffffff


	//   ....[95]....
        /*0810*/ 	.word	0xffffffff


	//   ....[96]....
        /*0814*/ 	.word	0xffffffff


	//   ....[97]....
        /*0818*/ 	.word	0xffffffff


	//   ....[98]....
        /*081c*/ 	.word	0xffffffff


	//   ....[99]....
        /*0820*/ 	.word	0xffffffff


	//   ....[100]....
        /*0824*/ 	.word	0xffffffff


	//   ....[101]....
        /*0828*/ 	.word	0xffffffff


	//   ....[102]....
        /*082c*/ 	.word	0xffffffff


	//   ....[103]....
        /*0830*/ 	.word	0xffffffff


	//   ....[104]....
        /*0834*/ 	.word	0xffffffff


	//   ....[105]....
        /*0838*/ 	.word	0x0500000f


	//   ....[106]....
        /*083c*/ 	.word	0x0500000f


	//   ....[107]....
        /*0840*/ 	.word	0x0500000f


	//   ....[108]....
        /*0844*/ 	.word	0x0500000f


	//   ....[109]....
        /*0848*/ 	.word	0x0500000f


	//   ....[110]....
        /*084c*/ 	.word	0x0500000f


	//   ....[111]....
        /*0850*/ 	.word	0x0500000f


	//   ....[112]....
        /*0854*/ 	.word	0x0500000f


	//   ....[113]....
        /*0858*/ 	.word	0x0500000f


	//   ....[114]....
        /*085c*/ 	.word	0x0500000f


	//   ....[115]....
        /*0860*/ 	.word	0x0500000f


	//   ....[116]....
        /*0864*/ 	.word	0x0500000f


	//   ....[117]....
        /*0868*/ 	.word	0x0500000f


	//   ....[118]....
        /*086c*/ 	.word	0x0500000f


	//   ....[119]....
        /*0870*/ 	.word	0x0500000f


	//   ....[120]....
        /*0874*/ 	.word	0x0500000f


	//   ....[121]....
        /*0878*/ 	.word	0x0500000f


	//   ....[122]....
        /*087c*/ 	.word	0x0500000f


	//   ....[123]....
        /*0880*/ 	.word	0x0500000f


	//   ....[124]....
        /*0884*/ 	.word	0x0500000f


	//   ....[125]....
        /*0888*/ 	.word	0x0500000f


	//   ....[126]....
        /*088c*/ 	.word	0x0500000f


	//   ....[127]....
        /*0890*/ 	.word	0x0500000f


	//   ....[128]....
        /*0894*/ 	.word	0x0500000f


	//   ....[129]....
        /*0898*/ 	.word	0x0500000f


	//   ....[130]....
        /*089c*/ 	.word	0x0500000f


	//   ....[131]....
        /*08a0*/ 	.word	0x0500000f


	//   ....[132]....
        /*08a4*/ 	.word	0x0500000f


	//   ....[133]....
        /*08a8*/ 	.word	0x0500000f


	//   ....[134]....
        /*08ac*/ 	.word	0x0500000f


	//   ....[135]....
        /*08b0*/ 	.word	0x0500000f


	//   ....[136]....
        /*08b4*/ 	.word	0x0500000f


	//   ....[137]....
        /*08b8*/ 	.word	0x0500000f


	//   ....[138]....
        /*08bc*/ 	.word	0x0500000f


	//   ....[139]....
        /*08c0*/ 	.word	0x0500000f


	//   ....[140]....
        /*08c4*/ 	.word	0x0500000f


	//   ....[141]....
        /*08c8*/ 	.word	0x0500000f


	//   ....[142]....
        /*08cc*/ 	.word	0x0500000f


	//   ....[143]....
        /*08d0*/ 	.word	0x0500000f


	//   ....[144]....
        /*08d4*/ 	.word	0x0500000f


	//   ....[145]....
        /*08d8*/ 	.word	0x0500000f


	//   ....[146]....
        /*08dc*/ 	.word	0x0500000f


	//   ....[147]....
        /*08e0*/ 	.word	0x0500000f


	//   ....[148]....
        /*08e4*/ 	.word	0x0500000f


	//----- nvinfo : EIATTR_COOP_GROUP_INSTR_OFFSETS
	.align		4
.L_584:
        /*08e8*/ 	.byte	0x04, 0x28
        /*08ea*/ 	.short	(.L_586 - .L_585)


	//   ....[0]....
.L_585:
        /*08ec*/ 	.word	0x00000060


	//   ....[1]....
        /*08f0*/ 	.word	0x000001a0


	//   ....[2]....
        /*08f4*/ 	.word	0x000001e0


	//   ....[3]....
        /*08f8*/ 	.word	0x000003d0


	//   ....[4]....
        /*08fc*/ 	.word	0x00000530


	//   ....[5]....
        /*0900*/ 	.word	0x00000650


	//   ....[6]....
        /*0904*/ 	.word	0x000007b0


	//   ....[7]....
        /*0908*/ 	.word	0x000048f0


	//   ....[8]....
        /*090c*/ 	.word	0x00006850


	//   ....[9]....
        /*0910*/ 	.word	0x00006f80


	//   ....[10]....
        /*0914*/ 	.word	0x00006f90


	//   ....[11]....
        /*0918*/ 	.word	0x00006fa0


	//   ....[12]....
        /*091c*/ 	.word	0x00006fb0


	//   ....[13]....
        /*0920*/ 	.word	0x000072a0


	//   ....[14]....
        /*0924*/ 	.word	0x000072b0


	//   ....[15]....
        /*0928*/ 	.word	0x000072c0


	//   ....[16]....
        /*092c*/ 	.word	0x000072d0


	//   ....[17]....
        /*0930*/ 	.word	0x000085a0


	//   ....[18]....
        /*0934*/ 	.word	0x000085b0


	//   ....[19]....
        /*0938*/ 	.word	0x000085c0


	//   ....[20]....
        /*093c*/ 	.word	0x000085d0


	//   ....[21]....
        /*0940*/ 	.word	0x00008810


	//   ....[22]....
        /*0944*/ 	.word	0x00008820


	//   ....[23]....
        /*0948*/ 	.word	0x00008830


	//   ....[24]....
        /*094c*/ 	.word	0x00008840


	//   ....[25]....
        /*0950*/ 	.word	0x00009dc0


	//   ....[26]....
        /*0954*/ 	.word	0x00009f80


	//   ....[27]....
        /*0958*/ 	.word	0x0000a4c0


	//   ....[28]....
        /*095c*/ 	.word	0x0000a540


	//   ....[29]....
        /*0960*/ 	.word	0x0000a8c0


	//   ....[30]....
        /*0964*/ 	.word	0x0000aa10


	//   ....[31]....
        /*0968*/ 	.word	0x0000b4a0


	//   ....[32]....
        /*096c*/ 	.word	0x0000b690


	//   ....[33]....
        /*0970*/ 	.word	0x0000b770


	//   ....[34]....
        /*0974*/ 	.word	0x0000c240


	//   ....[35]....
        /*0978*/ 	.word	0x0000c270


	//   ....[36]....
        /*097c*/ 	.word	0x0000ca00


	//   ....[37]....
        /*0980*/ 	.word	0x0000cba0


	//   ....[38]....
        /*0984*/ 	.word	0x0000d8d0


	//   ....[39]....
        /*0988*/ 	.word	0x0000e100


	//   ....[40]....
        /*098c*/ 	.word	0x0000e160


	//   ....[41]....
        /*0990*/ 	.word	0x0000e9e0


	//   ....[42]....
        /*0994*/ 	.word	0x0000ea40


	//   ....[43]....
        /*0998*/ 	.word	0x0000f720


	//   ....[44]....
        /*099c*/ 	.word	0x0000f770


	//   ....[45]....
        /*09a0*/ 	.word	0x0000f7a0


	//   ....[46]....
        /*09a4*/ 	.word	0x0000f810


	//   ....[47]....
        /*09a8*/ 	.word	0x0000f830


	//   ....[48]....
        /*09ac*/ 	.word	0x00011210


	//   ....[49]....
        /*09b0*/ 	.word	0x000116e0


	//   ....[50]....
        /*09b4*/ 	.word	0x00011710


	//   ....[51]....
        /*09b8*/ 	.word	0x00011740


	//   ....[52]....
        /*09bc*/ 	.word	0x00011750


	//   ....[53]....
        /*09c0*/ 	.word	0x00011d60


	//   ....[54]....
        /*09c4*/ 	.word	0x00011dc0


	//   ....[55]....
        /*09c8*/ 	.word	0x00012030


	//   ....[56]....
        /*09cc*/ 	.word	0x00012050


	//   ....[57]....
        /*09d0*/ 	.word	0x00012ba0


	//   ....[58]....
        /*09d4*/ 	.word	0x00012bc0


	//   ....[59]....
        /*09d8*/ 	.word	0x00012df0


	//   ....[60]....
        /*09dc*/ 	.word	0x00012e10


	//   ....[61]....
        /*09e0*/ 	.word	0x000130c0


	//   ....[62]....
        /*09e4*/ 	.word	0x00013290


	//   ....[63]....
        /*09e8*/ 	.word	0x000132c0


	//   ....[64]....
        /*09ec*/ 	.word	0x000132f0


	//   ....[65]....
        /*09f0*/ 	.word	0x00013320


	//   ....[66]....
        /*09f4*/ 	.word	0x00013350


	//   ....[67]....
        /*09f8*/ 	.word	0x00013380


	//   ....[68]....
        /*09fc*/ 	.word	0x000134f0


	//   ....[69]....
        /*0a00*/ 	.word	0x00013520


	//   ....[70]....
        /*0a04*/ 	.word	0x00013550


	//   ....[71]....
        /*0a08*/ 	.word	0x00013580


	//   ....[72]....
        /*0a0c*/ 	.word	0x000135b0


	//   ....[73]....
        /*0a10*/ 	.word	0x000135e0


	//   ....[74]....
        /*0a14*/ 	.word	0x00013680


	//   ....[75]....
        /*0a18*/ 	.word	0x000136e0


	//   ....[76]....
        /*0a1c*/ 	.word	0x00013770


	//   ....[77]....
        /*0a20*/ 	.word	0x00014570


	//   ....[78]....
        /*0a24*/ 	.word	0x00016780


	//   ....[79]....
        /*0a28*/ 	.word	0x00017330


	//   ....[80]....
        /*0a2c*/ 	.word	0x00017340


	//   ....[81]....
        /*0a30*/ 	.word	0x00017360


	//   ....[82]....
        /*0a34*/ 	.word	0x00017400


	//   ....[83]....
        /*0a38*/ 	.word	0x00017430


	//   ....[84]....
        /*0a3c*/ 	.word	0x000174a0


	//   ....[85]....
        /*0a40*/ 	.word	0x000174b0


	//   ....[86]....
        /*0a44*/ 	.word	0x00017520


	//   ....[87]....
        /*0a48*/ 	.word	0x0001b180


	//   ....[88]....
        /*0a4c*/ 	.word	0x0001b1e0


	//   ....[89]....
        /*0a50*/ 	.word	0x0001b210


	//   ....[90]....
        /*0a54*/ 	.word	0x0001b240


	//   ....[91]....
        /*0a58*/ 	.word	0x0001b270


	//   ....[92]....
        /*0a5c*/ 	.word	0x0001b2a0


	//   ....[93]....
        /*0a60*/ 	.word	0x0001b2d0


	//   ....[94]....
        /*0a64*/ 	.word	0x0001b2e0


	//   ....[95]....
        /*0a68*/ 	.word	0x0001b460


	//   ....[96]....
        /*0a6c*/ 	.word	0x0001b490


	//   ....[97]....
        /*0a70*/ 	.word	0x0001b4c0


	//   ....[98]....
        /*0a74*/ 	.word	0x0001b4f0


	//   ....[99]....
        /*0a78*/ 	.word	0x0001b520


	//   ....[100]....
        /*0a7c*/ 	.word	0x0001b550


	//   ....[101]....
        /*0a80*/ 	.word	0x0001b610


	//   ....[102]....
        /*0a84*/ 	.word	0x0001b630


	//   ....[103]....
        /*0a88*/ 	.word	0x0001b6a0


	//   ....[104]....
        /*0a8c*/ 	.word	0x0001bd70


	//   ....[105]....
        /*0a90*/ 	.word	0x0001c250


	//   ....[106]....
        /*0a94*/ 	.word	0x0001c2e0


	//   ....[107]....
        /*0a98*/ 	.word	0x0001c330


	//   ....[108]....
        /*0a9c*/ 	.word	0x0001c380


	//   ....[109]....
        /*0aa0*/ 	.word	0x0001c410


	//   ....[110]....
        /*0aa4*/ 	.word	0x0001c4a0


	//   ....[111]....
        /*0aa8*/ 	.word	0x0001c4f0


	//   ....[112]....
        /*0aac*/ 	.word	0x0001c540


	//   ....[113]....
        /*0ab0*/ 	.word	0x0001c620


	//   ....[114]....
        /*0ab4*/ 	.word	0x0001c6b0


	//   ....[115]....
        /*0ab8*/ 	.word	0x0001c700


	//   ....[116]....
        /*0abc*/ 	.word	0x0001c760


	//   ....[117]....
        /*0ac0*/ 	.word	0x0001c800


	//   ....[118]....
        /*0ac4*/ 	.word	0x0001c890


	//   ....[119]....
        /*0ac8*/ 	.word	0x0001c8e0


	//   ....[120]....
        /*0acc*/ 	.word	0x0001c930


	//   ....[121]....
        /*0ad0*/ 	.word	0x0001cc40


	//   ....[122]....
        /*0ad4*/ 	.word	0x0001cf30


	//   ....[123]....
        /*0ad8*/ 	.word	0x0001d0e0


	//   ....[124]....
        /*0adc*/ 	.word	0x0001d130


	//   ....[125]....
        /*0ae0*/ 	.word	0x0001d190


	//   ....[126]....
        /*0ae4*/ 	.word	0x0001d230


	//   ....[127]....
        /*0ae8*/ 	.word	0x0001d2e0


	//   ....[128]....
        /*0aec*/ 	.word	0x0001d380


	//   ....[129]....
        /*0af0*/ 	.word	0x0001d440


	//   ....[130]....
        /*0af4*/ 	.word	0x0001d520


	//   ....[131]....
        /*0af8*/ 	.word	0x0001d850


	//   ....[132]....
        /*0afc*/ 	.word	0x0001d8f0


	//   ....[133]....
        /*0b00*/ 	.word	0x0001da10


	//   ....[134]....
        /*0b04*/ 	.word	0x0001da80


	//   ....[135]....
        /*0b08*/ 	.word	0x0001db00


	//   ....[136]....
        /*0b0c*/ 	.word	0x0001db80


	//   ....[137]....
        /*0b10*/ 	.word	0x0001dc00


	//   ....[138]....
        /*0b14*/ 	.word	0x0001dc90


	//   ....[139]....
        /*0b18*/ 	.word	0x0001dd30


	//   ....[140]....
        /*0b1c*/ 	.word	0x0001ddd0


	//   ....[141]....
        /*0b20*/ 	.word	0x0001de40


	//   ....[142]....
        /*0b24*/ 	.word	0x0001deb0


	//   ....[143]....
        /*0b28*/ 	.word	0x0001df20


	//   ....[144]....
        /*0b2c*/ 	.word	0x0001dfa0


	//   ....[145]....
        /*0b30*/ 	.word	0x0001e020


	//   ....[146]....
        /*0b34*/ 	.word	0x0001e0c0


	//   ....[147]....
        /*0b38*/ 	.word	0x0001e150


	//   ....[148]....
        /*0b3c*/ 	.word	0x0001e280


	//----- nvinfo : EIATTR_REG_RECONFIG
	.align		4
.L_586:
        /*0b40*/ 	.byte	0x01, 0x54
	.zero		2


	//----- nvinfo : EIATTR_SYSCALL_OFFSETS
	.align		4
        /*0b44*/ 	.byte	0x04, 0x46
        /*0b46*/ 	.short	(.L_588 - .L_587)


	//   ....[0]....
.L_587:
        /*0b48*/ 	.word	0x00001a10


	//   ....[1]....
        /*0b4c*/ 	.word	0x00001b60


	//   ....[2]....
        /*0b50*/ 	.word	0x00006a10


	//   ....[3]....
        /*0b54*/ 	.word	0x00006d30


	//   ....[4]....
        /*0b58*/ 	.word	0x00016380


	//   ....[5]....
        /*0b5c*/ 	.word	0x000164e0


	//   ....[6]....
        /*0b60*/ 	.word	0x000165e0


	//   ....[7]....
        /*0b64*/ 	.word	0x00016f50


	//----- nvinfo : EIATTR_MBARRIER_INSTR_OFFSETS
	.align		4
.L_588:
        /*0b68*/ 	.byte	0x04, 0x39
        /*0b6a*/ 	.short	(.L_590 - .L_589)


	//   ....[0]....
.L_589:
        /*0b6c*/ 	.word	0x000002c0
        /*0b70*/ 	.word	0x000000ff
        /*0b74*/ 	.word	0x00028c00
        /*0b78*/ 	.short	0x0100
        /*0b7a*/ 	.byte	0x08
	.zero		1


	//   ....[1]....
        /*0b7c*/ 	.word	0x000002d0
        /*0b80*/ 	.word	0x000000ff
        /*0b84*/ 	.word	0x00028c20
        /*0b88*/ 	.short	0x0100
        /*0b8a*/ 	.byte	0x08
	.zero		1


	//   ....[2]....
        /*0b8c*/ 	.word	0x00000380
        /*0b90*/ 	.word	0x000000ff
        /*0b94*/ 	.word	0x00028c30
        /*0b98*/ 	.short	0x0100
        /*0b9a*/ 	.byte	0x06
	.zero		1


	//   ....[3]....
        /*0b9c*/ 	.word	0x00000390
        /*0ba0*/ 	.word	0x000000ff
        /*0ba4*/ 	.word	0x00028c40
        /*0ba8*/ 	.short	0x0100
        /*0baa*/ 	.byte	0x06
	.zero		1


	//   ....[4]....
        /*0bac*/ 	.word	0x000003a0
        /*0bb0*/ 	.word	0x000000ff
        /*0bb4*/ 	.word	0x00028c38
        /*0bb8*/ 	.short	0x0100
        /*0bba*/ 	.byte	0x06
	.zero		1


	//   ....[5]....
        /*0bbc*/ 	.word	0x000003b0
        /*0bc0*/ 	.word	0x000000ff
        /*0bc4*/ 	.word	0x00028c48
        /*0bc8*/ 	.short	0x0100
        /*0bca*/ 	.byte	0x06
	.zero		1


	//   ....[6]....
        /*0bcc*/ 	.word	0x000004e0
        /*0bd0*/ 	.word	0x000000ff
        /*0bd4*/ 	.word	0x00028c50
        /*0bd8*/ 	.short	0x0100
        /*0bda*/ 	.byte	0x08
	.zero		1


	//   ....[7]....
        /*0bdc*/ 	.word	0x000004f0
        /*0be0*/ 	.word	0x000000ff
        /*0be4*/ 	.word	0x00028c60
        /*0be8*/ 	.short	0x0100
        /*0bea*/ 	.byte	0x08
	.zero		1


	//   ....[8]....
        /*0bec*/ 	.word	0x00000500
        /*0bf0*/ 	.word	0x000000ff
        /*0bf4*/ 	.word	0x00028c58
        /*0bf8*/ 	.short	0x0100
        /*0bfa*/ 	.byte	0x08
	.zero		1


	//   ....[9]....
        /*0bfc*/ 	.word	0x00000510
        /*0c00*/ 	.word	0x000000ff
        /*0c04*/ 	.word	0x00028c68
        /*0c08*/ 	.short	0x0100
        /*0c0a*/ 	.byte	0x08
	.zero		1


	//   ....[10]....
        /*0c0c*/ 	.word	0x00000600
        /*0c10*/ 	.word	0x000000ff
        /*0c14*/ 	.word	0x00028c70
        /*0c18*/ 	.short	0x0100
        /*0c1a*/ 	.byte	0x06
	.zero		1


	//   ....[11]....
        /*0c1c*/ 	.word	0x00000610
        /*0c20*/ 	.word	0x000000ff
        /*0c24*/ 	.word	0x00028c80
        /*0c28*/ 	.short	0x0100
        /*0c2a*/ 	.byte	0x06
	.zero		1


	//   ....[12]....
        /*0c2c*/ 	.word	0x00000620
        /*0c30*/ 	.word	0x000000ff
        /*0c34*/ 	.word	0x00028c78
        /*0c38*/ 	.short	0x0100
        /*0c3a*/ 	.byte	0x06
	.zero		1


	//   ....[13]....
        /*0c3c*/ 	.word	0x00000630
        /*0c40*/ 	.word	0x000000ff
        /*0c44*/ 	.word	0x00028c88
        /*0c48*/ 	.short	0x0100
        /*0c4a*/ 	.byte	0x06
	.zero		1


	//   ....[14]....
        /*0c4c*/ 	.word	0x00000760
        /*0c50*/ 	.word	0x000000ff
        /*0c54*/ 	.word	0x00028c90
        /*0c58*/ 	.short	0x0100
        /*0c5a*/ 	.byte	0x08
	.zero		1


	//   ....[15]....
        /*0c5c*/ 	.word	0x00000770
        /*0c60*/ 	.word	0x000000ff
        /*0c64*/ 	.word	0x00028ca0
        /*0c68*/ 	.short	0x0100
        /*0c6a*/ 	.byte	0x08
	.zero		1


	//   ....[16]....
        /*0c6c*/ 	.word	0x00000780
        /*0c70*/ 	.word	0x000000ff
        /*0c74*/ 	.word	0x00028c98
        /*0c78*/ 	.short	0x0100
        /*0c7a*/ 	.byte	0x08
	.zero		1


	//   ....[17]....
        /*0c7c*/ 	.word	0x00000790
        /*0c80*/ 	.word	0x000000ff
        /*0c84*/ 	.word	0x00028ca8
        /*0c88*/ 	.short	0x0100
        /*0c8a*/ 	.byte	0x08
	.zero		1


	//   ....[18]....
        /*0c8c*/ 	.word	0x000008c0
        /*0c90*/ 	.word	0x000000ff
        /*0c94*/ 	.word	0x00028cb0
        /*0c98*/ 	.short	0x0100
        /*0c9a*/ 	.byte	0x08
	.zero		1


	//   ....[19]....
        /*0c9c*/ 	.word	0x000008d0
        /*0ca0*/ 	.word	0x000000ff
        /*0ca4*/ 	.word	0x00028cc0
        /*0ca8*/ 	.short	0x0100
        /*0caa*/ 	.byte	0x08
	.zero		1


	//   ....[20]....
        /*0cac*/ 	.word	0x000008e0
        /*0cb0*/ 	.word	0x000000ff
        /*0cb4*/ 	.word	0x00028cb8
        /*0cb8*/ 	.short	0x0100
        /*0cba*/ 	.byte	0x08
	.zero		1


	//   ....[21]....
        /*0cbc*/ 	.word	0x000008f0
        /*0cc0*/ 	.word	0x000000ff
        /*0cc4*/ 	.word	0x00028cc8
        /*0cc8*/ 	.short	0x0100
        /*0cca*/ 	.byte	0x08
	.zero		1


	//   ....[22]....
        /*0ccc*/ 	.word	0x00002740
        /*0cd0*/ 	.word	0x00000044
        /*0cd4*/ 	.word	0x00028c90
        /*0cd8*/ 	.short	0x010a
        /*0cda*/ 	.byte	0x3f
	.zero		1


	//   ....[23]....
        /*0cdc*/ 	.word	0x00003150
        /*0ce0*/ 	.word	0x00000044
        /*0ce4*/ 	.word	0x00028c90
        /*0ce8*/ 	.short	0x010a
        /*0cea*/ 	.byte	0x3f
	.zero		1


	//   ....[24]....
        /*0cec*/ 	.word	0x00003a50
        /*0cf0*/ 	.word	0x00000044
        /*0cf4*/ 	.word	0x00028c90
        /*0cf8*/ 	.short	0x010a
        /*0cfa*/ 	.byte	0x3f
	.zero		1


	//   ....[25]....
        /*0cfc*/ 	.word	0x00003c50
        /*0d00*/ 	.word	0x00000004
        /*0d04*/ 	.word	0x00000000
        /*0d08*/ 	.short	0x0101
        /*0d0a*/ 	.byte	0x3f
	.zero		1


	//   ....[26]....
        /*0d0c*/ 	.word	0x00003c90
        /*0d10*/ 	.word	0x00000044
        /*0d14*/ 	.word	0x00028cb0
        /*0d18*/ 	.short	0x010a
        /*0d1a*/ 	.byte	0x3f
	.zero		1


	//   ....[27]....
        /*0d1c*/ 	.word	0x000042c0
        /*0d20*/ 	.word	0x00000044
        /*0d24*/ 	.word	0x00000000
        /*0d28*/ 	.short	0x0101
        /*0d2a*/ 	.byte	0x3f
	.zero		1


	//   ....[28]....
        /*0d2c*/ 	.word	0x00004a00
        /*0d30*/ 	.word	0x00000014
        /*0d34*/ 	.word	0x00028c50
        /*0d38*/ 	.short	0x010a
        /*0d3a*/ 	.byte	0x3f
	.zero		1


	//   ....[29]....
        /*0d3c*/ 	.word	0x00004db0
        /*0d40*/ 	.word	0x00000000
        /*0d44*/ 	.word	0x00000000
        /*0d48*/ 	.short	0x0101
        /*0d4a*/ 	.byte	0x3f
	.zero		1


	//   ....[30]....
        /*0d4c*/ 	.word	0x000056e0
        /*0d50*/ 	.word	0x00000003
        /*0d54*/ 	.word	0x00028c50
        /*0d58*/ 	.short	0x010a
        /*0d5a*/ 	.byte	0x3f
	.zero		1


	//   ....[31]....
        /*0d5c*/ 	.word	0x00005730
        /*0d60*/ 	.word	0x00000003
        /*0d64*/ 	.word	0x00028c50
        /*0d68*/ 	.short	0x010a
        /*0d6a*/ 	.byte	0x3f
	.zero		1


	//   ....[32]....
        /*0d6c*/ 	.word	0x000059f0
        /*0d70*/ 	.word	0x00000003
        /*0d74*/ 	.word	0x00000000
        /*0d78*/ 	.short	0x0101
        /*0d7a*/ 	.byte	0x3f
	.zero		1


	//   ....[33]....
        /*0d7c*/ 	.word	0x00006aa0
        /*0d80*/ 	.word	0x00000002
        /*0d84*/ 	.word	0x00028c00
        /*0d88*/ 	.short	0x010a
        /*0d8a*/ 	.byte	0x3f
	.zero		1


	//   ....[34]....
        /*0d8c*/ 	.word	0x00006af0
        /*0d90*/ 	.word	0x00000002
        /*0d94*/ 	.word	0x00028c00
        /*0d98*/ 	.short	0x010a
        /*0d9a*/ 	.byte	0x3f
	.zero		1


	//   ....[35]....
        /*0d9c*/ 	.word	0x00007510
        /*0da0*/ 	.word	0x00000002
        /*0da4*/ 	.word	0x00028c00
        /*0da8*/ 	.short	0x010a
        /*0daa*/ 	.byte	0x3f
	.zero		1


	//   ....[36]....
        /*0dac*/ 	.word	0x000089f0
        /*0db0*/ 	.word	0x00000002
        /*0db4*/ 	.word	0x00028c00
        /*0db8*/ 	.short	0x010a
        /*0dba*/ 	.byte	0x3f
	.zero		1


	//   ....[37]....
        /*0dbc*/ 	.word	0x00009930
        /*0dc0*/ 	.word	0x000000a8
        /*0dc4*/ 	.word	0x00028c30
        /*0dc8*/ 	.short	0x010a
        /*0dca*/ 	.byte	0x3f
	.zero		1


	//   ....[38]....
        /*0dcc*/ 	.word	0x000099d0
        /*0dd0*/ 	.word	0x000000a8
        /*0dd4*/ 	.word	0x00028c30
        /*0dd8*/ 	.short	0x010a
        /*0dda*/ 	.byte	0x3f
	.zero		1


	//   ....[39]....
        /*0ddc*/ 	.word	0x0000abd0
        /*0de0*/ 	.word	0x00000000
        /*0de4*/ 	.word	0x00000000
        /*0de8*/ 	.short	0x0101
        /*0dea*/ 	.byte	0x3f
	.zero		1


	//   ....[40]....
        /*0dec*/ 	.word	0x0000b0b0
        /*0df0*/ 	.word	0x000000a8
        /*0df4*/ 	.word	0x00028c50
        /*0df8*/ 	.short	0x010a
        /*0dfa*/ 	.byte	0x3f
	.zero		1


	//   ....[41]....
        /*0dfc*/ 	.word	0x0000b160
        /*0e00*/ 	.word	0x000000a8
        /*0e04*/ 	.word	0x00028c50
        /*0e08*/ 	.short	0x010a
        /*0e0a*/ 	.byte	0x3f
	.zero		1


	//   ....[42]....
        /*0e0c*/ 	.word	0x0000b4c0
        /*0e10*/ 	.word	0x000000a8
        /*0e14*/ 	.word	0x00000000
        /*0e18*/ 	.short	0x0101
        /*0e1a*/ 	.byte	0x3f
	.zero		1


	//   ....[43]....
        /*0e1c*/ 	.word	0x0000b5b0
        /*0e20*/ 	.word	0x000000d8
        /*0e24*/ 	.word	0x00028c30
        /*0e28*/ 	.short	0x010a
        /*0e2a*/ 	.byte	0x3f
	.zero		1


	//   ....[44]....
        /*0e2c*/ 	.word	0x0000b660
        /*0e30*/ 	.word	0x000000d8
        /*0e34*/ 	.word	0x00028c30
        /*0e38*/ 	.short	0x010a
        /*0e3a*/ 	.byte	0x3f
	.zero		1


	//   ....[45]....
        /*0e3c*/ 	.word	0x0000c570
        /*0e40*/ 	.word	0x0000000e
        /*0e44*/ 	.word	0x00000000
        /*0e48*/ 	.short	0x0101
        /*0e4a*/ 	.byte	0x3f
	.zero		1


	//   ....[46]....
        /*0e4c*/ 	.word	0x0000d5a0
        /*0e50*/ 	.word	0x000000d8
        /*0e54*/ 	.word	0x00028c50
        /*0e58*/ 	.short	0x010a
        /*0e5a*/ 	.byte	0x3f
	.zero		1


	//   ....[47]....
        /*0e5c*/ 	.word	0x0000d5f0
        /*0e60*/ 	.word	0x000000d8
        /*0e64*/ 	.word	0x00028c50
        /*0e68*/ 	.short	0x010a
        /*0e6a*/ 	.byte	0x3f
	.zero		1


	//   ....[48]....
        /*0e6c*/ 	.word	0x0000d8f0
        /*0e70*/ 	.word	0x000000d8
        /*0e74*/ 	.word	0x00000000
        /*0e78*/ 	.short	0x0101
        /*0e7a*/ 	.byte	0x3f
	.zero		1


	//   ....[49]....
        /*0e7c*/ 	.word	0x0000da20
        /*0e80*/ 	.word	0x000000c2
        /*0e84*/ 	.word	0x00028c30
        /*0e88*/ 	.short	0x010a
        /*0e8a*/ 	.byte	0x3f
	.zero		1


	//   ....[50]....
        /*0e8c*/ 	.word	0x0000da90
        /*0e90*/ 	.word	0x000000c2
        /*0e94*/ 	.word	0x00028c30
        /*0e98*/ 	.short	0x010a
        /*0e9a*/ 	.byte	0x3f
	.zero		1


	//   ....[51]....
        /*0e9c*/ 	.word	0x0000e4e0
        /*0ea0*/ 	.word	0x0000000f
        /*0ea4*/ 	.word	0x00000000
        /*0ea8*/ 	.short	0x0101
        /*0eaa*/ 	.byte	0x3f
	.zero		1


	//   ....[52]....
        /*0eac*/ 	.word	0x0000f3f0
        /*0eb0*/ 	.word	0x000000c2
        /*0eb4*/ 	.word	0x00028c50
        /*0eb8*/ 	.short	0x010a
        /*0eba*/ 	.byte	0x3f
	.zero		1


	//   ....[53]....
        /*0ebc*/ 	.word	0x0000f440
        /*0ec0*/ 	.word	0x000000c2
        /*0ec4*/ 	.word	0x00028c50
        /*0ec8*/ 	.short	0x010a
        /*0eca*/ 	.byte	0x3f
	.zero		1


	//   ....[54]....
        /*0ecc*/ 	.word	0x0000f740
        /*0ed0*/ 	.word	0x000000c2
        /*0ed4*/ 	.word	0x00000000
        /*0ed8*/ 	.short	0x0101
        /*0eda*/ 	.byte	0x3f
	.zero		1


	//   ....[55]....
        /*0edc*/ 	.word	0x00011de0
        /*0ee0*/ 	.word	0x00000000
        /*0ee4*/ 	.word	0x00000000
        /*0ee8*/ 	.short	0x0101
        /*0eea*/ 	.byte	0x3f
	.zero		1


	//   ....[56]....
        /*0eec*/ 	.word	0x00014660
        /*0ef0*/ 	.word	0x00000006
        /*0ef4*/ 	.word	0x00028c20
        /*0ef8*/ 	.short	0x010a
        /*0efa*/ 	.byte	0x3f
	.zero		1


	//   ....[57]....
        /*0efc*/ 	.word	0x00014740
        /*0f00*/ 	.word	0x00000005
        /*0f04*/ 	.word	0x00028ca0
        /*0f08*/ 	.short	0x010a
        /*0f0a*/ 	.byte	0x3f
	.zero		1


	//   ....[58]....
        /*0f0c*/ 	.word	0x00014990
        /*0f10*/ 	.word	0x00000005
        /*0f14*/ 	.word	0x00028cc0
        /*0f18*/ 	.short	0x010a
        /*0f1a*/ 	.byte	0x3f
	.zero		1


	//   ....[59]....
        /*0f1c*/ 	.word	0x00015410
        /*0f20*/ 	.word	0x00000005
        /*0f24*/ 	.word	0x00028ca0
        /*0f28*/ 	.short	0x010a
        /*0f2a*/ 	.byte	0x3f
	.zero		1


	//   ....[60]....
        /*0f2c*/ 	.word	0x00015650
        /*0f30*/ 	.word	0x00000005
        /*0f34*/ 	.word	0x00028cc0
        /*0f38*/ 	.short	0x010a
        /*0f3a*/ 	.byte	0x3f
	.zero		1


	//   ....[61]....
        /*0f3c*/ 	.word	0x00016a30
        /*0f40*/ 	.word	0x00000000
        /*0f44*/ 	.word	0x00028c40
        /*0f48*/ 	.short	0x010a
        /*0f4a*/ 	.byte	0x3f
	.zero		1


	//   ....[62]....
        /*0f4c*/ 	.word	0x000175d0
        /*0f50*/ 	.word	0x00000008
        /*0f54*/ 	.word	0x00028c00
        /*0f58*/ 	.short	0x0107
        /*0f5a*/ 	.byte	0x3f
	.zero		1


	//   ....[63]....
        /*0f5c*/ 	.word	0x000176d0
        /*0f60*/ 	.word	0x00000002
        /*0f64*/ 	.word	0x00028c00
        /*0f68*/ 	.short	0x0101
        /*0f6a*/ 	.byte	0x3f
	.zero		1


	//   ....[64]....
        /*0f6c*/ 	.word	0x000176f0
        /*0f70*/ 	.word	0x00000002
        /*0f74*/ 	.word	0x00028c20
        /*0f78*/ 	.short	0x010a
        /*0f7a*/ 	.byte	0x3f
	.zero		1


	//   ....[65]....
        /*0f7c*/ 	.word	0x000177f0
        /*0f80*/ 	.word	0x00000000
        /*0f84*/ 	.word	0x00028c60
        /*0f88*/ 	.short	0x010a
        /*0f8a*/ 	.byte	0x3f
	.zero		1


	//   ....[66]....
        /*0f8c*/ 	.word	0x000184d0
        /*0f90*/ 	.word	0x00000003
        /*0f94*/ 	.word	0x00028c40
        /*0f98*/ 	.short	0x010a
        /*0f9a*/ 	.byte	0x3f
	.zero		1


	//   ....[67]....
        /*0f9c*/ 	.word	0x00018730
        /*0fa0*/ 	.word	0x00000003
        /*0fa4*/ 	.word	0x00028c60
        /*0fa8*/ 	.short	0x010a
        /*0faa*/ 	.byte	0x3f
	.zero		1


	//   ....[68]....
        /*0fac*/ 	.word	0x000193b0
        /*0fb0*/ 	.word	0x00000004
        /*0fb4*/ 	.word	0x00028c40
        /*0fb8*/ 	.short	0x010a
        /*0fba*/ 	.byte	0x3f
	.zero		1


	//   ....[69]....
        /*0fbc*/ 	.word	0x00019600
        /*0fc0*/ 	.word	0x00000004
        /*0fc4*/ 	.word	0x00028c60
        /*0fc8*/ 	.short	0x010a
        /*0fca*/ 	.byte	0x3f
	.zero		1


	//   ....[70]....
        /*0fcc*/ 	.word	0x0001a210
        /*0fd0*/ 	.word	0x00000004
        /*0fd4*/ 	.word	0x00028c40
        /*0fd8*/ 	.short	0x010a
        /*0fda*/ 	.byte	0x3f
	.zero		1


	//   ....[71]....
        /*0fdc*/ 	.word	0x0001a470
        /*0fe0*/ 	.word	0x00000004
        /*0fe4*/ 	.word	0x00028c60
        /*0fe8*/ 	.short	0x010a
        /*0fea*/ 	.byte	0x3f
	.zero		1


	//   ....[72]....
        /*0fec*/ 	.word	0x0001bcf0
        /*0ff0*/ 	.word	0x00000000
        /*0ff4*/ 	.word	0x00028c20
        /*0ff8*/ 	.short	0x010a
        /*0ffa*/ 	.byte	0x3f
	.zero		1


	//   ....[73]....
        /*0ffc*/ 	.word	0x0001bea0
        /*1000*/ 	.word	0x00000006
        /*1004*/ 	.word	0x00000000
        /*1008*/ 	.short	0x010a
        /*100a*/ 	.byte	0x3f
	.zero		1


	//   ....[74]....
        /*100c*/ 	.word	0x0001bf10
        /*1010*/ 	.word	0x00000007
        /*1014*/ 	.word	0x00000000
        /*1018*/ 	.short	0x010a
        /*101a*/ 	.byte	0x3f
	.zero		1


	//   ....[75]....
        /*101c*/ 	.word	0x0001bf80
        /*1020*/ 	.word	0x00000004
        /*1024*/ 	.word	0x00000000
        /*1028*/ 	.short	0x010a
        /*102a*/ 	.byte	0x3f
	.zero		1


	//   ....[76]....
        /*102c*/ 	.word	0x0001bfb0
        /*1030*/ 	.word	0x00000003
        /*1034*/ 	.word	0x00000000
        /*1038*/ 	.short	0x010a
        /*103a*/ 	.byte	0x3f
	.zero		1


	//   ....[77]....
        /*103c*/ 	.word	0x0001c010
        /*1040*/ 	.word	0x00000044
        /*1044*/ 	.word	0x00028c90
        /*1048*/ 	.short	0x010a
        /*104a*/ 	.byte	0x3f
	.zero		1


	//   ....[78]....
        /*104c*/ 	.word	0x0001c060
        /*1050*/ 	.word	0x00000044
        /*1054*/ 	.word	0x00028c90
        /*1058*/ 	.short	0x010a
        /*105a*/ 	.byte	0x3f
	.zero		1


	//   ....[79]....
        /*105c*/ 	.word	0x0001c0b0
        /*1060*/ 	.word	0x00000044
        /*1064*/ 	.word	0x00028c90
        /*1068*/ 	.short	0x010a
        /*106a*/ 	.byte	0x3f
	.zero		1


	//   ....[80]....
        /*106c*/ 	.word	0x0001c100
        /*1070*/ 	.word	0x00000044
        /*1074*/ 	.word	0x00028cb0
        /*1078*/ 	.short	0x010a
        /*107a*/ 	.byte	0x3f
	.zero		1


	//   ....[81]....
        /*107c*/ 	.word	0x0001c150
        /*1080*/ 	.word	0x00000014
        /*1084*/ 	.word	0x00028c50
        /*1088*/ 	.short	0x010a
        /*108a*/ 	.byte	0x3f
	.zero		1


	//   ....[82]....
        /*108c*/ 	.word	0x0001c1a0
        /*1090*/ 	.word	0x00000003
        /*1094*/ 	.word	0x00028c50
        /*1098*/ 	.short	0x010a
        /*109a*/ 	.byte	0x3f
	.zero		1


	//   ....[83]....
        /*109c*/ 	.word	0x0001c570
        /*10a0*/ 	.word	0x00000002
        /*10a4*/ 	.word	0x00028c00
        /*10a8*/ 	.short	0x010a
        /*10aa*/ 	.byte	0x3f
	.zero		1


	//   ....[84]....
        /*10ac*/ 	.word	0x0001c980
        /*10b0*/ 	.word	0x00000002
        /*10b4*/ 	.word	0x00028c00
        /*10b8*/ 	.short	0x010a
        /*10ba*/ 	.byte	0x3f
	.zero		1


	//   ....[85]....
        /*10bc*/ 	.word	0x0001c9d0
        /*10c0*/ 	.word	0x000000a8
        /*10c4*/ 	.word	0x00028c30
        /*10c8*/ 	.short	0x010a
        /*10ca*/ 	.byte	0x3f
	.zero		1


	//   ....[86]....
        /*10cc*/ 	.word	0x0001ca20
        /*10d0*/ 	.word	0x000000a8
        /*10d4*/ 	.word	0x00028c50
        /*10d8*/ 	.short	0x010a
        /*10da*/ 	.byte	0x3f
	.zero		1


	//   ....[87]....
        /*10dc*/ 	.word	0x0001ca70
        /*10e0*/ 	.word	0x000000d8
        /*10e4*/ 	.word	0x00028c30
        /*10e8*/ 	.short	0x010a
        /*10ea*/ 	.byte	0x3f
	.zero		1


	//   ....[88]....
        /*10ec*/ 	.word	0x0001cac0
        /*10f0*/ 	.word	0x000000d8
        /*10f4*/ 	.word	0x00028c50
        /*10f8*/ 	.short	0x010a
        /*10fa*/ 	.byte	0x3f
	.zero		1


	//   ....[89]....
        /*10fc*/ 	.word	0x0001cb10
        /*1100*/ 	.word	0x000000c2
        /*1104*/ 	.word	0x00028c30
        /*1108*/ 	.short	0x010a
        /*110a*/ 	.byte	0x3f
	.zero		1


	//   ....[90]....
        /*110c*/ 	.word	0x0001cb60
        /*1110*/ 	.word	0x000000c2
        /*1114*/ 	.word	0x00028c50
        /*1118*/ 	.short	0x010a
        /*111a*/ 	.byte	0x3f
	.zero		1


	//   ....[91]....
        /*111c*/ 	.word	0x0001cd10
        /*1120*/ 	.word	0x00000005
        /*1124*/ 	.word	0x00028c20
        /*1128*/ 	.short	0x010a
        /*112a*/ 	.byte	0x3f
	.zero		1


	//   ....[92]....
        /*112c*/ 	.word	0x0001cd60
        /*1130*/ 	.word	0x00000005
        /*1134*/ 	.word	0x00028ca0
        /*1138*/ 	.short	0x010a
        /*113a*/ 	.byte	0x3f
	.zero		1


	//   ....[93]....
        /*113c*/ 	.word	0x0001cdb0
        /*1140*/ 	.word	0x00000005
        /*1144*/ 	.word	0x00028cc0
        /*1148*/ 	.short	0x010a
        /*114a*/ 	.byte	0x3f
	.zero		1


	//   ....[94]....
        /*114c*/ 	.word	0x0001ce00
        /*1150*/ 	.word	0x00000005
        /*1154*/ 	.word	0x00028ca0
        /*1158*/ 	.short	0x010a
        /*115a*/ 	.byte	0x3f
	.zero		1


	//   ....[95]....
        /*115c*/ 	.word	0x0001ce50
        /*1160*/ 	.word	0x00000005
        /*1164*/ 	.word	0x00028cc0
        /*1168*/ 	.short	0x010a
        /*116a*/ 	.byte	0x3f
	.zero		1


	//   ....[96]....
        /*116c*/ 	.word	0x0001cff0
        /*1170*/ 	.word	0x00000000
        /*1174*/ 	.word	0x00028c40
        /*1178*/ 	.short	0x010a
        /*117a*/ 	.byte	0x3f
	.zero		1


	//   ....[97]....
        /*117c*/ 	.word	0x0001d570
        /*1180*/ 	.word	0x00000002
        /*1184*/ 	.word	0x00028c20
        /*1188*/ 	.short	0x010a
        /*118a*/ 	.byte	0x3f
	.zero		1


	//   ....[98]....
        /*118c*/ 	.word	0x0001d5c0
        /*1190*/ 	.word	0x00000000
        /*1194*/ 	.word	0x00028c60
        /*1198*/ 	.short	0x010a
        /*119a*/ 	.byte	0x3f
	.zero		1


	//   ....[99]....
        /*119c*/ 	.word	0x0001d610
        /*11a0*/ 	.word	0x00000003
        /*11a4*/ 	.word	0x00028c40
        /*11a8*/ 	.short	0x010a
        /*11aa*/ 	.byte	0x3f
	.zero		1


	//   ....[100]....
        /*11ac*/ 	.word	0x0001d660
        /*11b0*/ 	.word	0x00000003
        /*11b4*/ 	.word	0x00028c60
        /*11b8*/ 	.short	0x010a
        /*11ba*/ 	.byte	0x3f
	.zero		1


	//   ....[101]....
        /*11bc*/ 	.word	0x0001d6b0
        /*11c0*/ 	.word	0x00000004
        /*11c4*/ 	.word	0x00028c40
        /*11c8*/ 	.short	0x010a
        /*11ca*/ 	.byte	0x3f
	.zero		1


	//   ....[102]....
        /*11cc*/ 	.word	0x0001d700
        /*11d0*/ 	.word	0x00000004
        /*11d4*/ 	.word	0x00028c60
        /*11d8*/ 	.short	0x010a
        /*11da*/ 	.byte	0x3f
	.zero		1


	//   ....[103]....
        /*11dc*/ 	.word	0x0001d750
        /*11e0*/ 	.word	0x00000004
        /*11e4*/ 	.word	0x00028c40
        /*11e8*/ 	.short	0x010a
        /*11ea*/ 	.byte	0x3f
	.zero		1


	//   ....[104]....
        /*11ec*/ 	.word	0x0001d7a0
        /*11f0*/ 	.word	0x00000004
        /*11f4*/ 	.word	0x00028c60
        /*11f8*/ 	.short	0x010a
        /*11fa*/ 	.byte	0x3f
	.zero		1


	//   ....[105]....
        /*11fc*/ 	.word	0x0001e1a0
        /*1200*/ 	.word	0x00000000
        /*1204*/ 	.word	0x00028c20
        /*1208*/ 	.short	0x010a
        /*120a*/ 	.byte	0x3f
	.zero		1


	//   ....[106]....
        /*120c*/ 	.word	0x0001e340
        /*1210*/ 	.word	0x00000006
        /*1214*/ 	.word	0x00000000
        /*1218*/ 	.short	0x010a
        /*121a*/ 	.byte	0x3f
	.zero		1


	//   ....[107]....
        /*121c*/ 	.word	0x0001e390
        /*1220*/ 	.word	0x00000007
        /*1224*/ 	.word	0x00000000
        /*1228*/ 	.short	0x010a
        /*122a*/ 	.byte	0x3f
	.zero		1


	//   ....[108]....
        /*122c*/ 	.word	0x0001e3e0
        /*1230*/ 	.word	0x00000004
        /*1234*/ 	.word	0x00000000
        /*1238*/ 	.short	0x010a
        /*123a*/ 	.byte	0x3f
	.zero		1


	//----- nvinfo : EIATTR_NUM_MBARRIERS
	.align		4
.L_590:
        /*123c*/ 	.byte	0x03, 0x38
        /*123e*/ 	.short	0x0016


	//----- nvinfo : EIATTR_EXIT_INSTR_OFFSETS
	.align		4
        /*1240*/ 	.byte	0x04, 0x1c
        /*1242*/ 	.short	(.L_592 - .L_591)


	//   ....[0]....
.L_591:
        /*1244*/ 	.word	0x0001c000


	//----- nvinfo : EIATTR_MAX_THREADS
	.align		4
.L_592:
        /*1248*/ 	.byte	0x04, 0x05
        /*124a*/ 	.short	(.L_594 - .L_593)
.L_593:
        /*124c*/ 	.word	0x00000180
        /*1250*/ 	.word	0x00000001
        /*1254*/ 	.word	0x00000001


	//----- nvinfo : EIATTR_CRS_STACK_SIZE
	.align		4
.L_594:
        /*1258*/ 	.byte	0x04, 0x1e
        /*125a*/ 	.short	(.L_596 - .L_595)
.L_595:
        /*125c*/ 	.word	0x00000000


	//----- nvinfo : EIATTR_CBANK_PARAM_SIZE
	.align		4
.L_596:
        /*1260*/ 	.byte	0x03, 0x19
        /*1262*/ 	.short	0x0af0


	//----- nvinfo : EIATTR_PARAM_CBANK
	.align		4
        /*1264*/ 	.byte	0x04, 0x0a
        /*1266*/ 	.short	(.L_598 - .L_597)
	.align		4
.L_597:
        /*1268*/ 	.word	index@(.nv.constant0._ZN7cutlass13device_kernelIN5flash11enable_sm90INS1_16FlashAttnFwdSm90INS1_25CollectiveMainloopFwdSm90ILi2EN4cute5tupleIJNS5_1CILi1EEES8_S8_EEENS6_IJNS7_ILi64EEESA_SA_EEELi512ENS_10bfloat16_tEfNS_4arch4Sm90ELb1ELb0ELb1ELb1ELb0ELb1ELb0ELb0ELb0ELb1ELb0ELb0EEENS1_21CollectiveEpilogueFwdINS6_IJSA_NS7_ILi512EEESA_EEES9_SC_SE_Li256ELb1ELb1ELb0ELb0EEENS1_36VarlenDynamicPersistentTileSchedulerILi64ELi64ELi256ELi128ELb0ELb1ELb1ELb1ELb1ELb1EEEEEEEEEvNT_6ParamsE)
        /*126c*/ 	.short	0x0210
        /*126e*/ 	.short	0x0af0


	//----- nvinfo : EIATTR_SW_WAR
	.align		4
.L_598:
        /*1270*/ 	.byte	0x04, 0x36
        /*1272*/ 	.short	(.L_600 - .L_599)
.L_599:
        /*1274*/ 	.word	0x00000008
.L_600:


//--------------------- .nv.info._ZN7cutlass13device_kernelIN5flash11enable_sm90INS1_16FlashAttnFwdSm90INS1_25CollectiveMainloopFwdSm90ILi2EN4cute5tupleIJNS5_1CILi1EEES8_S8_EEENS6_IJNS7_ILi64EEESA_SA_EEELi512ENS_10bfloat16_tEfNS_4arch4Sm90ELb1ELb0ELb1ELb1ELb0ELb0ELb1ELb0ELb0ELb1ELb0ELb0EEENS1_21CollectiveEpilogueFwdINS6_IJSA_NS7_ILi512EEESA_EEES9_SC_SE_Li256ELb1ELb1ELb0ELb0EEENS1_36VarlenDynamicPersistentTileSchedulerILi64ELi64ELi256ELi128ELb0ELb1ELb1ELb1ELb1ELb1EEEEEEEEEvNT_6ParamsE --------------------------
	.section	.nv.info._ZN7cutlass13device_kernelIN5flash11enable_sm90INS1_16FlashAttnFwdSm90INS1_25CollectiveMainloopFwdSm90ILi2EN4cute5tupleIJNS5_1CILi1EEES8_S8_EEENS6_IJNS7_ILi64EEESA_SA_EEELi512ENS_10bfloat16_tEfNS_4arch4Sm90ELb1ELb0ELb1ELb1ELb0ELb0ELb1ELb0ELb0ELb1ELb0ELb0EEENS1_21CollectiveEpilogueFwdINS6_IJSA_NS7_ILi512EEESA_EEES9_SC_SE_Li256ELb1ELb1ELb0ELb0EEENS1_36VarlenDynamicPersistentTileSchedulerILi64ELi64ELi256ELi128ELb0ELb1ELb1ELb1ELb1ELb1EEEEEEEEEvNT_6ParamsE,"",@"SHT_CUDA_INFO"
	.sectionflags	@""
	.align	4


	//----- nvinfo : EIATTR_CUDA_API_VERSION
	.align		4
        /*0000*/ 	.byte	0x04, 0x37
        /*0002*/ 	.short	(.L_602 - .L_601)
.L_601:
        /*0004*/ 	.word	0x00000082


	//----- nvinfo : EIATTR_KPARAM_INFO
	.align		4
.L_602:
        /*0008*/ 	.byte	0x04, 0x17
        /*000a*/ 	.short	(.L_604 - .L_603)
.L_603:
        /*000c*/ 	.word	0x00000000
        /*0010*/ 	.short	0x0000
        /*0012*/ 	.short	0x0070
        /*0014*/ 	.byte	0x00, 0xf0, 0x01, 0x2e


	//----- nvinfo : EIATTR_SPARSE_MMA_MASK
	.align		4
.L_604:
        /*0018*/ 	.byte	0x03, 0x50
        /*001a*/ 	.short	0x0000


	//----- nvinfo : EIATTR_MAXREG_COUNT
	.align		4
        /*001c*/ 	.byte	0x03, 0x1b
        /*001e*/ 	.short	0x00a8


	//----- nvinfo : EIATTR_NUM_BARRIERS
	.align		4
        /*0020*/ 	.byte	0x02, 0x4c
        /*0022*/ 	.byte	0x10
	.zero		1


	//----- nvinfo : EIATTR_EXTERNS
	.align		4
        /*0024*/ 	.byte	0x04, 0x0f
        /*0026*/ 	.short	(.L_606 - .L_605)


	//   ....[0]....
	.align		4
.L_605:
        /*0028*/ 	.word	index@(__assertfail)


	//----- nvinfo : EIATTR_ANNOTATIONS
	.align		4
.L_606:
        /*002c*/ 	.byte	0x04, 0x55
        /*002e*/ 	.short	(.L_608 - .L_607)


	//   ....[0]....
.L_607:
        /* <DEDUP_REMOVED lines=100> */


	//----- nvinfo : EIATTR_MERCURY_ISA_VERSION
	.align		4
.L_608:
        /*0658*/ 	.byte	0x03, 0x5f
        /*065a*/ 	.short	0x0101


	//----- nvinfo : EIATTR_UNUSED_LOAD_BYTE_OFFSET
	.align		4
        /*065c*/ 	.byte	0x04, 0x44
        /*065e*/ 	.short	(.L_610 - .L_609)


	//   ....[0]....
.L_609:
        /*0660*/ 	.word	0x00000a50
        /*0664*/ 	.word	0x0000fff0


	//   ....[1]....
        /*0668*/ 	.word	0x0000db90
        /*066c*/ 	.word	0x0000fff0


	//----- nvinfo : EIATTR_INT_WARP_WIDE_INSTR_OFFSETS
	.align		4
.L_610:
        /*0670*/ 	.byte	0x04, 0x31
        /*0672*/ 	.short	(.L_612 - .L_611)


	//   ....[0]....
.L_611:
        /*0674*/ 	.word	0x00000130


	//   ....[1]....
        /*0678*/ 	.word	0x00000170


	//   ....[2]....
        /*067c*/ 	.word	0x000001e0


	//   ....[3]....
        /*0680*/ 	.word	0x000001f0


	//   ....[4]....
        /*0684*/ 	.word	0x00011ea0


	//   ....[5]....
        /*0688*/ 	.word	0x00011f00


	//   ....[6]....
        /*068c*/ 	.word	0x00017c90


	//   ....[7]....
        /*0690*/ 	.word	0x00017d20


	//----- nvinfo : EIATTR_COOP_GROUP_MASK_REGIDS
	.align		4
.L_612:
        /*0694*/ 	.byte	0x04, 0x29
        /*0696*/ 	.short	(.L_614 - .L_613)


	//   ....[0]....
.L_613:
        /*0698*/ 	.word	0xffffffff


	//   ....[1]....
        /*069c*/ 	.word	0xffffffff


	//   ....[2]....
        /*06a0*/ 	.word	0xffffffff


	//   ....[3]....
        /*06a4*/ 	.word	0xffffffff


	//   ....[4]....
        /*06a8*/ 	.word	0xffffffff


	//   ....[5]....
        /*06ac*/ 	.word	0xffffffff


	//   ....[6]....
        /*06b0*/ 	.word	0xffffffff


	//   ....[7]....
        /*06b4*/ 	.word	0xffffffff


	//   ....[8]....
        /*06b8*/ 	.word	0xffffffff


	//   ....[9]....
        /*06bc*/ 	.word	0xffffffff


	//   ....[10]....
        /*06c0*/ 	.word	0xffffffff


	//   ....[11]....
        /*06c4*/ 	.word	0xffffffff


	//   ....[12]....
        /*06c8*/ 	.word	0xffffffff


	//   ....[13]....
        /*06cc*/ 	.word	0xffffffff


	//   ....[14]....
        /*06d0*/ 	.word	0xffffffff


	//   ....[15]....
        /*06d4*/ 	.word	0xffffffff


	//   ....[16]....
        /*06d8*/ 	.word	0xffffffff


	//   ....[17]....
        /*06dc*/ 	.word	0xffffffff


	//   ....[18]....
        /*06e0*/ 	.word	0xffffffff


	//   ....[19]....
        /*06e4*/ 	.word	0xffffffff


	//   ....[20]....
        /*06e8*/ 	.word	0xffffffff


	//   ....[21]....
        /*06ec*/ 	.word	0xffffffff


	//   ....[22]....
        /*06f0*/ 	.word	0xffffffff


	//   ....[23]....
        /*06f4*/ 	.word	0xffffffff


	//   ....[24]....
        /*06f8*/ 	.word	0xffffffff


	//   ....[25]....
        /*06fc*/ 	.word	0xffffffff


	//   ....[26]....
        /*0700*/ 	.word	0xffffffff


	//   ....[27]....
        /*0704*/ 	.word	0xffffffff


	//   ....[28]....
        /*0708*/ 	.word	0xffffffff


	//   ....[29]....
        /*070c*/ 	.word	0xffffffff


	//   ....[30]....
        /*0710*/ 	.word	0xffffffff


	//   ....[31]....
        /*0714*/ 	.word	0xffffffff


	//   ....[32]....
        /*0718*/ 	.word	0xffffffff


	//   ....[33]....
        /*071c*/ 	.word	0xffffffff


	//   ....[34]....
        /*0720*/ 	.word	0xffffffff


	//   ....[35]....
        /*0724*/ 	.word	0xffffffff


	//   ....[36]....
        /*0728*/ 	.word	0xffffffff


	//   ....[37]....
        /*072c*/ 	.word	0xffffffff


	//   ....[38]....
        /*0730*/ 	.word	0xffffffff


	//   ....[39]....
        /*0734*/ 	.word	0xffffffff


	//   ....[40]....
        /*0738*/ 	.word	0xffffffff


	//   ....[41]....
        /*073c*/ 	.word	0xffffffff


	//   ....[42]....
        /*0740*/ 	.word	0xffffffff


	//   ....[43]....
        /*0744*/ 	.word	0xffffffff


	//   ....[44]....
        /*0748*/ 	.word	0xffffffff


	//   ....[45]....
        /*074c*/ 	.word	0xffffffff


	//   ....[46]....
        /*0750*/ 	.word	0xffffffff


	//   ....[47]....
        /*0754*/ 	.word	0xffffffff


	//   ....[48]....
        /*0758*/ 	.word	0xffffffff


	//   ....[49]....
        /*075c*/ 	.word	0xffffffff


	//   ....[50]....
        /*0760*/ 	.word	0xffffffff


	//   ....[51]....
        /*0764*/ 	.word	0xffffffff


	//   ....[52]....
        /*0768*/ 	.word	0xffffffff


	//   ....[53]....
        /*076c*/ 	.word	0xffffffff


	//   ....[54]....
        /*0770*/ 	.word	0xffffffff


	//   ....[55]....
        /*0774*/ 	.word	0xffffffff


	//   ....[56]....
        /*0778*/ 	.word	0xffffffff


	//   ....[57]....
        /*077c*/ 	.word	0xffffffff


	//   ....[58]....
        /*0780*/ 	.word	0xffffffff


	//   ....[59]....
        /*0784*/ 	.word	0xffffffff


	//   ....[60]....
        /*0788*/ 	.word	0xffffffff


	//   ....[61]....
        /*078c*/ 	.word	0xffffffff


	//   ....[62]....
        /*0790*/ 	.word	0xffffffff


	//   ....[63]....
        /*0794*/ 	.word	0xffffffff


	//   ....[64]....
        /*0798*/ 	.word	0xffffffff


	//   ....[65]....
        /*079c*/ 	.word	0xffffffff


	//   ....[66]....
        /*07a0*/ 	.word	0xffffffff


	//   ....[67]....
        /*07a4*/ 	.word	0xffffffff


	//   ....[68]....
        /*07a8*/ 	.word	0xffffffff


	//   ....[69]....
        /*07ac*/ 	.word	0xffffffff


	//   ....[70]....
        /*07b0*/ 	.word	0xffffffff


	//   ....[71]....
        /*07b4*/ 	.word	0xffffffff


	//   ....[72]....
        /*07b8*/ 	.word	0xffffffff


	//   ....[73]....
        /*07bc*/ 	.word	0xffffffff


	//   ....[74]....
        /*07c0*/ 	.word	0xffffffff


	//   ....[75]....
        /*07c4*/ 	.word	0xffffffff


	//   ....[76]....
        /*07c8*/ 	.word	0xffffffff


	//   ....[77]....
        /*07cc*/ 	.word	0xffffffff


	//   ....[78]....
        /*07d0*/ 	.word	0xffffffff


	//   ....[79]....
        /*07d4*/ 	.word	0xffffffff


	//   ....[80]....
        /*07d8*/ 	.word	0xffffffff


	//   ....[81]....
        /*07dc*/ 	.word	0xffffffff


	//   ....[82]....
        /*07e0*/ 	.word	0xffffffff


	//   ....[83]....
        /*07e4*/ 	.word	0xffffffff


	//   ....[84]....
        /*07e8*/ 	.word	0xffffffff


	//   ....[85]....
        /*07ec*/ 	.word	0xffffffff


	//   ....[86]....
        /*07f0*/ 	.word	0xffffffff


	//   ....[87]....
        /*07f4*/ 	.word	0xffffffff


	//   ....[88]....
        /*07f8*/ 	.word	0xffffffff


	//   ....[89]....
        /*07fc*/ 	.word	0xffffffff


	//   ....[90]....
        /*0800*/ 	.word	0xffffffff


	//   ....[91]....
        /*0804*/ 	.word	0xffffffff


	//   ....[92]....
        /*0808*/ 	.word	0xffffffff


	//   ....[93]....
        /*080c*/ 	.word	0xffffffff


	//   ....[94]....
        /*0810*/ 	.word	0xffffffff


	//   ....[95]....
        /*0814*/ 	.word	0xffffffff


	//   ....[96]....
        /*0818*/ 	.word	0xffffffff


	//   ....[97]....
        /*081c*/ 	.word	0xffffffff


	//   ....[98]....
        /*0820*/ 	.word	0xffffffff


	//   ....[99]....
        /*0824*/ 	.word	0x0500000f


	//   ....[100]....
        /*0828*/ 	.word	0x0500000f


	//   ....[101]....
        /*082c*/ 	.word	0x0500000f


	//   ....[102]....
        /*0830*/ 	.word	0x0500000f


	//   ....[103]....
        /*0834*/ 	.word	0x0500000f


	//   ....[104]....
        /*0838*/ 	.word	0x0500000f


	//   ....[105]....
        /*083c*/ 	.word	0x0500000f


	//   ....[106]....
        /*0840*/ 	.word	0x0500000f


	//   ....[107]....
        /*0844*/ 	.word	0x0500000f


	//   ....[108]....
        /*0848*/ 	.word	0x0500000f


	//   ....[109]....
        /*084c*/ 	.word	0x0500000f


	//   ....[110]....
        /*0850*/ 	.word	0x0500000f


	//   ....[111]....
        /*0854*/ 	.word	0x0500000f


	//   ....[112]....
        /*0858*/ 	.word	0x0500000f


	//   ....[113]....
        /*085c*/ 	.word	0x0500000f


	//   ....[114]....
        /*0860*/ 	.word	0x0500000f


	//   ....[115]....
        /*0864*/ 	.word	0x0500000f


	//   ....[116]....
        /*0868*/ 	.word	0x0500000f


	//   ....[117]....
        /*086c*/ 	.word	0x0500000f


	//   ....[118]....
        /*0870*/ 	.word	0x0500000f


	//   ....[119]....
        /*0874*/ 	.word	0x0500000f


	//   ....[120]....
        /*0878*/ 	.word	0x0500000f


	//   ....[121]....
        /*087c*/ 	.word	0x0500000f


	//   ....[122]....
        /*0880*/ 	.word	0x0500000f


	//   ....[123]....
        /*0884*/ 	.word	0x0500000f


	//   ....[124]....
        /*0888*/ 	.word	0x0500000f


	//   ....[125]....
        /*088c*/ 	.word	0x0500000f


	//   ....[126]....
        /*0890*/ 	.word	0x0500000f


	//   ....[127]....
        /*0894*/ 	.word	0x0500000f


	//   ....[128]....
        /*0898*/ 	.word	0x0500000f


	//   ....[129]....
        /*089c*/ 	.word	0x0500000f


	//   ....[130]....
        /*08a0*/ 	.word	0x0500000f


	//   ....[131]....
        /*08a4*/ 	.word	0x0500000f


	//   ....[132]....
        /*08a8*/ 	.word	0x0500000f


	//   ....[133]....
        /*08ac*/ 	.word	0x0500000f


	//----- nvinfo : EIATTR_COOP_GROUP_INSTR_OFFSETS
	.align		4
.L_614:
        /*08b0*/ 	.byte	0x04, 0x28
        /*08b2*/ 	.short	(.L_616 - .L_615)


	//   ....[0]....
.L_615:
        /*08b4*/ 	.word	0x00000070


	//   ....[1]....
        /*08b8*/ 	.word	0x00000140


	//   ....[2]....
        /*08bc*/ 	.word	0x00000190


	//   ....[3]....
        /*08c0*/ 	.word	0x000003a0


	//   ....[4]....
        /*08c4*/ 	.word	0x00000500


	//   ....[5]....
        /*08c8*/ 	.word	0x00000620


	//   ....[6]....
        /*08cc*/ 	.word	0x00000780


	//   ....[7]....
        /*08d0*/ 	.word	0x00001a90


	//   ....[8]....
        /*08d4*/ 	.word	0x00003780


	//   ....[9]....
        /*08d8*/ 	.word	0x00004780


	//   ....[10]....
        /*08dc*/ 	.word	0x00005360


	//   ....[11]....
        /*08e0*/ 	.word	0x000053a0


	//   ....[12]....
        /*08e4*/ 	.word	0x00005a80


	//   ....[13]....
        /*08e8*/ 	.word	0x00005b30


	//   ....[14]....
        /*08ec*/ 	.word	0x00005f90


	//   ....[15]....
        /*08f0*/ 	.word	0x00006010


	//   ....[16]....
        /*08f4*/ 	.word	0x000068f0


	//   ....[17]....
        /*08f8*/ 	.word	0x000075a0


	//   ....[18]....
        /*08fc*/ 	.word	0x00008270


	//   ....[19]....
        /*0900*/ 	.word	0x00008750


	//   ....[20]....
        /*0904*/ 	.word	0x000087f0


	//   ....[21]....
        /*0908*/ 	.word	0x00008940


	//   ....[22]....
        /*090c*/ 	.word	0x00008d40


	//   ....[23]....
        /*0910*/ 	.word	0x00008de0


	//   ....[24]....
        /*0914*/ 	.word	0x00009f40


	//   ....[25]....
        /*0918*/ 	.word	0x0000ab90


	//   ....[26]....
        /*091c*/ 	.word	0x0000bb20


	//   ....[27]....
        /*0920*/ 	.word	0x0000bba0


	//   ....[28]....
        /*0924*/ 	.word	0x0000bed0


	//   ....[29]....
        /*0928*/ 	.word	0x0000c090


	//   ....[30]....
        /*092c*/ 	.word	0x0000d060


	//   ....[31]....
        /*0930*/ 	.word	0x0000d0a0


	//   ....[32]....
        /*0934*/ 	.word	0x0000d0d0


	//   ....[33]....
        /*0938*/ 	.word	0x0000d140


	//   ....[34]....
        /*093c*/ 	.word	0x0000d180


	//   ....[35]....
        /*0940*/ 	.word	0x0000eaa0


	//   ....[36]....
        /*0944*/ 	.word	0x0000f0c0


	//   ....[37]....
        /*0948*/ 	.word	0x0000f0f0


	//   ....[38]....
        /*094c*/ 	.word	0x0000f110


	//   ....[39]....
        /*0950*/ 	.word	0x0000f140


	//   ....[40]....
        /*0954*/ 	.word	0x0000f7c0


	//   ....[41]....
        /*0958*/ 	.word	0x0000f7e0


	//   ....[42]....
        /*095c*/ 	.word	0x0000fa20


	//   ....[43]....
        /*0960*/ 	.word	0x0000fa40


	//   ....[44]....
        /*0964*/ 	.word	0x000105d0


	//   ....[45]....
        /*0968*/ 	.word	0x00010600


	//   ....[46]....
        /*096c*/ 	.word	0x00010840


	//   ....[47]....
        /*0970*/ 	.word	0x00010860


	//   ....[48]....
        /*0974*/ 	.word	0x00010b10


	//   ....[49]....
        /*0978*/ 	.word	0x00010cf0


	//   ....[50]....
        /*097c*/ 	.word	0x00010d20


	//   ....[51]....
        /*0980*/ 	.word	0x00010d50


	//   ....[52]....
        /*0984*/ 	.word	0x00010d80


	//   ....[53]....
        /*0988*/ 	.word	0x00010db0


	//   ....[54]....
        /*098c*/ 	.word	0x00010de0


	//   ....[55]....
        /*0990*/ 	.word	0x00010f50


	//   ....[56]....
        /*0994*/ 	.word	0x00010f80


	//   ....[57]....
        /*0998*/ 	.word	0x00010fb0


	//   ....[58]....
        /*099c*/ 	.word	0x00010fe0


	//   ....[59]....
        /*09a0*/ 	.word	0x00011010


	//   ....[60]....
        /*09a4*/ 	.word	0x00011040


	//   ....[61]....
        /*09a8*/ 	.word	0x000110e0


	//   ....[62]....
        /*09ac*/ 	.word	0x00011140


	//   ....[63]....
        /*09b0*/ 	.word	0x000111d0


	//   ....[64]....
        /*09b4*/ 	.word	0x000124a0


	//   ....[65]....
        /*09b8*/ 	.word	0x00013030


	//   ....[66]....
        /*09bc*/ 	.word	0x00013040


	//   ....[67]....
        /*09c0*/ 	.word	0x00013060


	//   ....[68]....
        /*09c4*/ 	.word	0x00013130


	//   ....[69]....
        /*09c8*/ 	.word	0x00013160


	//   ....[70]....
        /*09cc*/ 	.word	0x000131c0


	//   ....[71]....
        /*09d0*/ 	.word	0x000131d0


	//   ....[72]....
        /*09d4*/ 	.word	0x00013240


	//   ....[73]....
        /*09d8*/ 	.word	0x00013b90


	//   ....[74]....
        /*09dc*/ 	.word	0x00013ba0


	//   ....[75]....
        /*09e0*/ 	.word	0x00013cd0


	//   ....[76]....
        /*09e4*/ 	.word	0x00013d00


	//   ....[77]....
        /*09e8*/ 	.word	0x00013f80


	//   ....[78]....
        /*09ec*/ 	.word	0x00013fb0


	//   ....[79]....
        /*09f0*/ 	.word	0x00014120


	//   ....[80]....
        /*09f4*/ 	.word	0x00014130


	//   ....[81]....
        /*09f8*/ 	.word	0x00017f20


	//   ....[82]....
        /*09fc*/ 	.word	0x00017f50


	//   ....[83]....
        /*0a00*/ 	.word	0x00017f90


	//   ....[84]....
        /*0a04*/ 	.word	0x00017fc0


	//   ....[85]....
        /*0a08*/ 	.word	0x00017ff0


	//   ....[86]....
        /*0a0c*/ 	.word	0x00018020


	//   ....[87]....
        /*0a10*/ 	.word	0x00018050


	//   ....[88]....
        /*0a14*/ 	.word	0x00018080


	//   ....[89]....
        /*0a18*/ 	.word	0x00018200


	//   ....[90]....
        /*0a1c*/ 	.word	0x00018230


	//   ....[91]....
        /*0a20*/ 	.word	0x00018260


	//   ....[92]....
        /*0a24*/ 	.word	0x00018290


	//   ....[93]....
        /*0a28*/ 	.word	0x000182c0


	//   ....[94]....
        /*0a2c*/ 	.word	0x000182f0


	//   ....[95]....
        /*0a30*/ 	.word	0x000183b0


	//   ....[96]....
        /*0a34*/ 	.word	0x000183d0


	//   ....[97]....
        /*0a38*/ 	.word	0x00018440


	//   ....[98]....
        /*0a3c*/ 	.word	0x00018b10


	//   ....[99]....
        /*0a40*/ 	.word	0x000190d0


	//   ....[100]....
        /*0a44*/ 	.word	0x00019250


	//   ....[101]....
        /*0a48*/ 	.word	0x000192a0


	//   ....[102]....
        /*0a4c*/ 	.word	0x00019300


	//   ....[103]....
        /*0a50*/ 	.word	0x00019360


	//   ....[104]....
        /*0a54*/ 	.word	0x000194b0


	//   ....[105]....
        /*0a58*/ 	.word	0x00019550


	//   ....[106]....
        /*0a5c*/ 	.word	0x00019600


	//   ....[107]....
        /*0a60*/ 	.word	0x000196e0


	//   ....[108]....
        /*0a64*/ 	.word	0x000198b0


	//   ....[109]....
        /*0a68*/ 	.word	0x00019970


	//   ....[110]....
        /*0a6c*/ 	.word	0x00019c20


	//   ....[111]....
        /*0a70*/ 	.word	0x00019d40


	//   ....[112]....
        /*0a74*/ 	.word	0x00019f10


	//   ....[113]....
        /*0a78*/ 	.word	0x00019fe0


	//   ....[114]....
        /*0a7c*/ 	.word	0x0001a1e0


	//   ....[115]....
        /*0a80*/ 	.word	0x0001a270


	//   ....[116]....
        /*0a84*/ 	.word	0x0001a5a0


	//   ....[117]....
        /*0a88*/ 	.word	0x0001a640


	//   ....[118]....
        /*0a8c*/ 	.word	0x0001a760


	//   ....[119]....
        /*0a90*/ 	.word	0x0001a7e0


	//   ....[120]....
        /*0a94*/ 	.word	0x0001a860


	//   ....[121]....
        /*0a98*/ 	.word	0x0001a8e0


	//   ....[122]....
        /*0a9c*/ 	.word	0x0001a960


	//   ....[123]....
        /*0aa0*/ 	.word	0x0001a9f0


	//   ....[124]....
        /*0aa4*/ 	.word	0x0001aa90


	//   ....[125]....
        /*0aa8*/ 	.word	0x0001ab40


	//   ....[126]....
        /*0aac*/ 	.word	0x0001abc0


	//   ....[127]....
        /*0ab0*/ 	.word	0x0001ac40


	//   ....[128]....
        /*0ab4*/ 	.word	0x0001acc0


	//   ....[129]....
        /*0ab8*/ 	.word	0x0001ad50


	//   ....[130]....
        /*0abc*/ 	.word	0x0001add0


	//   ....[131]....
        /*0ac0*/ 	.word	0x0001ae70


	//   ....[132]....
        /*0ac4*/ 	.word	0x0001af00


	//   ....[133]....
        /*0ac8*/ 	.word	0x0001b030


	//----- nvinfo : EIATTR_REG_RECONFIG
	.align		4
.L_616:
        /*0acc*/ 	.byte	0x01, 0x54
	.zero		2


	//----- nvinfo : EIATTR_SYSCALL_OFFSETS
	.align		4
        /*0ad0*/ 	.byte	0x04, 0x46
        /*0ad2*/ 	.short	(.L_618 - .L_617)


	//   ....[0]....
.L_617:
        /*0ad4*/ 	.word	0x00003930


	//   ....[1]....
        /*0ad8*/ 	.word	0x000120a0


	//   ....[2]....
        /*0adc*/ 	.word	0x00012200


	//   ....[3]....
        /*0ae0*/ 	.word	0x00012300


	//   ....[4]....
        /*0ae4*/ 	.word	0x00012c10


	//   ....[5]....
        /*0ae8*/ 	.word	0x00013560


	//----- nvinfo : EIATTR_MBARRIER_INSTR_OFFSETS
	.align		4
.L_618:
        /*0aec*/ 	.byte	0x04, 0x39
        /*0aee*/ 	.short	(.L_620 - .L_619)


	//   ....[0]....
.L_619:
        /*0af0*/ 	.word	0x00000280
        /*0af4*/ 	.word	0x000000ff
        /*0af8*/ 	.word	0x00038800
        /*0afc*/ 	.short	0x0100
        /*0afe*/ 	.byte	0x08
	.zero		1


	//   ....[1]....
        /*0b00*/ 	.word	0x00000290
        /*0b04*/ 	.word	0x000000ff
        /*0b08*/ 	.word	0x00038810
        /*0b0c*/ 	.short	0x0100
        /*0b0e*/ 	.byte	0x08
	.zero		1


	//   ....[2]....
        /*0b10*/ 	.word	0x000002a0
        /*0b14*/ 	.word	0x000000ff
        /*0b18*/ 	.word	0x00038820
        /*0b1c*/ 	.short	0x0100
        /*0b1e*/ 	.byte	0x08
	.zero		1


	//   ....[3]....
        /*0b20*/ 	.word	0x00000350
        /*0b24*/ 	.word	0x000000ff
        /*0b28*/ 	.word	0x00038830
        /*0b2c*/ 	.short	0x0100
        /*0b2e*/ 	.byte	0x06
	.zero		1


	//   ....[4]....
        /*0b30*/ 	.word	0x00000360
        /*0b34*/ 	.word	0x000000ff
        /*0b38*/ 	.word	0x00038840
        /*0b3c*/ 	.short	0x0100
        /*0b3e*/ 	.byte	0x06
	.zero		1


	//   ....[5]....
        /*0b40*/ 	.word	0x00000370
        /*0b44*/ 	.word	0x000000ff
        /*0b48*/ 	.word	0x00038838
        /*0b4c*/ 	.short	0x0100
        /*0b4e*/ 	.byte	0x06
	.zero		1


	//   ....[6]....
        /*0b50*/ 	.word	0x00000380
        /*0b54*/ 	.word	0x000000ff
        /*0b58*/ 	.word	0x00038848
        /*0b5c*/ 	.short	0x0100
        /*0b5e*/ 	.byte	0x06
	.zero		1


	//   ....[7]....
        /*0b60*/ 	.word	0x000004b0
        /*0b64*/ 	.word	0x000000ff
        /*0b68*/ 	.word	0x00038850
        /*0b6c*/ 	.short	0x0100
        /*0b6e*/ 	.byte	0x08
	.zero		1


	//   ....[8]....
        /*0b70*/ 	.word	0x000004c0
        /*0b74*/ 	.word	0x000000ff
        /*0b78*/ 	.word	0x00038860
        /*0b7c*/ 	.short	0x0100
        /*0b7e*/ 	.byte	0x08
	.zero		1


	//   ....[9]....
        /*0b80*/ 	.word	0x000004d0
        /*0b84*/ 	.word	0x000000ff
        /*0b88*/ 	.word	0x00038858
        /*0b8c*/ 	.short	0x0100
        /*0b8e*/ 	.byte	0x08
	.zero		1


	//   ....[10]....
        /*0b90*/ 	.word	0x000004e0
        /*0b94*/ 	.word	0x000000ff
        /*0b98*/ 	.word	0x00038868
        /*0b9c*/ 	.short	0x0100
        /*0b9e*/ 	.byte	0x08
	.zero		1


	//   ....[11]....
        /*0ba0*/ 	.word	0x000005d0
        /*0ba4*/ 	.word	0x000000ff
        /*0ba8*/ 	.word	0x00038870
        /*0bac*/ 	.short	0x0100
        /*0bae*/ 	.byte	0x06
	.zero		1


	//   ....[12]....
        /*0bb0*/ 	.word	0x000005e0
        /*0bb4*/ 	.word	0x000000ff
        /*0bb8*/ 	.word	0x00038880
        /*0bbc*/ 	.short	0x0100
        /*0bbe*/ 	.byte	0x06
	.zero		1


	//   ....[13]....
        /*0bc0*/ 	.word	0x000005f0
        /*0bc4*/ 	.word	0x000000ff
        /*0bc8*/ 	.word	0x00038878
        /*0bcc*/ 	.short	0x0100
        /*0bce*/ 	.byte	0x06
	.zero		1


	//   ....[14]....
        /*0bd0*/ 	.word	0x00000600
        /*0bd4*/ 	.word	0x000000ff
        /*0bd8*/ 	.word	0x00038888
        /*0bdc*/ 	.short	0x0100
        /*0bde*/ 	.byte	0x06
	.zero		1


	//   ....[15]....
        /*0be0*/ 	.word	0x00000730
        /*0be4*/ 	.word	0x000000ff
        /*0be8*/ 	.word	0x00038890
        /*0bec*/ 	.short	0x0100
        /*0bee*/ 	.byte	0x08
	.zero		1


	//   ....[16]....
        /*0bf0*/ 	.word	0x00000740
        /*0bf4*/ 	.word	0x000000ff
        /*0bf8*/ 	.word	0x000388a0
        /*0bfc*/ 	.short	0x0100
        /*0bfe*/ 	.byte	0x08
	.zero		1


	//   ....[17]....
        /*0c00*/ 	.word	0x00000750
        /*0c04*/ 	.word	0x000000ff
        /*0c08*/ 	.word	0x00038898
        /*0c0c*/ 	.short	0x0100
        /*0c0e*/ 	.byte	0x08
	.zero		1


	//   ....[18]....
        /*0c10*/ 	.word	0x00000760
        /*0c14*/ 	.word	0x000000ff
        /*0c18*/ 	.word	0x000388a8
        /*0c1c*/ 	.short	0x0100
        /*0c1e*/ 	.byte	0x08
	.zero		1


	//   ....[19]....
        /*0c20*/ 	.word	0x00000890
        /*0c24*/ 	.word	0x000000ff
        /*0c28*/ 	.word	0x000388b0
        /*0c2c*/ 	.short	0x0100
        /*0c2e*/ 	.byte	0x08
	.zero		1


	//   ....[20]....
        /*0c30*/ 	.word	0x000008a0
        /*0c34*/ 	.word	0x000000ff
        /*0c38*/ 	.word	0x000388c0
        /*0c3c*/ 	.short	0x0100
        /*0c3e*/ 	.byte	0x08
	.zero		1


	//   ....[21]....
        /*0c40*/ 	.word	0x000008b0
        /*0c44*/ 	.word	0x000000ff
        /*0c48*/ 	.word	0x000388b8
        /*0c4c*/ 	.short	0x0100
        /*0c4e*/ 	.byte	0x08
	.zero		1


	//   ....[22]....
        /*0c50*/ 	.word	0x000008c0
        /*0c54*/ 	.word	0x000000ff
        /*0c58*/ 	.word	0x000388c8
        /*0c5c*/ 	.short	0x0100
        /*0c5e*/ 	.byte	0x08
	.zero		1


	//   ....[23]....
        /*0c60*/ 	.word	0x00001e40
        /*0c64*/ 	.word	0x00000000
        /*0c68*/ 	.word	0x00000000
        /*0c6c*/ 	.short	0x0101
        /*0c6e*/ 	.byte	0x3f
	.zero		1


	//   ....[24]....
        /*0c70*/ 	.word	0x00002910
        /*0c74*/ 	.word	0x00000000
        /*0c78*/ 	.word	0x00000000
        /*0c7c*/ 	.short	0x0101
        /*0c7e*/ 	.byte	0x3f
	.zero		1


	//   ....[25]....
        /*0c80*/ 	.word	0x000039b0
        /*0c84*/ 	.word	0x00000011
        /*0c88*/ 	.word	0x00038800
        /*0c8c*/ 	.short	0x010a
        /*0c8e*/ 	.byte	0x3f
	.zero		1


	//   ....[26]....
        /*0c90*/ 	.word	0x00003a10
        /*0c94*/ 	.word	0x00000005
        /*0c98*/ 	.word	0x00038830
        /*0c9c*/ 	.short	0x010a
        /*0c9e*/ 	.byte	0x3f
	.zero		1


	//   ....[27]....
        /*0ca0*/ 	.word	0x00003a80
        /*0ca4*/ 	.word	0x00000005
        /*0ca8*/ 	.word	0x00038830
        /*0cac*/ 	.short	0x010a
        /*0cae*/ 	.byte	0x3f
	.zero		1


	//   ....[28]....
        /*0cb0*/ 	.word	0x00003d00
        /*0cb4*/ 	.word	0x00000011
        /*0cb8*/ 	.word	0x00038810
        /*0cbc*/ 	.short	0x010a
        /*0cbe*/ 	.byte	0x3f
	.zero		1


	//   ....[29]....
        /*0cc0*/ 	.word	0x00003d40
        /*0cc4*/ 	.word	0x00000005
        /*0cc8*/ 	.word	0x00038850
        /*0ccc*/ 	.short	0x010a
        /*0cce*/ 	.byte	0x3f
	.zero		1


	//   ....[30]....
        /*0cd0*/ 	.word	0x00003e10
        /*0cd4*/ 	.word	0x00000005
        /*0cd8*/ 	.word	0x00038850
        /*0cdc*/ 	.short	0x010a
        /*0cde*/ 	.byte	0x3f
	.zero		1


	//   ....[31]....
        /*0ce0*/ 	.word	0x00006260
        /*0ce4*/ 	.word	0x00000018
        /*0ce8*/ 	.word	0x00000000
        /*0cec*/ 	.short	0x0101
        /*0cee*/ 	.byte	0x3f
	.zero		1


	//   ....[32]....
        /*0cf0*/ 	.word	0x00006910
        /*0cf4*/ 	.word	0x00000005
        /*0cf8*/ 	.word	0x00000000
        /*0cfc*/ 	.short	0x0101
        /*0cfe*/ 	.byte	0x3f
	.zero		1


	//   ....[33]....
        /*0d00*/ 	.word	0x00006a30
        /*0d04*/ 	.word	0x00000009
        /*0d08*/ 	.word	0x00038830
        /*0d0c*/ 	.short	0x010a
        /*0d0e*/ 	.byte	0x3f
	.zero		1


	//   ....[34]....
        /*0d10*/ 	.word	0x00006a80
        /*0d14*/ 	.word	0x00000009
        /*0d18*/ 	.word	0x00038830
        /*0d1c*/ 	.short	0x010a
        /*0d1e*/ 	.byte	0x3f
	.zero		1


	//   ....[35]....
        /*0d20*/ 	.word	0x00006c00
        /*0d24*/ 	.word	0x00000009
        /*0d28*/ 	.word	0x00038850
        /*0d2c*/ 	.short	0x010a
        /*0d2e*/ 	.byte	0x3f
	.zero		1


	//   ....[36]....
        /*0d30*/ 	.word	0x00006c40
        /*0d34*/ 	.word	0x00000009
        /*0d38*/ 	.word	0x00038850
        /*0d3c*/ 	.short	0x010a
        /*0d3e*/ 	.byte	0x3f
	.zero		1


	//   ....[37]....
        /*0d40*/ 	.word	0x00009140
        /*0d44*/ 	.word	0x00000099
        /*0d48*/ 	.word	0x00000000
        /*0d4c*/ 	.short	0x0101
        /*0d4e*/ 	.byte	0x3f
	.zero		1


	//   ....[38]....
        /*0d50*/ 	.word	0x00009f60
        /*0d54*/ 	.word	0x00000009
        /*0d58*/ 	.word	0x00000000
        /*0d5c*/ 	.short	0x0101
        /*0d5e*/ 	.byte	0x3f
	.zero		1


	//   ....[39]....
        /*0d60*/ 	.word	0x0000a080
        /*0d64*/ 	.word	0x00000009
        /*0d68*/ 	.word	0x00038830
        /*0d6c*/ 	.short	0x010a
        /*0d6e*/ 	.byte	0x3f
	.zero		1


	//   ....[40]....
        /*0d70*/ 	.word	0x0000a0d0
        /*0d74*/ 	.word	0x00000009
        /*0d78*/ 	.word	0x00038830
        /*0d7c*/ 	.short	0x010a
        /*0d7e*/ 	.byte	0x3f
	.zero		1


	//   ....[41]....
        /*0d80*/ 	.word	0x0000a250
        /*0d84*/ 	.word	0x00000009
        /*0d88*/ 	.word	0x00038850
        /*0d8c*/ 	.short	0x010a
        /*0d8e*/ 	.byte	0x3f
	.zero		1


	//   ....[42]....
        /*0d90*/ 	.word	0x0000a290
        /*0d94*/ 	.word	0x00000009
        /*0d98*/ 	.word	0x00038850
        /*0d9c*/ 	.short	0x010a
        /*0d9e*/ 	.byte	0x3f
	.zero		1


	//   ....[43]....
        /*0da0*/ 	.word	0x0000c3c0
        /*0da4*/ 	.word	0x00000098
        /*0da8*/ 	.word	0x00000000
        /*0dac*/ 	.short	0x0101
        /*0dae*/ 	.byte	0x3f
	.zero		1


	//   ....[44]....
        /*0db0*/ 	.word	0x0000d080
        /*0db4*/ 	.word	0x00000009
        /*0db8*/ 	.word	0x00000000
        /*0dbc*/ 	.short	0x0101
        /*0dbe*/ 	.byte	0x3f
	.zero		1


	//   ....[45]....
        /*0dc0*/ 	.word	0x0000f7f0
        /*0dc4*/ 	.word	0x00000000
        /*0dc8*/ 	.word	0x00000000
        /*0dcc*/ 	.short	0x0101
        /*0dce*/ 	.byte	0x3f
	.zero		1


	//   ....[46]....
        /*0dd0*/ 	.word	0x00012750
        /*0dd4*/ 	.word	0x00000000
        /*0dd8*/ 	.word	0x00038840
        /*0ddc*/ 	.short	0x010a
        /*0dde*/ 	.byte	0x3f
	.zero		1


	//   ....[47]....
        /*0de0*/ 	.word	0x00013300
        /*0de4*/ 	.word	0x00000008
        /*0de8*/ 	.word	0x00038800
        /*0dec*/ 	.short	0x0107
        /*0dee*/ 	.byte	0x3f
	.zero		1


	//   ....[48]....
        /*0df0*/ 	.word	0x000133b0
        /*0df4*/ 	.word	0x00000000
        /*0df8*/ 	.word	0x00038800
        /*0dfc*/ 	.short	0x0101
        /*0dfe*/ 	.byte	0x3f
	.zero		1


	//   ....[49]....
        /*0e00*/ 	.word	0x00014360
        /*0e04*/ 	.word	0x00000000
        /*0e08*/ 	.word	0x00038810
        /*0e0c*/ 	.short	0x0107
        /*0e0e*/ 	.byte	0x3f
	.zero		1


	//   ....[50]....
        /*0e10*/ 	.word	0x00014460
        /*0e14*/ 	.word	0x00000002
        /*0e18*/ 	.word	0x00038810
        /*0e1c*/ 	.short	0x0101
        /*0e1e*/ 	.byte	0x3f
	.zero		1


	//   ....[51]....
        /*0e20*/ 	.word	0x00014480
        /*0e24*/ 	.word	0x00000002
        /*0e28*/ 	.word	0x00038820
        /*0e2c*/ 	.short	0x010a
        /*0e2e*/ 	.byte	0x3f
	.zero		1


	//   ....[52]....
        /*0e30*/ 	.word	0x00014590
        /*0e34*/ 	.word	0x00000000
        /*0e38*/ 	.word	0x00038860
        /*0e3c*/ 	.short	0x010a
        /*0e3e*/ 	.byte	0x3f
	.zero		1


	//   ....[53]....
        /*0e40*/ 	.word	0x00015270
        /*0e44*/ 	.word	0x00000003
        /*0e48*/ 	.word	0x00038840
        /*0e4c*/ 	.short	0x010a
        /*0e4e*/ 	.byte	0x3f
	.zero		1


	//   ....[54]....
        /*0e50*/ 	.word	0x000154d0
        /*0e54*/ 	.word	0x00000003
        /*0e58*/ 	.word	0x00038860
        /*0e5c*/ 	.short	0x010a
        /*0e5e*/ 	.byte	0x3f
	.zero		1


	//   ....[55]....
        /*0e60*/ 	.word	0x00016150
        /*0e64*/ 	.word	0x00000004
        /*0e68*/ 	.word	0x00038840
        /*0e6c*/ 	.short	0x010a
        /*0e6e*/ 	.byte	0x3f
	.zero		1


	//   ....[56]....
        /*0e70*/ 	.word	0x000163a0
        /*0e74*/ 	.word	0x00000004
        /*0e78*/ 	.word	0x00038860
        /*0e7c*/ 	.short	0x010a
        /*0e7e*/ 	.byte	0x3f
	.zero		1


	//   ....[57]....
        /*0e80*/ 	.word	0x00016fb0
        /*0e84*/ 	.word	0x00000004
        /*0e88*/ 	.word	0x00038840
        /*0e8c*/ 	.short	0x010a
        /*0e8e*/ 	.byte	0x3f
	.zero		1


	//   ....[58]....
        /*0e90*/ 	.word	0x00017210
        /*0e94*/ 	.word	0x00000004
        /*0e98*/ 	.word	0x00038860
        /*0e9c*/ 	.short	0x010a
        /*0e9e*/ 	.byte	0x3f
	.zero		1


	//   ....[59]....
        /*0ea0*/ 	.word	0x00018a90
        /*0ea4*/ 	.word	0x00000000
        /*0ea8*/ 	.word	0x00038820
        /*0eac*/ 	.short	0x010a
        /*0eae*/ 	.byte	0x3f
	.zero		1


	//   ....[60]....
        /*0eb0*/ 	.word	0x00018c50
        /*0eb4*/ 	.word	0x00000006
        /*0eb8*/ 	.word	0x00000000
        /*0ebc*/ 	.short	0x010a
        /*0ebe*/ 	.byte	0x3f
	.zero		1


	//   ....[61]....
        /*0ec0*/ 	.word	0x00018cc0
        /*0ec4*/ 	.word	0x00000007
        /*0ec8*/ 	.word	0x00000000
        /*0ecc*/ 	.short	0x010a
        /*0ece*/ 	.byte	0x3f
	.zero		1


	//   ....[62]....
        /*0ed0*/ 	.word	0x00018d30
        /*0ed4*/ 	.word	0x00000004
        /*0ed8*/ 	.word	0x00000000
        /*0edc*/ 	.short	0x010a
        /*0ede*/ 	.byte	0x3f
	.zero		1


	//   ....[63]....
        /*0ee0*/ 	.word	0x00018d60
        /*0ee4*/ 	.word	0x00000003
        /*0ee8*/ 	.word	0x00000000
        /*0eec*/ 	.short	0x010a
        /*0eee*/ 	.byte	0x3f
	.zero		1


	//   ....[64]....
        /*0ef0*/ 	.word	0x00018dc0
        /*0ef4*/ 	.word	0x00000011
        /*0ef8*/ 	.word	0x00038800
        /*0efc*/ 	.short	0x010a
        /*0efe*/ 	.byte	0x3f
	.zero		1


	//   ....[65]....
        /*0f00*/ 	.word	0x00018e10
        /*0f04*/ 	.word	0x00000005
        /*0f08*/ 	.word	0x00038830
        /*0f0c*/ 	.short	0x010a
        /*0f0e*/ 	.byte	0x3f
	.zero		1


	//   ....[66]....
        /*0f10*/ 	.word	0x00018e60
        /*0f14*/ 	.word	0x00000011
        /*0f18*/ 	.word	0x00038810
        /*0f1c*/ 	.short	0x010a
        /*0f1e*/ 	.byte	0x3f
	.zero		1


	//   ....[67]....
        /*0f20*/ 	.word	0x00018eb0
        /*0f24*/ 	.word	0x00000005
        /*0f28*/ 	.word	0x00038850
        /*0f2c*/ 	.short	0x010a
        /*0f2e*/ 	.byte	0x3f
	.zero		1


	//   ....[68]....
        /*0f30*/ 	.word	0x00018f00
        /*0f34*/ 	.word	0x00000009
        /*0f38*/ 	.word	0x00038830
        /*0f3c*/ 	.short	0x010a
        /*0f3e*/ 	.byte	0x3f
	.zero		1


	//   ....[69]....
        /*0f40*/ 	.word	0x00018f50
        /*0f44*/ 	.word	0x00000009
        /*0f48*/ 	.word	0x00038850
        /*0f4c*/ 	.short	0x010a
        /*0f4e*/ 	.byte	0x3f
	.zero		1


	//   ....[70]....
        /*0f50*/ 	.word	0x00018fa0
        /*0f54*/ 	.word	0x00000009
        /*0f58*/ 	.word	0x00038830
        /*0f5c*/ 	.short	0x010a
        /*0f5e*/ 	.byte	0x3f
	.zero		1


	//   ....[71]....
        /*0f60*/ 	.word	0x00018ff0
        /*0f64*/ 	.word	0x00000009
        /*0f68*/ 	.word	0x00038850
        /*0f6c*/ 	.short	0x010a
        /*0f6e*/ 	.byte	0x3f
	.zero		1


	//   ....[72]....
        /*0f70*/ 	.word	0x00019190
        /*0f74*/ 	.word	0x00000000
        /*0f78*/ 	.word	0x00038840
        /*0f7c*/ 	.short	0x010a
        /*0f7e*/ 	.byte	0x3f
	.zero		1


	//   ....[73]....
        /*0f80*/ 	.word	0x0001a2c0
        /*0f84*/ 	.word	0x00000002
        /*0f88*/ 	.word	0x00038820
        /*0f8c*/ 	.short	0x010a
        /*0f8e*/ 	.byte	0x3f
	.zero		1


	//   ....[74]....
        /*0f90*/ 	.word	0x0001a310
        /*0f94*/ 	.word	0x00000000
        /*0f98*/ 	.word	0x00038860
        /*0f9c*/ 	.short	0x010a
        /*0f9e*/ 	.byte	0x3f
	.zero		1


	//   ....[75]....
        /*0fa0*/ 	.word	0x0001a360
        /*0fa4*/ 	.word	0x00000003
        /*0fa8*/ 	.word	0x00038840
        /*0fac*/ 	.short	0x010a
        /*0fae*/ 	.byte	0x3f
	.zero		1


	//   ....[76]....
        /*0fb0*/ 	.word	0x0001a3b0
        /*0fb4*/ 	.word	0x00000003
        /*0fb8*/ 	.word	0x00038860
        /*0fbc*/ 	.short	0x010a
        /*0fbe*/ 	.byte	0x3f
	.zero		1


	//   ....[77]....
        /*0fc0*/ 	.word	0x0001a400
        /*0fc4*/ 	.word	0x00000004
        /*0fc8*/ 	.word	0x00038840
        /*0fcc*/ 	.short	0x010a
        /*0fce*/ 	.byte	0x3f
	.zero		1


	//   ....[78]....
        /*0fd0*/ 	.word	0x0001a450
        /*0fd4*/ 	.word	0x00000004
        /*0fd8*/ 	.word	0x00038860
        /*0fdc*/ 	.short	0x010a
        /*0fde*/ 	.byte	0x3f
	.zero		1


	//   ....[79]....
        /*0fe0*/ 	.word	0x0001a4a0
        /*0fe4*/ 	.word	0x00000004
        /*0fe8*/ 	.word	0x00038840
        /*0fec*/ 	.short	0x010a
        /*0fee*/ 	.byte	0x3f
	.zero		1


	//   ....[80]....
        /*0ff0*/ 	.word	0x0001a4f0
        /*0ff4*/ 	.word	0x00000004
        /*0ff8*/ 	.word	0x00038860
        /*0ffc*/ 	.short	0x010a
        /*0ffe*/ 	.byte	0x3f
	.zero		1


	//   ....[81]....
        /*1000*/ 	.word	0x0001af50
        /*1004*/ 	.word	0x00000000
        /*1008*/ 	.word	0x00038820
        /*100c*/ 	.short	0x010a
        /*100e*/ 	.byte	0x3f
	.zero		1


	//   ....[82]....
        /*1010*/ 	.word	0x0001b0f0
        /*1014*/ 	.word	0x00000006
        /*1018*/ 	.word	0x00000000
        /*101c*/ 	.short	0x010a
        /*101e*/ 	.byte	0x3f
	.zero		1


	//   ....[83]....
        /*1020*/ 	.word	0x0001b140
        /*1024*/ 	.word	0x00000007
        /*1028*/ 	.word	0x00000000
        /*102c*/ 	.short	0x010a
        /*102e*/ 	.byte	0x3f
	.zero		1


	//   ....[84]....
        /*1030*/ 	.word	0x0001b190
        /*1034*/ 	.word	0x00000004
        /*1038*/ 	.word	0x00000000
        /*103c*/ 	.short	0x010a
        /*103e*/ 	.byte	0x3f
	.zero		1


	//----- nvinfo : EIATTR_NUM_MBARRIERS
	.align		4
.L_620:
        /*1040*/ 	.byte	0x03, 0x38
        /*1042*/ 	.short	0x0017


	//----- nvinfo : EIATTR_EXIT_INSTR_OFFSETS
	.align		4
        /*1044*/ 	.byte	0x04, 0x1c
        /*1046*/ 	.short	(.L_622 - .L_621)


	//   ....[0]....
.L_621:
        /*1048*/ 	.word	0x00000a80


	//   ....[1]....
        /*104c*/ 	.word	0x00010ab0


	//   ....[2]....
        /*1050*/ 	.word	0x00018db0


	//----- nvinfo : EIATTR_MAX_THREADS
	.align		4
.L_622:
        /*1054*/ 	.byte	0x04, 0x05
        /*1056*/ 	.short	(.L_624 - .L_623)
.L_623:
        /*1058*/ 	.word	0x00000180
        /*105c*/ 	.word	0x00000001
        /*1060*/ 	.word	0x00000001


	//----- nvinfo : EIATTR_CRS_STACK_SIZE
	.align		4
.L_624:
        /*1064*/ 	.byte	0x04, 0x1e
        /*1066*/ 	.short	(.L_626 - .L_625)
.L_625:
        /*1068*/ 	.word	0x00000000


	//----- nvinfo : EIATTR_CBANK_PARAM_SIZE
	.align		4
.L_626:
        /*106c*/ 	.byte	0x03, 0x19
        /*106e*/ 	.short	0x0bf0


	//----- nvinfo : EIATTR_PARAM_CBANK
	.align		4
        /*1070*/ 	.byte	0x04, 0x0a
        /*1072*/ 	.short	(.L_628 - .L_627)
	.align		4
.L_627:
        /*1074*/ 	.word	index@(.nv.constant0._ZN7cutlass13device_kernelIN5flash11enable_sm90INS1_16FlashAttnFwdSm90INS1_25CollectiveMainloopFwdSm90ILi2EN4cute5tupleIJNS5_1CILi1EEES8_S8_EEENS6_IJNS7_ILi64EEESA_SA_EEELi512ENS_10bfloat16_tEfNS_4arch4Sm90ELb1ELb0ELb1ELb1ELb0ELb0ELb1ELb0ELb0ELb1ELb0ELb0EEENS1_21CollectiveEpilogueFwdINS6_IJSA_NS7_ILi512EEESA_EEES9_SC_SE_Li256ELb1ELb1ELb0ELb0EEENS1_36VarlenDynamicPersistentTileSchedulerILi64ELi64ELi256ELi128ELb0ELb1ELb1ELb1ELb1ELb1EEEEEEEEEvNT_6ParamsE)
        /*1078*/ 	.short	0x0210
        /*107a*/ 	.short	0x0bf0


	//----- nvinfo : EIATTR_SW_WAR
	.align		4
.L_628:
        /*107c*/ 	.byte	0x04, 0x36
        /*107e*/ 	.short	(.L_630 - .L_629)
.L_629:
        /*1080*/ 	.word	0x00000008
.L_630:


//--------------------- .nv.info._ZN7cutlass13device_kernelIN5flash11enable_sm90INS1_16FlashAttnFwdSm90INS1_25CollectiveMainloopFwdSm90ILi2EN4cute5tupleIJNS5_1CILi1EEES8_S8_EEENS6_IJNS7_ILi64EEESA_SA_EEELi512ENS_10bfloat16_tEfNS_4arch4Sm90ELb1ELb0ELb1ELb1ELb0ELb1ELb1ELb0ELb0ELb1ELb0ELb0EEENS1_21CollectiveEpilogueFwdINS6_IJSA_NS7_ILi512EEESA_EEES9_SC_SE_Li256ELb1ELb1ELb0ELb0EEENS1_36VarlenDynamicPersistentTileSchedulerILi64ELi64ELi256ELi128ELb0ELb1ELb1ELb1ELb1ELb1EEEEEEEEEvNT_6ParamsE --------------------------
	.section	.nv.info._ZN7cutlass13device_kernelIN5flash11enable_sm90INS1_16FlashAttnFwdSm90INS1_25CollectiveMainloopFwdSm90ILi2EN4cute5tupleIJNS5_1CILi1EEES8_S8_EEENS6_IJNS7_ILi64EEESA_SA_EEELi512ENS_10bfloat16_tEfNS_4arch4Sm90ELb1ELb0ELb1ELb1ELb0ELb1ELb1ELb0ELb0ELb1ELb0ELb0EEENS1_21CollectiveEpilogueFwdINS6_IJSA_NS7_ILi512EEESA_EEES9_SC_SE_Li256ELb1ELb1ELb0ELb0EEENS1_36VarlenDynamicPersistentTileSchedulerILi64ELi64ELi256ELi128ELb0ELb1ELb1ELb1ELb1ELb1EEEEEEEEEvNT_6ParamsE,"",@"SHT_CUDA_INFO"
	.sectionflags	@""
	.align	4


	//----- nvinfo : EIATTR_CUDA_API_VERSION
	.align		4
        /*0000*/ 	.byte	0x04, 0x37
        /*0002*/ 	.short	(.L_632 - .L_631)
.L_631:
        /*0004*/ 	.word	0x00000082


	//----- nvinfo : EIATTR_KPARAM_INFO
	.align		4
.L_632:
        /*0008*/ 	.byte	0x04, 0x17
        /*000a*/ 	.short	(.L_634 - .L_633)
.L_633:
        /*000c*/ 	.word	0x00000000
        /*0010*/ 	.short	0x0000
        /*0012*/ 	.short	0x0070
        /*0014*/ 	.byte	0x00, 0xf0, 0x01, 0x2e


	//----- nvinfo : EIATTR_SPARSE_MMA_MASK
	.align		4
.L_634:
        /*0018*/ 	.byte	0x03, 0x50
        /*001a*/ 	.short	0x0000


	//----- nvinfo : EIATTR_MAXREG_COUNT
	.align		4
        /*001c*/ 	.byte	0x03, 0x1b
        /*001e*/ 	.short	0x00a8


	//----- nvinfo : EIATTR_NUM_BARRIERS
	.align		4
        /*0020*/ 	.byte	0x02, 0x4c
        /*0022*/ 	.byte	0x10
	.zero		1


	//----- nvinfo : EIATTR_EXTERNS
	.align		4
        /*0024*/ 	.byte	0x04, 0x0f
        /*0026*/ 	.short	(.L_636 - .L_635)


	//   ....[0]....
	.align		4
.L_635:
        /*0028*/ 	.word	index@(__assertfail)


	//----- nvinfo : EIATTR_ANNOTATIONS
	.align		4
.L_636:
        /*002c*/ 	.byte	0x04, 0x55
        /*002e*/ 	.short	(.L_638 - .L_637)


	//   ....[0]....
.L_637:
        /* <DEDUP_REMOVED lines=119> */


	//----- nvinfo : EIATTR_MERCURY_ISA_VERSION
	.align		4
.L_638:
        /*0788*/ 	.byte	0x03, 0x5f
        /*078a*/ 	.short	0x0101


	//----- nvinfo : EIATTR_UNUSED_LOAD_BYTE_OFFSET
	.align		4
        /*078c*/ 	.byte	0x04, 0x44
        /*078e*/ 	.short	(.L_640 - .L_639)


	//   ....[0]....
.L_639:
        /*0790*/ 	.word	0x00000ad0
        /*0794*/ 	.word	0x0000fff0


	//   ....[1]....
        /*0798*/ 	.word	0x00014ad0
        /*079c*/ 	.word	0x0000fff0


	//----- nvinfo : EIATTR_INT_WARP_WIDE_INSTR_OFFSETS
	.align		4
.L_640:
        /*07a0*/ 	.byte	0x04, 0x31
        /*07a2*/ 	.short	(.L_642 - .L_641)


	//   ....[0]....
.L_641:
        /*07a4*/ 	.word	0x00000190


	//   ....[1]....
        /*07a8*/ 	.word	0x000001d0


	//   ....[2]....
        /*07ac*/ 	.word	0x00000240


	//   ....[3]....
        /*07b0*/ 	.word	0x000002b0


	//   ....[4]....
        /*07b4*/ 	.word	0x0001ab50


	//   ....[5]....
        /*07b8*/ 	.word	0x0001abb0


	//   ....[6]....
        /*07bc*/ 	.word	0x00020950


	//   ....[7]....
        /*07c0*/ 	.word	0x000209b0


	//----- nvinfo : EIATTR_COOP_GROUP_MASK_REGIDS
	.align		4
.L_642:
        /*07c4*/ 	.byte	0x04, 0x29
        /*07c6*/ 	.short	(.L_644 - .L_643)


	//   ....[0]....
.L_643:
        /*07c8*/ 	.word	0xffffffff


	//   ....[1]....
        /*07cc*/ 	.word	0xffffffff


	//   ....[2]....
        /*07d0*/ 	.word	0xffffffff


	//   ....[3]....
        /*07d4*/ 	.word	0xffffffff


	//   ....[4]....
        /*07d8*/ 	.word	0xffffffff


	//   ....[5]....
        /*07dc*/ 	.word	0xffffffff


	//   ....[6]....
        /*07e0*/ 	.word	0xffffffff


	//   ....[7]....
        /*07e4*/ 	.word	0xffffffff


	//   ....[8]....
        /*07e8*/ 	.word	0xffffffff


	//   ....[9]....
        /*07ec*/ 	.word	0xffffffff


	//   ....[10]....
        /*07f0*/ 	.word	0xffffffff


	//   ....[11]....
        /*07f4*/ 	.word	0xffffffff


	//   ....[12]....
        /*07f8*/ 	.word	0xffffffff


	//   ....[13]....
        /*07fc*/ 	.word	0xffffffff


	//   ....[14]....
        /*0800*/ 	.word	0xffffffff


	//   ....[15]....
        /*0804*/ 	.word	0xffffffff


	//   ....[16]....
        /*0808*/ 	.word	0xffffffff


	//   ....[17]....
        /*080c*/ 	.word	0xffffffff


	//   ....[18]....
        /*0810*/ 	.word	0xffffffff


	//   ....[19]....
        /*0814*/ 	.word	0xffffffff


	//   ....[20]....
        /*0818*/ 	.word	0xffffffff


	//   ....[21]....
        /*081c*/ 	.word	0xffffffff


	//   ....[22]....
        /*0820*/ 	.word	0xffffffff


	//   ....[23]....
        /*0824*/ 	.word	0xffffffff


	//   ....[24]....
        /*0828*/ 	.word	0xffffffff


	//   ....[25]....
        /*082c*/ 	.word	0xffffffff


	//   ....[26]....
        /*0830*/ 	.word	0xffffffff


	//   ....[27]....
        /*0834*/ 	.word	0xffffffff


	//   ....[28]....
        /*0838*/ 	.word	0xffffffff


	//   ....[29]....
        /*083c*/ 	.word	0xffffffff


	//   ....[30]....
        /*0840*/ 	.word	0xffffffff


	//   ....[31]....
        /*0844*/ 	.word	0xffffffff


	//   ....[32]....
        /*0848*/ 	.word	0xffffffff


	//   ....[33]....
        /*084c*/ 	.word	0xffffffff


	//   ....[34]....
        /*0850*/ 	.word	0xffffffff


	//   ....[35]....
        /*0854*/ 	.word	0xffffffff


	//   ....[36]....
        /*0858*/ 	.word	0xffffffff


	//   ....[37]....
        /*085c*/ 	.word	0xffffffff


	//   ....[38]....
        /*0860*/ 	.word	0xffffffff


	//   ....[39]....
        /*0864*/ 	.word	0xffffffff


	//   ....[40]....
        /*0868*/ 	.word	0xffffffff


	//   ....[41]....
        /*086c*/ 	.word	0xffffffff


	//   ....[42]....
        /*0870*/ 	.word	0xffffffff


	//   ....[43]....
        /*0874*/ 	.word	0xffffffff


	//   ....[44]....
        /*0878*/ 	.word	0xffffffff


	//   ....[45]....
        /*087c*/ 	.word	0xffffffff


	//   ....[46]....
        /*0880*/ 	.word	0xffffffff


	//   ....[47]....
        /*0884*/ 	.word	0xffffffff


	//   ....[48]....
        /*0888*/ 	.word	0xffffffff


	//   ....[49]....
        /*088c*/ 	.word	0xffffffff


	//   ....[50]....
        /*0890*/ 	.word	0xffffffff


	//   ....[51]....
        /*0894*/ 	.word	0xffffffff


	//   ....[52]....
        /*0898*/ 	.word	0xffffffff


	//   ....[53]....
        /*089c*/ 	.word	0xffffffff


	//   ....[54]....
        /*08a0*/ 	.word	0xffffffff


	//   ....[55]....
        /*08a4*/ 	.word	0xffffffff


	//   ....[56]....
        /*08a8*/ 	.word	0xffffffff


	//   ....[57]....
        /*08ac*/ 	.word	0xffffffff


	//   ....[58]....
        /*08b0*/ 	.word	0xffffffff


	//   ....[59]....
        /*08b4*/ 	.word	0xffffffff


	//   ....[60]....
        /*08b8*/ 	.word	0xffffffff


	//   ....[61]....
        /*08bc*/ 	.word	0xffffffff


	//   ....[62]....
        /*08c0*/ 	.word	0xffffffff


	//   ....[63]....
        /*08c4*/ 	.word	0xffffffff


	//   ....[64]....
        /*08c8*/ 	.word	0xffffffff


	//   ....[65]....
        /*08cc*/ 	.word	0xffffffff


	//   ....[66]....
        /*08d0*/ 	.word	0xffffffff


	//   ....[67]....
        /*08d4*/ 	.word	0xffffffff


	//   ....[68]....
        /*08d8*/ 	.word	0xffffffff


	//   ....[69]....
        /*08dc*/ 	.word	0xffffffff


	//   ....[70]....
        /*08e0*/ 	.word	0xffffffff


	//   ....[71]....
        /*08e4*/ 	.word	0xffffffff


	//   ....[72]....
        /*08e8*/ 	.word	0xffffffff


	//   ....[73]....
        /*08ec*/ 	.word	0xffffffff


	//   ....[74]....
        /*08f0*/ 	.word	0xffffffff


	//   ....[75]....
        /*08f4*/ 	.word	0xffffffff


	//   ....[76]....
        /*08f8*/ 	.word	0xffffffff


	//   ....[77]....
        /*08fc*/ 	.word	0xffffffff


	//   ....[78]....
        /*0900*/ 	.word	0xffffffff


	//   ....[79]....
        /*0904*/ 	.word	0xffffffff


	//   ....[80]....
        /*0908*/ 	.word	0xffffffff


	//   ....[81]....
        /*090c*/ 	.word	0xffffffff


	//   ....[82]....
        /*0910*/ 	.word	0xffffffff


	//   ....[83]....
        /*0914*/ 	.word	0xffffffff


	//   ....[84]....
        /*0918*/ 	.word	0xffffffff


	//   ....[85]....
        /*091c*/ 	.word	0xffffffff


	//   ....[86]....
        /*0920*/ 	.word	0xffffffff


	//   ....[87]....
        /*0924*/ 	.word	0xffffffff


	//   ....[88]....
        /*0928*/ 	.word	0xffffffff


	//   ....[89]....
        /*092c*/ 	.word	0xffffffff


	//   ....[90]....
        /*0930*/ 	.word	0xffffffff


	//   ....[91]....
        /*0934*/ 	.word	0xffffffff


	//   ....[92]....
        /*0938*/ 	.word	0xffffffff


	//   ....[93]....
        /*093c*/ 	.word	0xffffffff


	//   ....[94]....
        /*0940*/ 	.word	0xffffffff


	//   ....[95]....
        /*0944*/ 	.word	0xffffffff


	//   ....[96]....
        /*0948*/ 	.word	0xffffffff


	//   ....[97]....
        /*094c*/ 	.word	0xffffffff


	//   ....[98]....
        /*0950*/ 	.word	0xffffffff


	//   ....[99]....
        /*0954*/ 	.word	0xffffffff


	//   ....[100]....
        /*0958*/ 	.word	0xffffffff


	//   ....[101]....
        /*095c*/ 	.word	0xffffffff


	//   ....[102]....
        /*0960*/ 	.word	0xffffffff


	//   ....[103]....
        /*0964*/ 	.word	0xffffffff


	//   ....[104]....
        /*0968*/ 	.word	0xffffffff


	//   ....[105]....
        /*096c*/ 	.word	0xffffffff


	//   ....[106]....
        /*0970*/ 	.word	0xffffffff


	//   ....[107]....
        /*0974*/ 	.word	0xffffffff


	//   ....[108]....
        /*0978*/ 	.word	0xffffffff


	//   ....[109]....
        /*097c*/ 	.word	0xffffffff


	//   ....[110]....
        /*0980*/ 	.word	0xffffffff


	//   ....[111]....
        /*0984*/ 	.word	0xffffffff


	//   ....[112]....
        /*0988*/ 	.word	0xffffffff


	//   ....[113]....
        /*098c*/ 	.word	0xffffffff


	//   ....[114]....
        /*0990*/ 	.word	0xffffffff


	//   ....[115]....
        /*0994*/ 	.word	0xffffffff


	//   ....[116]....
        /*0998*/ 	.word	0x0500000f


	//   ....[117]....
        /*099c*/ 	.word	0x0500000f


	//   ....[118]....
        /*09a0*/ 	.word	0x0500000f


	//   ....[119]....
        /*09a4*/ 	.word	0x0500000f


	//   ....[120]....
        /*09a8*/ 	.word	0x0500000f


	//   ....[121]....
        /*09ac*/ 	.word	0x0500000f


	//   ....[122]....
        /*09b0*/ 	.word	0x0500000f


	//   ....[123]....
        /*09b4*/ 	.word	0x0500000f


	//   ....[124]....
        /*09b8*/ 	.word	0x0500000f


	//   ....[125]....
        /*09bc*/ 	.word	0x0500000f


	//   ....[126]....
        /*09c0*/ 	.word	0x0500000f


	//   ....[127]....
        /*09c4*/ 	.word	0x0500000f


	//   ....[128]....
        /*09c8*/ 	.word	0x0500000f


	//   ....[129]....
        /*09cc*/ 	.word	0x0500000f


	//   ....[130]....
        /*09d0*/ 	.word	0x0500000f


	//   ....[131]....
        /*09d4*/ 	.word	0x0500000f


	//   ....[132]....
        /*09d8*/ 	.word	0x0500000f


	//   ....[133]....
        /*09dc*/ 	.word	0x0500000f


	//   ....[134]....
        /*09e0*/ 	.word	0x0500000f


	//   ....[135]....
        /*09e4*/ 	.word	0x0500000f


	//   ....[136]....
        /*09e8*/ 	.word	0x0500000f


	//   ....[137]....
        /*09ec*/ 	.word	0x0500000f


	//   ....[138]....
        /*09f0*/ 	.word	0x0500000f


	//   ....[139]....
        /*09f4*/ 	.word	0x0500000f


	//   ....[140]....
        /*09f8*/ 	.word	0x0500000f


	//   ....[141]....
        /*09fc*/ 	.word	0x0500000f


	//   ....[142]....
        /*0a00*/ 	.word	0x0500000f


	//   ....[143]....
        /*0a04*/ 	.word	0x0500000f


	//   ....[144]....
        /*0a08*/ 	.word	0x0500000f


	//   ....[145]....
        /*0a0c*/ 	.word	0x0500000f


	//   ....[146]....
        /*0a10*/ 	.word	0x0500000f


	//   ....[147]....
        /*0a14*/ 	.word	0x0500000f


	//   ....[148]....
        /*0a18*/ 	.word	0x0500000f


	//   ....[149]....
        /*0a1c*/ 	.word	0x0500000f


	//   ....[150]....
        /*0a20*/ 	.word	0x0500000f


	//   ....[151]....
        /*0a24*/ 	.word	0x0500000f


	//   ....[152]....
        /*0a28*/ 	.word	0x0500000f


	//   ....[153]....
        /*0a2c*/ 	.word	0x0500000f


	//   ....[154]....
        /*0a30*/ 	.word	0x0500000f


	//   ....[155]....
        /*0a34*/ 	.word	0x0500000f


	//   ....[156]....
        /*0a38*/ 	.word	0x0500000f


	//   ....[157]....
        /*0a3c*/ 	.word	0x0500000f


	//   ....[158]....
        /*0a40*/ 	.word	0x0500000f


	//   ....[159]....
        /*0a44*/ 	.word	0x0500000f


	//   ....[160]....
        /*0a48*/ 	.word	0x0500000f


	//   ....[161]....
        /*0a4c*/ 	.word	0x0500000f


	//   ....[162]....
        /*0a50*/ 	.word	0x0500000f


	//   ....[163]....
        /*0a54*/ 	.word	0x0500000f


	//   ....[164]....
        /*0a58*/ 	.word	0x0500000f


	//   ....[165]....
        /*0a5c*/ 	.word	0x0500000f


	//   ....[166]....
        /*0a60*/ 	.word	0x0500000f


	//   ....[167]....
        /*0a64*/ 	.word	0x0500000f


	//----- nvinfo : EIATTR_COOP_GROUP_INSTR_OFFSETS
	.align		4
.L_644:
        /*0a68*/ 	.byte	0x04, 0x28
        /*0a6a*/ 	.short	(.L_646 - .L_645)


	//   ....[0]....
.L_645:
        /*0a6c*/ 	.word	0x00000060


	//   ....[1]....
        /*0a70*/ 	.word	0x000001a0


	//   ....[2]....
        /*0a74*/ 	.word	0x000001e0


	//   ....[3]....
        /*0a78*/ 	.word	0x000003f0


	//   ....[4]....
        /*0a7c*/ 	.word	0x00000550


	//   ....[5]....
        /*0a80*/ 	.word	0x00000670


	//   ....[6]....
        /*0a84*/ 	.word	0x000007d0


	//   ....[7]....
        /*0a88*/ 	.word	0x00004940


	//   ....[8]....
        /*0a8c*/ 	.word	0x00006740


	//   ....[9]....
        /*0a90*/ 	.word	0x00006e70


	//   ....[10]....
        /*0a94*/ 	.word	0x00006e80


	//   ....[11]....
        /*0a98*/ 	.word	0x00006e90


	//   ....[12]....
        /*0a9c*/ 	.word	0x00006ea0


	//   ....[13]....
        /*0aa0*/ 	.word	0x000071b0


	//   ....[14]....
        /*0aa4*/ 	.word	0x000071c0


	//   ....[15]....
        /*0aa8*/ 	.word	0x000071d0


	//   ....[16]....
        /*0aac*/ 	.word	0x000071e0


	//   ....[17]....
        /*0ab0*/ 	.word	0x000084d0


	//   ....[18]....
        /*0ab4*/ 	.word	0x000084e0


	//   ....[19]....
        /*0ab8*/ 	.word	0x000084f0


	//   ....[20]....
        /*0abc*/ 	.word	0x00008500


	//   ....[21]....
        /*0ac0*/ 	.word	0x00008750


	//   ....[22]....
        /*0ac4*/ 	.word	0x00008760


	//   ....[23]....
        /*0ac8*/ 	.word	0x00008770


	//   ....[24]....
        /*0acc*/ 	.word	0x00008780


	//   ....[25]....
        /*0ad0*/ 	.word	0x00009fd0


	//   ....[26]....
        /*0ad4*/ 	.word	0x0000b700


	//   ....[27]....
        /*0ad8*/ 	.word	0x0000b740


	//   ....[28]....
        /*0adc*/ 	.word	0x0000be20


	//   ....[29]....
        /*0ae0*/ 	.word	0x0000bef0


	//   ....[30]....
        /*0ae4*/ 	.word	0x0000c300


	//   ....[31]....
        /*0ae8*/ 	.word	0x0000c3a0


	//   ....[32]....
        /*0aec*/ 	.word	0x0000cce0


	//   ....[33]....
        /*0af0*/ 	.word	0x0000dc50


	//   ....[34]....
        /*0af4*/ 	.word	0x0000ea80


	//   ....[35]....
        /*0af8*/ 	.word	0x0000ebf0


	//   ....[36]....
        /*0afc*/ 	.word	0x0000f1b0


	//   ....[37]....
        /*0b00*/ 	.word	0x0000f250


	//   ....[38]....
        /*0b04*/ 	.word	0x0000f6a0


	//   ....[39]....
        /*0b08*/ 	.word	0x0000f800


	//   ....[40]....
        /*0b0c*/ 	.word	0x00010890


	//   ....[41]....
        /*0b10*/ 	.word	0x00011890


	//   ....[42]....
        /*0b14*/ 	.word	0x00012af0


	//   ....[43]....
        /*0b18*/ 	.word	0x00012b90


	//   ....[44]....
        /*0b1c*/ 	.word	0x00012d60


	//   ....[45]....
        /*0b20*/ 	.word	0x00012ef0


	//   ....[46]....
        /*0b24*/ 	.word	0x00013f70


	//   ....[47]....
        /*0b28*/ 	.word	0x00013fe0


	//   ....[48]....
        /*0b2c*/ 	.word	0x00014010


	//   ....[49]....
        /*0b30*/ 	.word	0x000140d0


	//   ....[50]....
        /*0b34*/ 	.word	0x000140e0


	//   ....[51]....
        /*0b38*/ 	.word	0x00015a90


	//   ....[52]....
        /*0b3c*/ 	.word	0x00015f70


	//   ....[53]....
        /*0b40*/ 	.word	0x00015fb0


	//   ....[54]....
        /*0b44*/ 	.word	0x00015fd0


	//   ....[55]....
        /*0b48*/ 	.word	0x00015ff0


	//   ....[56]....
        /*0b4c*/ 	.word	0x00016600


	//   ....[57]....
        /*0b50*/ 	.word	0x00016660


	//   ....[58]....
        /*0b54*/ 	.word	0x00016900


	//   ....[59]....
        /*0b58*/ 	.word	0x00016920


	//   ....[60]....
        /*0b5c*/ 	.word	0x000174a0


	//   ....[61]....
        /*0b60*/ 	.word	0x000174c0


	//   ....[62]....
        /*0b64*/ 	.word	0x000176f0


	//   ....[63]....
        /*0b68*/ 	.word	0x00017710


	//   ....[64]....
        /*0b6c*/ 	.word	0x000179c0


	//   ....[65]....
        /*0b70*/ 	.word	0x00017ba0


	//   ....[66]....
        /*0b74*/ 	.word	0x00017bd0


	//   ....[67]....
        /*0b78*/ 	.word	0x00017c00


	//   ....[68]....
        /*0b7c*/ 	.word	0x00017c30


	//   ....[69]....
        /*0b80*/ 	.word	0x00017c60


	//   ....[70]....
        /*0b84*/ 	.word	0x00017c90


	//   ....[71]....
        /*0b88*/ 	.word	0x00017e00


	//   ....[72]....
        /*0b8c*/ 	.word	0x00017e30


	//   ....[73]....
        /*0b90*/ 	.word	0x00017e60


	//   ....[74]....
        /*0b94*/ 	.word	0x00017e90


	//   ....[75]....
        /*0b98*/ 	.word	0x00017ec0


	//   ....[76]....
        /*0b9c*/ 	.word	0x00017ef0


	//   ....[77]....
        /*0ba0*/ 	.word	0x00017f90


	//   ....[78]....
        /*0ba4*/ 	.word	0x00017ff0


	//   ....[79]....
        /*0ba8*/ 	.word	0x00018080


	//   ....[80]....
        /*0bac*/ 	.word	0x00018f30


	//   ....[81]....
        /*0bb0*/ 	.word	0x0001b150


	//   ....[82]....
        /*0bb4*/ 	.word	0x0001bce0


	//   ....[83]....
        /*0bb8*/ 	.word	0x0001bcf0


	//   ....[84]....
        /*0bbc*/ 	.word	0x0001bd10


	//   ....[85]....
        /*0bc0*/ 	.word	0x0001bde0


	//   ....[86]....
        /*0bc4*/ 	.word	0x0001be10


	//   ....[87]....
        /*0bc8*/ 	.word	0x0001be70


	//   ....[88]....
        /*0bcc*/ 	.word	0x0001be80


	//   ....[89]....
        /*0bd0*/ 	.word	0x0001bef0


	//   ....[90]....
        /*0bd4*/ 	.word	0x0001c840


	//   ....[91]....
        /*0bd8*/ 	.word	0x0001c850


	//   ....[92]....
        /*0bdc*/ 	.word	0x0001c990


	//   ....[93]....
        /*0be0*/ 	.word	0x0001c9a0


	//   ....[94]....
        /*0be4*/ 	.word	0x0001cc50


	//   ....[95]....
        /*0be8*/ 	.word	0x0001cc60


	//   ....[96]....
        /*0bec*/ 	.word	0x0001cdd0


	//   ....[97]....
        /*0bf0*/ 	.word	0x0001cde0


	//   ....[98]....
        /*0bf4*/ 	.word	0x00020be0


	//   ....[99]....
        /*0bf8*/ 	.word	0x00020c10


	//   ....[100]....
        /*0bfc*/ 	.word	0x00020c50


	//   ....[101]....
        /*0c00*/ 	.word	0x00020c80


	//   ....[102]....
        /*0c04*/ 	.word	0x00020cb0


	//   ....[103]....
        /*0c08*/ 	.word	0x00020ce0


	//   ....[104]....
        /*0c0c*/ 	.word	0x00020d10


	//   ....[105]....
        /*0c10*/ 	.word	0x00020d40


	//   ....[106]....
        /*0c14*/ 	.word	0x00020ec0


	//   ....[107]....
        /*0c18*/ 	.word	0x00020ef0


	//   ....[108]....
        /*0c1c*/ 	.word	0x00020f20


	//   ....[109]....
        /*0c20*/ 	.word	0x00020f50


	//   ....[110]....
        /*0c24*/ 	.word	0x00020f80


	//   ....[111]....
        /*0c28*/ 	.word	0x00020fb0


	//   ....[112]....
        /*0c2c*/ 	.word	0x00021070


	//   ....[113]....
        /*0c30*/ 	.word	0x00021090


	//   ....[114]....
        /*0c34*/ 	.word	0x00021100


	//   ....[115]....
        /*0c38*/ 	.word	0x000217d0


	//   ....[116]....
        /*0c3c*/ 	.word	0x00021c10


	//   ....[117]....
        /*0c40*/ 	.word	0x00021ca0


	//   ....[118]....
        /*0c44*/ 	.word	0x00021cf0


	//   ....[119]....
        /*0c48*/ 	.word	0x00021d40


	//   ....[120]....
        /*0c4c*/ 	.word	0x00021dd0


	//   ....[121]....
        /*0c50*/ 	.word	0x00021e60


	//   ....[122]....
        /*0c54*/ 	.word	0x00021eb0


	//   ....[123]....
        /*0c58*/ 	.word	0x00021f00


	//   ....[124]....
        /*0c5c*/ 	.word	0x00021fe0


	//   ....[125]....
        /*0c60*/ 	.word	0x00022070


	//   ....[126]....
        /*0c64*/ 	.word	0x000220c0


	//   ....[127]....
        /*0c68*/ 	.word	0x00022120


	//   ....[128]....
        /*0c6c*/ 	.word	0x000221c0


	//   ....[129]....
        /*0c70*/ 	.word	0x00022250


	//   ....[130]....
        /*0c74*/ 	.word	0x000222a0


	//   ....[131]....
        /*0c78*/ 	.word	0x000222f0


	//   ....[132]....
        /*0c7c*/ 	.word	0x00022650


	//   ....[133]....
        /*0c80*/ 	.word	0x00022940


	//   ....[134]....
        /*0c84*/ 	.word	0x00022ac0


	//   ....[135]....
        /*0c88*/ 	.word	0x00022b10


	//   ....[136]....
        /*0c8c*/ 	.word	0x00022b70


	//   ....[137]....
        /*0c90*/ 	.word	0x00022bd0


	//   ....[138]....
        /*0c94*/ 	.word	0x00022d20


	//   ....[139]....
        /*0c98*/ 	.word	0x00022dc0


	//   ....[140]....
        /*0c9c*/ 	.word	0x00022e70


	//   ....[141]....
        /*0ca0*/ 	.word	0x00022f50


	//   ....[142]....
        /*0ca4*/ 	.word	0x00023120


	//   ....[143]....
        /*0ca8*/ 	.word	0x000231e0


	//   ....[144]....
        /*0cac*/ 	.word	0x00023490


	//   ....[145]....
        /*0cb0*/ 	.word	0x000235b0


	//   ....[146]....
        /*0cb4*/ 	.word	0x00023780


	//   ....[147]....
        /*0cb8*/ 	.word	0x00023850


	//   ....[148]....
        /*0cbc*/ 	.word	0x00023a50


	//   ....[149]....
        /*0cc0*/ 	.word	0x00023ae0


	//   ....[150]....
        /*0cc4*/ 	.word	0x00023e10


	//   ....[151]....
        /*0cc8*/ 	.word	0x00023eb0


	//   ....[152]....
        /*0ccc*/ 	.word	0x00023fd0


	//   ....[153]....
        /*0cd0*/ 	.word	0x00024050


	//   ....[154]....
        /*0cd4*/ 	.word	0x000240d0


	//   ....[155]....
        /*0cd8*/ 	.word	0x00024150


	//   ....[156]....
        /*0cdc*/ 	.word	0x000241d0


	//   ....[157]....
        /*0ce0*/ 	.word	0x00024260


	//   ....[158]....
        /*0ce4*/ 	.word	0x00024300


	//   ....[159]....
        /*0ce8*/ 	.word	0x000243b0


	//   ....[160]....
        /*0cec*/ 	.word	0x00024430


	//   ....[161]....
        /*0cf0*/ 	.word	0x000244b0


	//   ....[162]....
        /*0cf4*/ 	.word	0x00024530


	//   ....[163]....
        /*0cf8*/ 	.word	0x000245c0


	//   ....[164]....
        /*0cfc*/ 	.word	0x00024640


	//   ....[165]....
        /*0d00*/ 	.word	0x000246e0


	//   ....[166]....
        /*0d04*/ 	.word	0x00024770


	//   ....[167]....
        /*0d08*/ 	.word	0x000248a0


	//----- nvinfo : EIATTR_REG_RECONFIG
	.align		4
.L_646:
        /*0d0c*/ 	.byte	0x01, 0x54
	.zero		2


	//----- nvinfo : EIATTR_SYSCALL_OFFSETS
	.align		4
        /*0d10*/ 	.byte	0x04, 0x46
        /*0d12*/ 	.short	(.L_648 - .L_647)


	//   ....[0]....
.L_647:
        /*0d14*/ 	.word	0x00001a70


	//   ....[1]....
        /*0d18*/ 	.word	0x00001bc0


	//   ....[2]....
        /*0d1c*/ 	.word	0x00006900


	//   ....[3]....
        /*0d20*/ 	.word	0x00006c20


	//   ....[4]....
        /*0d24*/ 	.word	0x0001ad50


	//   ....[5]....
        /*0d28*/ 	.word	0x0001aeb0


	//   ....[6]....
        /*0d2c*/ 	.word	0x0001afb0


	//   ....[7]....
        /*0d30*/ 	.word	0x0001b8c0


	//   ....[8]....
        /*0d34*/ 	.word	0x0001c210


	//----- nvinfo : EIATTR_MBARRIER_INSTR_OFFSETS
	.align		4
.L_648:
        /*0d38*/ 	.byte	0x04, 0x39
        /*0d3a*/ 	.short	(.L_650 - .L_649)


	//   ....[0]....
.L_649:
        /*0d3c*/ 	.word	0x000002d0
        /*0d40*/ 	.word	0x000000ff
        /*0d44*/ 	.word	0x00038800
        /*0d48*/ 	.short	0x0100
        /*0d4a*/ 	.byte	0x08
	.zero		1


	//   ....[1]....
        /*0d4c*/ 	.word	0x000002e0
        /*0d50*/ 	.word	0x000000ff
        /*0d54*/ 	.word	0x00038810
        /*0d58*/ 	.short	0x0100
        /*0d5a*/ 	.byte	0x08
	.zero		1


	//   ....[2]....
        /*0d5c*/ 	.word	0x000002f0
        /*0d60*/ 	.word	0x000000ff
        /*0d64*/ 	.word	0x00038820
        /*0d68*/ 	.short	0x0100
        /*0d6a*/ 	.byte	0x08
	.zero		1


	//   ....[3]....
        /*0d6c*/ 	.word	0x000003a0
        /*0d70*/ 	.word	0x000000ff
        /*0d74*/ 	.word	0x00038830
        /*0d78*/ 	.short	0x0100
        /*0d7a*/ 	.byte	0x06
	.zero		1


	//   ....[4]....
        /*0d7c*/ 	.word	0x000003b0
        /*0d80*/ 	.word	0x000000ff
        /*0d84*/ 	.word	0x00038840
        /*0d88*/ 	.short	0x0100
        /*0d8a*/ 	.byte	0x06
	.zero		1


	//   ....[5]....
        /*0d8c*/ 	.word	0x000003c0
        /*0d90*/ 	.word	0x000000ff
        /*0d94*/ 	.word	0x00038838
        /*0d98*/ 	.short	0x0100
        /*0d9a*/ 	.byte	0x06
	.zero		1


	//   ....[6]....
        /*0d9c*/ 	.word	0x000003d0
        /*0da0*/ 	.word	0x000000ff
        /*0da4*/ 	.word	0x00038848
        /*0da8*/ 	.short	0x0100
        /*0daa*/ 	.byte	0x06
	.zero		1


	//   ....[7]....
        /*0dac*/ 	.word	0x00000500
        /*0db0*/ 	.word	0x000000ff
        /*0db4*/ 	.word	0x00038850
        /*0db8*/ 	.short	0x0100
        /*0dba*/ 	.byte	0x08
	.zero		1


	//   ....[8]....
        /*0dbc*/ 	.word	0x00000510
        /*0dc0*/ 	.word	0x000000ff
        /*0dc4*/ 	.word	0x00038860
        /*0dc8*/ 	.short	0x0100
        /*0dca*/ 	.byte	0x08
	.zero		1


	//   ....[9]....
        /*0dcc*/ 	.word	0x00000520
        /*0dd0*/ 	.word	0x000000ff
        /*0dd4*/ 	.word	0x00038858
        /*0dd8*/ 	.short	0x0100
        /*0dda*/ 	.byte	0x08
	.zero		1


	//   ....[10]....
        /*0ddc*/ 	.word	0x00000530
        /*0de0*/ 	.word	0x000000ff
        /*0de4*/ 	.word	0x00038868
        /*0de8*/ 	.short	0x0100
        /*0dea*/ 	.byte	0x08
	.zero		1


	//   ....[11]....
        /*0dec*/ 	.word	0x00000620
        /*0df0*/ 	.word	0x000000ff
        /*0df4*/ 	.word	0x00038870
        /*0df8*/ 	.short	0x0100
        /*0dfa*/ 	.byte	0x06
	.zero		1


	//   ....[12]....
        /*0dfc*/ 	.word	0x00000630
        /*0e00*/ 	.word	0x000000ff
        /*0e04*/ 	.word	0x00038880
        /*0e08*/ 	.short	0x0100
        /*0e0a*/ 	.byte	0x06
	.zero		1


	//   ....[13]....
        /*0e0c*/ 	.word	0x00000640
        /*0e10*/ 	.word	0x000000ff
        /*0e14*/ 	.word	0x00038878
        /*0e18*/ 	.short	0x0100
        /*0e1a*/ 	.byte	0x06
	.zero		1


	//   ....[14]....
        /*0e1c*/ 	.word	0x00000650
        /*0e20*/ 	.word	0x000000ff
        /*0e24*/ 	.word	0x00038888
        /*0e28*/ 	.short	0x0100
        /*0e2a*/ 	.byte	0x06
	.zero		1


	//   ....[15]....
        /*0e2c*/ 	.word	0x00000780
        /*0e30*/ 	.word	0x000000ff
        /*0e34*/ 	.word	0x00038890
        /*0e38*/ 	.short	0x0100
        /*0e3a*/ 	.byte	0x08
	.zero		1


	//   ....[16]....
        /*0e3c*/ 	.word	0x00000790
        /*0e40*/ 	.word	0x000000ff
        /*0e44*/ 	.word	0x000388a0
        /*0e48*/ 	.short	0x0100
        /*0e4a*/ 	.byte	0x08
	.zero		1


	//   ....[17]....
        /*0e4c*/ 	.word	0x000007a0
        /*0e50*/ 	.word	0x000000ff
        /*0e54*/ 	.word	0x00038898
        /*0e58*/ 	.short	0x0100
        /*0e5a*/ 	.byte	0x08
	.zero		1


	//   ....[18]....
        /*0e5c*/ 	.word	0x000007b0
        /*0e60*/ 	.word	0x000000ff
        /*0e64*/ 	.word	0x000388a8
        /*0e68*/ 	.short	0x0100
        /*0e6a*/ 	.byte	0x08
	.zero		1


	//   ....[19]....
        /*0e6c*/ 	.word	0x000008e0
        /*0e70*/ 	.word	0x000000ff
        /*0e74*/ 	.word	0x000388b0
        /*0e78*/ 	.short	0x0100
        /*0e7a*/ 	.byte	0x08
	.zero		1


	//   ....[20]....
        /*0e7c*/ 	.word	0x000008f0
        /*0e80*/ 	.word	0x000000ff
        /*0e84*/ 	.word	0x000388c0
        /*0e88*/ 	.short	0x0100
        /*0e8a*/ 	.byte	0x08
	.zero		1


	//   ....[21]....
        /*0e8c*/ 	.word	0x00000900
        /*0e90*/ 	.word	0x000000ff
        /*0e94*/ 	.word	0x000388b8
        /*0e98*/ 	.short	0x0100
        /*0e9a*/ 	.byte	0x08
	.zero		1


	//   ....[22]....
        /*0e9c*/ 	.word	0x00000910
        /*0ea0*/ 	.word	0x000000ff
        /*0ea4*/ 	.word	0x000388c8
        /*0ea8*/ 	.short	0x0100
        /*0eaa*/ 	.byte	0x08
	.zero		1


	//   ....[23]....
        /*0eac*/ 	.word	0x000027a0
        /*0eb0*/ 	.word	0x00000044
        /*0eb4*/ 	.word	0x00038890
        /*0eb8*/ 	.short	0x010a
        /*0eba*/ 	.byte	0x3f
	.zero		1


	//   ....[24]....
        /*0ebc*/ 	.word	0x000031b0
        /*0ec0*/ 	.word	0x00000044
        /*0ec4*/ 	.word	0x00038890
        /*0ec8*/ 	.short	0x010a
        /*0eca*/ 	.byte	0x3f
	.zero		1


	//   ....[25]....
        /*0ecc*/ 	.word	0x00003ab0
        /*0ed0*/ 	.word	0x00000044
        /*0ed4*/ 	.word	0x00038890
        /*0ed8*/ 	.short	0x010a
        /*0eda*/ 	.byte	0x3f
	.zero		1


	//   ....[26]....
        /*0edc*/ 	.word	0x00003cb0
        /*0ee0*/ 	.word	0x00000004
        /*0ee4*/ 	.word	0x00000000
        /*0ee8*/ 	.short	0x0101
        /*0eea*/ 	.byte	0x3f
	.zero		1


	//   ....[27]....
        /*0eec*/ 	.word	0x00003cf0
        /*0ef0*/ 	.word	0x00000044
        /*0ef4*/ 	.word	0x000388b0
        /*0ef8*/ 	.short	0x010a
        /*0efa*/ 	.byte	0x3f
	.zero		1


	//   ....[28]....
        /*0efc*/ 	.word	0x00004320
        /*0f00*/ 	.word	0x00000044
        /*0f04*/ 	.word	0x00000000
        /*0f08*/ 	.short	0x0101
        /*0f0a*/ 	.byte	0x3f
	.zero		1


	//   ....[29]....
        /*0f0c*/ 	.word	0x00004d80
        /*0f10*/ 	.word	0x00000000
        /*0f14*/ 	.word	0x00000000
        /*0f18*/ 	.short	0x0101
        /*0f1a*/ 	.byte	0x3f
	.zero		1


	//   ....[30]....
        /*0f1c*/ 	.word	0x00005900
        /*0f20*/ 	.word	0x00000003
        /*0f24*/ 	.word	0x00000000
        /*0f28*/ 	.short	0x0101
        /*0f2a*/ 	.byte	0x3f
	.zero		1


	//   ....[31]....
        /*0f2c*/ 	.word	0x00006990
        /*0f30*/ 	.word	0x00000002
        /*0f34*/ 	.word	0x00038800
        /*0f38*/ 	.short	0x010a
        /*0f3a*/ 	.byte	0x3f
	.zero		1


	//   ....[32]....
        /*0f3c*/ 	.word	0x000069e0
        /*0f40*/ 	.word	0x00000002
        /*0f44*/ 	.word	0x00038800
        /*0f48*/ 	.short	0x010a
        /*0f4a*/ 	.byte	0x3f
	.zero		1


	//   ....[33]....
        /*0f4c*/ 	.word	0x00007420
        /*0f50*/ 	.word	0x00000002
        /*0f54*/ 	.word	0x00038800
        /*0f58*/ 	.short	0x010a
        /*0f5a*/ 	.byte	0x3f
	.zero		1


	//   ....[34]....
        /*0f5c*/ 	.word	0x00008930
        /*0f60*/ 	.word	0x00000002
        /*0f64*/ 	.word	0x00038800
        /*0f68*/ 	.short	0x010a
        /*0f6a*/ 	.byte	0x3f
	.zero		1


	//   ....[35]....
        /*0f6c*/ 	.word	0x00009880
        /*0f70*/ 	.word	0x000000ac
        /*0f74*/ 	.word	0x00038830
        /*0f78*/ 	.short	0x010a
        /*0f7a*/ 	.byte	0x3f
	.zero		1


	//   ....[36]....
        /*0f7c*/ 	.word	0x00009930
        /*0f80*/ 	.word	0x000000ac
        /*0f84*/ 	.word	0x00038830
        /*0f88*/ 	.short	0x010a
        /*0f8a*/ 	.byte	0x3f
	.zero		1


	//   ....[37]....
        /*0f8c*/ 	.word	0x00009c40
        /*0f90*/ 	.word	0x00000002
        /*0f94*/ 	.word	0x00038810
        /*0f98*/ 	.short	0x010a
        /*0f9a*/ 	.byte	0x3f
	.zero		1


	//   ....[38]....
        /*0f9c*/ 	.word	0x00009c90
        /*0fa0*/ 	.word	0x000000ac
        /*0fa4*/ 	.word	0x00038850
        /*0fa8*/ 	.short	0x010a
        /*0faa*/ 	.byte	0x3f
	.zero		1


	//   ....[39]....
        /*0fac*/ 	.word	0x00009d40
        /*0fb0*/ 	.word	0x000000ac
        /*0fb4*/ 	.word	0x00038850
        /*0fb8*/ 	.short	0x010a
        /*0fba*/ 	.byte	0x3f
	.zero		1


	//   ....[40]....
        /*0fbc*/ 	.word	0x0000c5f0
        /*0fc0*/ 	.word	0x0000000e
        /*0fc4*/ 	.word	0x00000000
        /*0fc8*/ 	.short	0x0101
        /*0fca*/ 	.byte	0x3f
	.zero		1


	//   ....[41]....
        /*0fcc*/ 	.word	0x0000cd00
        /*0fd0*/ 	.word	0x000000ac
        /*0fd4*/ 	.word	0x00000000
        /*0fd8*/ 	.short	0x0101
        /*0fda*/ 	.byte	0x3f
	.zero		1


	//   ....[42]....
        /*0fdc*/ 	.word	0x0000cdf0
        /*0fe0*/ 	.word	0x00000014
        /*0fe4*/ 	.word	0x00038830
        /*0fe8*/ 	.short	0x010a
        /*0fea*/ 	.byte	0x3f
	.zero		1


	//   ....[43]....
        /*0fec*/ 	.word	0x0000ce60
        /*0ff0*/ 	.word	0x00000014
        /*0ff4*/ 	.word	0x00038830
        /*0ff8*/ 	.short	0x010a
        /*0ffa*/ 	.byte	0x3f
	.zero		1


	//   ....[44]....
        /*0ffc*/ 	.word	0x0000d0d0
        /*1000*/ 	.word	0x00000014
        /*1004*/ 	.word	0x00038850
        /*1008*/ 	.short	0x010a
        /*100a*/ 	.byte	0x3f
	.zero		1


	//   ....[45]....
        /*100c*/ 	.word	0x0000d120
        /*1010*/ 	.word	0x00000014
        /*1014*/ 	.word	0x00038850
        /*1018*/ 	.short	0x010a
        /*101a*/ 	.byte	0x3f
	.zero		1


	//   ....[46]....
        /*101c*/ 	.word	0x0000fc70
        /*1020*/ 	.word	0x000000a7
        /*1024*/ 	.word	0x00000000
        /*1028*/ 	.short	0x0101
        /*102a*/ 	.byte	0x3f
	.zero		1


	//   ....[47]....
        /*102c*/ 	.word	0x000108b0
        /*1030*/ 	.word	0x00000014
        /*1034*/ 	.word	0x00000000
        /*1038*/ 	.short	0x0101
        /*103a*/ 	.byte	0x3f
	.zero		1


	//   ....[48]....
        /*103c*/ 	.word	0x00010a10
        /*1040*/ 	.word	0x00000014
        /*1044*/ 	.word	0x00038830
        /*1048*/ 	.short	0x010a
        /*104a*/ 	.byte	0x3f
	.zero		1


	//   ....[49]....
        /*104c*/ 	.word	0x00010a80
        /*1050*/ 	.word	0x00000014
        /*1054*/ 	.word	0x00038830
        /*1058*/ 	.short	0x010a
        /*105a*/ 	.byte	0x3f
	.zero		1


	//   ....[50]....
        /*105c*/ 	.word	0x00010cf0
        /*1060*/ 	.word	0x00000014
        /*1064*/ 	.word	0x00038850
        /*1068*/ 	.short	0x010a
        /*106a*/ 	.byte	0x3f
	.zero		1


	//   ....[51]....
        /*106c*/ 	.word	0x00010d40
        /*1070*/ 	.word	0x00000014
        /*1074*/ 	.word	0x00038850
        /*1078*/ 	.short	0x010a
        /*107a*/ 	.byte	0x3f
	.zero		1


	//   ....[52]....
        /*107c*/ 	.word	0x00013230
        /*1080*/ 	.word	0x000000a2
        /*1084*/ 	.word	0x00000000
        /*1088*/ 	.short	0x0101
        /*108a*/ 	.byte	0x3f
	.zero		1


	//   ....[53]....
        /*108c*/ 	.word	0x00013f90
        /*1090*/ 	.word	0x00000014
        /*1094*/ 	.word	0x00000000
        /*1098*/ 	.short	0x0101
        /*109a*/ 	.byte	0x3f
	.zero		1


	//   ....[54]....
        /*109c*/ 	.word	0x000165d0
        /*10a0*/ 	.word	0x00000000
        /*10a4*/ 	.word	0x00000000
        /*10a8*/ 	.short	0x0101
        /*10aa*/ 	.byte	0x3f
	.zero		1


	//   ....[55]....
        /*10ac*/ 	.word	0x00019020
        /*10b0*/ 	.word	0x00000005
        /*10b4*/ 	.word	0x00038820
        /*10b8*/ 	.short	0x010a
        /*10ba*/ 	.byte	0x3f
	.zero		1


	//   ....[56]....
        /*10bc*/ 	.word	0x00019110
        /*10c0*/ 	.word	0x00000004
        /*10c4*/ 	.word	0x000388a0
        /*10c8*/ 	.short	0x010a
        /*10ca*/ 	.byte	0x3f
	.zero		1


	//   ....[57]....
        /*10cc*/ 	.word	0x00019360
        /*10d0*/ 	.word	0x00000004
        /*10d4*/ 	.word	0x000388c0
        /*10d8*/ 	.short	0x010a
        /*10da*/ 	.byte	0x3f
	.zero		1


	//   ....[58]....
        /*10dc*/ 	.word	0x00019de0
        /*10e0*/ 	.word	0x00000004
        /*10e4*/ 	.word	0x000388a0
        /*10e8*/ 	.short	0x010a
        /*10ea*/ 	.byte	0x3f
	.zero		1


	//   ....[59]....
        /*10ec*/ 	.word	0x0001a020
        /*10f0*/ 	.word	0x00000004
        /*10f4*/ 	.word	0x000388c0
        /*10f8*/ 	.short	0x010a
        /*10fa*/ 	.byte	0x3f
	.zero		1


	//   ....[60]....
        /*10fc*/ 	.word	0x0001b400
        /*1100*/ 	.word	0x00000000
        /*1104*/ 	.word	0x00038840
        /*1108*/ 	.short	0x010a
        /*110a*/ 	.byte	0x3f
	.zero		1


	//   ....[61]....
        /*110c*/ 	.word	0x0001bfb0
        /*1110*/ 	.word	0x00000008
        /*1114*/ 	.word	0x00038800
        /*1118*/ 	.short	0x0107
        /*111a*/ 	.byte	0x3f
	.zero		1


	//   ....[62]....
        /*111c*/ 	.word	0x0001c060
        /*1120*/ 	.word	0x00000000
        /*1124*/ 	.word	0x00038800
        /*1128*/ 	.short	0x0101
        /*112a*/ 	.byte	0x3f
	.zero		1


	//   ....[63]....
        /*112c*/ 	.word	0x0001d010
        /*1130*/ 	.word	0x00000000
        /*1134*/ 	.word	0x00038810
        /*1138*/ 	.short	0x0107
        /*113a*/ 	.byte	0x3f
	.zero		1


	//   ....[64]....
        /*113c*/ 	.word	0x0001d110
        /*1140*/ 	.word	0x00000002
        /*1144*/ 	.word	0x00038810
        /*1148*/ 	.short	0x0101
        /*114a*/ 	.byte	0x3f
	.zero		1


	//   ....[65]....
        /*114c*/ 	.word	0x0001d130
        /*1150*/ 	.word	0x00000002
        /*1154*/ 	.word	0x00038820
        /*1158*/ 	.short	0x010a
        /*115a*/ 	.byte	0x3f
	.zero		1


	//   ....[66]....
        /*115c*/ 	.word	0x0001d240
        /*1160*/ 	.word	0x00000000
        /*1164*/ 	.word	0x00038860
        /*1168*/ 	.short	0x010a
        /*116a*/ 	.byte	0x3f
	.zero		1


	//   ....[67]....
        /*116c*/ 	.word	0x0001df30
        /*1170*/ 	.word	0x00000000
        /*1174*/ 	.word	0x00038840
        /*1178*/ 	.short	0x010a
        /*117a*/ 	.byte	0x3f
	.zero		1


	//   ....[68]....
        /*117c*/ 	.word	0x0001e190
        /*1180*/ 	.word	0x00000000
        /*1184*/ 	.word	0x00038860
        /*1188*/ 	.short	0x010a
        /*118a*/ 	.byte	0x3f
	.zero		1


	//   ....[69]....
        /*118c*/ 	.word	0x0001ee10
        /*1190*/ 	.word	0x00000002
        /*1194*/ 	.word	0x00038840
        /*1198*/ 	.short	0x010a
        /*119a*/ 	.byte	0x3f
	.zero		1


	//   ....[70]....
        /*119c*/ 	.word	0x0001f060
        /*11a0*/ 	.word	0x00000002
        /*11a4*/ 	.word	0x00038860
        /*11a8*/ 	.short	0x010a
        /*11aa*/ 	.byte	0x3f
	.zero		1


	//   ....[71]....
        /*11ac*/ 	.word	0x0001fc70
        /*11b0*/ 	.word	0x00000002
        /*11b4*/ 	.word	0x00038840
        /*11b8*/ 	.short	0x010a
        /*11ba*/ 	.byte	0x3f
	.zero		1


	//   ....[72]....
        /*11bc*/ 	.word	0x0001fed0
        /*11c0*/ 	.word	0x00000002
        /*11c4*/ 	.word	0x00038860
        /*11c8*/ 	.short	0x010a
        /*11ca*/ 	.byte	0x3f
	.zero		1


	//   ....[73]....
        /*11cc*/ 	.word	0x00021750
        /*11d0*/ 	.word	0x00000000
        /*11d4*/ 	.word	0x00038820
        /*11d8*/ 	.short	0x010a
        /*11da*/ 	.byte	0x3f
	.zero		1


	//   ....[74]....
        /*11dc*/ 	.word	0x00021900
        /*11e0*/ 	.word	0x00000006
        /*11e4*/ 	.word	0x00000000
        /*11e8*/ 	.short	0x010a
        /*11ea*/ 	.byte	0x3f
	.zero		1


	//   ....[75]....
        /*11ec*/ 	.word	0x00021970
        /*11f0*/ 	.word	0x00000007
        /*11f4*/ 	.word	0x00000000
        /*11f8*/ 	.short	0x010a
        /*11fa*/ 	.byte	0x3f
	.zero		1


	//   ....[76]....
        /*11fc*/ 	.word	0x000219e0
        /*1200*/ 	.word	0x00000004
        /*1204*/ 	.word	0x00000000
        /*1208*/ 	.short	0x010a
        /*120a*/ 	.byte	0x3f
	.zero		1


	//   ....[77]....
        /*120c*/ 	.word	0x00021a10
        /*1210*/ 	.word	0x00000003
        /*1214*/ 	.word	0x00000000
        /*1218*/ 	.short	0x010a
        /*121a*/ 	.byte	0x3f
	.zero		1


	//   ....[78]....
        /*121c*/ 	.word	0x00021a70
        /*1220*/ 	.word	0x00000044
        /*1224*/ 	.word	0x00038890
        /*1228*/ 	.short	0x010a
        /*122a*/ 	.byte	0x3f
	.zero		1


	//   ....[79]....
        /*122c*/ 	.word	0x00021ac0
        /*1230*/ 	.word	0x00000044
        /*1234*/ 	.word	0x00038890
        /*1238*/ 	.short	0x010a
        /*123a*/ 	.byte	0x3f
	.zero		1


	//   ....[80]....
        /*123c*/ 	.word	0x00021b10
        /*1240*/ 	.word	0x00000044
        /*1244*/ 	.word	0x00038890
        /*1248*/ 	.short	0x010a
        /*124a*/ 	.byte	0x3f
	.zero		1


	//   ....[81]....
        /*124c*/ 	.word	0x00021b60
        /*1250*/ 	.word	0x00000044
        /*1254*/ 	.word	0x000388b0
        /*1258*/ 	.short	0x010a
        /*125a*/ 	.byte	0x3f
	.zero		1


	//   ....[82]....
        /*125c*/ 	.word	0x00021f30
        /*1260*/ 	.word	0x00000002
        /*1264*/ 	.word	0x00038800
        /*1268*/ 	.short	0x010a
        /*126a*/ 	.byte	0x3f
	.zero		1


	//   ....[83]....
        /*126c*/ 	.word	0x00022340
        /*1270*/ 	.word	0x00000002
        /*1274*/ 	.word	0x00038800
        /*1278*/ 	.short	0x010a
        /*127a*/ 	.byte	0x3f
	.zero		1


	//   ....[84]....
        /*127c*/ 	.word	0x00022390
        /*1280*/ 	.word	0x000000ac
        /*1284*/ 	.word	0x00038830
        /*1288*/ 	.short	0x010a
        /*128a*/ 	.byte	0x3f
	.zero		1


	//   ....[85]....
        /*128c*/ 	.word	0x000223e0
        /*1290*/ 	.word	0x00000002
        /*1294*/ 	.word	0x00038810
        /*1298*/ 	.short	0x010a
        /*129a*/ 	.byte	0x3f
	.zero		1


	//   ....[86]....
        /*129c*/ 	.word	0x00022430
        /*12a0*/ 	.word	0x000000ac
        /*12a4*/ 	.word	0x00038850
        /*12a8*/ 	.short	0x010a
        /*12aa*/ 	.byte	0x3f
	.zero		1


	//   ....[87]....
        /*12ac*/ 	.word	0x00022480
        /*12b0*/ 	.word	0x00000014
        /*12b4*/ 	.word	0x00038830
        /*12b8*/ 	.short	0x010a
        /*12ba*/ 	.byte	0x3f
	.zero		1


	//   ....[88]....
        /*12bc*/ 	.word	0x000224d0
        /*12c0*/ 	.word	0x00000014
        /*12c4*/ 	.word	0x00038850
        /*12c8*/ 	.short	0x010a
        /*12ca*/ 	.byte	0x3f
	.zero		1


	//   ....[89]....
        /*12cc*/ 	.word	0x00022520
        /*12d0*/ 	.word	0x00000014
        /*12d4*/ 	.word	0x00038830
        /*12d8*/ 	.short	0x010a
        /*12da*/ 	.byte	0x3f
	.zero		1


	//   ....[90]....
        /*12dc*/ 	.word	0x00022570
        /*12e0*/ 	.word	0x00000014
        /*12e4*/ 	.word	0x00038850
        /*12e8*/ 	.short	0x010a
        /*12ea*/ 	.byte	0x3f
	.zero		1


	//   ....[91]....
        /*12ec*/ 	.word	0x00022720
        /*12f0*/ 	.word	0x00000004
        /*12f4*/ 	.word	0x00038820
        /*12f8*/ 	.short	0x010a
        /*12fa*/ 	.byte	0x3f
	.zero		1


	//   ....[92]....
        /*12fc*/ 	.word	0x00022770
        /*1300*/ 	.word	0x00000004
        /*1304*/ 	.word	0x000388a0
        /*1308*/ 	.short	0x010a
        /*130a*/ 	.byte	0x3f
	.zero		1


	//   ....[93]....
        /*130c*/ 	.word	0x000227c0
        /*1310*/ 	.word	0x00000004
        /*1314*/ 	.word	0x000388c0
        /*1318*/ 	.short	0x010a
        /*131a*/ 	.byte	0x3f
	.zero		1


	//   ....[94]....
        /*131c*/ 	.word	0x00022810
        /*1320*/ 	.word	0x00000004
        /*1324*/ 	.word	0x000388a0
        /*1328*/ 	.short	0x010a
        /*132a*/ 	.byte	0x3f
	.zero		1


	//   ....[95]....
        /*132c*/ 	.word	0x00022860
        /*1330*/ 	.word	0x00000004
        /*1334*/ 	.word	0x000388c0
        /*1338*/ 	.short	0x010a
        /*133a*/ 	.byte	0x3f
	.zero		1


	//   ....[96]....
        /*133c*/ 	.word	0x00022a00
        /*1340*/ 	.word	0x00000000
        /*1344*/ 	.word	0x00038840
        /*1348*/ 	.short	0x010a
        /*134a*/ 	.byte	0x3f
	.zero		1


	//   ....[97]....
        /*134c*/ 	.word	0x00023b30
        /*1350*/ 	.word	0x00000002
        /*1354*/ 	.word	0x00038820
        /*1358*/ 	.short	0x010a
        /*135a*/ 	.byte	0x3f
	.zero		1


	//   ....[98]....
        /*135c*/ 	.word	0x00023b80
        /*1360*/ 	.word	0x00000000
        /*1364*/ 	.word	0x00038860
        /*1368*/ 	.short	0x010a
        /*136a*/ 	.byte	0x3f
	.zero		1


	//   ....[99]....
        /*136c*/ 	.word	0x00023bd0
        /*1370*/ 	.word	0x00000000
        /*1374*/ 	.word	0x00038840
        /*1378*/ 	.short	0x010a
        /*137a*/ 	.byte	0x3f
	.zero		1


	//   ....[100]....
        /*137c*/ 	.word	0x00023c20
        /*1380*/ 	.word	0x00000000
        /*1384*/ 	.word	0x00038860
        /*1388*/ 	.short	0x010a
        /*138a*/ 	.byte	0x3f
	.zero		1


	//   ....[101]....
        /*138c*/ 	.word	0x00023c70
        /*1390*/ 	.word	0x00000002
        /*1394*/ 	.word	0x00038840
        /*1398*/ 	.short	0x010a
        /*139a*/ 	.byte	0x3f
	.zero		1


	//   ....[102]....
        /*139c*/ 	.word	0x00023cc0
        /*13a0*/ 	.word	0x00000002
        /*13a4*/ 	.word	0x00038860
        /*13a8*/ 	.short	0x010a
        /*13aa*/ 	.byte	0x3f
	.zero		1


	//   ....[103]....
        /*13ac*/ 	.word	0x00023d10
        /*13b0*/ 	.word	0x00000002
        /*13b4*/ 	.word	0x00038840
        /*13b8*/ 	.short	0x010a
        /*13ba*/ 	.byte	0x3f
	.zero		1


	//   ....[104]....
        /*13bc*/ 	.word	0x00023d60
        /*13c0*/ 	.word	0x00000002
        /*13c4*/ 	.word	0x00038860
        /*13c8*/ 	.short	0x010a
        /*13ca*/ 	.byte	0x3f
	.zero		1


	//   ....[105]....
        /*13cc*/ 	.word	0x000247c0
        /*13d0*/ 	.word	0x00000000
        /*13d4*/ 	.word	0x00038820
        /*13d8*/ 	.short	0x010a
        /*13da*/ 	.byte	0x3f
	.zero		1


	//   ....[106]....
        /*13dc*/ 	.word	0x00024960
        /*13e0*/ 	.word	0x00000006
        /*13e4*/ 	.word	0x00000000
        /*13e8*/ 	.short	0x010a
        /*13ea*/ 	.byte	0x3f
	.zero		1


	//   ....[107]....
        /*13ec*/ 	.word	0x000249b0
        /*13f0*/ 	.word	0x00000007
        /*13f4*/ 	.word	0x00000000
        /*13f8*/ 	.short	0x010a
        /*13fa*/ 	.byte	0x3f
	.zero		1


	//   ....[108]....
        /*13fc*/ 	.word	0x00024a00
        /*1400*/ 	.word	0x00000004
        /*1404*/ 	.word	0x00000000
        /*1408*/ 	.short	0x010a
        /*140a*/ 	.byte	0x3f
	.zero		1


	//----- nvinfo : EIATTR_NUM_MBARRIERS
	.align		4
.L_650:
        /*140c*/ 	.byte	0x03, 0x38
        /*140e*/ 	.short	0x0017


	//----- nvinfo : EIATTR_EXIT_INSTR_OFFSETS
	.align		4
        /*1410*/ 	.byte	0x04, 0x1c
        /*1412*/ 	.short	(.L_652 - .L_651)


	//   ....[0]....
.L_651:
        /*1414*/ 	.word	0x00021a60


	//----- nvinfo : EIATTR_MAX_THREADS
	.align		4
.L_652:
        /*1418*/ 	.byte	0x04, 0x05
        /*141a*/ 	.short	(.L_654 - .L_653)
.L_653:
        /*141c*/ 	.word	0x00000180
        /*1420*/ 	.word	0x00000001
        /*1424*/ 	.word	0x00000001


	//----- nvinfo : EIATTR_CRS_STACK_SIZE
	.align		4
.L_654:
        /*1428*/ 	.byte	0x04, 0x1e
        /*142a*/ 	.short	(.L_656 - .L_655)
.L_655:
        /*142c*/ 	.word	0x00000000


	//----- nvinfo : EIATTR_CBANK_PARAM_SIZE
	.align		4
.L_656:
        /*1430*/ 	.byte	0x03, 0x19
        /*1432*/ 	.short	0x0bf0


	//----- nvinfo : EIATTR_PARAM_CBANK
	.align		4
        /*1434*/ 	.byte	0x04, 0x0a
        /*1436*/ 	.short	(.L_658 - .L_657)
	.align		4
.L_657:
        /*1438*/ 	.word	index@(.nv.constant0._ZN7cutlass13device_kernelIN5flash11enable_sm90INS1_16FlashAttnFwdSm90INS1_25CollectiveMainloopFwdSm90ILi2EN4cute5tupleIJNS5_1CILi1EEES8_S8_EEENS6_IJNS7_ILi64EEESA_SA_EEELi512ENS_10bfloat16_tEfNS_4arch4Sm90ELb1ELb0ELb1ELb1ELb0ELb1ELb1ELb0ELb0ELb1ELb0ELb0EEENS1_21CollectiveEpilogueFwdINS6_IJSA_NS7_ILi512EEESA_EEES9_SC_SE_Li256ELb1ELb1ELb0ELb0EEENS1_36VarlenDynamicPersistentTileSchedulerILi64ELi64ELi256ELi128ELb0ELb1ELb1ELb1ELb1ELb1EEEEEEEEEvNT_6ParamsE)
        /*143c*/ 	.short	0x0210
        /*143e*/ 	.short	0x0bf0


	//----- nvinfo : EIATTR_SW_WAR
	.align		4
.L_658:
        /*1440*/ 	.byte	0x04, 0x36
        /*1442*/ 	.short	(.L_660 - .L_659)
.L_659:
        /*1444*/ 	.word	0x00000008
.L_660:


//--------------------- .nv.callgraph             --------------------------
	.section	.nv.callgraph,"",@"SHT_CUDA_CALLGRAPH"
	.align	4
	.sectionentsize	8
	.align		4
        /*0000*/ 	.word	0x00000000
	.align		4
        /*0004*/ 	.word	0xffffffff
	.align		4
        /*0008*/ 	.word	index@(_ZN7cutlass13device_kernelIN5flash11enable_sm90INS1_16FlashAttnFwdSm90INS1_25CollectiveMainloopFwdSm90ILi2EN4cute5tupleIJNS5_1CILi1EEES8_S8_EEENS6_IJNS7_ILi64EEESA_SA_EEELi512ENS_10bfloat16_tEfNS_4arch4Sm90ELb0ELb0ELb1ELb0ELb0ELb0ELb0ELb0ELb0ELb1ELb0ELb0EEENS1_21CollectiveEpilogueFwdINS6_IJSA_NS7_ILi512EEESA_EEES9_SC_SE_Li256ELb0ELb1ELb0ELb0EEENS1_29StaticPersistentTileSchedulerILb0EEEEEEEEEvNT_6ParamsE)
	.align		4
        /*000c*/ 	.word	index@(__assertfail)
	.align		4
        /*0010*/ 	.word	index@(_ZN7cutlass13device_kernelIN5flash11enable_sm90INS1_16FlashAttnFwdSm90INS1_25CollectiveMainloopFwdSm90ILi2EN4cute5tupleIJNS5_1CILi1EEES8_S8_EEENS6_IJNS7_ILi64EEESA_SA_EEELi512ENS_10bfloat16_tEfNS_4arch4Sm90ELb0ELb0ELb1ELb0ELb0ELb0ELb1ELb0ELb0ELb1ELb0ELb0EEENS1_21CollectiveEpilogueFwdINS6_IJSA_NS7_ILi512EEESA_EEES9_SC_SE_Li256ELb0ELb1ELb0ELb0EEENS1_29StaticPersistentTileSchedulerILb0EEEEEEEEEvNT_6ParamsE)
	.align		4
        /*0014*/ 	.word	index@(__assertfail)
	.align		4
        /*0018*/ 	.word	index@(_ZN7cutlass13device_kernelIN5flash11enable_sm90INS1_16FlashAttnFwdSm90INS1_25CollectiveMainloopFwdSm90ILi2EN4cute5tupleIJNS5_1CILi1EEES8_S8_EEENS6_IJNS7_ILi64EEESA_SA_EEELi512ENS_10bfloat16_tEfNS_4arch4Sm90ELb0ELb0ELb1ELb1ELb0ELb0ELb0ELb0ELb0ELb1ELb0ELb0EEENS1_21CollectiveEpilogueFwdINS6_IJSA_NS7_ILi512EEESA_EEES9_SC_SE_Li256ELb1ELb1ELb0ELb0EEENS1_36VarlenDynamicPersistentTileSchedulerILi64ELi64ELi256ELi128ELb0ELb1ELb1ELb0ELb1ELb1EEEEEEEEEvNT_6ParamsE)
	.align		4
        /*001c*/ 	.word	index@(__assertfail)
	.align		4
        /*0020*/ 	.word	index@(_ZN7cutlass13device_kernelIN5flash11enable_sm90INS1_16FlashAttnFwdSm90INS1_25CollectiveMainloopFwdSm90ILi2EN4cute5tupleIJNS5_1CILi1EEES8_S8_EEENS6_IJNS7_ILi64EEESA_SA_EEELi512ENS_10bfloat16_tEfNS_4arch4Sm90ELb0ELb0ELb1ELb1ELb0ELb1ELb0ELb0ELb0ELb1ELb0ELb0EEENS1_21CollectiveEpilogueFwdINS6_IJSA_NS7_ILi512EEESA_EEES9_SC_SE_Li256ELb1ELb1ELb0ELb0EEENS1_36VarlenDynamicPersistentTileSchedulerILi64ELi64ELi256ELi128ELb0ELb1ELb1ELb0ELb1ELb1EEEEEEEEEvNT_6ParamsE)
	.align		4
        /*0024*/ 	.word	index@(__assertfail)
	.align		4
        /*0028*/ 	.word	index@(_ZN7cutlass13device_kernelIN5flash11enable_sm90INS1_16FlashAttnFwdSm90INS1_25CollectiveMainloopFwdSm90ILi2EN4cute5tupleIJNS5_1CILi1EEES8_S8_EEENS6_IJNS7_ILi64EEESA_SA_EEELi512ENS_10bfloat16_tEfNS_4arch4Sm90ELb0ELb0ELb1ELb1ELb0ELb0ELb1ELb0ELb0ELb1ELb0ELb0EEENS1_21CollectiveEpilogueFwdINS6_IJSA_NS7_ILi512EEESA_EEES9_SC_SE_Li256ELb1ELb1ELb0ELb0EEENS1_36VarlenDynamicPersistentTileSchedulerILi64ELi64ELi256ELi128ELb0ELb1ELb1ELb0ELb1ELb1EEEEEEEEEvNT_6ParamsE)
	.align		4
        /*002c*/ 	.word	index@(__assertfail)
	.align		4
        /*0030*/ 	.word	index@(_ZN7cutlass13device_kernelIN5flash11enable_sm90INS1_16FlashAttnFwdSm90INS1_25CollectiveMainloopFwdSm90ILi2EN4cute5tupleIJNS5_1CILi1EEES8_S8_EEENS6_IJNS7_ILi64EEESA_SA_EEELi512ENS_10bfloat16_tEfNS_4arch4Sm90ELb0ELb0ELb1ELb1ELb0ELb1ELb1ELb0ELb0ELb1ELb0ELb0EEENS1_21CollectiveEpilogueFwdINS6_IJSA_NS7_ILi512EEESA_EEES9_SC_SE_Li256ELb1ELb1ELb0ELb0EEENS1_36VarlenDynamicPersistentTileSchedulerILi64ELi64ELi256ELi128ELb0ELb1ELb1ELb0ELb1ELb1EEEEEEEEEvNT_6ParamsE)
	.align		4
        /*0034*/ 	.word	index@(__assertfail)
	.align		4
        /*0038*/ 	.word	index@(_ZN7cutlass13device_kernelIN5flash11enable_sm90INS1_16FlashAttnFwdSm90INS1_25CollectiveMainloopFwdSm90ILi2EN4cute5tupleIJNS5_1CILi1EEES8_S8_EEENS6_IJNS7_ILi64EEESA_SA_EEELi512ENS_10bfloat16_tEfNS_4arch4Sm90ELb0ELb1ELb1ELb0ELb0ELb0ELb0ELb0ELb0ELb1ELb0ELb0EEENS1_21CollectiveEpilogueFwdINS6_IJSA_NS7_ILi512EEESA_EEES9_SC_SE_Li256ELb0ELb1ELb0ELb0EEENS1_30DynamicPersistentTileSchedulerILi256ELi128ELb0ELb1ELb1EEEEEEEEEvNT_6ParamsE)
	.align		4
        /*003c*/ 	.word	index@(__assertfail)
	.align		4
        /*0040*/ 	.word	index@(_ZN7cutlass13device_kernelIN5flash11enable_sm90INS1_16FlashAttnFwdSm90INS1_25CollectiveMainloopFwdSm90ILi2EN4cute5tupleIJNS5_1CILi1EEES8_S8_EEENS6_IJNS7_ILi64EEESA_SA_EEELi512ENS_10bfloat16_tEfNS_4arch4Sm90ELb0ELb1ELb1ELb0ELb0ELb0ELb1ELb0ELb0ELb1ELb0ELb0EEENS1_21CollectiveEpilogueFwdINS6_IJSA_NS7_ILi512EEESA_EEES9_SC_SE_Li256ELb0ELb1ELb0ELb0EEENS1_30DynamicPersistentTileSchedulerILi256ELi128ELb0ELb1ELb1EEEEEEEEEvNT_6ParamsE)
	.align		4
        /*0044*/ 	.word	index@(__assertfail)
	.align		4
        /*0048*/ 	.word	index@(_ZN7cutlass13device_kernelIN5flash11enable_sm90INS1_16FlashAttnFwdSm90INS1_25CollectiveMainloopFwdSm90ILi2EN4cute5tupleIJNS5_1CILi1EEES8_S8_EEENS6_IJNS7_ILi64EEESA_SA_EEELi512ENS_10bfloat16_tEfNS_4arch4Sm90ELb0ELb1ELb1ELb1ELb0ELb0ELb0ELb0ELb0ELb1ELb0ELb0EEENS1_21CollectiveEpilogueFwdINS6_IJSA_NS7_ILi512EEESA_EEES9_SC_SE_Li256ELb1ELb1ELb0ELb0EEENS1_36VarlenDynamicPersistentTileSchedulerILi64ELi64ELi256ELi128ELb0ELb1ELb1ELb1ELb0ELb1EEEEEEEEEvNT_6ParamsE)
	.align		4
        /*004c*/ 	.word	index@(__assertfail)
	.align		4
        /*0050*/ 	.word	index@(_ZN7cutlass13device_kernelIN5flash11enable_sm90INS1_16FlashAttnFwdSm90INS1_25CollectiveMainloopFwdSm90ILi2EN4cute5tupleIJNS5_1CILi1EEES8_S8_EEENS6_IJNS7_ILi64EEESA_SA_EEELi512ENS_10bfloat16_tEfNS_4arch4Sm90ELb0ELb1ELb1ELb1ELb0ELb1ELb0ELb0ELb0ELb1ELb0ELb0EEENS1_21CollectiveEpilogueFwdINS6_IJSA_NS7_ILi512EEESA_EEES9_SC_SE_Li256ELb1ELb1ELb0ELb0EEENS1_36VarlenDynamicPersistentTileSchedulerILi64ELi64ELi256ELi128ELb0ELb1ELb1ELb1ELb0ELb1EEEEEEEEEvNT_6ParamsE)
	.align		4
        /*0054*/ 	.word	index@(__assertfail)
	.align		4
        /*0058*/ 	.word	index@(_ZN7cutlass13device_kernelIN5flash11enable_sm90INS1_16FlashAttnFwdSm90INS1_25CollectiveMainloopFwdSm90ILi2EN4cute5tupleIJNS5_1CILi1EEES8_S8_EEENS6_IJNS7_ILi64EEESA_SA_EEELi512ENS_10bfloat16_tEfNS_4arch4Sm90ELb0ELb1ELb1ELb1ELb0ELb0ELb1ELb0ELb0ELb1ELb0ELb0EEENS1_21CollectiveEpilogueFwdINS6_IJSA_NS7_ILi512EEESA_EEES9_SC_SE_Li256ELb1ELb1ELb0ELb0EEENS1_36VarlenDynamicPersistentTileSchedulerILi64ELi64ELi256ELi128ELb0ELb1ELb1ELb1ELb0ELb1EEEEEEEEEvNT_6ParamsE)
	.align		4
        /*005c*/ 	.word	index@(__assertfail)
	.align		4
        /*0060*/ 	.word	index@(_ZN7cutlass13device_kernelIN5flash11enable_sm90INS1_16FlashAttnFwdSm90INS1_25CollectiveMainloopFwdSm90ILi2EN4cute5tupleIJNS5_1CILi1EEES8_S8_EEENS6_IJNS7_ILi64EEESA_SA_EEELi512ENS_10bfloat16_tEfNS_4arch4Sm90ELb0ELb1ELb1ELb1ELb0ELb1ELb1ELb0ELb0ELb1ELb0ELb0EEENS1_21CollectiveEpilogueFwdINS6_IJSA_NS7_ILi512EEESA_EEES9_SC_SE_Li256ELb1ELb1ELb0ELb0EEENS1_36VarlenDynamicPersistentTileSchedulerILi64ELi64ELi256ELi128ELb0ELb1ELb1ELb1ELb0ELb1EEEEEEEEEvNT_6ParamsE)
	.align		4
        /*0064*/ 	.word	index@(__assertfail)
	.align		4
        /*0068*/ 	.word	index@(_ZN7cutlass13device_kernelIN5flash11enable_sm90INS1_16FlashAttnFwdSm90INS1_25CollectiveMainloopFwdSm90ILi2EN4cute5tupleIJNS5_1CILi1EEES8_S8_EEENS6_IJNS7_ILi64EEESA_SA_EEELi512ENS_10bfloat16_tEfNS_4arch4Sm90ELb1ELb0ELb1ELb0ELb0ELb0ELb0ELb0ELb0ELb1ELb0ELb0EEENS1_21CollectiveEpilogueFwdINS6_IJSA_NS7_ILi512EEESA_EEES9_SC_SE_Li256ELb0ELb1ELb0ELb0EEENS1_30DynamicPersistentTileSchedulerILi256ELi128ELb0ELb1ELb1EEEEEEEEEvNT_6ParamsE)
	.align		4
        /*006c*/ 	.word	index@(__assertfail)
	.align		4
        /*0070*/ 	.word	index@(_ZN7cutlass13device_kernelIN5flash11enable_sm90INS1_16FlashAttnFwdSm90INS1_25CollectiveMainloopFwdSm90ILi2EN4cute5tupleIJNS5_1CILi1EEES8_S8_EEENS6_IJNS7_ILi64EEESA_SA_EEELi512ENS_10bfloat16_tEfNS_4arch4Sm90ELb1ELb0ELb1ELb0ELb0ELb0ELb1ELb0ELb0ELb1ELb0ELb0EEENS1_21CollectiveEpilogueFwdINS6_IJSA_NS7_ILi512EEESA_EEES9_SC_SE_Li256ELb0ELb1ELb0ELb0EEENS1_30DynamicPersistentTileSchedulerILi256ELi128ELb0ELb1ELb1EEEEEEEEEvNT_6ParamsE)
	.align		4
        /*0074*/ 	.word	index@(__assertfail)
	.align		4
        /*0078*/ 	.word	index@(_ZN7cutlass13device_kernelIN5flash11enable_sm90INS1_16FlashAttnFwdSm90INS1_25CollectiveMainloopFwdSm90ILi2EN4cute5tupleIJNS5_1CILi1EEES8_S8_EEENS6_IJNS7_ILi64EEESA_SA_EEELi512ENS_10bfloat16_tEfNS_4arch4Sm90ELb1ELb0ELb1ELb1ELb0ELb0ELb0ELb0ELb0ELb1ELb0ELb0EEENS1_21CollectiveEpilogueFwdINS6_IJSA_NS7_ILi512EEESA_EEES9_SC_SE_Li256ELb1ELb1ELb0ELb0EEENS1_36VarlenDynamicPersistentTileSchedulerILi64ELi64ELi256ELi128ELb0ELb1ELb1ELb1ELb1ELb1EEEEEEEEEvNT_6ParamsE)
	.align		4
        /*007c*/ 	.word	index@(__assertfail)
	.align		4
        /*0080*/ 	.word	index@(_ZN7cutlass13device_kernelIN5flash11enable_sm90INS1_16FlashAttnFwdSm90INS1_25CollectiveMainloopFwdSm90ILi2EN4cute5tupleIJNS5_1CILi1EEES8_S8_EEENS6_IJNS7_ILi64EEESA_SA_EEELi512ENS_10bfloat16_tEfNS_4arch4Sm90ELb1ELb0ELb1ELb1ELb0ELb1ELb0ELb0ELb0ELb1ELb0ELb0EEENS1_21CollectiveEpilogueFwdINS6_IJSA_NS7_ILi512EEESA_EEES9_SC_SE_Li256ELb1ELb1ELb0ELb0EEENS1_36VarlenDynamicPersistentTileSchedulerILi64ELi64ELi256ELi128ELb0ELb1ELb1ELb1ELb1ELb1EEEEEEEEEvNT_6ParamsE)
	.align		4
        /*0084*/ 	.word	index@(__assertfail)
	.align		4
        /*0088*/ 	.word	index@(_ZN7cutlass13device_kernelIN5flash11enable_sm90INS1_16FlashAttnFwdSm90INS1_25CollectiveMainloopFwdSm90ILi2EN4cute5tupleIJNS5_1CILi1EEES8_S8_EEENS6_IJNS7_ILi64EEESA_SA_EEELi512ENS_10bfloat16_tEfNS_4arch4Sm90ELb1ELb0ELb1ELb1ELb0ELb0ELb1ELb0ELb0ELb1ELb0ELb0EEENS1_21CollectiveEpilogueFwdINS6_IJSA_NS7_ILi512EEESA_EEES9_SC_SE_Li256ELb1ELb1ELb0ELb0EEENS1_36VarlenDynamicPersistentTileSchedulerILi64ELi64ELi256ELi128ELb0ELb1ELb1ELb1ELb1ELb1EEEEEEEEEvNT_6ParamsE)
	.align		4
        /*008c*/ 	.word	index@(__assertfail)
	.align		4
        /*0090*/ 	.word	index@(_ZN7cutlass13device_kernelIN5flash11enable_sm90INS1_16FlashAttnFwdSm90INS1_25CollectiveMainloopFwdSm90ILi2EN4cute5tupleIJNS5_1CILi1EEES8_S8_EEENS6_IJNS7_ILi64EEESA_SA_EEELi512ENS_10bfloat16_tEfNS_4arch4Sm90ELb1ELb0ELb1ELb1ELb0ELb1ELb1ELb0ELb0ELb1ELb0ELb0EEENS1_21CollectiveEpilogueFwdINS6_IJSA_NS7_ILi512EEESA_EEES9_SC_SE_Li256ELb1ELb1ELb0ELb0EEENS1_36VarlenDynamicPersistentTileSchedulerILi64ELi64ELi256ELi128ELb0ELb1ELb1ELb1ELb1ELb1EEEEEEEEEvNT_6ParamsE)
	.align		4
        /*0094*/ 	.word	index@(__assertfail)
	.align		4
        /*0098*/ 	.word	0x00000000
	.align		4
        /*009c*/ 	.word	0xfffffffe
	.align		4
        /*00a0*/ 	.word	0x00000000
	.align		4
        /*00a4*/ 	.word	0xfffffffd
	.align		4
        /*00a8*/ 	.word	0x00000000
	.align		4
        /*00ac*/ 	.word	0xfffffffc


//--------------------- .nv.constant4             --------------------------
	.section	.nv.constant4,"a",@progbits
	.align	8
	.align		8
.nv.constant4:
        /*0000*/ 	.dword	__assertfail
	.align		8
        /*0008*/ 	.dword	__unnamed_1
	.align		8
        /*0010*/ 	.dword	__unnamed_2
	.align		8
        /*0018*/ 	.dword	__unnamed_3
	.align		8
        /*0020*/ 	.dword	__unnamed_4
	.align		8
        /*0028*/ 	.dword	__unnamed_5
	.align		8
        /*0030*/ 	.dword	__unnamed_6
	.align		8
        /*0038*/ 	.dword	_ZN85_INTERNAL_88615ea0_49_flash_fwd_hdim64_512_bf16_softcap_packgqa_sm90_cu_ef95aea4_43164cuda3std3__45__cpo5beginE
	.align		8
        /*0040*/ 	.dword	_ZN85_INTERNAL_88615ea0_49_flash_fwd_hdim64_512_bf16_softcap_packgqa_sm90_cu_ef95aea4_43164cuda3std3__45__cpo3endE
	.align		8
        /*0048*/ 	.dword	_ZN85_INTERNAL_88615ea0_49_flash_fwd_hdim64_512_bf16_softcap_packgqa_sm90_cu_ef95aea4_43164cuda3std3__45__cpo6cbeginE
	.align		8
        /*0050*/ 	.dword	_ZN85_INTERNAL_88615ea0_49_flash_fwd_hdim64_512_bf16_softcap_packgqa_sm90_cu_ef95aea4_43164cuda3std3__45__cpo4cendE
	.align		8
        /*0058*/ 	.dword	_ZN85_INTERNAL_88615ea0_49_flash_fwd_hdim64_512_bf16_softcap_packgqa_sm90_cu_ef95aea4_43164cuda3std3__487_GLOBAL__N__88615ea0_49_flash_fwd_hdim64_512_bf16_softcap_packgqa_sm90_cu_ef95aea4_43166ignoreE
	.align		8
        /*0060*/ 	.dword	_ZN85_INTERNAL_88615ea0_49_flash_fwd_hdim64_512_bf16_softcap_packgqa_sm90_cu_ef95aea4_43164cuda3std3__419piecewise_constructE
	.align		8
        /*0068*/ 	.dword	_ZN85_INTERNAL_88615ea0_49_flash_fwd_hdim64_512_bf16_softcap_packgqa_sm90_cu_ef95aea4_43164cuda3std3__48in_placeE
	.align		8
        /*0070*/ 	.dword	_ZN85_INTERNAL_88615ea0_49_flash_fwd_hdim64_512_bf16_softcap_packgqa_sm90_cu_ef95aea4_43164cuda3std6ranges3__45__cpo4swapE
	.align		8
        /*0078*/ 	.dword	_ZN85_INTERNAL_88615ea0_49_flash_fwd_hdim64_512_bf16_softcap_packgqa_sm90_cu_ef95aea4_43164cuda3std6ranges3__45__cpo9iter_moveE
	.align		8
        /*0080*/ 	.dword	_ZN85_INTERNAL_88615ea0_49_flash_fwd_hdim64_512_bf16_softcap_packgqa_sm90_cu_ef95aea4_43164cute7productE
	.align		8
        /*0088*/ 	.dword	_ZN85_INTERNAL_88615ea0_49_flash_fwd_hdim64_512_bf16_softcap_packgqa_sm90_cu_ef95aea4_43164cute1_E
	.align		8
        /*0090*/ 	.dword	$str$20
	.align		8
        /*0098*/ 	.dword	$str$21


//--------------------- .text._ZN7cutlass13device_kernelIN5flash11enable_sm90INS1_16FlashAttnFwdSm90INS1_25CollectiveMainloopFwdSm90ILi2EN4cute5tupleIJNS5_1CILi1EEES8_S8_EEENS6_IJNS7_ILi64EEESA_SA_EEELi512ENS_10bfloat16_tEfNS_4arch4Sm90ELb0ELb0ELb1ELb0ELb0ELb0ELb0ELb0ELb0ELb1ELb0ELb0EEENS1_21CollectiveEpilogueFwdINS6_IJSA_NS7_ILi512EEESA_EEES9_SC_SE_Li256ELb0ELb1ELb0ELb0EEENS1_29StaticPersistentTileSchedulerILb0EEEEEEEEEvNT_6ParamsE --------------------------
	.section	.text._ZN7cutlass13device_kernelIN5flash11enable_sm90INS1_16FlashAttnFwdSm90INS1_25CollectiveMainloopFwdSm90ILi2EN4cute5tupleIJNS5_1CILi1EEES8_S8_EEENS6_IJNS7_ILi64EEESA_SA_EEELi512ENS_10bfloat16_tEfNS_4arch4Sm90ELb0ELb0ELb1ELb0ELb0ELb0ELb0ELb0ELb0ELb1ELb0ELb0EEENS1_21CollectiveEpilogueFwdINS6_IJSA_NS7_ILi512EEESA_EEES9_SC_SE_Li256ELb0ELb1ELb0ELb0EEENS1_29StaticPersistentTileSchedulerILb0EEEEEEEEEvNT_6ParamsE,"ax",@progbits
	.align	128
.text._ZN7cutlass13device_kernelIN5flash11enable_sm90INS1_16FlashAttnFwdSm90INS1_25CollectiveMainloopFwdSm90ILi2EN4cute5tupleIJNS5_1CILi1EEES8_S8_EEENS6_IJNS7_ILi64EEESA_SA_EEELi512ENS_10bfloat16_tEfNS_4arch4Sm90ELb0ELb0ELb1ELb0ELb0ELb0ELb0ELb0ELb0ELb1ELb0ELb0EEENS1_21CollectiveEpilogueFwdINS6_IJSA_NS7_ILi512EEESA_EEES9_SC_SE_Li256ELb0ELb1ELb0ELb0EEENS1_29StaticPersistentTileSchedulerILb0EEEEEEEEEvNT_6ParamsE:
        .type           _ZN7cutlass13device_kernelIN5flash11enable_sm90INS1_16FlashAttnFwdSm90INS1_25CollectiveMainloopFwdSm90ILi2EN4cute5tupleIJNS5_1CILi1EEES8_S8_EEENS6_IJNS7_ILi64EEESA_SA_EEELi512ENS_10bfloat16_tEfNS_4arch4Sm90ELb0ELb0ELb1ELb0ELb0ELb0ELb0ELb0ELb0ELb1ELb0ELb0EEENS1_21CollectiveEpilogueFwdINS6_IJSA_NS7_ILi512EEESA_EEES9_SC_SE_Li256ELb0ELb1ELb0ELb0EEENS1_29StaticPersistentTileSchedulerILb0EEEEEEEEEvNT_6ParamsE,@function
        .size           _ZN7cutlass13device_kernelIN5flash11enable_sm90INS1_16FlashAttnFwdSm90INS1_25CollectiveMainloopFwdSm90ILi2EN4cute5tupleIJNS5_1CILi1EEES8_S8_EEENS6_IJNS7_ILi64EEESA_SA_EEELi512ENS_10bfloat16_tEfNS_4arch4Sm90ELb0ELb0ELb1ELb0ELb0ELb0ELb0ELb0ELb0ELb1ELb0ELb0EEENS1_21CollectiveEpilogueFwdINS6_IJSA_NS7_ILi512EEESA_EEES9_SC_SE_Li256ELb0ELb1ELb0ELb0EEENS1_29StaticPersistentTileSchedulerILb0EEEEEEEEEvNT_6ParamsE,(.L_x_6019 - _ZN7cutlass13device_kernelIN5flash11enable_sm90INS1_16FlashAttnFwdSm90INS1_25CollectiveMainloopFwdSm90ILi2EN4cute5tupleIJNS5_1CILi1EEES8_S8_EEENS6_IJNS7_ILi64EEESA_SA_EEELi512ENS_10bfloat16_tEfNS_4arch4Sm90ELb0ELb0ELb1ELb0ELb0ELb0ELb0ELb0ELb0ELb1ELb0ELb0EEENS1_21CollectiveEpilogueFwdINS6_IJSA_NS7_ILi512EEESA_EEES9_SC_SE_Li256ELb0ELb1ELb0ELb0EEENS1_29StaticPersistentTileSchedulerILb0EEEEEEEEEvNT_6ParamsE)
        .other          _ZN7cutlass13device_kernelIN5flash11enable_sm90INS1_16FlashAttnFwdSm90INS1_25CollectiveMainloopFwdSm90ILi2EN4cute5tupleIJNS5_1CILi1EEES8_S8_EEENS6_IJNS7_ILi64EEESA_SA_EEELi512ENS_10bfloat16_tEfNS_4arch4Sm90ELb0ELb0ELb1ELb0ELb0ELb0ELb0ELb0ELb0ELb1ELb0ELb0EEENS1_21CollectiveEpilogueFwdINS6_IJSA_NS7_ILi512EEESA_EEES9_SC_SE_Li256ELb0ELb1ELb0ELb0EEENS1_29StaticPersistentTileSchedulerILb0EEEEEEEEEvNT_6ParamsE,@"STO_CUDA_ENTRY STV_DEFAULT"
_ZN7cutlass13device_kernelIN5flash11enable_sm90INS1_16FlashAttnFwdSm90INS1_25CollectiveMainloopFwdSm90ILi2EN4cute5tupleIJNS5_1CILi1EEES8_S8_EEENS6_IJNS7_ILi64EEESA_SA_EEELi512ENS_10bfloat16_tEfNS_4arch4Sm90ELb0ELb0ELb1ELb0ELb0ELb0ELb0ELb0ELb0ELb1ELb0ELb0EEENS1_21CollectiveEpilogueFwdINS6_IJSA_NS7_ILi512EEESA_EEES9_SC_SE_Li256ELb0ELb1ELb0ELb0EEENS1_29StaticPersistentTileSchedulerILb0EEEEEEEEEvNT_6ParamsE:
[----:B------:R-:W0:Y:S02]  /*0000*/  LDC R1, c[0x0][0x28] ;  /* 0x00000a00ff017b82 */ /* 0x000e240000000800 */
[----:B0-----:R-:W-:Y:S01]  /*0010*/  VIADD R1, R1, 0xffffffc8 ;  /* 0xffffffc801017836 */ /* 0x001fe20000000000 */
[----:B------:R-:W0:Y:S01]  /*0020*/  S2R R0, SR_TID.X ;  /* 0x0000000000007919 */ /* 0x000e220000002100 */
[----:B------:R-:W-:Y:S01]  /*0030*/  ELECT P0, URZ, PT ;  /* 0x00000000003f782f */ /* 0x000fe20003800000 */
[----:B------:R-:W-:Y:S01]  /*0040*/  BSSY B0, `(.L_x_0) ;  /* 0x000000e000007945 */ /* 0x000fe20003800000 */
[----:B0-----:R-:W-:-:S05]  /*0050*/  SHF.R.U32.HI R2, RZ, 0x5, R0 ;  /* 0x00000005ff027819 */ /* 0x001fca0000011600 */
[----:B------:R-:W0:Y:S02]  /*0060*/  SHFL.IDX PT, R3, R2, RZ, 0x1f ;  /* 0x00001fff02037589 */ /* 0x000e2400000e0000 */
[----:B0-----:R-:W-:Y:S02]  /*0070*/  ISETP.EQ.AND P0, PT, R3, RZ, P0 ;  /* 0x000000ff0300720c */ /* 0x001fe40000702270 */
[----:B------:R-:W-:-:S11]  /*0080*/  SHF.R.U32.HI R3, RZ, 0x7, R0 ;  /* 0x00000007ff037819 */ /* 0x000fd60000011600 */
[----:B------:R-:W-:Y:S05]  /*0090*/  @!P0 BRA `(.L_x_1) ;  /* 0x0000000000208947 */ /* 0x000fea0003800000 */
[----:B------:R-:W-:Y:S02]  /*00a0*/  ULDC.64 UR4, c[0x0][0x198] ;  /* 0x0000660000047ab9 */ /* 0x000fe40000000a00 */
[----:B------:R-:W-:Y:S02]  /*00b0*/  UIADD3 UR6, UP0, UR4, 0x370, URZ ;  /* 0x0000037004067890 */ /* 0x000fe4000ff1e03f */
[----:B------:R-:W-:Y:S02]  /*00c0*/  UIADD3 UR4, UP1, UR4, 0x470, URZ ;  /* 0x0000047004047890 */ /* 0x000fe4000ff3e03f */
[----:B------:R-:W-:Y:S02]  /*00d0*/  UIADD3.X UR7, URZ, UR5, URZ, UP0, !UPT ;  /* 0x000000053f077290 */ /* 0x000fe400087fe43f */
[----:B------:R-:W-:-:S07]  /*00e0*/  UIADD3.X UR5, URZ, UR5, URZ, UP1, !UPT ;  /* 0x000000053f057290 */ /* 0x000fce0008ffe43f */
[----:B------:R0:W-:Y:S02]  /*00f0*/  UTMACCTL.PF [UR6] ;  /* 0x00000000060079b9 */ /* 0x0001e40008040000 */
[----:B------:R0:W-:Y:S02]  /*0100*/  UTMACCTL.PF [UR4] ;  /* 0x00000000040079b9 */ /* 0x0001e40008040000 */
[----:B0-----:R-:W-:Y:S01]  /*0110*/  NOP ;  /* 0x0000000000007918 */ /* 0x001fe20000000000 */
.L_x_1:
[----:B------:R-:W-:Y:S05]  /*0120*/  BSYNC B0 ;  /* 0x0000000000007941 */ /* 0x000fea0003800000 */
.L_x_0:
[----:B------:R-:W-:Y:S01]  /*0130*/  VOTEU.ANY UP0, P0 ;  /* 0x00000000003f7886 */ /* 0x000fe20000000100 */
[----:B------:R-:W0:Y:S01]  /*0140*/  SHFL.IDX PT, R3, R3, RZ, 0x1f ;  /* 0x00001fff03037589 */ /* 0x000e2200000e0000 */
[----:B------:R-:W-:Y:S01]  /*0150*/  UMOV UR4, 0x80 ;  /* 0x0000008000047882 */ /* 0x000fe20000000000 */
[----:B------:R-:W-:Y:S01]  /*0160*/  UMOV UR7, 0x100 ;  /* 0x0000010000077882 */ /* 0x000fe20000000000 */
[----:B------:R-:W-:Y:S01]  /*0170*/  VOTEU.ANY UP1, P0 ;  /* 0x00000000003f7886 */ /* 0x000fe20000020100 */
[----:B------:R-:W1:Y:S01]  /*0180*/  @UP0 S2UR UR8, SR_CgaCtaId ;  /* 0x00000000000809c3 */ /* 0x000e620000008800 */
[----:B------:R-:W2:Y:S01]  /*0190*/  SHFL.IDX PT, R4, R2, RZ, 0x1f ;  /* 0x00001fff02047589 */ /* 0x000ea200000e0000 */
[----:B------:R-:W-:Y:S01]  /*01a0*/  @UP0 UMOV UR6, 0x400 ;  /* 0x0000040000060882 */ /* 0x000fe20000000000 */
[----:B------:R-:W-:-:S04]  /*01b0*/  @UP0 UIADD3 UR4, -UR4, 0x100000, URZ ;  /* 0x0010000004040890 */ /* 0x000fc8000fffe13f */
[----:B------:R-:W-:Y:S02]  /*01c0*/  @UP0 USHF.L.U32 UR5, UR4, 0xb, URZ ;  /* 0x0000000b04050899 */ /* 0x000fe4000800063f */
[----:B------:R-:W-:Y:S01]  /*01d0*/  @UP0 USHF.L.U32 UR4, UR4, 0x1, URZ ;  /* 0x0000000104040899 */ /* 0x000fe2000800063f */
[----:B------:R-:W-:Y:S01]  /*01e0*/  VOTEU.ANY UP2, P0 ;  /* 0x00000000003f7886 */ /* 0x000fe20000040100 */
[----:B0-----:R-:W-:Y:S01]  /*01f0*/  R2UR UR48, R3 ;  /* 0x00000000033072ca */ /* 0x001fe200000e0000 */
[----:B-1----:R-:W-:Y:S01]  /*0200*/  @UP0 ULEA UR8, UR8, UR6, 0x18 ;  /* 0x0000000608080291 */ /* 0x002fe2000f8ec03f */
[----:B--2---:R-:W-:Y:S01]  /*0210*/  ISETP.NE.AND P1, PT, R4, RZ, PT ;  /* 0x000000ff0400720c */ /* 0x004fe20003f25270 */
[----:B------:R-:W-:-:S04]  /*0220*/  @UP0 UIADD3 UR6, -UR7, 0x100000, URZ ;  /* 0x0010000007060890 */ /* 0x000fc8000fffe13f */
[----:B------:R-:W-:Y:S02]  /*0230*/  @UP0 USHF.L.U32 UR7, UR6, 0xb, URZ ;  /* 0x0000000b06070899 */ /* 0x000fe4000800063f */
[----:B------:R-:W-:-:S04]  /*0240*/  @UP0 USHF.L.U32 UR6, UR6, 0x1, URZ ;  /* 0x0000000106060899 */ /* 0x000fc8000800063f */
[----:B------:R-:W-:Y:S01]  /*0250*/  UISETP.NE.AND UP0, UPT, UR48, URZ, UPT ;  /* 0x0000003f3000728c */ /* 0x000fe2000bf05270 */
[----:B------:R-:W0:Y:S02]  /*0260*/  FENCE.VIEW.ASYNC.S ;  /* 0x00000000000073c6 */ /* 0x000e240000000000 */
[----:B0-----:R0:W1:Y:S05]  /*0270*/  @UP1 SYNCS.EXCH.64 URZ, [UR8+0x28c00], UR4 ;  /* 0x028c0004083f15b2 */ /* 0x00106a0008000100 */
[----:B------:R0:W2:Y:S01]  /*0280*/  @UP2 SYNCS.EXCH.64 URZ, [UR8+0x28c20], UR6 ;  /* 0x028c2006083f25b2 */ /* 0x0000a20008000100 */
[----:B------:R-:W-:Y:S05]  /*0290*/  @P1 BRA `(.L_x_2) ;  /* 0x0000000000381947 */ /* 0x000fea0003800000 */
[----:B0-----:R-:W0:Y:S01]  /*02a0*/  S2UR UR5, SR_CgaCtaId ;  /* 0x00000000000579c3 */ /* 0x001e220000008800 */
[----:B------:R-:W-:Y:S01]  /*02b0*/  UMOV UR4, 0x400 ;  /* 0x0000040000047882 */ /* 0x000fe20000000000 */
[----:B------:R-:W-:Y:S01]  /*02c0*/  UMOV UR7, 0x1 ;  /* 0x0000000100077882 */ /* 0x000fe20000000000 */
[----:B------:R-:W-:Y:S01]  /*02d0*/  ELECT P0, URZ, PT ;  /* 0x00000000003f782f */ /* 0x000fe20003800000 */
[----:B0-----:R-:W-:Y:S02]  /*02e0*/  ULEA UR6, UR5, UR4, 0x18 ;  /* 0x0000000405067291 */ /* 0x001fe4000f8ec03f */
[----:B------:R-:W-:-:S04]  /*02f0*/  UIADD3 UR4, -UR7, 0x100000, URZ ;  /* 0x0010000007047890 */ /* 0x000fc8000fffe13f */
[----:B------:R-:W-:Y:S02]  /*0300*/  USHF.L.U32 UR5, UR4, 0xb, URZ ;  /* 0x0000000b04057899 */ /* 0x000fe4000800063f */
[----:B------:R-:W-:Y:S01]  /*0310*/  USHF.L.U32 UR4, UR4, 0x1, URZ ;  /* 0x0000000104047899 */ /* 0x000fe2000800063f */
[----:B------:R-:W0:Y:S11]  /*0320*/  FENCE.VIEW.ASYNC.S ;  /* 0x00000000000073c6 */ /* 0x000e360000000000 */
[----:B0-----:R3:W4:Y:S01]  /*0330*/  SYNCS.EXCH.64 URZ, [UR6+0x28c30], UR4 ;  /* 0x028c3004063f75b2 */ /* 0x0017220008000100 */
[----:B------:R3:W0:Y:S01]  /*0340*/  SYNCS.EXCH.64 URZ, [UR6+0x28c40], UR4 ;  /* 0x028c4004063f75b2 */ /* 0x0006220008000100 */
[----:B------:R3:W0:Y:S01]  /*0350*/  SYNCS.EXCH.64 URZ, [UR6+0x28c38], UR4 ;  /* 0x028c3804063f75b2 */ /* 0x0006220008000100 */
[----:B------:R3:W0:Y:S02]  /*0360*/  SYNCS.EXCH.64 URZ, [UR6+0x28c48], UR4 ;  /* 0x028c4804063f75b2 */ /* 0x0006240008000100 */
[----:B---3--:R-:W-:Y:S01]  /*0370*/  NOP ;  /* 0x0000000000007918 */ /* 0x008fe20000000000 */
.L_x_2:
[----:B------:R-:W3:Y:S01]  /*0380*/  SHFL.IDX PT, R3, R2, RZ, 0x1f ;  /* 0x00001fff02037589 */ /* 0x000ee200000e0000 */
[----:B------:R-:W-:Y:S01]  /*0390*/  NOP ;  /* 0x0000000000007918 */ /* 0x000fe20000000000 */
[----:B---3--:R-:W-:-:S13]  /*03a0*/  ISETP.NE.AND P0, PT, R3, RZ, PT ;  /* 0x000000ff0300720c */ /* 0x008fda0003f05270 */
[----:B------:R-:W-:Y:S05]  /*03b0*/  @P0 BRA `(.L_x_3) ;  /* 0x0000000000480947 */ /* 0x000fea0003800000 */
[----:B0-----:R-:W0:Y:S01]  /*03c0*/  S2UR UR5, SR_CgaCtaId ;  /* 0x00000000000579c3 */ /* 0x001e220000008800 */
[----:B------:R-:W-:Y:S01]  /*03d0*/  UMOV UR4, 0x400 ;  /* 0x0000040000047882 */ /* 0x000fe20000000000 */
[----:B------:R-:W-:Y:S01]  /*03e0*/  UMOV UR6, 0x1 ;  /* 0x0000000100067882 */ /* 0x000fe20000000000 */
[----:B------:R-:W-:Y:S01]  /*03f0*/  UMOV UR9, 0x2 ;  /* 0x0000000200097882 */ /* 0x000fe20000000000 */
[----:B------:R-:W-:-:S04]  /*0400*/  UIADD3 UR6, -UR6, 0x100000, URZ ;  /* 0x0010000006067890 */ /* 0x000fc8000fffe13f */
[----:B------:R-:W-:Y:S02]  /*0410*/  USHF.L.U32 UR7, UR6, 0xb, URZ ;  /* 0x0000000b06077899 */ /* 0x000fe4000800063f */
[----:B------:R-:W-:Y:S01]  /*0420*/  USHF.L.U32 UR6, UR6, 0x1, URZ ;  /* 0x0000000106067899 */ /* 0x000fe2000800063f */
[----:B------:R-:W-:Y:S01]  /*0430*/  ELECT P0, URZ, PT ;  /* 0x00000000003f782f */ /* 0x000fe20003800000 */
[----:B0-----:R-:W-:Y:S02]  /*0440*/  ULEA UR8, UR5, UR4, 0x18 ;  /* 0x0000000405087291 */ /* 0x001fe4000f8ec03f */
[----:B------:R-:W-:-:S04]  /*0450*/  UIADD3 UR4, -UR9, 0x100000, URZ ;  /* 0x0010000009047890 */ /* 0x000fc8000fffe13f */
[----:B------:R-:W-:Y:S02]  /*0460*/  USHF.L.U32 UR5, UR4, 0xb, URZ ;  /* 0x0000000b04057899 */ /* 0x000fe4000800063f */
[----:B------:R-:W-:Y:S01]  /*0470*/  USHF.L.U32 UR4, UR4, 0x1, URZ ;  /* 0x0000000104047899 */ /* 0x000fe2000800063f */
[----:B------:R-:W0:Y:S03]  /*0480*/  FENCE.VIEW.ASYNC.S ;  /* 0x00000000000073c6 */ /* 0x000e260000000000 */
[----:B0-----:R3:W0:Y:S08]  /*0490*/  SYNCS.EXCH.64 URZ, [UR8+0x28c50], UR6 ;  /* 0x028c5006083f75b2 */ /* 0x0016300008000100 */
[----:B------:R3:W0:Y:S01]  /*04a0*/  SYNCS.EXCH.64 URZ, [UR8+0x28c60], UR4 ;  /* 0x028c6004083f75b2 */ /* 0x0006220008000100 */
[----:B------:R3:W0:Y:S01]  /*04b0*/  SYNCS.EXCH.64 URZ, [UR8+0x28c58], UR6 ;  /* 0x028c5806083f75b2 */ /* 0x0006220008000100 */
[----:B------:R3:W0:Y:S02]  /*04c0*/  SYNCS.EXCH.64 URZ, [UR8+0x28c68], UR4 ;  /* 0x028c6804083f75b2 */ /* 0x0006240008000100 */
[----:B---3--:R-:W-:Y:S01]  /*04d0*/  NOP ;  /* 0x0000000000007918 */ /* 0x008fe20000000000 */
.L_x_3:
[----:B------:R-:W3:Y:S01]  /*04e0*/  SHFL.IDX PT, R3, R2, RZ, 0x1f ;  /* 0x00001fff02037589 */ /* 0x000ee200000e0000 */
[----:B------:R-:W-:Y:S01]  /*04f0*/  NOP ;  /* 0x0000000000007918 */ /* 0x000fe20000000000 */
[----:B---3--:R-:W-:-:S13]  /*0500*/  ISETP.NE.AND P0, PT, R3, RZ, PT ;  /* 0x000000ff0300720c */ /* 0x008fda0003f05270 */
        /* <DEDUP_REMOVED lines=10> */
[----:B0-----:R3:W0:Y:S01]  /*05b0*/  SYNCS.EXCH.64 URZ, [UR6+0x28c70], UR4 ;  /* 0x028c7004063f75b2 */ /* 0x0016220008000100 */
[----:B------:R3:W0:Y:S01]  /*05c0*/  SYNCS.EXCH.64 URZ, [UR6+0x28c80], UR4 ;  /* 0x028c8004063f75b2 */ /* 0x0006220008000100 */
[----:B------:R3:W0:Y:S01]  /*05d0*/  SYNCS.EXCH.64 URZ, [UR6+0x28c78], UR4 ;  /* 0x028c7804063f75b2 */ /* 0x0006220008000100 */
[----:B------:R3:W0:Y:S02]  /*05e0*/  SYNCS.EXCH.64 URZ, [UR6+0x28c88], UR4 ;  /* 0x028c8804063f75b2 */ /* 0x0006240008000100 */
[----:B---3--:R-:W-:Y:S01]  /*05f0*/  NOP ;  /* 0x0000000000007918 */ /* 0x008fe20000000000 */
.L_x_4:
        /* <DEDUP_REMOVED lines=8> */
[----:B------:R-:W-:Y:S01]  /*0680*/  ELECT P0, URZ, PT ;  /* 0x00000000003f782f */ /* 0x000fe20003800000 */
[----:B0-----:R-:W-:Y:S02]  /*0690*/  ULEA UR8, UR5, UR4, 0x18 ;  /* 0x0000000405087291 */ /* 0x001fe4000f8ec03f */
[----:B------:R-:W-:-:S04]  /*06a0*/  UIADD3 UR4, -UR6, 0x100000, URZ ;  /* 0x0010000006047890 */ /* 0x000fc8000fffe13f */
[----:B------:R-:W-:Y:S02]  /*06b0*/  USHF.L.U32 UR5, UR4, 0xb, URZ ;  /* 0x0000000b04057899 */ /* 0x000fe4000800063f */
[----:B------:R-:W-:Y:S02]  /*06c0*/  USHF.L.U32 UR4, UR4, 0x1, URZ ;  /* 0x0000000104047899 */ /* 0x000fe4000800063f */
        /* <DEDUP_REMOVED lines=9> */
.L_x_5:
        /* <DEDUP_REMOVED lines=22> */
.L_x_6:
[----:B------:R-:W-:Y:S01]  /*08c0*/  PLOP3.LUT P0, PT, PT, PT, UP0, 0x80, 0x0 ;  /* 0x000000000000781c */ /* 0x000fe20003f0f008 */
[----:B------:R-:W-:Y:S01]  /*08d0*/  UMOV UR37, 0x1 ;  /* 0x0000000100257882 */ /* 0x000fe20000000000 */
[----:B------:R-:W-:Y:S01]  /*08e0*/  NOP ;  /* 0x0000000000007918 */ /* 0x000fe20000000000 */
[----:B------:R-:W-:Y:S01]  /*08f0*/  USEL UR37, UR37, 0x2, !UP0 ;  /* 0x0000000225257887 */ /* 0x000fe2000c000000 */
[----:B------:R-:W-:Y:S01]  /*0900*/  ULDC.64 UR42, c[0x0][0x208] ;  /* 0x00008200002a7ab9 */ /* 0x000fe20000000a00 */
[----:B012-4-:R-:W-:Y:S08]  /*0910*/  BAR.SYNC.DEFER_BLOCKING 0x0 ;  /* 0x0000000000007b1d */ /* 0x017ff00000010000 */
[----:B------:R-:W-:Y:S05]  /*0920*/  @!P0 BRA `(.L_x_7) ;  /* 0x0000008000ac8947 */ /* 0x000fea0003800000 */
.L_x_8:
[----:B------:R-:W-:-:S08]  /*0930*/  NOP ;  /* 0x0000000000007918 */ /* 0x000fd00000000000 */
[----:B------:R-:W0:Y:S02]  /*0940*/  USETMAXREG.TRY_ALLOC.CTAPOOL UP0, 0xf0 ;  /* 0x000000f0000079c8 */ /* 0x000e240008000600 */
[----:B0-----:R-:W-:-:S13]  /*0950*/  PLOP3.LUT P0, PT, PT, PT, UP0, 0x80, 0x0 ;  /* 0x000000000000781c */ /* 0x001fda0003f0f008 */
[----:B------:R-:W-:Y:S05]  /*0960*/  @!P0 BRA `(.L_x_8) ;  /* 0xfffffffc00f08947 */ /* 0x000fea000383ffff */
[----:B------:R-:W-:Y:S01]  /*0970*/  LOP3.LUT R2, R0, 0xffffff80, RZ, 0xc0, !PT ;  /* 0xffffff8000027812 */ /* 0x000fe200078ec0ff */
[----:B------:R-:W0:Y:S03]  /*0980*/  S2UR UR47, SR_CTAID.X ;  /* 0x00000000002f79c3 */ /* 0x000e260000002500 */
[----:B------:R-:W-:-:S05]  /*0990*/  ISETP.NE.AND P0, PT, R2, 0x80, PT ;  /* 0x000000800200780c */ /* 0x000fca0003f05270 */
[----:B------:R-:W0:Y:S08]  /*09a0*/  LDC R2, c[0x0][0xc34] ;  /* 0x00030d00ff027b82 */ /* 0x000e300000000800 */
[----:B------:R-:W-:Y:S06]  /*09b0*/  @!P0 BAR.ARV 0x8, 0x100 ;  /* 0x0204000000008b1d */ /* 0x000fec0000002000 */
[----:B------:R-:W-:-:S13]  /*09c0*/  ISETP.GE.U32.AND P0, PT, R0, 0x100, PT ;  /* 0x000001000000780c */ /* 0x000fda0003f06070 */
[----:B------:R-:W-:Y:S06]  /*09d0*/  @P0 BAR.ARV 0xf, 0x100 ;  /* 0x03c4000000000b1d */ /* 0x000fec0000002000 */
[----:B0-----:R-:W-:-:S13]  /*09e0*/  ISETP.LE.AND P0, PT, R2, UR47, PT ;  /* 0x0000002f02007c0c */ /* 0x001fda000bf03270 */
[----:B------:R-:W-:Y:S05]  /*09f0*/  @P0 EXIT ;  /* 0x000000000000094d */ /* 0x000fea0003800000 */
[----:B------:R-:W-:Y:S01]  /*0a00*/  VIADD R0, R0, 0xffffff80 ;  /* 0xffffff8000007836 */ /* 0x000fe20000000000 */
[----:B------:R-:W0:Y:S01]  /*0a10*/  S2UR UR4, SR_CgaCtaId ;  /* 0x00000000000479c3 */ /* 0x000e220000008800 */
[----:B------:R-:W-:Y:S01]  /*0a20*/  UMOV UR41, 0x400 ;  /* 0x0000040000297882 */ /* 0x000fe20000000000 */
[----:B------:R-:W-:Y:S01]  /*0a30*/  IMAD.MOV.U32 R23, RZ, RZ, 0x40 ;  /* 0x00000040ff177424 */ /* 0x000fe200078e00ff */
[----:B------:R-:W-:Y:S01]  /*0a40*/  ULOP3.LUT UR40, UR37, 0x1, URZ, 0xfc, !UPT ;  /* 0x0000000125287892 */ /* 0x000fe2000f8efc3f */
[----:B------:R-:W-:Y:S01]  /*0a50*/  SHF.R.S32.HI R3, RZ, 0x1f, R0 ;  /* 0x0000001fff037819 */ /* 0x000fe20000011400 */
[----:B------:R-:W-:Y:S01]  /*0a60*/  UMOV UR36, URZ ;  /* 0x0000003f00247c82 */ /* 0x000fe20008000000 */
[----:B------:R-:W-:Y:S01]  /*0a70*/  UMOV UR38, URZ ;  /* 0x0000003f00267c82 */ /* 0x000fe20008000000 */
[----:B------:R-:W-:Y:S01]  /*0a80*/  UMOV UR39, URZ ;  /* 0x0000003f00277c82 */ /* 0x000fe20008000000 */
[CC--:B------:R-:W-:Y:S02]  /*0a90*/  LEA.HI R2, R3.reuse, R0.reuse, RZ, 0x4 ;  /* 0x0000000003027211 */ /* 0x0c0fe400078f20ff */
[----:B------:R-:W-:-:S02]  /*0aa0*/  LEA.HI R4, R3, R0, RZ, 0x5 ;  /* 0x0000000003047211 */ /* 0x000fc400078f28ff */
[----:B------:R-:W-:Y:S02]  /*0ab0*/  SHF.R.S32.HI R9, RZ, 0x4, R2 ;  /* 0x00000004ff097819 */ /* 0x000fe40000011402 */
[CC--:B------:R-:W-:Y:S02]  /*0ac0*/  LEA.HI R5, R3.reuse, R0.reuse, RZ, 0x7 ;  /* 0x0000000003057211 */ /* 0x0c0fe400078f38ff */
[C---:B------:R-:W-:Y:S02]  /*0ad0*/  LOP3.LUT R7, R2.reuse, 0xfffffff0, RZ, 0xc0, !PT ;  /* 0xfffffff002077812 */ /* 0x040fe400078ec0ff */
[----:B------:R-:W-:Y:S02]  /*0ae0*/  LEA.HI R2, R2, R9, RZ, 0x1 ;  /* 0x0000000902027211 */ /* 0x000fe400078f08ff */
[CC--:B------:R-:W-:Y:S01]  /*0af0*/  LEA.HI R6, R3.reuse, R0.reuse, RZ, 0x2 ;  /* 0x0000000003067211 */ /* 0x0c0fe200078f10ff */
[----:B------:R-:W-:Y:S01]  /*0b00*/  IMAD.IADD R7, R0, 0x1, -R7 ;  /* 0x0000000100077824 */ /* 0x000fe200078e0a07 */
[----:B------:R-:W-:-:S02]  /*0b10*/  LEA.HI R211, R3, R0, RZ, 0x3 ;  /* 0x0000000003d37211 */ /* 0x000fc400078f18ff */
[--C-:B------:R-:W-:Y:S01]  /*0b20*/  SHF.R.S32.HI R11, RZ, 0x5, R4.reuse ;  /* 0x00000005ff0b7819 */ /* 0x100fe20000011404 */
[----:B0-----:R-:W-:Y:S01]  /*0b30*/  ULEA UR41, UR4, UR41, 0x18 ;  /* 0x0000002904297291 */ /* 0x001fe2000f8ec03f */
[----:B------:R-:W-:Y:S02]  /*0b40*/  SHF.R.S32.HI R4, RZ, 0x1f, R4 ;  /* 0x0000001fff047819 */ /* 0x000fe40000011404 */
[----:B------:R-:W-:Y:S02]  /*0b50*/  LOP3.LUT R3, R5, 0xffffff80, RZ, 0xc0, !PT ;  /* 0xffffff8005037812 */ /* 0x000fe400078ec0ff */
[----:B------:R-:W-:Y:S02]  /*0b60*/  LOP3.LUT R2, R2, 0x1ffffffe, RZ, 0xc0, !PT ;  /* 0x1ffffffe02027812 */ /* 0x000fe400078ec0ff */
[----:B------:R-:W-:Y:S01]  /*0b70*/  LOP3.LUT R13, R6, 0xfffffffc, RZ, 0xc0, !PT ;  /* 0xfffffffc060d7812 */ /* 0x000fe200078ec0ff */
[----:B------:R-:W-:Y:S01]  /*0b80*/  IMAD.IADD R3, R0, 0x1, -R3 ;  /* 0x0000000100037824 */ /* 0x000fe200078e0a03 */
[----:B------:R-:W-:Y:S01]  /*0b90*/  LOP3.LUT R209, R211, 0xfffffff8, RZ, 0xc0, !PT ;  /* 0xfffffff8d3d17812 */ /* 0x000fe200078ec0ff */
[----:B------:R-:W-:Y:S01]  /*0ba0*/  IMAD.IADD R9, R9, 0x1, -R2 ;  /* 0x0000000109097824 */ /* 0x000fe200078e0a02 */
[----:B------:R-:W-:Y:S01]  /*0bb0*/  LEA.HI R4, R4, R11, RZ, 0x2 ;  /* 0x0000000b04047211 */ /* 0x000fe200078f10ff */
[C---:B------:R-:W-:Y:S01]  /*0bc0*/  IMAD.IADD R13, R0.reuse, 0x1, -R13 ;  /* 0x00000001000d7824 */ /* 0x040fe200078e0a0d */
[----:B------:R-:W-:Y:S01]  /*0bd0*/  SHF.R.S32.HI R210, RZ, 0x7, R5 ;  /* 0x00000007ffd27819 */ /* 0x000fe20000011405 */
[----:B------:R-:W-:Y:S01]  /*0be0*/  IMAD.IADD R209, R0, 0x1, -R209 ;  /* 0x0000000100d17824 */ /* 0x000fe200078e0ad1 */
[----:B------:R-:W-:Y:S01]  /*0bf0*/  LOP3.LUT R4, R4, 0x3ffffc, RZ, 0xc0, !PT ;  /* 0x003ffffc04047812 */ /* 0x000fe200078ec0ff */
[----:B------:R-:W-:Y:S01]  /*0c00*/  IMAD.SHL.U32 R9, R9, 0x8, RZ ;  /* 0x0000000809097824 */ /* 0x000fe200078e00ff */
[--C-:B------:R-:W-:Y:S01]  /*0c10*/  SHF.R.S32.HI R2, RZ, 0x1f, R7.reuse ;  /* 0x0000001fff027819 */ /* 0x100fe20000011407 */
[----:B------:R-:W-:Y:S01]  /*0c20*/  IMAD R15, R210, 0x100, R7 ;  /* 0x00000100d20f7824 */ /* 0x000fe200078e0207 */
[----:B------:R-:W-:Y:S01]  /*0c30*/  SHF.R.S32.HI R0, RZ, 0x1f, R3 ;  /* 0x0000001fff007819 */ /* 0x000fe20000011403 */
[----:B------:R-:W-:Y:S01]  /*0c40*/  IMAD.IADD R8, R11, 0x1, -R4 ;  /* 0x000000010b087824 */ /* 0x000fe200078e0a04 */
[----:B------:R-:W-:Y:S01]  /*0c50*/  LEA.HI R6, R2, R7, RZ, 0x3 ;  /* 0x0000000702067211 */ /* 0x000fe200078f18ff */
[----:B------:R-:W-:Y:S01]  /*0c60*/  IMAD.SHL.U32 R16, R209, 0x8, RZ ;  /* 0x00000008d1107824 */ /* 0x000fe200078e00ff */
[----:B------:R-:W-:Y:S01]  /*0c70*/  LEA.HI R2, R0, R3, RZ, 0x2 ;  /* 0x0000000300027211 */ /* 0x000fe200078f10ff */
[----:B------:R-:W-:Y:S01]  /*0c80*/  IMAD R12, R8, 0x10, R15 ;  /* 0x00000010080c7824 */ /* 0x000fe200078e020f */
[C---:B------:R-:W-:Y:S01]  /*0c90*/  LOP3.LUT R4, R6.reuse, 0xfffffff8, RZ, 0xc0, !PT ;  /* 0xfffffff806047812 */ /* 0x040fe200078ec0ff */
[----:B------:R-:W-:Y:S01]  /*0ca0*/  IMAD.SHL.U32 R6, R6, 0x40, RZ ;  /* 0x0000004006067824 */ /* 0x000fe200078e00ff */
[----:B------:R-:W-:Y:S01]  /*0cb0*/  LOP3.LUT R8, R2, 0x7ffffffc, RZ, 0xc0, !PT ;  /* 0x7ffffffc02087812 */ /* 0x000fe200078ec0ff */
[--C-:B------:R-:W-:Y:S01]  /*0cc0*/  IMAD.U32 R215, R12, 0x40, R9.reuse ;  /* 0x000000400cd77824 */ /* 0x100fe200078e0009 */
[----:B------:R-:W-:Y:S01]  /*0cd0*/  LEA.HI R10, R13, R13, RZ, 0x1 ;  /* 0x0000000d0d0a7211 */ /* 0x000fe200078f08ff */
[----:B------:R-:W-:Y:S01]  /*0ce0*/  IMAD.IADD R7, R7, 0x1, -R4 ;  /* 0x0000000107077824 */ /* 0x000fe200078e0a04 */
[----:B------:R-:W-:Y:S01]  /*0cf0*/  LEA.HI R4, R0, R3, RZ, 0x5 ;  /* 0x0000000300047211 */ /* 0x000fe200078f28ff */
[----:B------:R-:W-:Y:S01]  /*0d00*/  IMAD.IADD R17, R3, 0x1, -R8 ;  /* 0x0000000103117824 */ /* 0x000fe200078e0a08 */
[--C-:B------:R-:W-:Y:S01]  /*0d10*/  SHF.R.S32.HI R0, RZ, 0x2, R2.reuse ;  /* 0x00000002ff007819 */ /* 0x100fe20000011402 */
[----:B------:R-:W-:Y:S01]  /*0d20*/  VIADD R189, R16, 0x40 ;  /* 0x0000004010bd7836 */ /* 0x000fe20000000000 */
[----:B------:R-:W-:Y:S01]  /*0d30*/  SHF.R.S32.HI R3, RZ, 0x1f, R2 ;  /* 0x0000001fff037819 */ /* 0x000fe20000011402 */
[----:B------:R-:W-:Y:S01]  /*0d40*/  IMAD.SHL.U32 R2, R7, 0x40, RZ ;  /* 0x0000004007027824 */ /* 0x000fe200078e00ff */
[----:B------:R-:W-:Y:S01]  /*0d50*/  LOP3.LUT R6, R6, 0x7ffffe00, RZ, 0xc0, !PT ;  /* 0x7ffffe0006067812 */ /* 0x000fe200078ec0ff */
[C---:B------:R-:W-:Y:S01]  /*0d60*/  VIADD R188, R16.reuse, 0x80 ;  /* 0x0000008010bc7836 */ /* 0x040fe20000000000 */
[----:B------:R-:W-:Y:S01]  /*0d70*/  LEA.HI R3, R3, R0, RZ, 0x3 ;  /* 0x0000000003037211 */ /* 0x000fe200078f18ff */
[----:B------:R-:W-:Y:S01]  /*0d80*/  VIADD R187, R16, 0xc0 ;  /* 0x000000c010bb7836 */ /* 0x000fe20000000000 */
[----:B------:R-:W-:Y:S01]  /*0d90*/  LOP3.LUT R2, R2, 0x1c0, RZ, 0xc0, !PT ;  /* 0x000001c002027812 */ /* 0x000fe200078ec0ff */
[----:B------:R-:W-:Y:S01]  /*0da0*/  IMAD R6, R11, 0x400, R6 ;  /* 0x000004000b067824 */ /* 0x000fe200078e0206 */
[----:B------:R-:W-:Y:S01]  /*0db0*/  R2P PR, R7, 0x6 ;  /* 0x0000000607007804 */ /* 0x000fe20000000000 */
[----:B------:R-:W-:Y:S01]  /*0dc0*/  VIADD R186, R16, 0x100 ;  /* 0x0000010010ba7836 */ /* 0x000fe20000000000 */
[----:B------:R-:W-:Y:S01]  /*0dd0*/  LOP3.LUT R9, R2, 0x8, R9, 0xf8, !PT ;  /* 0x0000000802097812 */ /* 0x000fe200078ef809 */
[C---:B------:R-:W-:Y:S01]  /*0de0*/  VIADD R185, R16.reuse, 0x140 ;  /* 0x0000014010b97836 */ /* 0x040fe20000000000 */
[----:B------:R-:W-:Y:S01]  /*0df0*/  SHF.R.U32.HI R8, RZ, 0x3, R2 ;  /* 0x00000003ff087819 */ /* 0x000fe20000011602 */
[C---:B------:R-:W-:Y:S01]  /*0e00*/  VIADD R213, R16.reuse, 0x180 ;  /* 0x0000018010d57836 */ /* 0x040fe20000000000 */
[----:B------:R-:W-:Y:S01]  /*0e10*/  LOP3.LUT R3, R3, 0xfffffff8, RZ, 0xc0, !PT ;  /* 0xfffffff803037812 */ /* 0x000fe200078ec0ff */
[----:B------:R-:W-:Y:S01]  /*0e20*/  VIADD R212, R16, 0x1c0 ;  /* 0x000001c010d47836 */ /* 0x000fe20000000000 */
[----:B------:R-:W-:Y:S01]  /*0e30*/  LOP3.LUT R9, R9, R8, RZ, 0x3c, !PT ;  /* 0x0000000809097212 */ /* 0x000fe200078e3cff */
[----:B------:R-:W-:Y:S01]  /*0e40*/  IMAD.SHL.U32 R17, R17, 0x2, RZ ;  /* 0x0000000211117824 */ /* 0x000fe200078e00ff */
[----:B------:R-:W-:Y:S01]  /*0e50*/  LEA.HI R5, R5, R210, RZ, 0x1 ;  /* 0x000000d205057211 */ /* 0x000fe200078f08ff */
[----:B------:R-:W-:Y:S01]  /*0e60*/  IMAD.IADD R3, R0, 0x1, -R3 ;  /* 0x0000000100037824 */ /* 0x000fe200078e0a03 */
[----:B------:R-:W-:Y:S01]  /*0e70*/  LOP3.LUT R10, R10, 0x1ffffffe, RZ, 0xc0, !PT ;  /* 0x1ffffffe0a0a7812 */ /* 0x000fe200078ec0ff */
[----:B------:R-:W-:Y:S01]  /*0e80*/  IMAD.IADD R6, R6, 0x1, R9 ;  /* 0x0000000106067824 */ /* 0x000fe200078e0209 */
[----:B------:R-:W-:-:S02]  /*0e90*/  SHF.R.S32.HI R2, RZ, 0x5, R4 ;  /* 0x00000005ff027819 */ /* 0x000fc40000011404 */
[----:B------:R-:W-:Y:S01]  /*0ea0*/  LOP3.LUT R5, R5, 0xfffffe, RZ, 0xc0, !PT ;  /* 0x00fffffe05057812 */ /* 0x000fe200078ec0ff */
[----:B------:R-:W-:Y:S01]  /*0eb0*/  IMAD.IADD R13, R13, 0x1, -R10 ;  /* 0x000000010d0d7824 */ /* 0x000fe200078e0a0a */
[----:B------:R-:W-:Y:S01]  /*0ec0*/  LEA R22, R6, UR41, 0x1 ;  /* 0x0000002906167c11 */ /* 0x000fe2000f8e08ff */
[----:B------:R-:W-:Y:S01]  /*0ed0*/  IMAD R2, R2, 0x10, R3 ;  /* 0x0000001002027824 */ /* 0x000fe200078e0203 */
[----:B------:R-:W-:Y:S01]  /*0ee0*/  SEL R23, R23, 0xffffffc0, !P2 ;  /* 0xffffffc017177807 */ /* 0x000fe20005000000 */
[----:B------:R-:W-:Y:S01]  /*0ef0*/  IMAD.IADD R5, R210, 0x1, -R5 ;  /* 0x00000001d2057824 */ /* 0x000fe200078e0a05 */
[----:B------:R-:W-:Y:S01]  /*0f00*/  SHF.R.S32.HI R211, RZ, 0x3, R211 ;  /* 0x00000003ffd37819 */ /* 0x000fe200000114d3 */
[C---:B------:R-:W-:Y:S01]  /*0f10*/  VIADD R184, R22.reuse, 0x26800 ;  /* 0x0002680016b87836 */ /* 0x040fe20000000000 */
[----:B------:R-:W-:Y:S01]  /*0f20*/  SHF.R.S32.HI R222, RZ, 0x1f, R189 ;  /* 0x0000001fffde7819 */ /* 0x000fe200000114bd */
[----:B------:R-:W-:Y:S01]  /*0f30*/  VIADD R19, R22, 0x26820 ;  /* 0x0002682016137836 */ /* 0x000fe20000000000 */
[----:B------:R-:W-:Y:S01]  /*0f40*/  SHF.R.S32.HI R221, RZ, 0x1f, R188 ;  /* 0x0000001fffdd7819 */ /* 0x000fe200000114bc */
[C---:B------:R-:W-:Y:S01]  /*0f50*/  @P1 VIADD R19, R184.reuse, 0xffffffe0 ;  /* 0xffffffe0b8131836 */ /* 0x040fe20000000000 */
[----:B------:R-:W-:Y:S01]  /*0f60*/  SHF.R.S32.HI R220, RZ, 0x1f, R187 ;  /* 0x0000001fffdc7819 */ /* 0x000fe200000114bb */
[----:B------:R-:W-:Y:S01]  /*0f70*/  IMAD.IADD R184, R184, 0x1, R23 ;  /* 0x00000001b8b87824 */ /* 0x000fe200078e0217 */
[----:B------:R-:W-:Y:S01]  /*0f80*/  SHF.R.S32.HI R219, RZ, 0x1f, R186 ;  /* 0x0000001fffdb7819 */ /* 0x000fe200000114ba */
[----:B------:R-:W-:Y:S01]  /*0f90*/  IMAD.SHL.U32 R18, R5, 0x100, RZ ;  /* 0x0000010005127824 */ /* 0x000fe200078e00ff */
[----:B------:R-:W-:Y:S01]  /*0fa0*/  SHF.R.S32.HI R218, RZ, 0x1f, R185 ;  /* 0x0000001fffda7819 */ /* 0x000fe200000114b9 */
[----:B------:R-:W-:Y:S01]  /*0fb0*/  IMAD R214, R13, 0x8, R2 ;  /* 0x000000080dd67824 */ /* 0x000fe200078e0202 */
[----:B------:R-:W-:Y:S01]  /*0fc0*/  SHF.R.S32.HI R217, RZ, 0x1f, R213 ;  /* 0x0000001fffd97819 */ /* 0x000fe200000114d5 */
[----:B------:R-:W-:Y:S01]  /*0fd0*/  IMAD.IADD R23, R23, 0x1, R19 ;  /* 0x0000000117177824 */ /* 0x000fe200078e0213 */
[----:B------:R-:W-:-:S07]  /*0fe0*/  SHF.R.S32.HI R216, RZ, 0x1f, R212 ;  /* 0x0000001fffd87819 */ /* 0x000fce00000114d4 */
.L_x_44:
[----:B------:R-:W-:Y:S01]  /*0ff0*/  ULDC UR4, c[0x0][0xc38] ;  /* 0x00030e0000047ab9 */ /* 0x000fe20000000800 */
[----:B------:R-:W-:Y:S01]  /*1000*/  ULDC UR50, c[0x0][0x424] ;  /* 0x0001090000327ab9 */ /* 0x000fe20000000800 */
[----:B------:R-:W-:Y:S01]  /*1010*/  UISETP.NE.AND UP1, UPT, UR4, 0x1, UPT ;  /* 0x000000010400788c */ /* 0x000fe2000bf25270 */
[----:B------:R-:W-:Y:S02]  /*1020*/  ULDC UR6, c[0x0][0x2f0] ;  /* 0x0000bc0000067ab9 */ /* 0x000fe40000000800 */
[----:B------:R-:W-:Y:S01]  /*1030*/  ULDC.64 UR4, c[0x0][0x418] ;  /* 0x0001060000047ab9 */ /* 0x000fe20000000a00 */
[----:B------:R-:W-:Y:S01]  /*1040*/  UMOV UR44, UR47 ;  /* 0x0000002f002c7c82 */ /* 0x000fe20008000000 */
[----:B------:R-:W-:Y:S01]  /*1050*/  UISETP.NE.U32.AND UP0, UPT, UR4, URZ, UPT ;  /* 0x0000003f0400728c */ /* 0x000fe2000bf05070 */
[----:B------:R-:W-:Y:S02]  /*1060*/  UMOV UR46, UR47 ;  /* 0x0000002f002e7c82 */ /* 0x000fe40008000000 */
[----:B------:R-:W-:Y:S01]  /*1070*/  ULDC UR4, c[0x0][0xc44] ;  /* 0x0003110000047ab9 */ /* 0x000fe20000000800 */
[----:B------:R-:W-:-:S02]  /*1080*/  UISETP.NE.AND.EX UP0, UPT, UR5, URZ, UPT, UP0 ;  /* 0x0000003f0500728c */ /* 0x000fc4000bf05300 */
[----:B------:R-:W-:Y:S02]  /*1090*/  UISETP.NE.AND UP2, UPT, UR4, 0x1, UPT ;  /* 0x000000010400788c */ /* 0x000fe4000bf45270 */
[----:B------:R-:W-:Y:S01]  /*10a0*/  USEL UR50, UR50, 0x1, UP0 ;  /* 0x0000000132327887 */ /* 0x000fe20008000000 */
[----:B------:R-:W-:Y:S01]  /*10b0*/  @UP1 ULDC UR4, c[0x0][0xc3c] ;  /* 0x00030f0000041ab9 */ /* 0x000fe20000000800 */
[----:B------:R-:W-:Y:S02]  /*10c0*/  UISETP.NE.AND UP0, UPT, UR48, 0x1, UPT ;  /* 0x000000013000788c */ /* 0x000fe4000bf05270 */
[----:B------:R-:W-:Y:S02]  /*10d0*/  UIMAD.WIDE.U32 UR4, UR47, UR4, URZ ;  /* 0x000000042f0472a5 */ /* 0x000fe4000f8e003f */
[----:B------:R-:W-:Y:S02]  /*10e0*/  UIMAD UR50, UR50, UR6, URZ ;  /* 0x00000006323272a4 */ /* 0x000fe4000f8e023f */
[----:B------:R-:W-:Y:S01]  /*10f0*/  PLOP3.LUT P0, PT, PT, PT, UP0, 0x80, 0x0 ;  /* 0x000000000000781c */ /* 0x000fe20003f0f008 */
[----:B------:R-:W-:Y:S01]  /*1100*/  @UP1 ULDC UR6, c[0x0][0xc40] ;  /* 0x0003100000061ab9 */ /* 0x000fe20000000800 */
[----:B------:R-:W-:Y:S01]  /*1110*/  @UP2 ULDC.64 UR8, c[0x0][0xc48] ;  /* 0x0003120000082ab9 */ /* 0x000fe20000000a00 */
[----:B------:R-:W-:-:S02]  /*1120*/  @UP1 USHF.R.U32.HI UR44, URZ, UR6, UR5 ;  /* 0x000000063f2c1299 */ /* 0x000fc40008011605 */
[----:B------:R-:W-:Y:S02]  /*1130*/  UIADD3 UR6, UR50, 0x3f, URZ ;  /* 0x0000003f32067890 */ /* 0x000fe4000fffe03f */
[----:B------:R-:W-:Y:S02]  /*1140*/  UIMAD.WIDE.U32 UR4, UR44, UR8, URZ ;  /* 0x000000082c0472a5 */ /* 0x000fe4000f8e003f */
[----:B------:R-:W-:Y:S01]  /*1150*/  USHF.R.S32.HI UR7, URZ, 0x1f, UR6 ;  /* 0x0000001f3f077899 */ /* 0x000fe20008011406 */
[----:B------:R-:W-:Y:S01]  /*1160*/  UMOV UR45, UR44 ;  /* 0x0000002c002d7c82 */ /* 0x000fe20008000000 */
[----:B------:R-:W-:Y:S02]  /*1170*/  @UP2 USHF.R.U32.HI UR45, URZ, UR9, UR5 ;  /* 0x000000093f2d2299 */ /* 0x000fe40008011605 */
[----:B------:R-:W-:-:S04]  /*1180*/  ULEA.HI UR7, UR7, UR6, URZ, 0x6 ;  /* 0x0000000607077291 */ /* 0x000fc8000f8f303f */
[----:B------:R-:W-:Y:S01]  /*1190*/  USHF.R.S32.HI UR49, URZ, 0x6, UR7 ;  /* 0x000000063f317899 */ /* 0x000fe20008011407 */
[----:B0123-5:R-:W-:Y:S11]  /*11a0*/  @!P0 BRA `(.L_x_9) ;  /* 0x0000001800488947 */ /* 0x02fff60003800000 */
[----:B------:R-:W0:Y:S01]  /*11b0*/  SHFL.IDX PT, R0, R210, RZ, 0x1f ;  /* 0x00001fffd2007589 */ /* 0x000e2200000e0000 */
[----:B------:R-:W-:-:S06]  /*11c0*/  UISETP.NE.AND UP0, UPT, UR40, 0x3, UPT ;  /* 0x000000032800788c */ /* 0x000fcc000bf05270 */
[----:B------:R-:W-:Y:S02]  /*11d0*/  PLOP3.LUT P0, PT, PT, PT, UP0, 0x80, 0x0 ;  /* 0x000000000000781c */ /* 0x000fe40003f0f008 */
[----:B0-----:R-:W-:-:S13]  /*11e0*/  R2UR UR4, R0 ;  /* 0x00000000000472ca */ /* 0x001fda00000e0000 */
[----:B------:R-:W-:-:S04]  /*11f0*/  ULEA.HI UR5, UR4, UR4, URZ, 0x1 ;  /* 0x0000000404057291 */ /* 0x000fc8000f8f083f */
[----:B------:R-:W-:-:S04]  /*1200*/  ULOP3.LUT UR5, UR5, 0x1fffe, URZ, 0xc0, !UPT ;  /* 0x0001fffe05057892 */ /* 0x000fc8000f8ec03f */
[----:B------:R-:W-:-:S04]  /*1210*/  UIADD3 UR5, UR4, -UR5, URZ ;  /* 0x8000000504057290 */ /* 0x000fc8000fffe03f */
[----:B------:R-:W-:-:S04]  /*1220*/  ULEA UR5, UR5, UR41, 0xf ;  /* 0x0000002905057291 */ /* 0x000fc8000f8e783f */
[----:B------:R-:W-:-:S04]  /*1230*/  UIADD3 UR5, UR5, 0x400, URZ ;  /* 0x0000040005057890 */ /* 0x000fc8000fffe03f */
[----:B------:R-:W-:-:S04]  /*1240*/  USHF.R.U32.HI UR5, URZ, 0x4, UR5 ;  /* 0x000000043f057899 */ /* 0x000fc80008011605 */
[----:B------:R-:W-:-:S04]  /*1250*/  ULOP3.LUT UR5, UR5, 0x3fff, URZ, 0xc0, !UPT ;  /* 0x00003fff05057892 */ /* 0x000fc8000f8ec03f */
[----:B------:R-:W-:Y:S01]  /*1260*/  ULOP3.LUT UR20, UR5, 0x2000000, URZ, 0xfc, !UPT ;  /* 0x0200000005147892 */ /* 0x000fe2000f8efc3f */
[----:B------:R-:W-:Y:S11]  /*1270*/  @!P0 BRA `(.L_x_10) ;  /* 0x0000000000048947 */ /* 0x000ff60003800000 */
[----:B------:R-:W-:Y:S01]  /*1280*/  BPT.TRAP 0x1 ;  /* 0x000000040000795c */ /* 0x000fe20000300000 */
.L_x_10:
[----:B------:R-:W-:Y:S01]  /*1290*/  ULEA UR16, UR39, UR41, 0x3 ;  /* 0x0000002927107291 */ /* 0x000fe2000f8e183f */
[----:B------:R-:W-:-:S05]  /*12a0*/  IMAD.U32 R0, RZ, RZ, UR38 ;  /* 0x00000026ff007e24 */ /* 0x000fca000f8e00ff */
[----:B------:R-:W-:-:S04]  /*12b0*/  SHF.L.U32 R0, R0, 0x1f, RZ ;  /* 0x0000001f00007819 */ /* 0x000fc800000006ff */
[----:B------:R-:W0:Y:S02]  /*12c0*/  SYNCS.PHASECHK.TRANS64.TRYWAIT P0, [UR16+0x28c50], R0 ;  /* 0x028c5000ff0075a7 */ /* 0x000e240008000150 */
[----:B0-----:R-:W-:Y:S05]  /*12d0*/  @!P0 BRA `(.L_x_11) ;  /* 0x000000c400888947 */ /* 0x001fea0003800000 */
.L_x_150:
[----:B------:R-:W-:Y:S01]  /*12e0*/  BAR.SYNC.DEFER_BLOCKING 0xe, 0x100 ;  /* 0x0384000000007b1d */ /* 0x000fe20000010000 */
[----:B------:R-:W-:Y:S01]  /*12f0*/  UIADD3 UR4, UR41, 0x26800, URZ ;  /* 0x0002680029047890 */ /* 0x000fe2000fffe03f */
[----:B0-----:R-:W-:Y:S01]  /*1300*/  IMAD.U32 R0, RZ, RZ, UR16 ;  /* 0x00000010ff007e24 */ /* 0x001fe2000f8e00ff */
[----:B------:R-:W-:Y:S02]  /*1310*/  ULEA UR12, UR39, UR20, 0xc ;  /* 0x00000014270c7291 */ /* 0x000fe4000f8e603f */
[----:B------:R-:W-:Y:S01]  /*1320*/  USHF.R.U32.HI UR4, URZ, 0x4, UR4 ;  /* 0x000000043f047899 */ /* 0x000fe20008011604 */
[----:B------:R-:W-:Y:S01]  /*1330*/  UMOV UR7, 0x40000040 ;  /* 0x4000004000077882 */ /* 0x000fe20000000000 */
[----:B------:R-:W-:Y:S02]  /*1340*/  UMOV UR5, 0x40000040 ;  /* 0x4000004000057882 */ /* 0x000fe40000000000 */
[----:B------:R-:W-:Y:S01]  /*1350*/  ULOP3.LUT UR4, UR4, 0x3fff, URZ, 0xc0, !UPT ;  /* 0x00003fff04047892 */ /* 0x000fe2000f8ec03f */
[----:B------:R-:W0:Y:S01]  /*1360*/  S2R R3, SR_TID.X ;  /* 0x0000000000037919 */ /* 0x000e220000002100 */
[----:B------:R-:W-:Y:S01]  /*1370*/  UMOV UR6, UR12 ;  /* 0x0000000c00067c82 */ /* 0x000fe20008000000 */
[----:B------:R-:W-:-:S02]  /*1380*/  UIADD3 UR10, UR12, 0x100, URZ ;  /* 0x000001000c0a7890 */ /* 0x000fc4000fffe03f */
[----:B------:R-:W-:Y:S01]  /*1390*/  ULOP3.LUT UR13, UR4, 0x10000, URZ, 0xfc, !UPT ;  /* 0x00010000040d7892 */ /* 0x000fe2000f8efc3f */
[----:B------:R-:W-:Y:S01]  /*13a0*/  UMOV UR11, 0x40000040 ;  /* 0x40000040000b7882 */ /* 0x000fe20000000000 */
[----:B------:R-:W-:Y:S02]  /*13b0*/  UMOV UR9, 0x40000040 ;  /* 0x4000004000097882 */ /* 0x000fe40000000000 */
[----:B------:R-:W-:Y:S02]  /*13c0*/  UIADD3 UR8, UR13, 0x4, URZ ;  /* 0x000000040d087890 */ /* 0x000fe4000fffe03f */
[----:B------:R-:W-:Y:S01]  /*13d0*/  UIADD3 UR14, UR12, 0x180, URZ ;  /* 0x000001800c0e7890 */ /* 0x000fe2000fffe03f */
[----:B------:R-:W-:Y:S01]  /*13e0*/  UMOV UR4, UR13 ;  /* 0x0000000d00047c82 */ /* 0x000fe20008000000 */
[----:B------:R-:W-:Y:S01]  /*13f0*/  UMOV UR15, 0x40000040 ;  /* 0x40000040000f7882 */ /* 0x000fe20000000000 */
[----:B------:R-:W-:Y:S01]  /*1400*/  WARPGROUP.ARRIVE ;  /* 0x00000000000079c5 */ /* 0x000fe20000000000 */
[----:B------:R-:W-:-:S05]  /*1410*/  UISETP.GE.AND UP0, UPT, UR50, 0x41, UPT ;  /* 0x000000413200788c */ /* 0x000fca000bf06270 */
[----:B------:R-:W-:Y:S01]  /*1420*/  HGMMA.64x256x16.F32.BF16 R24, gdesc[UR4].tnspB, RZ, !UPT, gsb0 ;  /* 0x43e00000041879f0 */ /* 0x000fe2000c0018ff */
[----:B------:R-:W-:Y:S02]  /*1430*/  UIADD3 UR6, UR12, 0x80, URZ ;  /* 0x000000800c067890 */ /* 0x000fe4000fffe03f */
[----:B------:R-:W-:Y:S01]  /*1440*/  UIADD3 UR4, UR13, 0x2, URZ ;  /* 0x000000020d047890 */ /* 0x000fe2000fffe03f */
[----:B------:R-:W-:Y:S01]  /*1450*/  UMOV UR7, 0x40000040 ;  /* 0x4000004000077882 */ /* 0x000fe20000000000 */
[----:B------:R-:W-:Y:S01]  /*1460*/  UMOV UR5, 0x40000040 ;  /* 0x4000004000057882 */ /* 0x000fe20000000000 */
[----:B------:R-:W-:-:S03]  /*1470*/  UIADD3 UR12, UR13, 0x6, URZ ;  /* 0x000000060d0c7890 */ /* 0x000fc6000fffe03f */
[----:B------:R-:W-:Y:S01]  /*1480*/  UMOV UR13, 0x40000040 ;  /* 0x40000040000d7882 */ /* 0x000fe20000000000 */
[----:B0-----:R-:W-:-:S04]  /*1490*/  LOP3.LUT R3, R3, 0x7f, RZ, 0xc0, !PT ;  /* 0x0000007f03037812 */ /* 0x001fc800078ec0ff */
[----:B------:R-:W-:-:S13]  /*14a0*/  ISETP.NE.AND P0, PT, R3, RZ, PT ;  /* 0x000000ff0300720c */ /* 0x000fda0003f05270 */
[----:B------:R-:W-:-:S05]  /*14b0*/  @!P0 VIADD R0, R0, 0x28c60 ;  /* 0x00028c6000008836 */ /* 0x000fca0000000000 */
[----:B------:R-:W-:Y:S01]  /*14c0*/  @!P0 PRMT R0, RZ, 0x654, R0 ;  /* 0x00000654ff008816 */ /* 0x000fe20000000000 */
[----:B------:R-:W-:Y:S02]  /*14d0*/  WARPGROUP.DEPBAR.LE gsb0, 0x0 ;  /* 0x00008000000079c5 */ /* 0x000fe40000010000 */
[----:B------:R-:W-:-:S06]  /*14e0*/  WARPGROUP.ARRIVE ;  /* 0x00000000000079c5 */ /* 0x000fcc0000000000 */
[----:B------:R-:W-:Y:S03]  /*14f0*/  HGMMA.64x256x16.F32.BF16 R24, gdesc[UR4].tnspB, R24, gsb0 ;  /* 0x43e00000041879f0 */ /* 0x000fe60008001818 */
[----:B------:R-:W-:Y:S02]  /*1500*/  WARPGROUP.DEPBAR.LE gsb0, 0x0 ;  /* 0x00008000000079c5 */ /* 0x000fe40000010000 */
[----:B------:R-:W-:-:S15]  /*1510*/  WARPGROUP.ARRIVE ;  /* 0x00000000000079c5 */ /* 0x000fde0000000000 */
[----:B------:R-:W-:-:S08]  /*1520*/  NOP ;  /* 0x0000000000007918 */ /* 0x000fd00000000000 */
[----:B------:R-:W-:Y:S03]  /*1530*/  HGMMA.64x256x16.F32.BF16 R24, gdesc[UR8].tnspB, R24, gsb0 ;  /* 0x43e00000081879f0 */ /* 0x000fe60008001818 */
[----:B------:R-:W-:Y:S02]  /*1540*/  WARPGROUP.DEPBAR.LE gsb0, 0x0 ;  /* 0x00008000000079c5 */ /* 0x000fe40000010000 */
[----:B------:R-:W-:-:S15]  /*1550*/  WARPGROUP.ARRIVE ;  /* 0x00000000000079c5 */ /* 0x000fde0000000000 */
[----:B------:R-:W-:-:S08]  /*1560*/  NOP ;  /* 0x0000000000007918 */ /* 0x000fd00000000000 */
[----:B------:R-:W-:Y:S03]  /*1570*/  HGMMA.64x256x16.F32.BF16 R24, gdesc[UR12].tnspB, R24, gsb0 ;  /* 0x43e000000c1879f0 */ /* 0x000fe60008001818 */
[----:B------:R-:W-:Y:S02]  /*1580*/  WARPGROUP.DEPBAR.LE gsb0, 0x0 ;  /* 0x00008000000079c5 */ /* 0x000fe40000010000 */
[----:B------:R-:W-:Y:S06]  /*1590*/  BAR.ARV 0xf, 0x100 ;  /* 0x03c4000000007b1d */ /* 0x000fec0000002000 */
[----:B------:R0:W-:Y:S01]  /*15a0*/  @!P0 SYNCS.ARRIVE.TRANS64.RED.A1T0 RZ, [R0+URZ], RZ ;  /* 0x000000ff00ff89a7 */ /* 0x0001e2000810043f */
[----:B------:R-:W-:-:S13]  /*15b0*/  PLOP3.LUT P0, PT, PT, PT, UP0, 0x80, 0x0 ;  /* 0x000000000000781c */ /* 0x000fda0003f0f008 */
[----:B0-----:R-:W-:Y:S05]  /*15c0*/  @!P0 BRA `(.L_x_12) ;  /* 0x0000000c00048947 */ /* 0x001fea0003800000 */
[----:B------:R-:W-:-:S06]  /*15d0*/  UIADD3 UR49, UR49, -0x2, URZ ;  /* 0xfffffffe31317890 */ /* 0x000fcc000fffe03f */
[----:B------:R-:W-:-:S07]  /*15e0*/  IMAD.U32 R0, RZ, RZ, UR49 ;  /* 0x00000031ff007e24 */ /* 0x000fce000f8e00ff */
.L_x_17:
[----:B------:R-:W-:Y:S01]  /*15f0*/  BAR.SYNC.DEFER_BLOCKING 0xe, 0x100 ;  /* 0x0384000000007b1d */ /* 0x000fe20000010000 */
[----:B0-----:R-:W-:Y:S01]  /*1600*/  IMAD.U32 R3, RZ, RZ, UR39 ;  /* 0x00000027ff037e24 */ /* 0x001fe2000f8e00ff */
[----:B------:R-:W-:Y:S01]  /*1610*/  UISETP.NE.AND UP1, UPT, UR40, 0x3, UPT ;  /* 0x000000032800788c */ /* 0x000fe2000bf25270 */
[C---:B------:R-:W-:Y:S01]  /*1620*/  ISETP.GT.AND P1, PT, R0.reuse, RZ, PT ;  /* 0x000000ff0000720c */ /* 0x040fe20003f24270 */
[----:B------:R-:W-:Y:S01]  /*1630*/  UIADD3 UR39, UR39, 0x1, URZ ;  /* 0x0000000127277890 */ /* 0x000fe2000fffe03f */
[----:B------:R-:W-:Y:S02]  /*1640*/  IMAD R3, R3, 0x40, R2 ;  /* 0x0000004003037824 */ /* 0x000fe400078e0202 */
[----:B------:R-:W-:Y:S01]  /*1650*/  VIADD R0, R0, 0xffffffff ;  /* 0xffffffff00007836 */ /* 0x000fe20000000000 */
[----:B------:R-:W-:Y:S01]  /*1660*/  PLOP3.LUT P2, PT, PT, PT, UP1, 0x80, 0x0 ;  /* 0x000000000000781c */ /* 0x000fe20003f4f018 */
[----:B------:R-:W-:Y:S01]  /*1670*/  UISETP.NE.AND UP0, UPT, UR39, 0x2, UPT ;  /* 0x000000022700788c */ /* 0x000fe2000bf05270 */
[----:B------:R-:W-:-:S03]  /*1680*/  LEA R3, R3, UR41, 0x2 ;  /* 0x0000002903037c11 */ /* 0x000fc6000f8e10ff */
[----:B------:R-:W-:Y:S02]  /*1690*/  USEL UR6, URZ, 0x1, UP0 ;  /* 0x000000013f067887 */ /* 0x000fe40008000000 */
[----:B------:R-:W-:Y:S02]  /*16a0*/  USEL UR39, UR39, URZ, UP0 ;  /* 0x0000003f27277287 */ /* 0x000fe40008000000 */
[----:B------:R-:W-:Y:S01]  /*16b0*/  ULOP3.LUT UR38, UR38, UR6, URZ, 0x3c, !UPT ;  /* 0x0000000626267292 */ /* 0x000fe2000f8e3c3f */
[----:B------:R-:W0:Y:S04]  /*16c0*/  LDS R4, [R3+0x28800] ;  /* 0x0288000003047984 */ /* 0x000e280000000800 */
[----:B------:R-:W1:Y:S01]  /*16d0*/  LDS R5, [R3+0x28820] ;  /* 0x0288200003057984 */ /* 0x000e620000000800 */
[-C--:B0-----:R-:W-:Y:S01]  /*16e0*/  FMUL.FTZ R24, R24, R4.reuse ;  /* 0x0000000418187220 */ /* 0x081fe20000410000 */
[-C--:B------:R-:W-:Y:S01]  /*16f0*/  FMUL.FTZ R25, R25, R4.reuse ;  /* 0x0000000419197220 */ /* 0x080fe20000410000 */
        /* <DEDUP_REMOVED lines=61> */
[----:B------:R-:W-:Y:S01]  /*1ad0*/  FMUL.FTZ R149, R149, R4 ;  /* 0x0000000495957220 */ /* 0x000fe20000410000 */
[-C--:B-1----:R-:W-:Y:S01]  /*1ae0*/  FMUL.FTZ R26, R26, R5.reuse ;  /* 0x000000051a1a7220 */ /* 0x082fe20000410000 */
        /* <DEDUP_REMOVED lines=63> */
[----:B------:R-:W-:Y:S06]  /*1ee0*/  @!P2 BRA `(.L_x_13) ;  /* 0x000000000004a947 */ /* 0x000fec0003800000 */
[----:B------:R-:W-:Y:S01]  /*1ef0*/  BPT.TRAP 0x1 ;  /* 0x000000040000795c */ /* 0x000fe20000300000 */
.L_x_13:
[----:B------:R-:W-:Y:S01]  /*1f00*/  ULEA UR6, UR39, UR41, 0x3 ;  /* 0x0000002927067291 */ /* 0x000fe2000f8e183f */
[----:B------:R-:W-:-:S05]  /*1f10*/  IMAD.U32 R3, RZ, RZ, UR38 ;  /* 0x00000026ff037e24 */ /* 0x000fca000f8e00ff */
[----:B------:R-:W-:-:S04]  /*1f20*/  SHF.L.U32 R3, R3, 0x1f, RZ ;  /* 0x0000001f03037819 */ /* 0x000fc800000006ff */
[----:B------:R0:W1:Y:S01]  /*1f30*/  SYNCS.PHASECHK.TRANS64.TRYWAIT P0, [UR6+0x28c50], R3 ;  /* 0x028c5003ff0075a7 */ /* 0x0000620008000146 */
[----:B------:R-:W-:Y:S05]  /*1f40*/  @!P2 BRA `(.L_x_14) ;  /* 0x000000000004a947 */ /* 0x000fea0003800000 */
[----:B------:R-:W-:Y:S01]  /*1f50*/  BPT.TRAP 0x1 ;  /* 0x000000040000795c */ /* 0x000fe20000300000 */
.L_x_14:
[----:B-1----:R-:W-:Y:S05]  /*1f60*/  @P0 BRA `(.L_x_15) ;  /* 0x0000000000080947 */ /* 0x002fea0003800000 */
[----:B------:R-:W1:Y:S02]  /*1f70*/  SYNCS.PHASECHK.TRANS64.TRYWAIT P0, [UR6+0x28c50], R3 ;  /* 0x028c5003ff0075a7 */ /* 0x000e640008000146 */
[----:B-1----:R-:W-:Y:S05]  /*1f80*/  @!P0 BRA `(.L_x_16) ;  /* 0x000000b800748947 */ /* 0x002fea0003800000 */
.L_x_15:
[----:B------:R-:W-:Y:S01]  /*1f90*/  UIADD3 UR6, UR41, 0x26800, URZ ;  /* 0x0002680029067890 */ /* 0x000fe2000fffe03f */
[----:B------:R-:W-:Y:S01]  /*1fa0*/  WARPGROUP.ARRIVE ;  /* 0x00000000000079c5 */ /* 0x000fe20000000000 */
[----:B------:R-:W-:-:S05]  /*1fb0*/  ULEA UR18, UR39, UR20, 0xc ;  /* 0x0000001427127291 */ /* 0x000fca000f8e603f */
[----:B-1----:R-:W1:Y:S01]  /*1fc0*/  S2R R4, SR_TID.X ;  /* 0x0000000000047919 */ /* 0x002e620000002100 */
[----:B------:R-:W-:Y:S01]  /*1fd0*/  USHF.R.U32.HI UR6, URZ, 0x4, UR6 ;  /* 0x000000043f067899 */ /* 0x000fe20008011606 */
[----:B0-----:R-:W-:Y:S01]  /*1fe0*/  IMAD.U32 R3, RZ, RZ, UR39 ;  /* 0x00000027ff037e24 */ /* 0x001fe2000f8e00ff */
[----:B------:R-:W-:Y:S01]  /*1ff0*/  UMOV UR19, 0x40000040 ;  /* 0x4000004000137882 */ /* 0x000fe20000000000 */
[----:B------:R-:W-:Y:S01]  /*2000*/  UMOV UR17, 0x40000040 ;  /* 0x4000004000117882 */ /* 0x000fe20000000000 */
[----:B------:R-:W-:Y:S01]  /*2010*/  ULOP3.LUT UR6, UR6, 0x3fff, URZ, 0xc0, !UPT ;  /* 0x00003fff06067892 */ /* 0x000fe2000f8ec03f */
[----:B------:R-:W-:Y:S01]  /*2020*/  UMOV UR7, 0x40000040 ;  /* 0x4000004000077882 */ /* 0x000fe20000000000 */
[----:B------:R-:W-:Y:S02]  /*2030*/  UIADD3 UR10, UR18, 0x100, URZ ;  /* 0x00000100120a7890 */ /* 0x000fe4000fffe03f */
[----:B------:R-:W-:Y:S02]  /*2040*/  ULOP3.LUT UR16, UR6, 0x10000, URZ, 0xfc, !UPT ;  /* 0x0001000006107892 */ /* 0x000fe4000f8efc3f */
[----:B------:R-:W-:Y:S01]  /*2050*/  UIADD3 UR6, UR18, 0x80, URZ ;  /* 0x0000008012067890 */ /* 0x000fe2000fffe03f */
[----:B------:R-:W-:Y:S01]  /*2060*/  UMOV UR11, 0x40000040 ;  /* 0x40000040000b7882 */ /* 0x000fe20000000000 */
[----:B------:R-:W-:Y:S01]  /*2070*/  UIADD3 UR14, UR18, 0x180, URZ ;  /* 0x00000180120e7890 */ /* 0x000fe2000fffe03f */
[----:B------:R-:W-:-:S04]  /*2080*/  UMOV UR15, 0x40000040 ;  /* 0x40000040000f7882 */ /* 0x000fc80000000000 */
[----:B------:R-:W-:Y:S01]  /*2090*/  HGMMA.64x256x16.F32.BF16 R24, gdesc[UR16].tnspB, R24, gsb0 ;  /* 0x43e00000101879f0 */ /* 0x000fe20008001818 */
[----:B-1----:R-:W-:-:S04]  /*20a0*/  LOP3.LUT R4, R4, 0x7f, RZ, 0xc0, !PT ;  /* 0x0000007f04047812 */ /* 0x002fc800078ec0ff */
[----:B------:R-:W-:-:S13]  /*20b0*/  ISETP.NE.AND P0, PT, R4, RZ, PT ;  /* 0x000000ff0400720c */ /* 0x000fda0003f05270 */
[----:B------:R-:W-:-:S05]  /*20c0*/  @!P0 LEA R3, R3, UR41, 0x3 ;  /* 0x0000002903038c11 */ /* 0x000fca000f8e18ff */
        /* <DEDUP_REMOVED lines=16> */
[----:B------:R-:W-:Y:S05]  /*21d0*/  @P1 BRA `(.L_x_17) ;  /* 0xfffffff400041947 */ /* 0x000fea000383ffff */
.L_x_12:
[----:B------:R-:W-:Y:S01]  /*21e0*/  BAR.SYNC.DEFER_BLOCKING 0xe, 0x100 ;  /* 0x0384000000007b1d */ /* 0x000fe20000010000 */
[----:B0-----:R-:W-:Y:S01]  /*21f0*/  IMAD.U32 R3, RZ, RZ, UR39 ;  /* 0x00000027ff037e24 */ /* 0x001fe2000f8e00ff */
[----:B------:R-:W-:-:S03]  /*2200*/  UIADD3 UR39, UR39, 0x1, URZ ;  /* 0x0000000127277890 */ /* 0x000fc6000fffe03f */
[----:B------:R-:W-:Y:S01]  /*2210*/  IMAD R0, R3, 0x40, R2 ;  /* 0x0000004003007824 */ /* 0x000fe200078e0202 */
[----:B------:R-:W-:-:S04]  /*2220*/  UISETP.NE.AND UP0, UPT, UR39, 0x2, UPT ;  /* 0x000000022700788c */ /* 0x000fc8000bf05270 */
[----:B------:R-:W-:Y:S01]  /*2230*/  LEA R3, R0, UR41, 0x2 ;  /* 0x0000002900037c11 */ /* 0x000fe2000f8e10ff */
[----:B------:R-:W-:Y:S02]  /*2240*/  USEL UR4, URZ, 0x1, UP0 ;  /* 0x000000013f047887 */ /* 0x000fe40008000000 */
[----:B------:R-:W-:Y:S02]  /*2250*/  USEL UR39, UR39, URZ, UP0 ;  /* 0x0000003f27277287 */ /* 0x000fe40008000000 */
[----:B------:R-:W-:Y:S01]  /*2260*/  ULOP3.LUT UR38, UR38, UR4, URZ, 0x3c, !UPT ;  /* 0x0000000426267292 */ /* 0x000fe2000f8e3c3f */
[----:B------:R-:W0:Y:S04]  /*2270*/  LDS R4, [R3+0x28800] ;  /* 0x0288000003047984 */ /* 0x000e280000000800 */
[----:B------:R1:W2:Y:S02]  /*2280*/  LDS R0, [R3+0x28820] ;  /* 0x0288200003007984 */ /* 0x0002a40000000800 */
[----:B-1----:R-:W-:-:S02]  /*2290*/  IMAD.MOV.U32 R3, RZ, RZ, RZ ;  /* 0x000000ffff037224 */ /* 0x002fc400078e00ff */
[-C--:B0-----:R-:W-:Y:S01]  /*22a0*/  FMUL.FTZ R154, R92, R4.reuse ;  /* 0x000000045c9a7220 */ /* 0x081fe20000410000 */
[-C--:B------:R-:W-:Y:S01]  /*22b0*/  FMUL.FTZ R208, R24, R4.reuse ;  /* 0x0000000418d07220 */ /* 0x080fe20000410000 */
[-C--:B------:R-:W-:Y:S01]  /*22c0*/  FMUL.FTZ R206, R25, R4.reuse ;  /* 0x0000000419ce7220 */ /* 0x080fe20000410000 */
[----:B------:R-:W-:Y:S01]  /*22d0*/  FMUL.FTZ R205, R28, R4 ;  /* 0x000000041ccd7220 */ /* 0x000fe20000410000 */
[-C--:B--2---:R-:W-:Y:S01]  /*22e0*/  FMUL.FTZ R26, R26, R0.reuse ;  /* 0x000000001a1a7220 */ /* 0x084fe20000410000 */
        /* <DEDUP_REMOVED lines=123> */
[----:B------:R-:W-:Y:S01]  /*2aa0*/  IMAD.MOV.U32 R0, RZ, RZ, RZ ;  /* 0x000000ffff007224 */ /* 0x000fe200078e00ff */
[----:B------:R-:W-:Y:S06]  /*2ab0*/  BAR.ARV 0xf, 0x100 ;  /* 0x03c4000000007b1d */ /* 0x000fec0000002000 */
[----:B------:R-:W-:Y:S05]  /*2ac0*/  BRA `(.L_x_18) ;  /* 0x00000040007c7947 */ /* 0x000fea0003800000 */
.L_x_9:
[----:B------:R-:W0:Y:S02]  /*2ad0*/  SHFL.IDX PT, R0, R210, RZ, 0x1f ;  /* 0x00001fffd2007589 */ /* 0x000e2400000e0000 */
[----:B0-----:R-:W-:-:S13]  /*2ae0*/  R2UR UR4, R0 ;  /* 0x00000000000472ca */ /* 0x001fda00000e0000 */
[----:B------:R-:W-:-:S04]  /*2af0*/  ULEA.HI UR5, UR4, UR4, URZ, 0x1 ;  /* 0x0000000404057291 */ /* 0x000fc8000f8f083f */
[----:B------:R-:W-:-:S04]  /*2b00*/  ULOP3.LUT UR5, UR5, 0x1fffe, URZ, 0xc0, !UPT ;  /* 0x0001fffe05057892 */ /* 0x000fc8000f8ec03f */
[----:B------:R-:W-:Y:S02]  /*2b10*/  UIADD3 UR5, UR4, -UR5, URZ ;  /* 0x8000000504057290 */ /* 0x000fe4000fffe03f */
[----:B------:R-:W-:Y:S02]  /*2b20*/  UIADD3 UR4, UR41, 0x26800, URZ ;  /* 0x0002680029047890 */ /* 0x000fe4000fffe03f */
[----:B------:R-:W-:Y:S02]  /*2b30*/  ULEA UR5, UR5, UR41, 0xf ;  /* 0x0000002905057291 */ /* 0x000fe4000f8e783f */
[----:B------:R-:W-:Y:S02]  /*2b40*/  ULOP3.LUT UP0, URZ, UR4, 0x3ff, URZ, 0xc0, !UPT ;  /* 0x000003ff043f7892 */ /* 0x000fe4000f80c03f */
[----:B------:R-:W-:-:S04]  /*2b50*/  UIADD3 UR5, UR5, 0x400, URZ ;  /* 0x0000040005057890 */ /* 0x000fc8000fffe03f */
[----:B------:R-:W-:Y:S01]  /*2b60*/  PLOP3.LUT P0, PT, PT, PT, UP0, 0x80, 0x0 ;  /* 0x000000000000781c */ /* 0x000fe20003f0f008 */
[----:B------:R-:W-:-:S04]  /*2b70*/  USHF.R.U32.HI UR5, URZ, 0x4, UR5 ;  /* 0x000000043f057899 */ /* 0x000fc80008011605 */
[----:B------:R-:W-:-:S08]  /*2b80*/  ULOP3.LUT UR51, UR5, 0x3fff, URZ, 0xc0, !UPT ;  /* 0x00003fff05337892 */ /* 0x000fd0000f8ec03f */
[----:B------:R-:W-:Y:S05]  /*2b90*/  @!P0 BRA `(.L_x_19) ;  /* 0x0000000000408947 */ /* 0x000fea0003800000 */
[----:B------:R-:W-:Y:S01]  /*2ba0*/  MOV R0, 0x0 ;  /* 0x0000000000007802 */ /* 0x000fe20000000f00 */
[----:B------:R-:W-:Y:S01]  /*2bb0*/  ULDC.64 UR4, c[0x4][0x90] ;  /* 0x0100240000047ab9 */ /* 0x000fe20000000a00 */
[----:B------:R-:W-:Y:S01]  /*2bc0*/  ULDC.64 UR6, c[0x4][0x20] ;  /* 0x0100080000067ab9 */ /* 0x000fe20000000a00 */
[----:B------:R-:W-:Y:S01]  /*2bd0*/  IMAD.U32 R4, RZ, RZ, UR4 ;  /* 0x00000004ff047e24 */ /* 0x000fe2000f8e00ff */
[----:B------:R0:W1:Y:S01]  /*2be0*/  LDC.64 R14, c[0x4][R0] ;  /* 0x01000000000e7b82 */ /* 0x0000620000000a00 */
[----:B------:R-:W-:Y:S01]  /*2bf0*/  IMAD.U32 R5, RZ, RZ, UR5 ;  /* 0x00000005ff057e24 */ /* 0x000fe2000f8e00ff */
[----:B------:R-:W-:Y:S01]  /*2c00*/  ULDC.64 UR4, c[0x4][0x98] ;  /* 0x0100260000047ab9 */ /* 0x000fe20000000a00 */
[----:B------:R-:W-:Y:S02]  /*2c10*/  IMAD.U32 R10, RZ, RZ, UR6 ;  /* 0x00000006ff0a7e24 */ /* 0x000fe4000f8e00ff */
[----:B------:R-:W-:Y:S02]  /*2c20*/  IMAD.U32 R6, RZ, RZ, UR4 ;  /* 0x00000004ff067e24 */ /* 0x000fe4000f8e00ff */
[----:B------:R-:W-:-:S02]  /*2c30*/  IMAD.U32 R7, RZ, RZ, UR5 ;  /* 0x00000005ff077e24 */ /* 0x000fc4000f8e00ff */
[----:B------:R-:W-:Y:S02]  /*2c40*/  IMAD.U32 R11, RZ, RZ, UR7 ;  /* 0x00000007ff0b7e24 */ /* 0x000fe4000f8e00ff */
[----:B------:R-:W-:Y:S02]  /*2c50*/  IMAD.MOV.U32 R8, RZ, RZ, 0x70 ;  /* 0x00000070ff087424 */ /* 0x000fe400078e00ff */
[----:B------:R-:W-:Y:S02]  /*2c60*/  IMAD.MOV.U32 R12, RZ, RZ, 0x1 ;  /* 0x00000001ff0c7424 */ /* 0x000fe400078e00ff */
[----:B0-----:R-:W-:-:S07]  /*2c70*/  IMAD.MOV.U32 R13, RZ, RZ, RZ ;  /* 0x000000ffff0d7224 */ /* 0x001fce00078e00ff */
[----:B------:R-:W-:-:S07]  /*2c80*/  LEPC R20, `(.L_x_19) ;  /* 0x000000001014794e */ /* 0x000fce0000000000 */
[----:B-1----:R-:W-:Y:S05]  /*2c90*/  CALL.ABS.NOINC R14 ;  /* 0x000000000e007343 */ /* 0x002fea0003c00000 */
.L_x_19:
[----:B------:R-:W-:Y:S01]  /*2ca0*/  ULEA.HI UR4, UR36, UR36, URZ, 0x1 ;  /* 0x0000002424047291 */ /* 0x000fe2000f8f083f */
[----:B------:R-:W-:-:S03]  /*2cb0*/  IMAD.U32 R3, RZ, RZ, UR40 ;  /* 0x00000028ff037e24 */ /* 0x000fc6000f8e00ff */
[----:B------:R-:W-:Y:S02]  /*2cc0*/  ULOP3.LUT UR4, UR4, 0xfffffffe, URZ, 0xc0, !UPT ;  /* 0xfffffffe04047892 */ /* 0x000fe4000f8ec03f */
[----:B------:R-:W-:Y:S02]  /*2cd0*/  ISETP.NE.AND P0, PT, R3, 0x3, PT ;  /* 0x000000030300780c */ /* 0x000fe40003f05270 */
[----:B------:R-:W-:-:S06]  /*2ce0*/  UIADD3 UR4, UR36, -UR4, URZ ;  /* 0x8000000424047290 */ /* 0x000fcc000fffe03f */
[----:B------:R-:W-:-:S05]  /*2cf0*/  IMAD.U32 R0, RZ, RZ, UR4 ;  /* 0x00000004ff007e24 */ /* 0x000fca000f8e00ff */
[----:B------:R-:W-:-:S04]  /*2d00*/  SHF.L.U32 R0, R0, 0x1f, RZ ;  /* 0x0000001f00007819 */ /* 0x000fc800000006ff */
[----:B------:R-:W0:Y:S02]  /*2d10*/  SYNCS.PHASECHK.TRANS64.TRYWAIT P1, [UR41+0x28c00], R0 ;  /* 0x028c0000ff0075a7 */ /* 0x000e240008020169 */
[----:B0-----:R-:W-:Y:S05]  /*2d20*/  @!P1 BRA `(.L_x_20) ;  /* 0x000000ac00249947 */ /* 0x001fea0003800000 */
.L_x_151:
[----:B------:R-:W-:Y:S05]  /*2d30*/  @!P0 BRA `(.L_x_21) ;  /* 0x0000000000048947 */ /* 0x000fea0003800000 */
[----:B------:R-:W-:Y:S01]  /*2d40*/  BPT.TRAP 0x1 ;  /* 0x000000040000795c */ /* 0x000fe20000300000 */
.L_x_21:
[----:B------:R-:W-:Y:S02]  /*2d50*/  IMAD.U32 R7, RZ, RZ, UR39 ;  /* 0x00000027ff077e24 */ /* 0x000fe4000f8e00ff */
[----:B------:R-:W-:-:S03]  /*2d60*/  IMAD.U32 R8, RZ, RZ, UR38 ;  /* 0x00000026ff087e24 */ /* 0x000fc6000f8e00ff */
[----:B------:R-:W-:Y:S02]  /*2d70*/  LEA R7, R7, UR41, 0x3 ;  /* 0x0000002907077c11 */ /* 0x000fe4000f8e18ff */
[----:B------:R-:W-:-:S04]  /*2d80*/  SHF.L.U32 R8, R8, 0x1f, RZ ;  /* 0x0000001f08087819 */ /* 0x000fc800000006ff */
[----:B------:R1:W2:Y:S01]  /*2d90*/  SYNCS.PHASECHK.TRANS64.TRYWAIT P1, [R7+URZ+0x28c30], R8 ;  /* 0x028c3008070075a7 */ /* 0x0002a2000802017f */
[----:B------:R-:W-:Y:S05]  /*2da0*/  @!P0 BRA `(.L_x_22) ;  /* 0x0000000000048947 */ /* 0x000fea0003800000 */
[----:B------:R-:W-:Y:S01]  /*2db0*/  BPT.TRAP 0x1 ;  /* 0x000000040000795c */ /* 0x000fe20000300000 */
.L_x_22:
[----:B--2---:R-:W-:Y:S05]  /*2dc0*/  @P1 BRA `(.L_x_23) ;  /* 0x0000000000081947 */ /* 0x004fea0003800000 */
[----:B------:R-:W2:Y:S02]  /*2dd0*/  SYNCS.PHASECHK.TRANS64.TRYWAIT P1, [R7+URZ+0x28c30], R8 ;  /* 0x028c3008070075a7 */ /* 0x000ea4000802017f */
[----:B--2---:R-:W-:Y:S05]  /*2de0*/  @!P1 BRA `(.L_x_24) ;  /* 0x000000ac000c9947 */ /* 0x004fea0003800000 */
.L_x_23:
[----:B0-----:R-:W0:Y:S01]  /*2df0*/  S2R R3, SR_TID.X ;  /* 0x0000000000037919 */ /* 0x001e220000002100 */
[----:B------:R-:W-:-:S04]  /*2e00*/  UIADD3 UR4, UR41, 0x22400, URZ ;  /* 0x0002240029047890 */ /* 0x000fc8000fffe03f */
[----:B------:R-:W-:-:S04]  /*2e10*/  USHF.R.U32.HI UR4, URZ, 0x4, UR4 ;  /* 0x000000043f047899 */ /* 0x000fc80008011604 */
[----:B------:R-:W-:-:S06]  /*2e20*/  ULOP3.LUT UR4, UR4, 0x3fff, URZ, 0xc0, !UPT ;  /* 0x00003fff04047892 */ /* 0x000fcc000f8ec03f */
[----:B------:R-:W-:Y:S01]  /*2e30*/  IMAD.U32 R0, RZ, RZ, UR4 ;  /* 0x00000004ff007e24 */ /* 0x000fe2000f8e00ff */
[----:B------:R-:W-:Y:S05]  /*2e40*/  WARPSYNC.ALL ;  /* 0x0000000000007948 */ /* 0x000fea0003800000 */
[----:B------:R-:W-:Y:S02]  /*2e50*/  LOP3.LUT R0, R0, 0x10000, RZ, 0xfc, !PT ;  /* 0x0001000000007812 */ /* 0x000fe400078efcff */
[----:B0-----:R-:W-:-:S04]  /*2e60*/  LOP3.LUT R3, R3, 0x7f, RZ, 0xc0, !PT ;  /* 0x0000007f03037812 */ /* 0x001fc800078ec0ff */
[----:B------:R-:W-:Y:S02]  /*2e70*/  ISETP.NE.AND P1, PT, R3, RZ, PT ;  /* 0x000000ff0300720c */ /* 0x000fe40003f25270 */
[----:B------:R-:W-:Y:S01]  /*2e80*/  R2UR UR12, R0 ;  /* 0x00000000000c72ca */ /* 0x000fe200000e0000 */
[----:B------:R-:W-:Y:S01]  /*2e90*/  UIADD3 UR4, UR41, 0x20400, URZ ;  /* 0x0002040029047890 */ /* 0x000fe2000fffe03f */
[----:B------:R-:W-:Y:S01]  /*2ea0*/  WARPGROUP.ARRIVE ;  /* 0x00000000000079c5 */ /* 0x000fe20000000000 */
[----:B------:R-:W-:Y:S01]  /*2eb0*/  UMOV UR7, 0x40000040 ;  /* 0x4000004000077882 */ /* 0x000fe20000000000 */
[----:B------:R-:W-:Y:S01]  /*2ec0*/  UMOV UR5, 0x40000040 ;  /* 0x4000004000057882 */ /* 0x000fe20000000000 */
[----:B------:R-:W-:Y:S01]  /*2ed0*/  USHF.R.U32.HI UR4, URZ, 0x4, UR4 ;  /* 0x000000043f047899 */ /* 0x000fe20008011604 */
[----:B------:R-:W-:Y:S01]  /*2ee0*/  UMOV UR11, 0x40000040 ;  /* 0x40000040000b7882 */ /* 0x000fe20000000000 */
[----:B------:R-:W-:Y:S02]  /*2ef0*/  UMOV UR9, 0x40000040 ;  /* 0x4000004000097882 */ /* 0x000fe40000000000 */
[----:B------:R-:W-:Y:S01]  /*2f00*/  ULOP3.LUT UR4, UR4, 0x3fff, URZ, 0xc0, !UPT ;  /* 0x00003fff04047892 */ /* 0x000fe2000f8ec03f */
[----:B------:R-:W-:Y:S01]  /*2f10*/  UMOV UR15, 0x40000040 ;  /* 0x40000040000f7882 */ /* 0x000fe20000000000 */
[----:B------:R-:W-:-:S02]  /*2f20*/  ULDC UR20, c[0x0][0x988] ;  /* 0x0002620000147ab9 */ /* 0x000fc40000000800 */
[----:B------:R-:W-:Y:S02]  /*2f30*/  ULEA UR12, UR39, UR12, 0x9 ;  /* 0x0000000c270c7291 */ /* 0x000fe4000f8e483f */
[----:B------:R-:W-:Y:S02]  /*2f40*/  ULOP3.LUT UR13, UR4, 0x10000, URZ, 0xfc, !UPT ;  /* 0x00010000040d7892 */ /* 0x000fe4000f8efc3f */
[----:B------:R-:W-:Y:S02]  /*2f50*/  UIADD3 UR10, UR12, 0x4, URZ ;  /* 0x000000040c0a7890 */ /* 0x000fe4000fffe03f */
[----:B------:R-:W-:Y:S01]  /*2f60*/  UIADD3 UR8, UR13, 0x4, URZ ;  /* 0x000000040d087890 */ /* 0x000fe2000fffe03f */
[----:B------:R-:W-:Y:S02]  /*2f70*/  UMOV UR6, UR12 ;  /* 0x0000000c00067c82 */ /* 0x000fe40008000000 */
[----:B------:R-:W-:Y:S01]  /*2f80*/  UMOV UR4, UR13 ;  /* 0x0000000d00047c82 */ /* 0x000fe20008000000 */
[----:B------:R-:W-:Y:S01]  /*2f90*/  UIADD3 UR14, UR12, 0x6, URZ ;  /* 0x000000060c0e7890 */ /* 0x000fe2000fffe03f */
[----:B------:R-:W-:Y:S01]  /*2fa0*/  HGMMA.64x64x16.F32.BF16 R24, gdesc[UR4], RZ, !UPT, gsb0 ;  /* 0x00e00000041879f0 */ /* 0x000fe2000c0018ff */
[----:B------:R-:W-:-:S02]  /*2fb0*/  UIADD3 UR6, UR12, 0x2, URZ ;  /* 0x000000020c067890 */ /* 0x000fc4000fffe03f */
[----:B------:R-:W-:Y:S01]  /*2fc0*/  UIADD3 UR4, UR13, 0x2, URZ ;  /* 0x000000020d047890 */ /* 0x000fe2000fffe03f */
[----:B------:R-:W-:Y:S01]  /*2fd0*/  UMOV UR7, 0x40000040 ;  /* 0x4000004000077882 */ /* 0x000fe20000000000 */
[----:B------:R-:W-:Y:S01]  /*2fe0*/  UMOV UR5, 0x40000040 ;  /* 0x4000004000057882 */ /* 0x000fe20000000000 */
[----:B------:R-:W-:-:S03]  /*2ff0*/  UIADD3 UR12, UR13, 0x6, URZ ;  /* 0x000000060d0c7890 */ /* 0x000fc6000fffe03f */
[----:B------:R-:W-:Y:S01]  /*3000*/  UMOV UR13, 0x40000040 ;  /* 0x40000040000d7882 */ /* 0x000fe20000000000 */
[----:B------:R-:W-:Y:S02]  /*3010*/  WARPGROUP.DEPBAR.LE gsb0, 0x0 ;  /* 0x00008000000079c5 */ /* 0x000fe40000010000 */
[----:B------:R-:W-:-:S06]  /*3020*/  WARPGROUP.ARRIVE ;  /* 0x00000000000079c5 */ /* 0x000fcc0000000000 */
[----:B------:R-:W-:Y:S01]  /*3030*/  HGMMA.64x64x16.F32.BF16 R24, gdesc[UR4], R24, gsb0 ;  /* 0x00e00000041879f0 */ /* 0x000fe20008001818 */
[----:B------:R-:W-:Y:S01]  /*3040*/  ULDC UR7, c[0x0][0x9d8] ;  /* 0x0002760000077ab9 */ /* 0x000fe20000000800 */
[----:B------:R-:W-:-:S06]  /*3050*/  UIMAD UR6, UR49, -0x40, UR50 ;  /* 0xffffffc0310678a4 */ /* 0x000fcc000f8e0232 */
[----:B------:R-:W-:-:S05]  /*3060*/  IMAD.U32 R4, RZ, RZ, UR6 ;  /* 0x00000006ff047e24 */ /* 0x000fca000f8e00ff */
[----:B------:R-:W-:-:S04]  /*3070*/  IADD3 R3, -R17, 0x40, R4 ;  /* 0x0000004011037810 */ /* 0x000fc80007ffe104 */
[C---:B------:R-:W-:Y:S02]  /*3080*/  ISETP.GT.AND P3, PT, R3.reuse, RZ, PT ;  /* 0x000000ff0300720c */ /* 0x040fe40003f64270 */
[C---:B------:R-:W-:Y:S02]  /*3090*/  ISETP.GT.AND P6, PT, R3.reuse, 0x1, PT ;  /* 0x000000010300780c */ /* 0x040fe40003fc4270 */
[C---:B------:R-:W-:Y:S02]  /*30a0*/  ISETP.GT.AND P5, PT, R3.reuse, 0x8, PT ;  /* 0x000000080300780c */ /* 0x040fe40003fa4270 */
[C---:B------:R-:W-:Y:S02]  /*30b0*/  ISETP.GT.AND P4, PT, R3.reuse, 0x9, PT ;  /* 0x000000090300780c */ /* 0x040fe40003f84270 */
[----:B------:R-:W-:Y:S01]  /*30c0*/  ISETP.GT.AND P2, PT, R3, 0x10, PT ;  /* 0x000000100300780c */ /* 0x000fe20003f44270 */
[----:B------:R-:W-:Y:S02]  /*30d0*/  WARPGROUP.DEPBAR.LE gsb0, 0x0 ;  /* 0x00008000000079c5 */ /* 0x000fe40000010000 */
[----:B------:R-:W-:-:S06]  /*30e0*/  WARPGROUP.ARRIVE ;  /* 0x00000000000079c5 */ /* 0x000fcc0000000000 */
[----:B------:R-:W-:Y:S03]  /*30f0*/  HGMMA.64x64x16.F32.BF16 R24, gdesc[UR8], R24, gsb0 ;  /* 0x00e00000081879f0 */ /* 0x000fe60008001818 */
[----:B------:R-:W-:Y:S02]  /*3100*/  WARPGROUP.DEPBAR.LE gsb0, 0x0 ;  /* 0x00008000000079c5 */ /* 0x000fe40000010000 */
[----:B------:R-:W-:-:S06]  /*3110*/  WARPGROUP.ARRIVE ;  /* 0x00000000000079c5 */ /* 0x000fcc0000000000 */
[----:B------:R-:W-:Y:S03]  /*3120*/  HGMMA.64x64x16.F32.BF16 R24, gdesc[UR12], R24, gsb0 ;  /* 0x00e000000c1879f0 */ /* 0x000fe60008001818 */
[----:B------:R-:W-:Y:S02]  /*3130*/  WARPGROUP.DEPBAR.LE gsb0, 0x0 ;  /* 0x00008000000079c5 */ /* 0x000fe40000010000 */
[----:B------:R-:W-:Y:S01]  /*3140*/  FMUL.FTZ R24, R24, UR7 ;  /* 0x0000000718187c20 */ /* 0x000fe20008410000 */
[----:B------:R-:W-:Y:S01]  /*3150*/  FMUL.FTZ R25, R25, UR7 ;  /* 0x0000000719197c20 */ /* 0x000fe20008410000 */
[----:B------:R-:W-:Y:S01]  /*3160*/  FMUL.FTZ R28, R28, UR7 ;  /* 0x000000071c1c7c20 */ /* 0x000fe20008410000 */
[----:B------:R-:W-:Y:S01]  /*3170*/  FMUL.FTZ R29, R29, UR7 ;  /* 0x000000071d1d7c20 */ /* 0x000fe20008410000 */
[----:B------:R-:W-:Y:S01]  /*3180*/  FMUL.FTZ R26, R26, UR7 ;  /* 0x000000071a1a7c20 */ /* 0x000fe20008410000 */
[----:B------:R-:W-:Y:S01]  /*3190*/  FMUL.FTZ R32, R32, UR7 ;  /* 0x0000000720207c20 */ /* 0x000fe20008410000 */
[----:B------:R-:W0:Y:S01]  /*31a0*/  MUFU.TANH R24, R24 ;  /* 0x0000001800187308 */ /* 0x000e220000002400 */
[----:B------:R-:W-:Y:S01]  /*31b0*/  FMUL.FTZ R27, R27, UR7 ;  /* 0x000000071b1b7c20 */ /* 0x000fe20008410000 */
[----:B------:R-:W-:Y:S01]  /*31c0*/  FMUL.FTZ R33, R33, UR7 ;  /* 0x0000000721217c20 */ /* 0x000fe20008410000 */
[----:B------:R-:W-:Y:S01]  /*31d0*/  FMUL.FTZ R30, R30, UR7 ;  /* 0x000000071e1e7c20 */ /* 0x000fe20008410000 */
[----:B------:R-:W-:Y:S01]  /*31e0*/  FMUL.FTZ R36, R36, UR7 ;  /* 0x0000000724247c20 */ /* 0x000fe20008410000 */
[----:B------:R-:W-:Y:S01]  /*31f0*/  FMUL.FTZ R31, R31, UR7 ;  /* 0x000000071f1f7c20 */ /* 0x000fe20008410000 */
[----:B------:R-:W-:Y:S01]  /*3200*/  FMUL.FTZ R37, R37, UR7 ;  /* 0x0000000725257c20 */ /* 0x000fe20008410000 */
[----:B------:R-:W-:Y:S01]  /*3210*/  FMUL.FTZ R35, R35, UR7 ;  /* 0x0000000723237c20 */ /* 0x000fe20008410000 */
[----:B------:R-:W3:Y:S01]  /*3220*/  MUFU.TANH R25, R25 ;  /* 0x0000001900197308 */ /* 0x000ee20000002400 */
[----:B------:R-:W-:Y:S01]  /*3230*/  FMUL.FTZ R40, R40, UR7 ;  /* 0x0000000728287c20 */ /* 0x000fe20008410000 */
[----:B------:R-:W-:Y:S01]  /*3240*/  FMUL.FTZ R34, R34, UR7 ;  /* 0x0000000722227c20 */ /* 0x000fe20008410000 */
[----:B------:R-:W-:Y:S01]  /*3250*/  FMUL.FTZ R41, R41, UR7 ;  /* 0x0000000729297c20 */ /* 0x000fe20008410000 */
[----:B------:R-:W-:Y:S01]  /*3260*/  FMUL.FTZ R38, R38, UR7 ;  /* 0x0000000726267c20 */ /* 0x000fe20008410000 */
[----:B------:R-:W-:Y:S01]  /*3270*/  FMUL.FTZ R44, R44, UR7 ;  /* 0x000000072c2c7c20 */ /* 0x000fe20008410000 */
[----:B------:R-:W-:Y:S01]  /*3280*/  FMUL.FTZ R39, R39, UR7 ;  /* 0x0000000727277c20 */ /* 0x000fe20008410000 */
[----:B------:R-:W-:Y:S01]  /*3290*/  FMUL.FTZ R45, R45, UR7 ;  /* 0x000000072d2d7c20 */ /* 0x000fe20008410000 */
[----:B------:R-:W4:Y:S01]  /*32a0*/  MUFU.TANH R28, R28 ;  /* 0x0000001c001c7308 */ /* 0x000f220000002400 */
[----:B0-----:R-:W-:Y:S01]  /*32b0*/  FSEL R24, R24, -INF , P3 ;  /* 0xff80000018187808 */ /* 0x001fe20001800000 */
[----:B------:R-:W-:Y:S01]  /*32c0*/  FMUL.FTZ R42, R42, UR7 ;  /* 0x000000072a2a7c20 */ /* 0x000fe20008410000 */
[----:B------:R-:W-:Y:S01]  /*32d0*/  FMUL.FTZ R48, R48, UR7 ;  /* 0x0000000730307c20 */ /* 0x000fe20008410000 */
[----:B------:R-:W-:Y:S01]  /*32e0*/  FMUL.FTZ R43, R43, UR7 ;  /* 0x000000072b2b7c20 */ /* 0x000fe20008410000 */
[----:B------:R-:W-:Y:S01]  /*32f0*/  FMUL.FTZ R49, R49, UR7 ;  /* 0x0000000731317c20 */ /* 0x000fe20008410000 */
[----:B------:R-:W-:Y:S01]  /*3300*/  FMUL.FTZ R46, R46, UR7 ;  /* 0x000000072e2e7c20 */ /* 0x000fe20008410000 */
[----:B------:R-:W-:Y:S01]  /*3310*/  FMUL.FTZ R52, R52, UR7 ;  /* 0x0000000734347c20 */ /* 0x000fe20008410000 */
[----:B------:R-:W0:Y:S01]  /*3320*/  MUFU.TANH R29, R29 ;  /* 0x0000001d001d7308 */ /* 0x000e220000002400 */
[----:B---3--:R-:W-:Y:S01]  /*3330*/  FSEL R25, R25, -INF , P6 ;  /* 0xff80000019197808 */ /* 0x008fe20003000000 */
[----:B------:R-:W-:Y:S01]  /*3340*/  FMUL.FTZ R53, R53, UR7 ;  /* 0x0000000735357c20 */ /* 0x000fe20008410000 */
[----:B------:R-:W-:Y:S01]  /*3350*/  FMUL.FTZ R47, R47, UR7 ;  /* 0x000000072f2f7c20 */ /* 0x000fe20008410000 */
[----:B------:R-:W-:Y:S01]  /*3360*/  FMUL.FTZ R50, R50, UR7 ;  /* 0x0000000732327c20 */ /* 0x000fe20008410000 */
[----:B------:R-:W-:Y:S01]  /*3370*/  FMNMX.FTZ R5, R24, R25, !PT ;  /* 0x0000001918057209 */ /* 0x000fe20007810000 */
[----:B------:R-:W-:Y:S01]  /*3380*/  FMUL.FTZ R51, R51, UR7 ;  /* 0x0000000733337c20 */ /* 0x000fe20008410000 */
[----:B------:R-:W-:Y:S01]  /*3390*/  FMUL.FTZ R54, R54, UR7 ;  /* 0x0000000736367c20 */ /* 0x000fe20008410000 */
[----:B------:R-:W3:Y:S01]  /*33a0*/  MUFU.TANH R26, R26 ;  /* 0x0000001a001a7308 */ /* 0x000ee20000002400 */
[----:B----4-:R-:W-:Y:S01]  /*33b0*/  FSEL R28, R28, -INF , P5 ;  /* 0xff8000001c1c7808 */ /* 0x010fe20002800000 */
[----:B------:R-:W-:-:S03]  /*33c0*/  FMUL.FTZ R55, R55, UR7 ;  /* 0x0000000737377c20 */ /* 0x000fc60008410000 */
[----:B------:R-:W-:-:S03]  /*33d0*/  FMNMX.FTZ R4, R28, R5, !PT ;  /* 0x000000051c047209 */ /* 0x000fc60007810000 */
[----:B------:R-:W4:Y:S01]  /*33e0*/  MUFU.TANH R32, R32 ;  /* 0x0000002000207308 */ /* 0x000f220000002400 */
[----:B0-----:R-:W-:-:S04]  /*33f0*/  FSEL R29, R29, -INF , P4 ;  /* 0xff8000001d1d7808 */ /* 0x001fc80002000000 */
[----:B------:R-:W-:-:S03]  /*3400*/  FMNMX.FTZ R5, R29, R4, !PT ;  /* 0x000000041d057209 */ /* 0x000fc60007810000 */
[----:B------:R-:W0:Y:S01]  /*3410*/  MUFU.TANH R27, R27 ;  /* 0x0000001b001b7308 */ /* 0x000e220000002400 */
[----:B---3--:R-:W-:Y:S02]  /*3420*/  FSEL R26, R26, -INF , P3 ;  /* 0xff8000001a1a7808 */ /* 0x008fe40001800000 */
[----:B------:R-:W-:-:S05]  /*3430*/  ISETP.GT.AND P3, PT, R3, 0x11, PT ;  /* 0x000000110300780c */ /* 0x000fca0003f64270 */
[----:B------:R-:W3:Y:S01]  /*3440*/  MUFU.TANH R33, R33 ;  /* 0x0000002100217308 */ /* 0x000ee20000002400 */
[----:B----4-:R-:W-:-:S04]  /*3450*/  FSEL R32, R32, -INF , P2 ;  /* 0xff80000020207808 */ /* 0x010fc80001000000 */
[----:B------:R-:W-:-:S03]  /*3460*/  FMNMX.FTZ R4, R32, R5, !PT ;  /* 0x0000000520047209 */ /* 0x000fc60007810000 */
[----:B------:R-:W4:Y:S01]  /*3470*/  MUFU.TANH R30, R30 ;  /* 0x0000001e001e7308 */ /* 0x000f220000002400 */
[----:B0-----:R-:W-:Y:S02]  /*3480*/  FSEL R27, R27, -INF , P6 ;  /* 0xff8000001b1b7808 */ /* 0x001fe40003000000 */
[----:B------:R-:W-:-:S05]  /*3490*/  ISETP.GT.AND P6, PT, R3, 0x18, PT ;  /* 0x000000180300780c */ /* 0x000fca0003fc4270 */
[----:B------:R-:W0:Y:S01]  /*34a0*/  MUFU.TANH R36, R36 ;  /* 0x0000002400247308 */ /* 0x000e220000002400 */
[----:B---3--:R-:W-:-:S04]  /*34b0*/  FSEL R33, R33, -INF , P3 ;  /* 0xff80000021217808 */ /* 0x008fc80001800000 */
[----:B------:R-:W-:-:S03]  /*34c0*/  FMNMX.FTZ R5, R33, R4, !PT ;  /* 0x0000000421057209 */ /* 0x000fc60007810000 */
[----:B------:R-:W3:Y:S01]  /*34d0*/  MUFU.TANH R31, R31 ;  /* 0x0000001f001f7308 */ /* 0x000ee20000002400 */
[----:B----4-:R-:W-:Y:S02]  /*34e0*/  FSEL R30, R30, -INF , P5 ;  /* 0xff8000001e1e7808 */ /* 0x010fe40002800000 */
[----:B------:R-:W-:-:S05]  /*34f0*/  ISETP.GT.AND P5, PT, R3, 0x19, PT ;  /* 0x000000190300780c */ /* 0x000fca0003fa4270 */
        /* <DEDUP_REMOVED lines=43> */
[----:B----4-:R-:W-:-:S07]  /*37b0*/  FSEL R49, R49, -INF , P4 ;  /* 0xff80000031317808 */ /* 0x010fce0002000000 */
[----:B------:R-:W4:Y:S01]  /*37c0*/  MUFU.TANH R53, R53 ;  /* 0x0000003500357308 */ /* 0x000f220000002400 */
[----:B0-----:R-:W-:Y:S02]  /*37d0*/  FSEL R46, R46, -INF , P2 ;  /* 0xff8000002e2e7808 */ /* 0x001fe40001000000 */
[----:B------:R-:W-:Y:S02]  /*37e0*/  ISETP.GT.AND P2, PT, R3, 0x39, PT ;  /* 0x000000390300780c */ /* 0x000fe40003f44270 */
[----:B------:R-:W-:-:S03]  /*37f0*/  FMNMX.FTZ R3, R49, R4, !PT ;  /* 0x0000000431037209 */ /* 0x000fc60007810000 */
[----:B------:R-:W0:Y:S01]  /*3800*/  MUFU.TANH R47, R47 ;  /* 0x0000002f002f7308 */ /* 0x000e220000002400 */
[----:B---3--:R-:W-:-:S04]  /*3810*/  FSEL R52, R52, -INF , P3 ;  /* 0xff80000034347808 */ /* 0x008fc80001800000 */
[----:B------:R-:W-:Y:S02]  /*3820*/  FMNMX.FTZ R4, R52, R3, !PT ;  /* 0x0000000334047209 */ /* 0x000fe40007810000 */
[----:B------:R-:W-:Y:S01]  /*3830*/  FMNMX.FTZ R3, R26, R27, !PT ;  /* 0x0000001b1a037209 */ /* 0x000fe20007810000 */
[----:B------:R-:W3:Y:S01]  /*3840*/  MUFU.TANH R50, R50 ;  /* 0x0000003200327308 */ /* 0x000ee20000002400 */
[----:B----4-:R-:W-:-:S04]  /*3850*/  FSEL R53, R53, -INF , P2 ;  /* 0xff80000035357808 */ /* 0x010fc80001000000 */
[----:B------:R-:W-:-:S03]  /*3860*/  FMNMX.FTZ R5, R53, R4, !PT ;  /* 0x0000000435057209 */ /* 0x000fc60007810000 */
[----:B------:R-:W4:Y:S01]  /*3870*/  MUFU.TANH R51, R51 ;  /* 0x0000003300337308 */ /* 0x000f220000002400 */
[----:B0-----:R-:W-:Y:S01]  /*3880*/  FSEL R47, R47, -INF , P6 ;  /* 0xff8000002f2f7808 */ /* 0x001fe20003000000 */
[----:B------:R-:W0:Y:S06]  /*3890*/  SHFL.BFLY PT, R4, R5, 0x2, 0x1f ;  /* 0x0c401f0005047f89 */ /* 0x000e2c00000e0000 */
[----:B------:R-:W5:Y:S01]  /*38a0*/  MUFU.TANH R54, R54 ;  /* 0x0000003600367308 */ /* 0x000f620000002400 */
[----:B---3--:R-:W-:-:S07]  /*38b0*/  FSEL R50, R50, -INF , P5 ;  /* 0xff80000032327808 */ /* 0x008fce0002800000 */
[----:B------:R-:W3:Y:S01]  /*38c0*/  MUFU.TANH R55, R55 ;  /* 0x0000003700377308 */ /* 0x000ee20000002400 */
[----:B----4-:R-:W-:Y:S02]  /*38d0*/  FSEL R51, R51, -INF , P4 ;  /* 0xff80000033337808 */ /* 0x010fe40002000000 */
[----:B-----5:R-:W-:Y:S02]  /*38e0*/  FSEL R54, R54, -INF , P3 ;  /* 0xff80000036367808 */ /* 0x020fe40001800000 */
[----:B0-----:R-:W-:Y:S02]  /*38f0*/  FMNMX.FTZ R9, R5, R4, !PT ;  /* 0x0000000405097209 */ /* 0x001fe40007810000 */
[----:B------:R-:W-:-:S03]  /*3900*/  FMNMX.FTZ R4, R30, R3, !PT ;  /* 0x000000031e047209 */ /* 0x000fc60007810000 */
[----:B------:R-:W0:Y:S01]  /*3910*/  SHFL.BFLY PT, R10, R9, 0x1, 0x1f ;  /* 0x0c201f00090a7f89 */ /* 0x000e2200000e0000 */
[----:B------:R-:W-:Y:S02]  /*3920*/  FMNMX.FTZ R3, R31, R4, !PT ;  /* 0x000000041f037209 */ /* 0x000fe40007810000 */
[----:B---3--:R-:W-:Y:S02]  /*3930*/  FSEL R55, R55, -INF , P2 ;  /* 0xff80000037377808 */ /* 0x008fe40001000000 */
[----:B------:R-:W-:-:S04]  /*3940*/  FMNMX.FTZ R4, R34, R3, !PT ;  /* 0x0000000322047209 */ /* 0x000fc80007810000 */
[----:B------:R-:W-:-:S04]  /*3950*/  FMNMX.FTZ R3, R35, R4, !PT ;  /* 0x0000000423037209 */ /* 0x000fc80007810000 */
[----:B------:R-:W-:-:S04]  /*3960*/  FMNMX.FTZ R6, R38, R3, !PT ;  /* 0x0000000326067209 */ /* 0x000fc80007810000 */
[----:B------:R-:W-:-:S04]  /*3970*/  FMNMX.FTZ R3, R39, R6, !PT ;  /* 0x0000000627037209 */ /* 0x000fc80007810000 */
[----:B------:R-:W-:Y:S02]  /*3980*/  FMNMX.FTZ R6, R42, R3, !PT ;  /* 0x000000032a067209 */ /* 0x000fe40007810000 */
[----:B0-----:R-:W-:Y:S02]  /*3990*/  FMNMX.FTZ R4, R9, R10, !PT ;  /* 0x0000000a09047209 */ /* 0x001fe40007810000 */
[----:B------:R-:W-:Y:S02]  /*39a0*/  FMNMX.FTZ R3, R43, R6, !PT ;  /* 0x000000062b037209 */ /* 0x000fe40007810000 */
[C---:B------:R-:W-:Y:S01]  /*39b0*/  FSETP.NEU.FTZ.AND P6, PT, R4.reuse, -INF , PT ;  /* 0xff8000000400780b */ /* 0x040fe20003fdd000 */
[----:B------:R-:W-:Y:S01]  /*39c0*/  FMUL.FTZ R5, R4, UR20 ;  /* 0x0000001404057c20 */ /* 0x000fe20008410000 */
[----:B------:R-:W-:-:S04]  /*39d0*/  FMNMX.FTZ R6, R46, R3, !PT ;  /* 0x000000032e067209 */ /* 0x000fc80007810000 */
[----:B------:R-:W-:Y:S02]  /*39e0*/  FMNMX.FTZ R3, R47, R6, !PT ;  /* 0x000000062f037209 */ /* 0x000fe40007810000 */
[----:B------:R-:W-:Y:S02]  /*39f0*/  FSEL R9, R5, RZ, P6 ;  /* 0x000000ff05097208 */ /* 0x000fe40003000000 */
[----:B------:R-:W-:-:S03]  /*3a00*/  FMNMX.FTZ R6, R50, R3, !PT ;  /* 0x0000000332067209 */ /* 0x000fc60007810000 */
[--C-:B------:R-:W-:Y:S01]  /*3a10*/  FFMA.FTZ R24, R24, UR20, -R9.reuse ;  /* 0x0000001418187c23 */ /* 0x100fe20008010809 */
[----:B------:R-:W-:Y:S01]  /*3a20*/  FMNMX.FTZ R3, R51, R6, !PT ;  /* 0x0000000633037209 */ /* 0x000fe20007810000 */
[--C-:B------:R-:W-:Y:S01]  /*3a30*/  FFMA.FTZ R25, R25, UR20, -R9.reuse ;  /* 0x0000001419197c23 */ /* 0x100fe20008010809 */
[--C-:B------:R-:W-:Y:S01]  /*3a40*/  FFMA.FTZ R28, R28, UR20, -R9.reuse ;  /* 0x000000141c1c7c23 */ /* 0x100fe20008010809 */
[--C-:B------:R-:W-:Y:S01]  /*3a50*/  FFMA.FTZ R29, R29, UR20, -R9.reuse ;  /* 0x000000141d1d7c23 */ /* 0x100fe20008010809 */
[----:B------:R-:W-:Y:S01]  /*3a60*/  FMNMX.FTZ R6, R54, R3, !PT ;  /* 0x0000000336067209 */ /* 0x000fe20007810000 */
[----:B------:R-:W-:Y:S01]  /*3a70*/  MUFU.EX2 R24, R24 ;  /* 0x0000001800187308 */ /* 0x000fe20000000800 */
[--C-:B------:R-:W-:Y:S01]  /*3a80*/  FFMA.FTZ R32, R32, UR20, -R9.reuse ;  /* 0x0000001420207c23 */ /* 0x100fe20008010809 */
[--C-:B------:R-:W-:Y:S01]  /*3a90*/  FFMA.FTZ R33, R33, UR20, -R9.reuse ;  /* 0x0000001421217c23 */ /* 0x100fe20008010809 */
[----:B------:R-:W-:Y:S01]  /*3aa0*/  FMNMX.FTZ R6, R55, R6, !PT ;  /* 0x0000000637067209 */ /* 0x000fe20007810000 */
[--C-:B------:R-:W-:Y:S01]  /*3ab0*/  FFMA.FTZ R36, R36, UR20, -R9.reuse ;  /* 0x0000001424247c23 */ /* 0x100fe20008010809 */
[--C-:B------:R-:W-:Y:S01]  /*3ac0*/  FFMA.FTZ R37, R37, UR20, -R9.reuse ;  /* 0x0000001425257c23 */ /* 0x100fe20008010809 */
[--C-:B------:R-:W-:Y:S01]  /*3ad0*/  FFMA.FTZ R40, R40, UR20, -R9.reuse ;  /* 0x0000001428287c23 */ /* 0x100fe20008010809 */
[--C-:B------:R-:W-:Y:S01]  /*3ae0*/  FFMA.FTZ R41, R41, UR20, -R9.reuse ;  /* 0x0000001429297c23 */ /* 0x100fe20008010809 */
[----:B------:R-:W0:Y:S01]  /*3af0*/  SHFL.BFLY PT, R3, R6, 0x2, 0x1f ;  /* 0x0c401f0006037f89 */ /* 0x000e2200000e0000 */
[----:B------:R-:W3:Y:S01]  /*3b00*/  MUFU.EX2 R25, R25 ;  /* 0x0000001900197308 */ /* 0x000ee20000000800 */
[--C-:B------:R-:W-:Y:S01]  /*3b10*/  FFMA.FTZ R44, R44, UR20, -R9.reuse ;  /* 0x000000142c2c7c23 */ /* 0x100fe20008010809 */
[--C-:B------:R-:W-:Y:S01]  /*3b20*/  FFMA.FTZ R45, R45, UR20, -R9.reuse ;  /* 0x000000142d2d7c23 */ /* 0x100fe20008010809 */
[--C-:B------:R-:W-:Y:S01]  /*3b30*/  FFMA.FTZ R48, R48, UR20, -R9.reuse ;  /* 0x0000001430307c23 */ /* 0x100fe20008010809 */
[--C-:B------:R-:W-:Y:S01]  /*3b40*/  FFMA.FTZ R49, R49, UR20, -R9.reuse ;  /* 0x0000001431317c23 */ /* 0x100fe20008010809 */
[--C-:B------:R-:W-:Y:S01]  /*3b50*/  FFMA.FTZ R52, R52, UR20, -R9.reuse ;  /* 0x0000001434347c23 */ /* 0x100fe20008010809 */
[----:B------:R-:W-:-:S02]  /*3b60*/  FFMA.FTZ R9, R53, UR20, -R9 ;  /* 0x0000001435097c23 */ /* 0x000fc40008010809 */
[----:B------:R-:W-:Y:S08]  /*3b70*/  MUFU.EX2 R28, R28 ;  /* 0x0000001c001c7308 */ /* 0x000ff00000000800 */
[----:B------:R-:W4:Y:S01]  /*3b80*/  MUFU.EX2 R29, R29 ;  /* 0x0000001d001d7308 */ /* 0x000f220000000800 */
[----:B---3--:R-:W-:Y:S02]  /*3b90*/  F2FP.BF16.F32.PACK_AB R152, R25, R24 ;  /* 0x000000181998723e */ /* 0x008fe400000010ff */
[----:B0-----:R-:W-:-:S05]  /*3ba0*/  FMNMX.FTZ R3, R6, R3, !PT ;  /* 0x0000000306037209 */ /* 0x001fca0007810000 */
[----:B------:R-:W-:Y:S01]  /*3bb0*/  MUFU.EX2 R32, R32 ;  /* 0x0000002000207308 */ /* 0x000fe20000000800 */
[----:B------:R-:W0:Y:S07]  /*3bc0*/  SHFL.BFLY PT, R6, R3, 0x1, 0x1f ;  /* 0x0c201f0003067f89 */ /* 0x000e2e00000e0000 */
[----:B------:R-:W3:Y:S01]  /*3bd0*/  MUFU.EX2 R33, R33 ;  /* 0x0000002100217308 */ /* 0x000ee20000000800 */
[----:B----4-:R-:W-:-:S07]  /*3be0*/  F2FP.BF16.F32.PACK_AB R154, R29, R28 ;  /* 0x0000001c1d9a723e */ /* 0x010fce00000010ff */
[----:B------:R-:W-:Y:S08]  /*3bf0*/  MUFU.EX2 R36, R36 ;  /* 0x0000002400247308 */ /* 0x000ff00000000800 */
[----:B------:R-:W4:Y:S01]  /*3c00*/  MUFU.EX2 R37, R37 ;  /* 0x0000002500257308 */ /* 0x000f220000000800 */
[----:B---3--:R-:W-:Y:S02]  /*3c10*/  F2FP.BF16.F32.PACK_AB R156, R33, R32 ;  /* 0x00000020219c723e */ /* 0x008fe400000010ff */
[----:B0-----:R-:W-:-:S04]  /*3c20*/  FMNMX.FTZ R5, R3, R6, !PT ;  /* 0x0000000603057209 */ /* 0x001fc80007810000 */
[C---:B------:R-:W-:Y:S01]  /*3c30*/  FSETP.NEU.FTZ.AND P2, PT, R5.reuse, -INF , PT ;  /* 0xff8000000500780b */ /* 0x040fe20003f5d000 */
[----:B------:R-:W-:Y:S01]  /*3c40*/  FMUL.FTZ R3, R5, UR20 ;  /* 0x0000001405037c20 */ /* 0x000fe20008410000 */
[----:B------:R-:W-:Y:S04]  /*3c50*/  MUFU.EX2 R40, R40 ;  /* 0x0000002800287308 */ /* 0x000fe80000000800 */
[----:B------:R-:W-:Y:S01]  /*3c60*/  FSEL R6, R3, RZ, P2 ;  /* 0x000000ff03067208 */ /* 0x000fe20001000000 */
[----:B------:R-:W-:Y:S01]  /*3c70*/  FADD.FTZ R3, R24, R25 ;  /* 0x0000001918037221 */ /* 0x000fe20000010000 */
[----:B----4-:R-:W-:Y:S02]  /*3c80*/  F2FP.BF16.F32.PACK_AB R158, R37, R36 ;  /* 0x00000024259e723e */ /* 0x010fe400000010ff */
[----:B------:R-:W0:Y:S01]  /*3c90*/  MUFU.EX2 R41, R41 ;  /* 0x0000002900297308 */ /* 0x000e220000000800 */
[--C-:B------:R-:W-:Y:S01]  /*3ca0*/  FFMA.FTZ R26, R26, UR20, -R6.reuse ;  /* 0x000000141a1a7c23 */ /* 0x100fe20008010806 */
[--C-:B------:R-:W-:Y:S01]  /*3cb0*/  FFMA.FTZ R27, R27, UR20, -R6.reuse ;  /* 0x000000141b1b7c23 */ /* 0x100fe20008010806 */
[--C-:B------:R-:W-:Y:S01]  /*3cc0*/  FFMA.FTZ R30, R30, UR20, -R6.reuse ;  /* 0x000000141e1e7c23 */ /* 0x100fe20008010806 */
[--C-:B------:R-:W-:Y:S01]  /*3cd0*/  FFMA.FTZ R31, R31, UR20, -R6.reuse ;  /* 0x000000141f1f7c23 */ /* 0x100fe20008010806 */
[--C-:B------:R-:W-:Y:S01]  /*3ce0*/  FFMA.FTZ R34, R34, UR20, -R6.reuse ;  /* 0x0000001422227c23 */ /* 0x100fe20008010806 */
[--C-:B------:R-:W-:Y:S01]  /*3cf0*/  FFMA.FTZ R35, R35, UR20, -R6.reuse ;  /* 0x0000001423237c23 */ /* 0x100fe20008010806 */
[----:B------:R-:W-:Y:S01]  /*3d00*/  FFMA.FTZ R38, R38, UR20, -R6 ;  /* 0x0000001426267c23 */ /* 0x000fe20008010806 */
[----:B------:R-:W-:Y:S01]  /*3d10*/  MUFU.EX2 R26, R26 ;  /* 0x0000001a001a7308 */ /* 0x000fe20000000800 */
[----:B------:R-:W-:Y:S01]  /*3d20*/  FADD.FTZ R10, R28, R3 ;  /* 0x000000031c0a7221 */ /* 0x000fe20000010000 */
[----:B------:R-:W-:-:S02]  /*3d30*/  @!P1 VIADD R3, R7, 0x28c40 ;  /* 0x00028c4007039836 */ /* 0x000fc40000000000 */
[--C-:B------:R-:W-:Y:S01]  /*3d40*/  FFMA.FTZ R39, R39, UR20, -R6.reuse ;  /* 0x0000001427277c23 */ /* 0x100fe20008010806 */
[----:B------:R-:W-:Y:S01]  /*3d50*/  FFMA.FTZ R42, R42, UR20, -R6 ;  /* 0x000000142a2a7c23 */ /* 0x000fe20008010806 */
[----:B------:R-:W-:Y:S01]  /*3d60*/  FADD.FTZ R13, R29, R10 ;  /* 0x0000000a1d0d7221 */ /* 0x000fe20000010000 */
[--C-:B------:R-:W-:Y:S01]  /*3d70*/  FFMA.FTZ R43, R43, UR20, -R6.reuse ;  /* 0x000000142b2b7c23 */ /* 0x100fe20008010806 */
[----:B------:R-:W-:Y:S01]  /*3d80*/  @!P1 PRMT R3, RZ, 0x654, R3 ;  /* 0x00000654ff039816 */ /* 0x000fe20000000003 */
[----:B------:R-:W3:Y:S01]  /*3d90*/  MUFU.EX2 R27, R27 ;  /* 0x0000001b001b7308 */ /* 0x000ee20000000800 */
[----:B------:R-:W-:Y:S01]  /*3da0*/  FADD.FTZ R12, R32, R13 ;  /* 0x0000000d200c7221 */ /* 0x000fe20000010000 */
[--C-:B------:R-:W-:Y:S01]  /*3db0*/  FFMA.FTZ R46, R46, UR20, -R6.reuse ;  /* 0x000000142e2e7c23 */ /* 0x100fe20008010806 */
[----:B------:R4:W-:Y:S01]  /*3dc0*/  @!P1 SYNCS.ARRIVE.TRANS64.RED.A1T0 RZ, [R3+URZ], RZ ;  /* 0x000000ff03ff99a7 */ /* 0x0009e2000810043f */
[--C-:B------:R-:W-:Y:S01]  /*3dd0*/  FFMA.FTZ R47, R47, UR20, -R6.reuse ;  /* 0x000000142f2f7c23 */ /* 0x100fe20008010806 */
[--C-:B------:R-:W-:Y:S01]  /*3de0*/  FFMA.FTZ R50, R50, UR20, -R6.reuse ;  /* 0x0000001432327c23 */ /* 0x100fe20008010806 */
[--C-:B------:R-:W-:Y:S01]  /*3df0*/  FFMA.FTZ R51, R51, UR20, -R6.reuse ;  /* 0x0000001433337c23 */ /* 0x100fe20008010806 */
[--C-:B------:R-:W-:Y:S01]  /*3e00*/  FFMA.FTZ R54, R54, UR20, -R6.reuse ;  /* 0x0000001436367c23 */ /* 0x100fe20008010806 */
[----:B------:R-:W5:Y:S01]  /*3e10*/  MUFU.EX2 R30, R30 ;  /* 0x0000001e001e7308 */ /* 0x000f620000000800 */
[----:B------:R-:W-:Y:S01]  /*3e20*/  FFMA.FTZ R6, R55, UR20, -R6 ;  /* 0x0000001437067c23 */ /* 0x000fe20008010806 */
[----:B0-----:R-:W-:-:S06]  /*3e30*/  F2FP.BF16.F32.PACK_AB R160, R41, R40 ;  /* 0x0000002829a0723e */ /* 0x001fcc00000010ff */
[----:B------:R-:W4:Y:S01]  /*3e40*/  MUFU.EX2 R31, R31 ;  /* 0x0000001f001f7308 */ /* 0x000f220000000800 */
[----:B---3--:R-:W-:Y:S01]  /*3e50*/  FADD.FTZ R11, R26, R27 ;  /* 0x0000001b1a0b7221 */ /* 0x008fe20000010000 */
[----:B------:R-:W-:-:S06]  /*3e60*/  F2FP.BF16.F32.PACK_AB R153, R27, R26 ;  /* 0x0000001a1b99723e */ /* 0x000fcc00000010ff */
[----:B------:R-:W0:Y:S01]  /*3e70*/  MUFU.EX2 R34, R34 ;  /* 0x0000002200227308 */ /* 0x000e220000000800 */
[----:B-----5:R-:W-:Y:S01]  /*3e80*/  FADD.FTZ R10, R30, R11 ;  /* 0x0000000b1e0a7221 */ /* 0x020fe20000010000 */
[----:B------:R-:W-:-:S04]  /*3e90*/  FADD.FTZ R11, R33, R12 ;  /* 0x0000000c210b7221 */ /* 0x000fc80000010000 */
[----:B------:R-:W-:Y:S02]  /*3ea0*/  FADD.FTZ R12, R36, R11 ;  /* 0x0000000b240c7221 */ /* 0x000fe40000010000 */
[----:B------:R-:W3:Y:S01]  /*3eb0*/  MUFU.EX2 R35, R35 ;  /* 0x0000002300237308 */ /* 0x000ee20000000800 */
[----:B----4-:R-:W-:Y:S01]  /*3ec0*/  FADD.FTZ R3, R31, R10 ;  /* 0x0000000a1f037221 */ /* 0x010fe20000010000 */
[----:B------:R-:W-:Y:S01]  /*3ed0*/  FADD.FTZ R11, R37, R12 ;  /* 0x0000000c250b7221 */ /* 0x000fe20000010000 */
[----:B------:R-:W-:Y:S01]  /*3ee0*/  F2FP.BF16.F32.PACK_AB R155, R31, R30 ;  /* 0x0000001e1f9b723e */ /* 0x000fe200000010ff */
[----:B------:R-:W-:Y:S02]  /*3ef0*/  BAR.SYNC.DEFER_BLOCKING 0xf, 0x100 ;  /* 0x03c4000000007b1d */ /* 0x000fe40000010000 */
[----:B------:R-:W-:Y:S01]  /*3f00*/  FADD.FTZ R12, R40, R11 ;  /* 0x0000000b280c7221 */ /* 0x000fe20000010000 */
[----:B0-----:R-:W-:-:S03]  /*3f10*/  FADD.FTZ R10, R34, R3 ;  /* 0x00000003220a7221 */ /* 0x001fc60000010000 */
[----:B------:R-:W0:Y:S01]  /*3f20*/  MUFU.EX2 R38, R38 ;  /* 0x0000002600267308 */ /* 0x000e220000000800 */
[----:B------:R-:W-:Y:S01]  /*3f30*/  FADD.FTZ R13, R41, R12 ;  /* 0x0000000c290d7221 */ /* 0x000fe20000010000 */
[----:B---3--:R-:W-:-:S06]  /*3f40*/  FADD.FTZ R3, R35, R10 ;  /* 0x0000000a23037221 */ /* 0x008fcc0000010000 */
[----:B------:R-:W3:Y:S01]  /*3f50*/  MUFU.EX2 R39, R39 ;  /* 0x0000002700277308 */ /* 0x000ee20000000800 */
[----:B------:R-:W-:-:S07]  /*3f60*/  F2FP.BF16.F32.PACK_AB R157, R35, R34 ;  /* 0x00000022239d723e */ /* 0x000fce00000010ff */
[----:B------:R-:W4:Y:S01]  /*3f70*/  MUFU.EX2 R42, R42 ;  /* 0x0000002a002a7308 */ /* 0x000f220000000800 */
[----:B0-----:R-:W-:Y:S01]  /*3f80*/  FADD.FTZ R10, R38, R3 ;  /* 0x00000003260a7221 */ /* 0x001fe20000010000 */
[----:B------:R0:W-:Y:S06]  /*3f90*/  STSM.16.M88.4 [R22+0x26800], R152 ;  /* 0x0268009816007844 */ /* 0x0001ec0000000200 */
[----:B------:R-:W5:Y:S01]  /*3fa0*/  MUFU.EX2 R43, R43 ;  /* 0x0000002b002b7308 */ /* 0x000f620000000800 */
[C---:B---3--:R-:W-:Y:S01]  /*3fb0*/  FADD.FTZ R11, R39.reuse, R10 ;  /* 0x0000000a270b7221 */ /* 0x048fe20000010000 */
[----:B------:R-:W-:-:S05]  /*3fc0*/  F2FP.BF16.F32.PACK_AB R159, R39, R38 ;  /* 0x00000026279f723e */ /* 0x000fca00000010ff */
[----:B------:R0:W-:Y:S01]  /*3fd0*/  STSM.16.M88.4 [R19], R156 ;  /* 0x0000009c13007844 */ /* 0x0001e20000000200 */
[----:B------:R-:W-:Y:S01]  /*3fe0*/  MUFU.EX2 R44, R44 ;  /* 0x0000002c002c7308 */ /* 0x000fe20000000800 */
[----:B----4-:R-:W-:-:S07]  /*3ff0*/  FADD.FTZ R10, R42, R11 ;  /* 0x0000000b2a0a7221 */ /* 0x010fce0000010000 */
[----:B------:R-:W3:Y:S01]  /*4000*/  MUFU.EX2 R46, R46 ;  /* 0x0000002e002e7308 */ /* 0x000ee20000000800 */
[C---:B-----5:R-:W-:Y:S01]  /*4010*/  FADD.FTZ R11, R43.reuse, R10 ;  /* 0x0000000a2b0b7221 */ /* 0x060fe20000010000 */
[----:B------:R-:W-:-:S06]  /*4020*/  F2FP.BF16.F32.PACK_AB R161, R43, R42 ;  /* 0x0000002a2ba1723e */ /* 0x000fcc00000010ff */
[----:B------:R-:W4:Y:S08]  /*4030*/  MUFU.EX2 R45, R45 ;  /* 0x0000002d002d7308 */ /* 0x000f300000000800 */
[----:B------:R-:W5:Y:S01]  /*4040*/  MUFU.EX2 R47, R47 ;  /* 0x0000002f002f7308 */ /* 0x000f620000000800 */
[----:B---3--:R-:W-:-:S07]  /*4050*/  FADD.FTZ R10, R46, R11 ;  /* 0x0000000b2e0a7221 */ /* 0x008fce0000010000 */
[----:B------:R-:W-:Y:S01]  /*4060*/  MUFU.EX2 R48, R48 ;  /* 0x0000003000307308 */ /* 0x000fe20000000800 */
[----:B----4-:R-:W-:-:S07]  /*4070*/  F2FP.BF16.F32.PACK_AB R162, R45, R44 ;  /* 0x0000002c2da2723e */ /* 0x010fce00000010ff */
[----:B------:R-:W3:Y:S01]  /*4080*/  MUFU.EX2 R49, R49 ;  /* 0x0000003100317308 */ /* 0x000ee20000000800 */
[C---:B-----5:R-:W-:Y:S01]  /*4090*/  F2FP.BF16.F32.PACK_AB R163, R47.reuse, R46 ;  /* 0x0000002e2fa3723e */ /* 0x060fe200000010ff */
[----:B------:R-:W-:-:S04]  /*40a0*/  FADD.FTZ R47, R47, R10 ;  /* 0x0000000a2f2f7221 */ /* 0x000fc80000010000 */
[----:B------:R0:W-:Y:S02]  /*40b0*/  STSM.16.M88.4 [R184], R160 ;  /* 0x000000a0b8007844 */ /* 0x0001e40000000200 */
[----:B------:R-:W-:Y:S08]  /*40c0*/  MUFU.EX2 R50, R50 ;  /* 0x0000003200327308 */ /* 0x000ff00000000800 */
[----:B------:R-:W4:Y:S01]  /*40d0*/  MUFU.EX2 R51, R51 ;  /* 0x0000003300337308 */ /* 0x000f220000000800 */
[----:B---3--:R-:W-:-:S07]  /*40e0*/  F2FP.BF16.F32.PACK_AB R164, R49, R48 ;  /* 0x0000003031a4723e */ /* 0x008fce00000010ff */
[----:B------:R-:W-:Y:S08]  /*40f0*/  MUFU.EX2 R52, R52 ;  /* 0x0000003400347308 */ /* 0x000ff00000000800 */
[----:B------:R-:W3:Y:S01]  /*4100*/  MUFU.EX2 R9, R9 ;  /* 0x0000000900097308 */ /* 0x000ee20000000800 */
[----:B----4-:R-:W-:Y:S01]  /*4110*/  F2FP.BF16.F32.PACK_AB R165, R51, R50 ;  /* 0x0000003233a5723e */ /* 0x010fe200000010ff */
[----:B------:R-:W-:-:S04]  /*4120*/  FADD.FTZ R50, R50, R47 ;  /* 0x0000002f32327221 */ /* 0x000fc80000010000 */
[----:B------:R-:W-:Y:S02]  /*4130*/  FADD.FTZ R51, R51, R50 ;  /* 0x0000003233337221 */ /* 0x000fe40000010000 */
[----:B------:R-:W-:Y:S08]  /*4140*/  MUFU.EX2 R54, R54 ;  /* 0x0000003600367308 */ /* 0x000ff00000000800 */
[----:B------:R4:W5:Y:S01]  /*4150*/  MUFU.EX2 R3, R6 ;  /* 0x0000000600037308 */ /* 0x0009620000000800 */
[----:B---3--:R-:W-:Y:S01]  /*4160*/  F2FP.BF16.F32.PACK_AB R166, R9, R52 ;  /* 0x0000003409a6723e */ /* 0x008fe200000010ff */
[----:B----4-:R-:W-:-:S04]  /*4170*/  FADD.FTZ R6, R44, R13 ;  /* 0x0000000d2c067221 */ /* 0x010fc80000010000 */
[----:B------:R-:W-:-:S04]  /*4180*/  FADD.FTZ R45, R45, R6 ;  /* 0x000000062d2d7221 */ /* 0x000fc80000010000 */
[----:B------:R-:W-:Y:S01]  /*4190*/  FADD.FTZ R48, R48, R45 ;  /* 0x0000002d30307221 */ /* 0x000fe20000010000 */
[----:B-----5:R-:W-:Y:S01]  /*41a0*/  F2FP.BF16.F32.PACK_AB R167, R3, R54 ;  /* 0x0000003603a7723e */ /* 0x020fe200000010ff */
[----:B------:R-:W-:Y:S02]  /*41b0*/  FADD.FTZ R54, R54, R51 ;  /* 0x0000003336367221 */ /* 0x000fe40000010000 */
[----:B------:R-:W-:Y:S02]  /*41c0*/  FADD.FTZ R49, R49, R48 ;  /* 0x0000003031317221 */ /* 0x000fe40000010000 */
[----:B------:R0:W-:Y:S01]  /*41d0*/  STSM.16.M88.4 [R23], R164 ;  /* 0x000000a417007844 */ /* 0x0001e20000000200 */
[----:B------:R-:W-:Y:S01]  /*41e0*/  FADD.FTZ R3, R3, R54 ;  /* 0x0000003603037221 */ /* 0x000fe20000010000 */
[----:B------:R-:W-:-:S04]  /*41f0*/  FADD.FTZ R6, R52, R49 ;  /* 0x0000003134067221 */ /* 0x000fc80000010000 */
[----:B------:R-:W-:Y:S01]  /*4200*/  FADD.FTZ R6, R9, R6 ;  /* 0x0000000609067221 */ /* 0x000fe20000010000 */
[----:B------:R-:W-:Y:S06]  /*4210*/  @!P0 BRA `(.L_x_25) ;  /* 0x0000000000048947 */ /* 0x000fec0003800000 */
[----:B------:R-:W-:Y:S01]  /*4220*/  BPT.TRAP 0x1 ;  /* 0x000000040000795c */ /* 0x000fe20000300000 */
.L_x_25:
[----:B------:R3:W4:Y:S01]  /*4230*/  SYNCS.PHASECHK.TRANS64.TRYWAIT P2, [R7+URZ+0x28c50], R8 ;  /* 0x028c5008070075a7 */ /* 0x000722000804017f */
[----:B------:R-:W-:Y:S05]  /*4240*/  @!P0 BRA `(.L_x_26) ;  /* 0x0000000000048947 */ /* 0x000fea0003800000 */
[----:B------:R-:W-:Y:S01]  /*4250*/  BPT.TRAP 0x1 ;  /* 0x000000040000795c */ /* 0x000fe20000300000 */
.L_x_26:
[----:B------:R-:W-:Y:S01]  /*4260*/  ULOP3.LUT UR51, UR51, 0x2000000, URZ, 0xfc, !UPT ;  /* 0x0200000033337892 */ /* 0x000fe2000f8efc3f */
[----:B----4-:R-:W-:Y:S11]  /*4270*/  @P2 BRA `(.L_x_27) ;  /* 0x0000000000082947 */ /* 0x010ff60003800000 */
[----:B------:R-:W4:Y:S02]  /*4280*/  SYNCS.PHASECHK.TRANS64.TRYWAIT P2, [R7+URZ+0x28c50], R8 ;  /* 0x028c5008070075a7 */ /* 0x000f24000804017f */
[----:B----4-:R-:W-:Y:S05]  /*4290*/  @!P2 BRA `(.L_x_28) ;  /* 0x0000009400f4a947 */ /* 0x010fea0003800000 */
.L_x_27:
[----:B------:R-:W-:Y:S01]  /*42a0*/  ULEA UR10, UR39, UR51, 0xc ;  /* 0x00000033270a7291 */ /* 0x000fe2000f8e603f */
[----:B------:R-:W-:Y:S01]  /*42b0*/  WARPGROUP.ARRIVE ;  /* 0x00000000000079c5 */ /* 0x000fe20000000000 */
[----:B------:R-:W-:Y:S01]  /*42c0*/  UMOV UR7, 0x40000040 ;  /* 0x4000004000077882 */ /* 0x000fe20000000000 */
[----:B------:R-:W-:Y:S01]  /*42d0*/  UISETP.GE.AND UP0, UPT, UR50, 0x41, UPT ;  /* 0x000000413200788c */ /* 0x000fe2000bf06270 */
[----:B-1234-:R-:W-:-:S03]  /*42e0*/  @!P1 VIADD R7, R7, 0x28c60 ;  /* 0x00028c6007079836 */ /* 0x01efc60000000000 */
[----:B------:R-:W-:Y:S02]  /*42f0*/  UMOV UR6, UR10 ;  /* 0x0000000a00067c82 */ /* 0x000fe40008000000 */
[----:B------:R-:W-:Y:S01]  /*4300*/  HGMMA.64x256x16.F32.BF16 R24, R152, gdesc[UR4].tnspB, RZ, !UPT, gsb0 ;  /* 0x43e0000498187df0 */ /* 0x000fe2000c0018ff */
[----:B------:R-:W-:Y:S01]  /*4310*/  UIADD3 UR6, UR10, 0x80, URZ ;  /* 0x000000800a067890 */ /* 0x000fe2000fffe03f */
[----:B------:R-:W-:Y:S01]  /*4320*/  PLOP3.LUT P2, PT, PT, PT, UP0, 0x80, 0x0 ;  /* 0x000000000000781c */ /* 0x000fe20003f4f008 */
[----:B------:R-:W-:Y:S01]  /*4330*/  UMOV UR7, 0x40000040 ;  /* 0x4000004000077882 */ /* 0x000fe20000000000 */
[----:B------:R-:W-:Y:S01]  /*4340*/  @!P1 PRMT R7, RZ, 0x654, R7 ;  /* 0x00000654ff079816 */ /* 0x000fe20000000007 */
[----:B------:R-:W-:Y:S02]  /*4350*/  WARPGROUP.DEPBAR.LE gsb0, 0x0 ;  /* 0x00008000000079c5 */ /* 0x000fe40000010000 */
[----:B------:R-:W-:-:S15]  /*4360*/  WARPGROUP.ARRIVE ;  /* 0x00000000000079c5 */ /* 0x000fde0000000000 */
[----:B------:R-:W-:-:S06]  /*4370*/  NOP ;  /* 0x0000000000007918 */ /* 0x000fcc0000000000 */
[----:B------:R-:W-:Y:S01]  /*4380*/  HGMMA.64x256x16.F32.BF16 R24, R156, gdesc[UR4].tnspB, R24, gsb0 ;  /* 0x43e000049c187df0 */ /* 0x000fe20008001818 */
[----:B------:R-:W-:Y:S01]  /*4390*/  UIADD3 UR6, UR10, 0x100, URZ ;  /* 0x000001000a067890 */ /* 0x000fe2000fffe03f */
[----:B------:R-:W-:Y:S01]  /*43a0*/  UMOV UR7, 0x40000040 ;  /* 0x4000004000077882 */ /* 0x000fe20000000000 */
[----:B------:R-:W-:Y:S02]  /*43b0*/  WARPGROUP.DEPBAR.LE gsb0, 0x0 ;  /* 0x00008000000079c5 */ /* 0x000fe40000010000 */
[----:B------:R-:W-:-:S15]  /*43c0*/  WARPGROUP.ARRIVE ;  /* 0x00000000000079c5 */ /* 0x000fde0000000000 */
[----:B------:R-:W-:-:S08]  /*43d0*/  NOP ;  /* 0x0000000000007918 */ /* 0x000fd00000000000 */
[----:B------:R-:W-:Y:S01]  /*43e0*/  HGMMA.64x256x16.F32.BF16 R24, R160, gdesc[UR4].tnspB, R24, gsb0 ;  /* 0x43e00004a0187df0 */ /* 0x000fe20008001818 */
[----:B------:R-:W-:Y:S01]  /*43f0*/  UIADD3 UR6, UR10, 0x180, URZ ;  /* 0x000001800a067890 */ /* 0x000fe2000fffe03f */
[----:B------:R-:W-:Y:S01]  /*4400*/  UMOV UR7, 0x40000040 ;  /* 0x4000004000077882 */ /* 0x000fe20000000000 */
[----:B------:R-:W-:Y:S02]  /*4410*/  WARPGROUP.DEPBAR.LE gsb0, 0x0 ;  /* 0x00008000000079c5 */ /* 0x000fe40000010000 */
[----:B------:R-:W-:-:S15]  /*4420*/  WARPGROUP.ARRIVE ;  /* 0x00000000000079c5 */ /* 0x000fde0000000000 */
[----:B------:R-:W-:-:S08]  /*4430*/  NOP ;  /* 0x0000000000007918 */ /* 0x000fd00000000000 */
[----:B------:R-:W-:Y:S03]  /*4440*/  HGMMA.64x256x16.F32.BF16 R24, R164, gdesc[UR4].tnspB, R24, gsb0 ;  /* 0x43e00004a4187df0 */ /* 0x000fe60008001818 */
[----:B------:R-:W-:Y:S02]  /*4450*/  WARPGROUP.DEPBAR.LE gsb0, 0x0 ;  /* 0x00008000000079c5 */ /* 0x000fe40000010000 */
[----:B------:R-:W-:Y:S01]  /*4460*/  @!PT LDS RZ, [RZ] ;  /* 0x00000000fffff984 */ /* 0x000fe20000000800 */
[----:B------:R-:W-:Y:S01]  /*4470*/  @!PT LDS RZ, [RZ] ;  /* 0x00000000fffff984 */ /* 0x000fe20000000800 */
[----:B------:R-:W-:Y:S01]  /*4480*/  @!PT LDS RZ, [RZ] ;  /* 0x00000000fffff984 */ /* 0x000fe20000000800 */
[----:B------:R-:W-:Y:S01]  /*4490*/  @!PT LDS RZ, [RZ] ;  /* 0x00000000fffff984 */ /* 0x000fe20000000800 */
[----:B------:R1:W-:Y:S06]  /*44a0*/  MEMBAR.ALL.CTA ;  /* 0x0000000000007992 */ /* 0x0003ec0000008000 */
[----:B-1----:R-:W1:Y:S02]  /*44b0*/  FENCE.VIEW.ASYNC.S ;  /* 0x00000000000073c6 */ /* 0x002e640000000000 */
[----:B-1----:R-:W-:Y:S01]  /*44c0*/  NOP ;  /* 0x0000000000007918 */ /* 0x002fe20000000000 */
[----:B------:R-:W-:Y:S06]  /*44d0*/  BAR.ARV 0xe, 0x100 ;  /* 0x0384000000007b1d */ /* 0x000fec0000002000 */
[----:B------:R1:W-:Y:S01]  /*44e0*/  @!P1 SYNCS.ARRIVE.TRANS64.RED.A1T0 RZ, [R7+URZ], RZ ;  /* 0x000000ff07ff99a7 */ /* 0x0003e2000810043f */
[----:B------:R-:W-:Y:S05]  /*44f0*/  @!P2 BRA `(.L_x_29) ;  /* 0x0000001c0048a947 */ /* 0x000fea0003800000 */
[----:B------:R-:W-:Y:S01]  /*4500*/  IMAD.MOV.U32 R8, RZ, RZ, R5 ;  /* 0x000000ffff087224 */ /* 0x000fe200078e0005 */
[----:B------:R-:W-:Y:S01]  /*4510*/  UIADD3 UR49, UR49, -0x2, URZ ;  /* 0xfffffffe31317890 */ /* 0x000fe2000fffe03f */
[----:B------:R-:W-:Y:S01]  /*4520*/  IMAD.MOV.U32 R13, RZ, RZ, R4 ;  /* 0x000000ffff0d7224 */ /* 0x000fe200078e0004 */
[----:B------:R-:W-:Y:S01]  /*4530*/  UMOV UR21, UR39 ;  /* 0x0000002700157c82 */ /* 0x000fe20008000000 */
[----:B------:R-:W-:Y:S01]  /*4540*/  ULDC UR22, c[0x0][0x9d8] ;  /* 0x0002760000167ab9 */ /* 0x000fe20000000800 */
[----:B------:R-:W-:-:S08]  /*4550*/  ULDC UR20, c[0x0][0x988] ;  /* 0x0002620000147ab9 */ /* 0x000fd00000000800 */
.L_x_38:
[----:B------:R-:W-:Y:S01]  /*4560*/  UIADD3 UR39, UR21, 0x1, URZ ;  /* 0x0000000115277890 */ /* 0x000fe2000fffe03f */
[----:B------:R-:W-:Y:S01]  /*4570*/  IMAD.U32 R4, RZ, RZ, UR49 ;  /* 0x00000031ff047e24 */ /* 0x000fe2000f8e00ff */
[----:B------:R-:W-:Y:S02]  /*4580*/  UIADD3 UR49, UR49, -0x1, URZ ;  /* 0xffffffff31317890 */ /* 0x000fe4000fffe03f */
[----:B------:R-:W-:Y:S02]  /*4590*/  UISETP.NE.AND UP0, UPT, UR39, 0x2, UPT ;  /* 0x000000022700788c */ /* 0x000fe4000bf05270 */
[----:B------:R-:W-:Y:S02]  /*45a0*/  ISETP.GT.AND P2, PT, R4, RZ, PT ;  /* 0x000000ff0400720c */ /* 0x000fe40003f44270 */
[----:B------:R-:W-:Y:S02]  /*45b0*/  USEL UR6, URZ, 0x1, UP0 ;  /* 0x000000013f067887 */ /* 0x000fe40008000000 */
[----:B------:R-:W-:-:S02]  /*45c0*/  USEL UR39, UR39, URZ, UP0 ;  /* 0x0000003f27277287 */ /* 0x000fc40008000000 */
[----:B------:R-:W-:Y:S01]  /*45d0*/  ULOP3.LUT UR38, UR38, UR6, URZ, 0x3c, !UPT ;  /* 0x0000000626267292 */ /* 0x000fe2000f8e3c3f */
[----:B012---:R-:W-:Y:S11]  /*45e0*/  @!P0 BRA `(.L_x_30) ;  /* 0x0000000000048947 */ /* 0x007ff60003800000 */
[----:B------:R-:W-:Y:S01]  /*45f0*/  BPT.TRAP 0x1 ;  /* 0x000000040000795c */ /* 0x000fe20000300000 */
.L_x_30:
[----:B------:R-:W-:Y:S01]  /*4600*/  ULEA UR23, UR39, UR41, 0x3 ;  /* 0x0000002927177291 */ /* 0x000fe2000f8e183f */
[----:B-1----:R-:W-:-:S05]  /*4610*/  IMAD.U32 R7, RZ, RZ, UR38 ;  /* 0x00000026ff077e24 */ /* 0x002fca000f8e00ff */
[----:B------:R-:W-:-:S04]  /*4620*/  SHF.L.U32 R7, R7, 0x1f, RZ ;  /* 0x0000001f07077819 */ /* 0x000fc800000006ff */
[----:B------:R1:W2:Y:S01]  /*4630*/  SYNCS.PHASECHK.TRANS64.TRYWAIT P3, [UR23+0x28c30], R7 ;  /* 0x028c3007ff0075a7 */ /* 0x0002a20008060157 */
[----:B------:R-:W-:Y:S05]  /*4640*/  @!P0 BRA `(.L_x_31) ;  /* 0x0000000000048947 */ /* 0x000fea0003800000 */
[----:B------:R-:W-:Y:S01]  /*4650*/  BPT.TRAP 0x1 ;  /* 0x000000040000795c */ /* 0x000fe20000300000 */
.L_x_31:
[----:B--2---:R-:W-:Y:S05]  /*4660*/  @P3 BRA `(.L_x_32) ;  /* 0x0000000000083947 */ /* 0x004fea0003800000 */
[----:B------:R-:W2:Y:S02]  /*4670*/  SYNCS.PHASECHK.TRANS64.TRYWAIT P3, [UR23+0x28c30], R7 ;  /* 0x028c3007ff0075a7 */ /* 0x000ea40008060157 */
[----:B--2---:R-:W-:Y:S05]  /*4680*/  @!P3 BRA `(.L_x_33) ;  /* 0x00000094000cb947 */ /* 0x004fea0003800000 */
.L_x_32:
[----:B------:R-:W-:Y:S01]  /*4690*/  R2UR UR18, R0 ;  /* 0x00000000001272ca */ /* 0x000fe200000e0000 */
[----:B------:R-:W-:Y:S01]  /*46a0*/  UIADD3 UR6, UR41, 0x20400, URZ ;  /* 0x0002040029067890 */ /* 0x000fe2000fffe03f */
[----:B0-----:R-:W-:Y:S01]  /*46b0*/  WARPGROUP.ARRIVE ;  /* 0x00000000000079c5 */ /* 0x001fe20000000000 */
[----:B------:R-:W-:Y:S01]  /*46c0*/  UMOV UR19, 0x40000040 ;  /* 0x4000004000137882 */ /* 0x000fe20000000000 */
[----:B------:R-:W-:Y:S01]  /*46d0*/  UMOV UR17, 0x40000040 ;  /* 0x4000004000117882 */ /* 0x000fe20000000000 */
[----:B------:R-:W-:Y:S01]  /*46e0*/  USHF.R.U32.HI UR6, URZ, 0x4, UR6 ;  /* 0x000000043f067899 */ /* 0x000fe20008011606 */
[----:B------:R-:W-:Y:S01]  /*46f0*/  UMOV UR7, 0x40000040 ;  /* 0x4000004000077882 */ /* 0x000fe20000000000 */
[----:B------:R-:W-:Y:S02]  /*4700*/  UMOV UR11, 0x40000040 ;  /* 0x40000040000b7882 */ /* 0x000fe40000000000 */
[----:B------:R-:W-:Y:S01]  /*4710*/  ULOP3.LUT UR6, UR6, 0x3fff, URZ, 0xc0, !UPT ;  /* 0x00003fff06067892 */ /* 0x000fe2000f8ec03f */
[----:B------:R-:W-:-:S03]  /*4720*/  UMOV UR15, 0x40000040 ;  /* 0x40000040000f7882 */ /* 0x000fc60000000000 */
[----:B------:R-:W-:Y:S02]  /*4730*/  ULEA UR18, UR39, UR18, 0x9 ;  /* 0x0000001227127291 */ /* 0x000fe4000f8e483f */
[----:B------:R-:W-:Y:S02]  /*4740*/  ULOP3.LUT UR16, UR6, 0x10000, URZ, 0xfc, !UPT ;  /* 0x0001000006107892 */ /* 0x000fe4000f8efc3f */
[----:B------:R-:W-:Y:S02]  /*4750*/  UIADD3 UR6, UR18, 0x2, URZ ;  /* 0x0000000212067890 */ /* 0x000fe4000fffe03f */
[----:B------:R-:W-:Y:S02]  /*4760*/  UIADD3 UR10, UR18, 0x4, URZ ;  /* 0x00000004120a7890 */ /* 0x000fe4000fffe03f */
[----:B------:R-:W-:-:S03]  /*4770*/  UIADD3 UR14, UR18, 0x6, URZ ;  /* 0x00000006120e7890 */ /* 0x000fc6000fffe03f */
[----:B------:R-:W-:Y:S03]  /*4780*/  HGMMA.64x64x16.F32.BF16 R152, gdesc[UR16], RZ, !UPT, gsb0 ;  /* 0x00e00000109879f0 */ /* 0x000fe6000c0018ff */
[----:B------:R-:W-:Y:S02]  /*4790*/  WARPGROUP.DEPBAR.LE gsb0, 0x0 ;  /* 0x00008000000079c5 */ /* 0x000fe40000010000 */
[----:B------:R-:W-:-:S06]  /*47a0*/  WARPGROUP.ARRIVE ;  /* 0x00000000000079c5 */ /* 0x000fcc0000000000 */
[----:B------:R-:W-:Y:S03]  /*47b0*/  HGMMA.64x64x16.F32.BF16 R152, gdesc[UR4], R152, gsb0 ;  /* 0x00e00000049879f0 */ /* 0x000fe60008001898 */
        /* <DEDUP_REMOVED lines=13> */
[----:B------:R-:W2:Y:S01]  /*4890*/  MUFU.TANH R14, R14 ;  /* 0x0000000e000e7308 */ /* 0x000ea20000002400 */
[----:B------:R-:W-:Y:S01]  /*48a0*/  FMUL.FTZ R153, R164, UR22 ;  /* 0x00000016a4997c20 */ /* 0x000fe20008410000 */
        /* <DEDUP_REMOVED lines=15> */
[----:B--2---:R-:W-:Y:S01]  /*49a0*/  FMNMX.FTZ R4, R14, R13, !PT ;  /* 0x0000000d0e047209 */ /* 0x004fe20007810000 */
[----:B------:R-:W-:Y:S01]  /*49b0*/  FMUL.FTZ R156, R162, UR22 ;  /* 0x00000016a29c7c20 */ /* 0x000fe20008410000 */
[----:B------:R-:W-:Y:S01]  /*49c0*/  FMUL.FTZ R162, R166, UR22 ;  /* 0x00000016a6a27c20 */ /* 0x000fe20008410000 */
[----:B------:R-:W-:Y:S01]  /*49d0*/  FMUL.FTZ R172, R175, UR22 ;  /* 0x00000016afac7c20 */ /* 0x000fe20008410000 */
[----:B------:R-:W-:Y:S01]  /*49e0*/  FMUL.FTZ R166, R170, UR22 ;  /* 0x00000016aaa67c20 */ /* 0x000fe20008410000 */
[----:B------:R-:W-:Y:S01]  /*49f0*/  FMUL.FTZ R170, R178, UR22 ;  /* 0x00000016b2aa7c20 */ /* 0x000fe20008410000 */
[----:B------:R-:W-:Y:S01]  /*4a00*/  IMAD.U32 R181, RZ, RZ, UR21 ;  /* 0x00000015ffb57e24 */ /* 0x000fe2000f8e00ff */
[----:B------:R-:W2:Y:S01]  /*4a10*/  MUFU.TANH R20, R20 ;  /* 0x0000001400147308 */ /* 0x000ea20000002400 */
[----:B0-----:R-:W-:-:S07]  /*4a20*/  FMNMX.FTZ R4, R5, R4, !PT ;  /* 0x0000000405047209 */ /* 0x001fce0007810000 */
[----:B------:R-:W0:Y:S01]  /*4a30*/  MUFU.TANH R21, R21 ;  /* 0x0000001500157308 */ /* 0x000e220000002400 */
[----:B---3--:R-:W-:-:S07]  /*4a40*/  FMNMX.FTZ R165, R15, R4, !PT ;  /* 0x000000040fa57209 */ /* 0x008fce0007810000 */
[----:B------:R-:W3:Y:S01]  /*4a50*/  MUFU.TANH R152, R152 ;  /* 0x0000009800987308 */ /* 0x000ee20000002400 */
[----:B--2---:R-:W-:-:S07]  /*4a60*/  FMNMX.FTZ R4, R20, R165, !PT ;  /* 0x000000a514047209 */ /* 0x004fce0007810000 */
[----:B------:R-:W2:Y:S01]  /*4a70*/  MUFU.TANH R153, R153 ;  /* 0x0000009900997308 */ /* 0x000ea20000002400 */
[----:B0-----:R-:W-:-:S07]  /*4a80*/  FMNMX.FTZ R165, R21, R4, !PT ;  /* 0x0000000415a57209 */ /* 0x001fce0007810000 */
[----:B------:R-:W0:Y:S01]  /*4a90*/  MUFU.TANH R154, R154 ;  /* 0x0000009a009a7308 */ /* 0x000e220000002400 */
[----:B---3--:R-:W-:Y:S01]  /*4aa0*/  FMNMX.FTZ R4, R152, R165, !PT ;  /* 0x000000a598047209 */ /* 0x008fe20007810000 */
[----:B------:R-:W-:-:S06]  /*4ab0*/  FMUL.FTZ R165, R180, UR22 ;  /* 0x00000016b4a57c20 */ /* 0x000fcc0008410000 */
[----:B------:R-:W3:Y:S01]  /*4ac0*/  MUFU.TANH R155, R155 ;  /* 0x0000009b009b7308 */ /* 0x000ee20000002400 */
[----:B--2---:R-:W-:-:S07]  /*4ad0*/  FMNMX.FTZ R169, R153, R4, !PT ;  /* 0x0000000499a97209 */ /* 0x004fce0007810000 */
        /* <DEDUP_REMOVED lines=13> */
[----:B0-----:R-:W-:Y:S01]  /*4bb0*/  FMNMX.FTZ R4, R164, R169, !PT ;  /* 0x000000a9a4047209 */ /* 0x001fe20007810000 */
[----:B------:R-:W-:Y:S01]  /*4bc0*/  FMUL.FTZ R169, R174, UR22 ;  /* 0x00000016aea97c20 */ /* 0x000fe20008410000 */
[----:B------:R-:W-:-:S05]  /*4bd0*/  FMUL.FTZ R174, R183, UR22 ;  /* 0x00000016b7ae7c20 */ /* 0x000fca0008410000 */
[----:B------:R-:W0:Y:S01]  /*4be0*/  MUFU.TANH R9, R9 ;  /* 0x0000000900097308 */ /* 0x000e220000002400 */
[----:B---3--:R-:W-:-:S07]  /*4bf0*/  FMNMX.FTZ R163, R165, R4, !PT ;  /* 0x00000004a5a37209 */ /* 0x008fce0007810000 */
[----:B------:R-:W3:Y:S01]  /*4c00*/  MUFU.TANH R10, R10 ;  /* 0x0000000a000a7308 */ /* 0x000ee20000002400 */
[----:B--2---:R-:W-:Y:S01]  /*4c10*/  FMNMX.FTZ R4, R168, R163, !PT ;  /* 0x000000a3a8047209 */ /* 0x004fe20007810000 */
[----:B------:R-:W-:Y:S01]  /*4c20*/  FMUL.FTZ R163, R167, UR22 ;  /* 0x00000016a7a37c20 */ /* 0x000fe20008410000 */
[----:B------:R-:W-:Y:S01]  /*4c30*/  FMUL.FTZ R167, R171, UR22 ;  /* 0x00000016aba77c20 */ /* 0x000fe20008410000 */
[----:B------:R-:W-:Y:S02]  /*4c40*/  FMUL.FTZ R171, R179, UR22 ;  /* 0x00000016b3ab7c20 */ /* 0x000fe40008410000 */
[----:B------:R-:W2:Y:S02]  /*4c50*/  SHFL.BFLY PT, R173, R4, 0x2, 0x1f ;  /* 0x0c401f0004ad7f89 */ /* 0x000ea400000e0000 */
[----:B------:R-:W4:Y:S08]  /*4c60*/  MUFU.TANH R11, R11 ;  /* 0x0000000b000b7308 */ /* 0x000f300000002400 */
[----:B------:R-:W5:Y:S08]  /*4c70*/  MUFU.TANH R12, R12 ;  /* 0x0000000c000c7308 */ /* 0x000f700000002400 */
[----:B------:R-:W1:Y:S01]  /*4c80*/  MUFU.TANH R156, R156 ;  /* 0x0000009c009c7308 */ /* 0x000e620000002400 */
[----:B--2---:R-:W-:-:S02]  /*4c90*/  FMNMX.FTZ R176, R4, R173, !PT ;  /* 0x000000ad04b07209 */ /* 0x004fc40007810000 */
[----:B0-----:R-:W-:-:S05]  /*4ca0*/  FMNMX.FTZ R173, R9, R8, !PT ;  /* 0x0000000809ad7209 */ /* 0x001fca0007810000 */
[----:B------:R-:W0:Y:S01]  /*4cb0*/  MUFU.TANH R158, R158 ;  /* 0x0000009e009e7308 */ /* 0x000e220000002400 */
[----:B------:R-:W2:Y:S01]  /*4cc0*/  SHFL.BFLY PT, R177, R176, 0x1, 0x1f ;  /* 0x0c201f00b0b17f89 */ /* 0x000ea200000e0000 */
[----:B---3--:R-:W-:Y:S01]  /*4cd0*/  FMNMX.FTZ R4, R10, R173, !PT ;  /* 0x000000ad0a047209 */ /* 0x008fe20007810000 */
[----:B------:R-:W-:-:S03]  /*4ce0*/  FMUL.FTZ R173, R182, UR22 ;  /* 0x00000016b6ad7c20 */ /* 0x000fc60008410000 */
[----:B----4-:R-:W-:Y:S02]  /*4cf0*/  FMNMX.FTZ R175, R11, R4, !PT ;  /* 0x000000040baf7209 */ /* 0x010fe40007810000 */
[----:B------:R-:W3:Y:S02]  /*4d00*/  MUFU.TANH R162, R162 ;  /* 0x000000a200a27308 */ /* 0x000ee40000002400 */
[----:B-----5:R-:W-:-:S04]  /*4d10*/  FMNMX.FTZ R175, R12, R175, !PT ;  /* 0x000000af0caf7209 */ /* 0x020fc80007810000 */
[----:B-1----:R-:W-:Y:S02]  /*4d20*/  FMNMX.FTZ R175, R156, R175, !PT ;  /* 0x000000af9caf7209 */ /* 0x002fe40007810000 */
[----:B------:R-:W1:Y:S02]  /*4d30*/  MUFU.TANH R163, R163 ;  /* 0x000000a300a37308 */ /* 0x000e640000002400 */
[----:B0-----:R-:W-:-:S06]  /*4d40*/  FMNMX.FTZ R175, R158, R175, !PT ;  /* 0x000000af9eaf7209 */ /* 0x001fcc0007810000 */
[----:B------:R-:W0:Y:S01]  /*4d50*/  MUFU.TANH R166, R166 ;  /* 0x000000a600a67308 */ /* 0x000e220000002400 */
[----:B--2---:R-:W-:Y:S02]  /*4d60*/  FMNMX.FTZ R4, R176, R177, !PT ;  /* 0x000000b1b0047209 */ /* 0x004fe40007810000 */
[----:B---3--:R-:W-:-:S03]  /*4d70*/  FMNMX.FTZ R176, R162, R175, !PT ;  /* 0x000000afa2b07209 */ /* 0x008fc60007810000 */
[C---:B------:R-:W-:Y:S02]  /*4d80*/  FMUL.FTZ R180, R4.reuse, UR20 ;  /* 0x0000001404b47c20 */ /* 0x040fe40008410000 */
[----:B------:R-:W2:Y:S01]  /*4d90*/  MUFU.TANH R167, R167 ;  /* 0x000000a700a77308 */ /* 0x000ea20000002400 */
[----:B-1----:R-:W-:Y:S01]  /*4da0*/  FMNMX.FTZ R175, R163, R176, !PT ;  /* 0x000000b0a3af7209 */ /* 0x002fe20007810000 */
[----:B------:R-:W-:Y:S01]  /*4db0*/  FADD.FTZ R13, -R4, R13 ;  /* 0x0000000d040d7221 */ /* 0x000fe20000010100 */
[--C-:B------:R-:W-:Y:S01]  /*4dc0*/  FFMA.FTZ R177, R5, UR20, -R180.reuse ;  /* 0x0000001405b17c23 */ /* 0x100fe200080108b4 */
[--C-:B------:R-:W-:Y:S01]  /*4dd0*/  FFMA.FTZ R14, R14, UR20, -R180.reuse ;  /* 0x000000140e0e7c23 */ /* 0x100fe200080108b4 */
[--C-:B------:R-:W-:Y:S01]  /*4de0*/  FFMA.FTZ R15, R15, UR20, -R180.reuse ;  /* 0x000000140f0f7c23 */ /* 0x100fe200080108b4 */
[----:B------:R-:W-:Y:S01]  /*4df0*/  FMUL.FTZ R13, R13, UR20 ;  /* 0x000000140d0d7c20 */ /* 0x000fe20008410000 */
[--C-:B------:R-:W-:Y:S01]  /*4e00*/  FFMA.FTZ R20, R20, UR20, -R180.reuse ;  /* 0x0000001414147c23 */ /* 0x100fe200080108b4 */
[----:B------:R-:W1:Y:S01]  /*4e10*/  MUFU.TANH R169, R169 ;  /* 0x000000a900a97308 */ /* 0x000e620000002400 */
[----:B0-----:R-:W-:Y:S01]  /*4e20*/  FMNMX.FTZ R176, R166, R175, !PT ;  /* 0x000000afa6b07209 */ /* 0x001fe20007810000 */
[--C-:B------:R-:W-:Y:S01]  /*4e30*/  FFMA.FTZ R21, R21, UR20, -R180.reuse ;  /* 0x0000001415157c23 */ /* 0x100fe200080108b4 */
[--C-:B------:R-:W-:Y:S01]  /*4e40*/  FFMA.FTZ R153, R153, UR20, -R180.reuse ;  /* 0x0000001499997c23 */ /* 0x100fe200080108b4 */
[--C-:B------:R-:W-:Y:S01]  /*4e50*/  FFMA.FTZ R178, R154, UR20, -R180.reuse ;  /* 0x000000149ab27c23 */ /* 0x100fe200080108b4 */
[--C-:B------:R-:W-:Y:S01]  /*4e60*/  FFMA.FTZ R155, R155, UR20, -R180.reuse ;  /* 0x000000149b9b7c23 */ /* 0x100fe200080108b4 */
[--C-:B------:R-:W-:Y:S01]  /*4e70*/  FFMA.FTZ R190, R160, UR20, -R180.reuse ;  /* 0x00000014a0be7c23 */ /* 0x100fe200080108b4 */
[--C-:B------:R-:W-:Y:S01]  /*4e80*/  FFMA.FTZ R164, R164, UR20, -R180.reuse ;  /* 0x00000014a4a47c23 */ /* 0x100fe200080108b4 */
[----:B------:R-:W0:Y:S01]  /*4e90*/  MUFU.TANH R172, R172 ;  /* 0x000000ac00ac7308 */ /* 0x000e220000002400 */
[----:B--2---:R-:W-:Y:S01]  /*4ea0*/  FMNMX.FTZ R176, R167, R176, !PT ;  /* 0x000000b0a7b07209 */ /* 0x004fe20007810000 */
[----:B------:R-:W-:-:S06]  /*4eb0*/  FFMA.FTZ R168, R168, UR20, -R180 ;  /* 0x00000014a8a87c23 */ /* 0x000fcc00080108b4 */
[----:B------:R-:W2:Y:S01]  /*4ec0*/  MUFU.TANH R170, R170 ;  /* 0x000000aa00aa7308 */ /* 0x000ea20000002400 */
[----:B-1----:R-:W-:-:S07]  /*4ed0*/  FMNMX.FTZ R175, R169, R176, !PT ;  /* 0x000000b0a9af7209 */ /* 0x002fce0007810000 */
[----:B------:R-:W1:Y:S01]  /*4ee0*/  MUFU.TANH R171, R171 ;  /* 0x000000ab00ab7308 */ /* 0x000e620000002400 */
[----:B0-----:R-:W-:-:S07]  /*4ef0*/  FMNMX.FTZ R5, R172, R175, !PT ;  /* 0x000000afac057209 */ /* 0x001fce0007810000 */
[----:B------:R-:W0:Y:S01]  /*4f00*/  MUFU.TANH R173, R173 ;  /* 0x000000ad00ad7308 */ /* 0x000e220000002400 */
[----:B--2---:R-:W-:-:S07]  /*4f10*/  FMNMX.FTZ R176, R170, R5, !PT ;  /* 0x00000005aab07209 */ /* 0x004fce0007810000 */
[----:B------:R-:W2:Y:S01]  /*4f20*/  MUFU.TANH R174, R174 ;  /* 0x000000ae00ae7308 */ /* 0x000ea20000002400 */
[----:B-1----:R-:W-:-:S07]  /*4f30*/  FMNMX.FTZ R176, R171, R176, !PT ;  /* 0x000000b0abb07209 */ /* 0x002fce0007810000 */
[----:B------:R-:W1:Y:S01]  /*4f40*/  MUFU.EX2 R13, R13 ;  /* 0x0000000d000d7308 */ /* 0x000e620000000800 */
[----:B0-----:R-:W-:Y:S01]  /*4f50*/  FMNMX.FTZ R5, R173, R176, !PT ;  /* 0x000000b0ad057209 */ /* 0x001fe20007810000 */
[----:B------:R-:W-:-:S06]  /*4f60*/  FFMA.FTZ R176, R152, UR20, -R180 ;  /* 0x0000001498b07c23 */ /* 0x000fcc00080108b4 */
[----:B------:R-:W0:Y:S01]  /*4f70*/  MUFU.EX2 R14, R14 ;  /* 0x0000000e000e7308 */ /* 0x000e220000000800 */
[----:B--2---:R-:W-:-:S05]  /*4f80*/  FMNMX.FTZ R5, R174, R5, !PT ;  /* 0x00000005ae057209 */ /* 0x004fca0007810000 */
[----:B------:R-:W2:Y:S02]  /*4f90*/  SHFL.BFLY PT, R182, R5, 0x2, 0x1f ;  /* 0x0c401f0005b67f89 */ /* 0x000ea400000e0000 */
[----:B------:R-:W3:Y:S01]  /*4fa0*/  MUFU.EX2 R175, R177 ;  /* 0x000000b100af7308 */ /* 0x000ee20000000800 */
[-C--:B-1----:R-:W-:Y:S01]  /*4fb0*/  FMUL.FTZ R24, R24, R13.reuse ;  /* 0x0000000d18187220 */ /* 0x082fe20000410000 */
[-C--:B------:R-:W-:Y:S01]  /*4fc0*/  FMUL.FTZ R25, R25, R13.reuse ;  /* 0x0000000d19197220 */ /* 0x080fe20000410000 */
[-C--:B------:R-:W-:Y:S01]  /*4fd0*/  FMUL.FTZ R28, R28, R13.reuse ;  /* 0x0000000d1c1c7220 */ /* 0x080fe20000410000 */
[-C--:B------:R-:W-:Y:S01]  /*4fe0*/  FMUL.FTZ R29, R29, R13.reuse ;  /* 0x0000000d1d1d7220 */ /* 0x080fe20000410000 */
[-C--:B------:R-:W-:Y:S01]  /*4ff0*/  FMUL.FTZ R32, R32, R13.reuse ;  /* 0x0000000d20207220 */ /* 0x080fe20000410000 */
[-C--:B------:R-:W-:Y:S01]  /*5000*/  FMUL.FTZ R33, R33, R13.reuse ;  /* 0x0000000d21217220 */ /* 0x080fe20000410000 */
[-C--:B------:R-:W-:Y:S01]  /*5010*/  FMUL.FTZ R36, R36, R13.reuse ;  /* 0x0000000d24247220 */ /* 0x080fe20000410000 */
[----:B------:R-:W1:Y:S01]  /*5020*/  MUFU.EX2 R15, R15 ;  /* 0x0000000f000f7308 */ /* 0x000e620000000800 */
[----:B0-----:R-:W-:Y:S01]  /*5030*/  FFMA.FTZ R6, R13, R6, R14 ;  /* 0x000000060d067223 */ /* 0x001fe2000001000e */
[-C--:B------:R-:W-:Y:S01]  /*5040*/  FMUL.FTZ R37, R37, R13.reuse ;  /* 0x0000000d25257220 */ /* 0x080fe20000410000 */
[-C--:B------:R-:W-:Y:S01]  /*5050*/  FMUL.FTZ R40, R40, R13.reuse ;  /* 0x0000000d28287220 */ /* 0x080fe20000410000 */
[-C--:B------:R-:W-:Y:S01]  /*5060*/  FMUL.FTZ R41, R41, R13.reuse ;  /* 0x0000000d29297220 */ /* 0x080fe20000410000 */
[-C--:B------:R-:W-:Y:S01]  /*5070*/  FMUL.FTZ R44, R44, R13.reuse ;  /* 0x0000000d2c2c7220 */ /* 0x080fe20000410000 */
[-C--:B------:R-:W-:Y:S01]  /*5080*/  FMUL.FTZ R45, R45, R13.reuse ;  /* 0x0000000d2d2d7220 */ /* 0x080fe20000410000 */
[-C--:B------:R-:W-:Y:S01]  /*5090*/  FMUL.FTZ R48, R48, R13.reuse ;  /* 0x0000000d30307220 */ /* 0x080fe20000410000 */
[----:B------:R-:W0:Y:S01]  /*50a0*/  MUFU.EX2 R20, R20 ;  /* 0x0000001400147308 */ /* 0x000e220000000800 */
[----:B---3--:R-:W-:Y:S01]  /*50b0*/  FADD.FTZ R6, R175, R6 ;  /* 0x00000006af067221 */ /* 0x008fe20000010000 */
[-C--:B------:R-:W-:Y:S01]  /*50c0*/  FMUL.FTZ R49, R49, R13.reuse ;  /* 0x0000000d31317220 */ /* 0x080fe20000410000 */
[-C--:B------:R-:W-:Y:S01]  /*50d0*/  FMUL.FTZ R52, R52, R13.reuse ;  /* 0x0000000d34347220 */ /* 0x080fe20000410000 */
[-C--:B------:R-:W-:Y:S01]  /*50e0*/  FMUL.FTZ R53, R53, R13.reuse ;  /* 0x0000000d35357220 */ /* 0x080fe20000410000 */
[-C--:B------:R-:W-:Y:S01]  /*50f0*/  FMUL.FTZ R56, R56, R13.reuse ;  /* 0x0000000d38387220 */ /* 0x080fe20000410000 */
[----:B--2---:R-:W-:Y:S01]  /*5100*/  FMNMX.FTZ R152, R5, R182, !PT ;  /* 0x000000b605987209 */ /* 0x004fe20007810000 */
[--C-:B------:R-:W-:Y:S01]  /*5110*/  FFMA.FTZ R182, R157, UR20, -R180.reuse ;  /* 0x000000149db67c23 */ /* 0x100fe200080108b4 */
[--C-:B------:R-:W-:Y:S01]  /*5120*/  FFMA.FTZ R157, R159, UR20, -R180.reuse ;  /* 0x000000149f9d7c23 */ /* 0x100fe200080108b4 */
[--C-:B------:R-:W-:Y:S01]  /*5130*/  FFMA.FTZ R159, R161, UR20, -R180.reuse ;  /* 0x00000014a19f7c23 */ /* 0x100fe200080108b4 */
[----:B------:R-:W-:Y:S01]  /*5140*/  MUFU.EX2 R21, R21 ;  /* 0x0000001500157308 */ /* 0x000fe20000000800 */
[----:B------:R-:W2:Y:S01]  /*5150*/  SHFL.BFLY PT, R5, R152, 0x1, 0x1f ;  /* 0x0c201f0098057f89 */ /* 0x000ea200000e0000 */
[----:B------:R-:W-:Y:S01]  /*5160*/  FFMA.FTZ R161, R165, UR20, -R180 ;  /* 0x00000014a5a17c23 */ /* 0x000fe200080108b4 */
[-C--:B------:R-:W-:Y:S01]  /*5170*/  FMUL.FTZ R57, R57, R13.reuse ;  /* 0x0000000d39397220 */ /* 0x080fe20000410000 */
[-C--:B------:R-:W-:Y:S01]  /*5180*/  FMUL.FTZ R60, R60, R13.reuse ;  /* 0x0000000d3c3c7220 */ /* 0x080fe20000410000 */
[-C--:B------:R-:W-:Y:S01]  /*5190*/  FMUL.FTZ R61, R61, R13.reuse ;  /* 0x0000000d3d3d7220 */ /* 0x080fe20000410000 */
[-C--:B------:R-:W-:Y:S01]  /*51a0*/  FMUL.FTZ R64, R64, R13.reuse ;  /* 0x0000000d40407220 */ /* 0x080fe20000410000 */
[-C--:B------:R-:W-:Y:S01]  /*51b0*/  FMUL.FTZ R65, R65, R13.reuse ;  /* 0x0000000d41417220 */ /* 0x080fe20000410000 */
[----:B------:R-:W-:Y:S01]  /*51c0*/  MUFU.EX2 R176, R176 ;  /* 0x000000b000b07308 */ /* 0x000fe20000000800 */
[-C--:B------:R-:W-:Y:S01]  /*51d0*/  FMUL.FTZ R68, R68, R13.reuse ;  /* 0x0000000d44447220 */ /* 0x080fe20000410000 */
[-C--:B------:R-:W-:Y:S01]  /*51e0*/  FMUL.FTZ R69, R69, R13.reuse ;  /* 0x0000000d45457220 */ /* 0x080fe20000410000 */
        /* <DEDUP_REMOVED lines=12> */
[----:B------:R-:W-:Y:S01]  /*52b0*/  FMUL.FTZ R93, R93, R13 ;  /* 0x0000000d5d5d7220 */ /* 0x000fe20000410000 */
[----:B------:R-:W-:Y:S01]  /*52c0*/  MUFU.EX2 R178, R178 ;  /* 0x000000b200b27308 */ /* 0x000fe20000000800 */
[----:B--2---:R-:W-:Y:S01]  /*52d0*/  FMNMX.FTZ R5, R152, R5, !PT ;  /* 0x0000000598057209 */ /* 0x004fe20007810000 */
[----:B------:R-:W-:-:S02]  /*52e0*/  IMAD.MOV R152, RZ, RZ, -R18 ;  /* 0x000000ffff987224 */ /* 0x000fc400078e0a12 */
[-C--:B------:R-:W-:Y:S01]  /*52f0*/  FMUL.FTZ R96, R96, R13.reuse ;  /* 0x0000000d60607220 */ /* 0x080fe20000410000 */
[-C--:B------:R-:W-:Y:S01]  /*5300*/  FMUL.FTZ R97, R97, R13.reuse ;  /* 0x0000000d61617220 */ /* 0x080fe20000410000 */
[----:B------:R-:W-:Y:S01]  /*5310*/  FMUL.FTZ R100, R100, R13 ;  /* 0x0000000d64647220 */ /* 0x000fe20000410000 */
[C---:B------:R-:W-:Y:S01]  /*5320*/  FADD.FTZ R8, -R5.reuse, R8 ;  /* 0x0000000805087221 */ /* 0x040fe20000010100 */
[----:B------:R-:W-:Y:S01]  /*5330*/  FMUL.FTZ R179, R5, UR20 ;  /* 0x0000001405b37c20 */ /* 0x000fe20008410000 */
[----:B------:R-:W-:Y:S01]  /*5340*/  ISETP.NE.AND P3, PT, R17, R152, PT ;  /* 0x000000981100720c */ /* 0x000fe20003f65270 */
[----:B------:R-:W-:Y:S01]  /*5350*/  MUFU.EX2 R155, R155 ;  /* 0x0000009b009b7308 */ /* 0x000fe20000000800 */
[----:B------:R-:W-:Y:S01]  /*5360*/  FMUL.FTZ R8, R8, UR20 ;  /* 0x0000001408087c20 */ /* 0x000fe20008410000 */
[--C-:B------:R-:W-:Y:S01]  /*5370*/  FFMA.FTZ R9, R9, UR20, -R179.reuse ;  /* 0x0000001409097c23 */ /* 0x100fe200080108b3 */
[--C-:B------:R-:W-:Y:S01]  /*5380*/  FFMA.FTZ R10, R10, UR20, -R179.reuse ;  /* 0x000000140a0a7c23 */ /* 0x100fe200080108b3 */
[--C-:B------:R-:W-:Y:S01]  /*5390*/  FFMA.FTZ R11, R11, UR20, -R179.reuse ;  /* 0x000000140b0b7c23 */ /* 0x100fe200080108b3 */
[--C-:B------:R-:W-:Y:S01]  /*53a0*/  FFMA.FTZ R12, R12, UR20, -R179.reuse ;  /* 0x000000140c0c7c23 */ /* 0x100fe200080108b3 */
[--C-:B------:R-:W-:Y:S01]  /*53b0*/  FFMA.FTZ R196, R172, UR20, -R179.reuse ;  /* 0x00000014acc47c23 */ /* 0x100fe200080108b3 */
[----:B------:R-:W-:Y:S01]  /*53c0*/  IMAD.U32 R172, RZ, RZ, UR23 ;  /* 0x00000017ffac7e24 */ /* 0x000fe2000f8e00ff */
[----:B------:R-:W-:Y:S01]  /*53d0*/  MUFU.EX2 R8, R8 ;  /* 0x0000000800087308 */ /* 0x000fe20000000800 */
[--C-:B------:R-:W-:Y:S01]  /*53e0*/  FFMA.FTZ R165, R156, UR20, -R179.reuse ;  /* 0x000000149ca57c23 */ /* 0x100fe200080108b3 */
[----:B------:R-:W-:Y:S01]  /*53f0*/  FFMA.FTZ R180, R158, UR20, -R179 ;  /* 0x000000149eb47c23 */ /* 0x000fe200080108b3 */
[----:B------:R-:W-:-:S02]  /*5400*/  @!P1 VIADD R152, R172, 0x28c40 ;  /* 0x00028c40ac989836 */ /* 0x000fc40000000000 */
[--C-:B------:R-:W-:Y:S01]  /*5410*/  FFMA.FTZ R194, R167, UR20, -R179.reuse ;  /* 0x00000014a7c27c23 */ /* 0x100fe200080108b3 */
[--C-:B------:R-:W-:Y:S01]  /*5420*/  FFMA.FTZ R167, R169, UR20, -R179.reuse ;  /* 0x00000014a9a77c23 */ /* 0x100fe200080108b3 */
[--C-:B------:R-:W-:Y:S01]  /*5430*/  FFMA.FTZ R169, R170, UR20, -R179.reuse ;  /* 0x00000014aaa97c23 */ /* 0x100fe200080108b3 */
[--C-:B------:R-:W-:Y:S01]  /*5440*/  FFMA.FTZ R170, R171, UR20, -R179.reuse ;  /* 0x00000014abaa7c23 */ /* 0x100fe200080108b3 */
[----:B------:R-:W2:Y:S01]  /*5450*/  MUFU.EX2 R9, R9 ;  /* 0x0000000900097308 */ /* 0x000ea20000000800 */
[----:B------:R-:W-:Y:S01]  /*5460*/  @!P1 PRMT R152, RZ, 0x654, R152 ;  /* 0x00000654ff989816 */ /* 0x000fe20000000098 */
[--C-:B------:R-:W-:Y:S01]  /*5470*/  FFMA.FTZ R177, R162, UR20, -R179.reuse ;  /* 0x00000014a2b17c23 */ /* 0x100fe200080108b3 */
[----:B-1----:R-:W-:Y:S01]  /*5480*/  FADD.FTZ R171, R15, R6 ;  /* 0x000000060fab7221 */ /* 0x002fe20000010000 */
[--C-:B------:R-:W-:Y:S01]  /*5490*/  FFMA.FTZ R192, R163, UR20, -R179.reuse ;  /* 0x00000014a3c07c23 */ /* 0x100fe200080108b3 */
[----:B------:R0:W-:Y:S01]  /*54a0*/  @!P1 SYNCS.ARRIVE.TRANS64.RED.A1T0 RZ, [R152+URZ], RZ ;  /* 0x000000ff98ff99a7 */ /* 0x0001e2000810043f */
[--C-:B------:R-:W-:Y:S01]  /*54b0*/  FFMA.FTZ R163, R166, UR20, -R179.reuse ;  /* 0x00000014a6a37c23 */ /* 0x100fe200080108b3 */
[----:B------:R-:W-:Y:S01]  /*54c0*/  @!P3 IMAD R154, R181, 0x40, R2 ;  /* 0x00000040b59ab824 */ /* 0x000fe200078e0202 */
[----:B------:R-:W1:Y:S01]  /*54d0*/  MUFU.EX2 R10, R10 ;  /* 0x0000000a000a7308 */ /* 0x000e620000000800 */
[--C-:B------:R-:W-:Y:S01]  /*54e0*/  FFMA.FTZ R173, R173, UR20, -R179.reuse ;  /* 0x00000014adad7c23 */ /* 0x100fe200080108b3 */
[----:B------:R-:W-:Y:S01]  /*54f0*/  FFMA.FTZ R174, R174, UR20, -R179 ;  /* 0x00000014aeae7c23 */ /* 0x000fe200080108b3 */
[-C--:B------:R-:W-:Y:S01]  /*5500*/  FMUL.FTZ R101, R101, R13.reuse ;  /* 0x0000000d65657220 */ /* 0x080fe20000410000 */
[----:B------:R-:W-:Y:S01]  /*5510*/  @!P3 LEA R154, R154, UR41, 0x2 ;  /* 0x000000299a9abc11 */ /* 0x000fe2000f8e10ff */
[----:B0-----:R-:W-:Y:S01]  /*5520*/  FADD.FTZ R152, R20, R171 ;  /* 0x000000ab14987221 */ /* 0x001fe20000010000 */
[-C--:B------:R-:W-:Y:S01]  /*5530*/  FMUL.FTZ R104, R104, R13.reuse ;  /* 0x0000000d68687220 */ /* 0x080fe20000410000 */
[----:B------:R-:W-:Y:S01]  /*5540*/  FMUL.FTZ R105, R105, R13 ;  /* 0x0000000d69697220 */ /* 0x000fe20000410000 */
[----:B------:R-:W0:Y:S01]  /*5550*/  MUFU.EX2 R11, R11 ;  /* 0x0000000b000b7308 */ /* 0x000e220000000800 */
[----:B--2---:R-:W-:Y:S01]  /*5560*/  FFMA.FTZ R3, R8, R3, R9 ;  /* 0x0000000308037223 */ /* 0x004fe20000010009 */
[----:B------:R-:W-:Y:S01]  /*5570*/  FADD.FTZ R171, R21, R152 ;  /* 0x0000009815ab7221 */ /* 0x000fe20000010000 */
[----:B------:R-:W-:Y:S01]  /*5580*/  @!P3 STS [R154+0x28800], R13 ;  /* 0x0288000d9a00b388 */ /* 0x000fe20000000800 */
[-C--:B------:R-:W-:Y:S01]  /*5590*/  FMUL.FTZ R108, R108, R13.reuse ;  /* 0x0000000d6c6c7220 */ /* 0x080fe20000410000 */
[-C--:B------:R-:W-:Y:S01]  /*55a0*/  FMUL.FTZ R109, R109, R13.reuse ;  /* 0x0000000d6d6d7220 */ /* 0x080fe20000410000 */
[----:B------:R-:W-:Y:S01]  /*55b0*/  FADD.FTZ R152, R176, R171 ;  /* 0x000000abb0987221 */ /* 0x000fe20000010000 */
[----:B------:R2:W-:Y:S01]  /*55c0*/  @!P3 STS [R154+0x28820], R8 ;  /* 0x028820089a00b388 */ /* 0x0005e20000000800 */
[----:B------:R-:W3:Y:S01]  /*55d0*/  MUFU.EX2 R12, R12 ;  /* 0x0000000c000c7308 */ /* 0x000ee20000000800 */
[----:B-1----:R-:W-:Y:S01]  /*55e0*/  FADD.FTZ R6, R10, R3 ;  /* 0x000000030a067221 */ /* 0x002fe20000010000 */
[----:B------:R-:W-:Y:S01]  /*55f0*/  FADD.FTZ R171, R153, R152 ;  /* 0x0000009899ab7221 */ /* 0x000fe20000010000 */
[-C--:B------:R-:W-:Y:S01]  /*5600*/  FMUL.FTZ R112, R112, R13.reuse ;  /* 0x0000000d70707220 */ /* 0x080fe20000410000 */
[-C--:B------:R-:W-:Y:S01]  /*5610*/  FMUL.FTZ R113, R113, R13.reuse ;  /* 0x0000000d71717220 */ /* 0x080fe20000410000 */
[-C--:B------:R-:W-:Y:S01]  /*5620*/  FMUL.FTZ R116, R116, R13.reuse ;  /* 0x0000000d74747220 */ /* 0x080fe20000410000 */
[----:B------:R-:W-:Y:S01]  /*5630*/  FADD.FTZ R152, R178, R171 ;  /* 0x000000abb2987221 */ /* 0x000fe20000010000 */
[-C--:B------:R-:W-:Y:S01]  /*5640*/  FMUL.FTZ R117, R117, R13.reuse ;  /* 0x0000000d75757220 */ /* 0x080fe20000410000 */
[----:B------:R-:W1:Y:S01]  /*5650*/  MUFU.EX2 R165, R165 ;  /* 0x000000a500a57308 */ /* 0x000e620000000800 */
[----:B0-----:R-:W-:Y:S01]  /*5660*/  FADD.FTZ R3, R11, R6 ;  /* 0x000000060b037221 */ /* 0x001fe20000010000 */
[----:B------:R-:W-:Y:S01]  /*5670*/  FADD.FTZ R171, R155, R152 ;  /* 0x000000989bab7221 */ /* 0x000fe20000010000 */
        /* <DEDUP_REMOVED lines=11> */
[-C--:B------:R-:W-:Y:S01]  /*5730*/  FMUL.FTZ R137, R137, R13.reuse ;  /* 0x0000000d89897220 */ /* 0x080fe20000410000 */
[-C--:B------:R-:W-:Y:S01]  /*5740*/  FMUL.FTZ R140, R140, R13.reuse ;  /* 0x0000000d8c8c7220 */ /* 0x080fe20000410000 */
[----:B------:R-:W3:Y:S01]  /*5750*/  MUFU.EX2 R177, R177 ;  /* 0x000000b100b17308 */ /* 0x000ee20000000800 */
[----:B-1----:R-:W-:Y:S01]  /*5760*/  FADD.FTZ R3, R165, R6 ;  /* 0x00000006a5037221 */ /* 0x002fe20000010000 */
[-C--:B------:R-:W-:Y:S01]  /*5770*/  FMUL.FTZ R141, R141, R13.reuse ;  /* 0x0000000d8d8d7220 */ /* 0x080fe20000410000 */
[-C--:B------:R-:W-:Y:S01]  /*5780*/  FMUL.FTZ R144, R144, R13.reuse ;  /* 0x0000000d90907220 */ /* 0x080fe20000410000 */
[-C--:B------:R-:W-:Y:S01]  /*5790*/  FMUL.FTZ R145, R145, R13.reuse ;  /* 0x0000000d91917220 */ /* 0x080fe20000410000 */
[-C--:B------:R-:W-:Y:S01]  /*57a0*/  FMUL.FTZ R148, R148, R13.reuse ;  /* 0x0000000d94947220 */ /* 0x080fe20000410000 */
[----:B------:R-:W-:Y:S01]  /*57b0*/  FMUL.FTZ R149, R149, R13 ;  /* 0x0000000d95957220 */ /* 0x000fe20000410000 */
[----:B------:R-:W-:Y:S01]  /*57c0*/  F2FP.BF16.F32.PACK_AB R158, R178, R153 ;  /* 0x00000099b29e723e */ /* 0x000fe200000010ff */
[----:B------:R-:W1:Y:S01]  /*57d0*/  MUFU.EX2 R192, R192 ;  /* 0x000000c000c07308 */ /* 0x000e620000000800 */
[----:B0-----:R-:W-:Y:S01]  /*57e0*/  FADD.FTZ R6, R180, R3 ;  /* 0x00000003b4067221 */ /* 0x001fe20000010000 */
[----:B--2---:R-:W-:Y:S01]  /*57f0*/  F2FP.BF16.F32.PACK_AB R154, R20, R15 ;  /* 0x0000000f149a723e */ /* 0x004fe200000010ff */
[-C--:B------:R-:W-:Y:S01]  /*5800*/  FMUL.FTZ R26, R26, R8.reuse ;  /* 0x000000081a1a7220 */ /* 0x080fe20000410000 */
[----:B------:R-:W-:Y:S01]  /*5810*/  F2FP.BF16.F32.PACK_AB R153, R10, R9 ;  /* 0x000000090a99723e */ /* 0x000fe200000010ff */
[-C--:B------:R-:W-:Y:S01]  /*5820*/  FMUL.FTZ R27, R27, R8.reuse ;  /* 0x000000081b1b7220 */ /* 0x080fe20000410000 */
[----:B------:R-:W-:Y:S01]  /*5830*/  F2FP.BF16.F32.PACK_AB R156, R176, R21 ;  /* 0x00000015b09c723e */ /* 0x000fe200000010ff */
        /* <DEDUP_REMOVED lines=9> */
[----:B------:R-:W2:Y:S01]  /*58d0*/  MUFU.EX2 R163, R163 ;  /* 0x000000a300a37308 */ /* 0x000ea20000000800 */
[----:B-1----:R-:W-:Y:S01]  /*58e0*/  FADD.FTZ R6, R192, R3 ;  /* 0x00000003c0067221 */ /* 0x002fe20000010000 */
[-C--:B------:R-:W-:Y:S01]  /*58f0*/  FMUL.FTZ R43, R43, R8.reuse ;  /* 0x000000082b2b7220 */ /* 0x080fe20000410000 */
[-C--:B------:R-:W-:Y:S01]  /*5900*/  FMUL.FTZ R46, R46, R8.reuse ;  /* 0x000000082e2e7220 */ /* 0x080fe20000410000 */
[-C--:B------:R-:W-:Y:S01]  /*5910*/  FMUL.FTZ R47, R47, R8.reuse ;  /* 0x000000082f2f7220 */ /* 0x080fe20000410000 */
[-C--:B------:R-:W-:Y:S01]  /*5920*/  FMUL.FTZ R50, R50, R8.reuse ;  /* 0x0000000832327220 */ /* 0x080fe20000410000 */
[-C--:B------:R-:W-:Y:S01]  /*5930*/  FMUL.FTZ R51, R51, R8.reuse ;  /* 0x0000000833337220 */ /* 0x080fe20000410000 */
[-C--:B------:R-:W-:Y:S01]  /*5940*/  FMUL.FTZ R54, R54, R8.reuse ;  /* 0x0000000836367220 */ /* 0x080fe20000410000 */
[----:B------:R-:W1:Y:S01]  /*5950*/  MUFU.EX2 R157, R157 ;  /* 0x0000009d009d7308 */ /* 0x000e620000000800 */
[C---:B0-----:R-:W-:Y:S01]  /*5960*/  FADD.FTZ R152, R182.reuse, R171 ;  /* 0x000000abb6987221 */ /* 0x041fe20000010000 */
[----:B------:R-:W-:Y:S01]  /*5970*/  F2FP.BF16.F32.PACK_AB R160, R182, R155 ;  /* 0x0000009bb6a0723e */ /* 0x000fe200000010ff */
[-C--:B------:R-:W-:Y:S01]  /*5980*/  FMUL.FTZ R55, R55, R8.reuse ;  /* 0x0000000837377220 */ /* 0x080fe20000410000 */
[----:B------:R-:W-:Y:S01]  /*5990*/  F2FP.BF16.F32.PACK_AB R155, R12, R11 ;  /* 0x0000000b0c9b723e */ /* 0x000fe200000010ff */
[-C--:B------:R-:W-:Y:S01]  /*59a0*/  FMUL.FTZ R58, R58, R8.reuse ;  /* 0x000000083a3a7220 */ /* 0x080fe20000410000 */
[-C--:B------:R-:W-:Y:S01]  /*59b0*/  FMUL.FTZ R59, R59, R8.reuse ;  /* 0x000000083b3b7220 */ /* 0x080fe20000410000 */
[-C--:B------:R-:W-:Y:S01]  /*59c0*/  FMUL.FTZ R62, R62, R8.reuse ;  /* 0x000000083e3e7220 */ /* 0x080fe20000410000 */
[----:B------:R-:W0:Y:S01]  /*59d0*/  MUFU.EX2 R194, R194 ;  /* 0x000000c200c27308 */ /* 0x000e220000000800 */
[----:B--2---:R-:W-:Y:S01]  /*59e0*/  FADD.FTZ R3, R163, R6 ;  /* 0x00000006a3037221 */ /* 0x004fe20000010000 */
[-C--:B------:R-:W-:Y:S01]  /*59f0*/  FMUL.FTZ R63, R63, R8.reuse ;  /* 0x000000083f3f7220 */ /* 0x080fe20000410000 */
[-C--:B------:R-:W-:Y:S01]  /*5a00*/  FMUL.FTZ R66, R66, R8.reuse ;  /* 0x0000000842427220 */ /* 0x080fe20000410000 */
[-C--:B------:R-:W-:Y:S01]  /*5a10*/  FMUL.FTZ R67, R67, R8.reuse ;  /* 0x0000000843437220 */ /* 0x080fe20000410000 */
[-C--:B------:R-:W-:Y:S01]  /*5a20*/  FMUL.FTZ R70, R70, R8.reuse ;  /* 0x0000000846467220 */ /* 0x080fe20000410000 */
[-C--:B------:R-:W-:Y:S01]  /*5a30*/  FMUL.FTZ R71, R71, R8.reuse ;  /* 0x0000000847477220 */ /* 0x080fe20000410000 */
[----:B------:R-:W-:Y:S01]  /*5a40*/  FMUL.FTZ R74, R74, R8 ;  /* 0x000000084a4a7220 */ /* 0x000fe20000410000 */
[----:B------:R-:W2:Y:S01]  /*5a50*/  MUFU.EX2 R190, R190 ;  /* 0x000000be00be7308 */ /* 0x000ea20000000800 */
[----:B-1----:R-:W-:Y:S01]  /*5a60*/  FADD.FTZ R171, R157, R152 ;  /* 0x000000989dab7221 */ /* 0x002fe20000010000 */
[----:B------:R-:W-:Y:S01]  /*5a70*/  F2FP.BF16.F32.PACK_AB R152, R175, R14 ;  /* 0x0000000eaf98723e */ /* 0x000fe200000010ff */
[----:B------:R-:W-:Y:S01]  /*5a80*/  BAR.SYNC.DEFER_BLOCKING 0xf, 0x100 ;  /* 0x03c4000000007b1d */ /* 0x000fe20000010000 */
[-C--:B------:R-:W-:Y:S01]  /*5a90*/  FMUL.FTZ R75, R75, R8.reuse ;  /* 0x000000084b4b7220 */ /* 0x080fe20000410000 */
[-C--:B------:R-:W-:Y:S01]  /*5aa0*/  FMUL.FTZ R78, R78, R8.reuse ;  /* 0x000000084e4e7220 */ /* 0x080fe20000410000 */
[-C--:B------:R-:W-:Y:S01]  /*5ab0*/  FMUL.FTZ R79, R79, R8.reuse ;  /* 0x000000084f4f7220 */ /* 0x080fe20000410000 */
[-C--:B------:R-:W-:Y:S01]  /*5ac0*/  FMUL.FTZ R82, R82, R8.reuse ;  /* 0x0000000852527220 */ /* 0x080fe20000410000 */
[-C--:B------:R-:W-:Y:S01]  /*5ad0*/  FMUL.FTZ R83, R83, R8.reuse ;  /* 0x0000000853537220 */ /* 0x080fe20000410000 */
[----:B------:R-:W1:Y:S01]  /*5ae0*/  MUFU.EX2 R167, R167 ;  /* 0x000000a700a77308 */ /* 0x000e620000000800 */
[----:B0-----:R-:W-:Y:S01]  /*5af0*/  FADD.FTZ R6, R194, R3 ;  /* 0x00000003c2067221 */ /* 0x001fe20000010000 */
[-C--:B------:R-:W-:Y:S01]  /*5b00*/  FMUL.FTZ R86, R86, R8.reuse ;  /* 0x0000000856567220 */ /* 0x080fe20000410000 */
[-C--:B------:R-:W-:Y:S01]  /*5b10*/  FMUL.FTZ R87, R87, R8.reuse ;  /* 0x0000000857577220 */ /* 0x080fe20000410000 */
[-C--:B------:R-:W-:Y:S01]  /*5b20*/  FMUL.FTZ R90, R90, R8.reuse ;  /* 0x000000085a5a7220 */ /* 0x080fe20000410000 */
[-C--:B------:R-:W-:Y:S01]  /*5b30*/  FMUL.FTZ R91, R91, R8.reuse ;  /* 0x000000085b5b7220 */ /* 0x080fe20000410000 */
[-C--:B------:R-:W-:Y:S01]  /*5b40*/  FMUL.FTZ R94, R94, R8.reuse ;  /* 0x000000085e5e7220 */ /* 0x080fe20000410000 */
[-C--:B------:R-:W-:Y:S01]  /*5b50*/  FMUL.FTZ R95, R95, R8.reuse ;  /* 0x000000085f5f7220 */ /* 0x080fe20000410000 */
[----:B------:R-:W0:Y:S01]  /*5b60*/  MUFU.EX2 R159, R159 ;  /* 0x0000009f009f7308 */ /* 0x000e220000000800 */
[C---:B--2---:R-:W-:Y:S01]  /*5b70*/  FADD.FTZ R14, R190.reuse, R171 ;  /* 0x000000abbe0e7221 */ /* 0x044fe20000010000 */
[----:B------:R-:W-:Y:S01]  /*5b80*/  F2FP.BF16.F32.PACK_AB R162, R190, R157 ;  /* 0x0000009dbea2723e */ /* 0x000fe200000010ff */
[-C--:B------:R-:W-:Y:S01]  /*5b90*/  FMUL.FTZ R98, R98, R8.reuse ;  /* 0x0000000862627220 */ /* 0x080fe20000410000 */
[----:B------:R-:W-:Y:S01]  /*5ba0*/  F2FP.BF16.F32.PACK_AB R157, R180, R165 ;  /* 0x000000a5b49d723e */ /* 0x000fe200000010ff */
[-C--:B------:R-:W-:Y:S01]  /*5bb0*/  FMUL.FTZ R99, R99, R8.reuse ;  /* 0x0000000863637220 */ /* 0x080fe20000410000 */
[-C--:B------:R-:W-:Y:S01]  /*5bc0*/  FMUL.FTZ R102, R102, R8.reuse ;  /* 0x0000000866667220 */ /* 0x080fe20000410000 */
[-C--:B------:R-:W-:Y:S01]  /*5bd0*/  FMUL.FTZ R103, R103, R8.reuse ;  /* 0x0000000867677220 */ /* 0x080fe20000410000 */
[----:B------:R-:W2:Y:S01]  /*5be0*/  MUFU.EX2 R196, R196 ;  /* 0x000000c400c47308 */ /* 0x000ea20000000800 */
[----:B-1----:R-:W-:Y:S01]  /*5bf0*/  FADD.FTZ R3, R167, R6 ;  /* 0x00000006a7037221 */ /* 0x002fe20000010000 */
[----:B------:R1:W-:Y:S01]  /*5c00*/  STSM.16.M88.4 [R22+0x26800], R152 ;  /* 0x0268009816007844 */ /* 0x0003e20000000200 */
[-C--:B------:R-:W-:Y:S01]  /*5c10*/  FMUL.FTZ R106, R106, R8.reuse ;  /* 0x000000086a6a7220 */ /* 0x080fe20000410000 */
[-C--:B------:R-:W-:Y:S01]  /*5c20*/  FMUL.FTZ R107, R107, R8.reuse ;  /* 0x000000086b6b7220 */ /* 0x080fe20000410000 */
[-C--:B------:R-:W-:Y:S01]  /*5c30*/  FMUL.FTZ R110, R110, R8.reuse ;  /* 0x000000086e6e7220 */ /* 0x080fe20000410000 */
[-C--:B------:R-:W-:Y:S01]  /*5c40*/  FMUL.FTZ R111, R111, R8.reuse ;  /* 0x000000086f6f7220 */ /* 0x080fe20000410000 */
[-C--:B------:R-:W-:Y:S01]  /*5c50*/  FMUL.FTZ R114, R114, R8.reuse ;  /* 0x0000000872727220 */ /* 0x080fe20000410000 */
[----:B------:R-:W3:Y:S01]  /*5c60*/  MUFU.EX2 R164, R164 ;  /* 0x000000a400a47308 */ /* 0x000ee20000000800 */
        /* <DEDUP_REMOVED lines=14> */
[-C--:B------:R-:W-:Y:S01]  /*5d50*/  FMUL.FTZ R138, R138, R8.reuse ;  /* 0x000000088a8a7220 */ /* 0x080fe20000410000 */
[----:B------:R-:W2:Y:S01]  /*5d60*/  MUFU.EX2 R161, R161 ;  /* 0x000000a100a17308 */ /* 0x000ea20000000800 */
[C---:B---3--:R-:W-:Y:S01]  /*5d70*/  FADD.FTZ R14, R164.reuse, R13 ;  /* 0x0000000da40e7221 */ /* 0x048fe20000010000 */
[----:B------:R-:W-:Y:S01]  /*5d80*/  F2FP.BF16.F32.PACK_AB R164, R164, R159 ;  /* 0x0000009fa4a4723e */ /* 0x000fe200000010ff */
[-C--:B------:R-:W-:Y:S01]  /*5d90*/  FMUL.FTZ R139, R139, R8.reuse ;  /* 0x000000088b8b7220 */ /* 0x080fe20000410000 */
[----:B------:R-:W-:Y:S01]  /*5da0*/  F2FP.BF16.F32.PACK_AB R159, R192, R177 ;  /* 0x000000b1c09f723e */ /* 0x000fe200000010ff */
[-C--:B------:R-:W-:Y:S01]  /*5db0*/  FMUL.FTZ R142, R142, R8.reuse ;  /* 0x000000088e8e7220 */ /* 0x080fe20000410000 */
[-C--:B------:R-:W-:Y:S01]  /*5dc0*/  FMUL.FTZ R143, R143, R8.reuse ;  /* 0x000000088f8f7220 */ /* 0x080fe20000410000 */
[-C--:B------:R-:W-:Y:S01]  /*5dd0*/  FMUL.FTZ R146, R146, R8.reuse ;  /* 0x0000000892927220 */ /* 0x080fe20000410000 */
[----:B------:R-:W3:Y:S01]  /*5de0*/  MUFU.EX2 R168, R168 ;  /* 0x000000a800a87308 */ /* 0x000ee20000000800 */
[----:B0-----:R-:W-:Y:S01]  /*5df0*/  FADD.FTZ R3, R169, R6 ;  /* 0x00000006a9037221 */ /* 0x001fe20000010000 */
[----:B------:R1:W-:Y:S01]  /*5e00*/  STSM.16.M88.4 [R19], R156 ;  /* 0x0000009c13007844 */ /* 0x0003e20000000200 */
[-C--:B------:R-:W-:Y:S01]  /*5e10*/  FMUL.FTZ R147, R147, R8.reuse ;  /* 0x0000000893937220 */ /* 0x080fe20000410000 */
[-C--:B------:R-:W-:Y:S01]  /*5e20*/  FMUL.FTZ R150, R150, R8.reuse ;  /* 0x0000000896967220 */ /* 0x080fe20000410000 */
[----:B------:R-:W-:-:S03]  /*5e30*/  FMUL.FTZ R151, R151, R8 ;  /* 0x0000000897977220 */ /* 0x000fc60000410000 */
[----:B------:R-:W0:Y:S01]  /*5e40*/  MUFU.EX2 R170, R170 ;  /* 0x000000aa00aa7308 */ /* 0x000e220000000800 */
[----:B--2---:R-:W-:-:S07]  /*5e50*/  FADD.FTZ R13, R161, R14 ;  /* 0x0000000ea10d7221 */ /* 0x004fce0000010000 */
[----:B------:R-:W2:Y:S01]  /*5e60*/  MUFU.EX2 R173, R173 ;  /* 0x000000ad00ad7308 */ /* 0x000ea20000000800 */
[C---:B---3--:R-:W-:Y:S01]  /*5e70*/  F2FP.BF16.F32.PACK_AB R166, R168.reuse, R161 ;  /* 0x000000a1a8a6723e */ /* 0x048fe200000010ff */
[----:B------:R-:W-:Y:S01]  /*5e80*/  FADD.FTZ R6, R168, R13 ;  /* 0x0000000da8067221 */ /* 0x000fe20000010000 */
[----:B------:R-:W-:Y:S02]  /*5e90*/  F2FP.BF16.F32.PACK_AB R161, R194, R163 ;  /* 0x000000a3c2a1723e */ /* 0x000fe400000010ff */
[----:B------:R-:W-:-:S03]  /*5ea0*/  F2FP.BF16.F32.PACK_AB R163, R196, R167 ;  /* 0x000000a7c4a3723e */ /* 0x000fc600000010ff */
[----:B------:R-:W3:Y:S01]  /*5eb0*/  MUFU.EX2 R174, R174 ;  /* 0x000000ae00ae7308 */ /* 0x000ee20000000800 */
[C---:B0-----:R-:W-:Y:S01]  /*5ec0*/  FADD.FTZ R10, R170.reuse, R3 ;  /* 0x00000003aa0a7221 */ /* 0x041fe20000010000 */
[----:B------:R-:W-:Y:S01]  /*5ed0*/  F2FP.BF16.F32.PACK_AB R165, R170, R169 ;  /* 0x000000a9aaa5723e */ /* 0x000fe200000010ff */
[----:B------:R1:W-:Y:S02]  /*5ee0*/  STSM.16.M88.4 [R184], R160 ;  /* 0x000000a0b8007844 */ /* 0x0003e40000000200 */
[----:B--2---:R-:W-:Y:S01]  /*5ef0*/  FADD.FTZ R3, R173, R10 ;  /* 0x0000000aad037221 */ /* 0x004fe20000010000 */
[----:B---3--:R-:W-:-:S03]  /*5f00*/  F2FP.BF16.F32.PACK_AB R167, R174, R173 ;  /* 0x000000adaea7723e */ /* 0x008fc600000010ff */
[----:B------:R-:W-:Y:S02]  /*5f10*/  FADD.FTZ R3, R174, R3 ;  /* 0x00000003ae037221 */ /* 0x000fe40000010000 */
[----:B------:R1:W-:Y:S01]  /*5f20*/  STSM.16.M88.4 [R23], R164 ;  /* 0x000000a417007844 */ /* 0x0003e20000000200 */
[----:B------:R-:W-:Y:S05]  /*5f30*/  @!P0 BRA `(.L_x_34) ;  /* 0x0000000000048947 */ /* 0x000fea0003800000 */
[----:B------:R-:W-:Y:S01]  /*5f40*/  BPT.TRAP 0x1 ;  /* 0x000000040000795c */ /* 0x000fe20000300000 */
.L_x_34:
[----:B------:R0:W2:Y:S01]  /*5f50*/  SYNCS.PHASECHK.TRANS64.TRYWAIT P3, [UR23+0x28c50], R7 ;  /* 0x028c5007ff0075a7 */ /* 0x0000a20008060157 */
[----:B------:R-:W-:Y:S05]  /*5f60*/  @!P0 BRA `(.L_x_35) ;  /* 0x0000000000048947 */ /* 0x000fea0003800000 */
[----:B------:R-:W-:Y:S01]  /*5f70*/  BPT.TRAP 0x1 ;  /* 0x000000040000795c */ /* 0x000fe20000300000 */
.L_x_35:
[----:B--2---:R-:W-:Y:S05]  /*5f80*/  @P3 BRA `(.L_x_36) ;  /* 0x0000000000083947 */ /* 0x004fea0003800000 */
[----:B------:R-:W2:Y:S02]  /*5f90*/  SYNCS.PHASECHK.TRANS64.TRYWAIT P3, [UR23+0x28c50], R7 ;  /* 0x028c5007ff0075a7 */ /* 0x000ea40008060157 */
[----:B--2---:R-:W-:Y:S05]  /*5fa0*/  @!P3 BRA `(.L_x_37) ;  /* 0x0000007800dcb947 */ /* 0x004fea0003800000 */
.L_x_36:
[----:B------:R-:W-:Y:S01]  /*5fb0*/  ULEA UR10, UR39, UR51, 0xc ;  /* 0x00000033270a7291 */ /* 0x000fe2000f8e603f */
[----:B------:R-:W-:Y:S01]  /*5fc0*/  WARPGROUP.ARRIVE ;  /* 0x00000000000079c5 */ /* 0x000fe20000000000 */
[----:B------:R-:W-:Y:S01]  /*5fd0*/  UMOV UR7, 0x40000040 ;  /* 0x4000004000077882 */ /* 0x000fe20000000000 */
[----:B--2---:R-:W-:Y:S01]  /*5fe0*/  @!P1 VIADD R172, R172, 0x28c60 ;  /* 0x00028c60acac9836 */ /* 0x004fe20000000000 */
[----:B------:R-:W-:Y:S01]  /*5ff0*/  UMOV UR21, UR39 ;  /* 0x0000002700157c82 */ /* 0x000fe20008000000 */
[----:B------:R-:W-:Y:S02]  /*6000*/  IMAD.MOV.U32 R8, RZ, RZ, R5 ;  /* 0x000000ffff087224 */ /* 0x000fe400078e0005 */
[----:B------:R-:W-:Y:S01]  /*6010*/  UMOV UR6, UR10 ;  /* 0x0000000a00067c82 */ /* 0x000fe20008000000 */
[----:B------:R-:W-:Y:S01]  /*6020*/  @!P1 PRMT R172, RZ, 0x654, R172 ;  /* 0x00000654ffac9816 */ /* 0x000fe200000000ac */
[----:B------:R-:W-:Y:S01]  /*6030*/  HGMMA.64x256x16.F32.BF16 R24, R152, gdesc[UR4].tnspB, R24, gsb0 ;  /* 0x43e0000498187df0 */ /* 0x000fe20008001818 */
[----:B------:R-:W-:Y:S01]  /*6040*/  UIADD3 UR6, UR10, 0x80, URZ ;  /* 0x000000800a067890 */ /* 0x000fe2000fffe03f */
[----:B------:R-:W-:Y:S01]  /*6050*/  IMAD.MOV.U32 R13, RZ, RZ, R4 ;  /* 0x000000ffff0d7224 */ /* 0x000fe200078e0004 */
[----:B------:R-:W-:Y:S01]  /*6060*/  UMOV UR7, 0x40000040 ;  /* 0x4000004000077882 */ /* 0x000fe20000000000 */
[----:B------:R-:W-:-:S02]  /*6070*/  WARPGROUP.DEPBAR.LE gsb0, 0x0 ;  /* 0x00008000000079c5 */ /* 0x000fc40000010000 */
[----:B------:R-:W-:-:S15]  /*6080*/  WARPGROUP.ARRIVE ;  /* 0x00000000000079c5 */ /* 0x000fde0000000000 */
[----:B------:R-:W-:-:S07]  /*6090*/  NOP ;  /* 0x0000000000007918 */ /* 0x000fce0000000000 */
        /* <DEDUP_REMOVED lines=19> */
[----:B--2---:R-:W2:Y:S02]  /*61d0*/  FENCE.VIEW.ASYNC.S ;  /* 0x00000000000073c6 */ /* 0x004ea40000000000 */
[----:B--2---:R-:W-:Y:S01]  /*61e0*/  NOP ;  /* 0x0000000000007918 */ /* 0x004fe20000000000 */
[----:B------:R-:W-:Y:S06]  /*61f0*/  BAR.ARV 0xe, 0x100 ;  /* 0x0384000000007b1d */ /* 0x000fec0000002000 */
[----:B------:R2:W-:Y:S01]  /*6200*/  @!P1 SYNCS.ARRIVE.TRANS64.RED.A1T0 RZ, [R172+URZ], RZ ;  /* 0x000000ffacff99a7 */ /* 0x0005e2000810043f */
[----:B------:R-:W-:Y:S05]  /*6210*/  @P2 BRA `(.L_x_38) ;  /* 0xffffffe000d02947 */ /* 0x000fea000383ffff */
.L_x_29:
[----:B01----:R-:W0:Y:S01]  /*6220*/  SHFL.BFLY PT, R7, R6, 0x2, 0x1f ;  /* 0x0c401f0006077f89 */ /* 0x003e2200000e0000 */
[----:B------:R-:W-:Y:S01]  /*6230*/  IMAD.MOV.U32 R10, RZ, RZ, RZ ;  /* 0x000000ffff0a7224 */ /* 0x000fe200078e00ff */
[----:B------:R-:W-:Y:S01]  /*6240*/  UIADD3 UR36, UR36, 0x1, URZ ;  /* 0x0000000124247890 */ /* 0x000fe2000fffe03f */
[----:B------:R-:W-:Y:S01]  /*6250*/  IMAD.U32 R14, RZ, RZ, UR20 ;  /* 0x00000014ff0e7e24 */ /* 0x000fe2000f8e00ff */
[----:B------:R-:W1:Y:S01]  /*6260*/  SHFL.BFLY PT, R8, R3, 0x2, 0x1f ;  /* 0x0c401f0003087f89 */ /* 0x000e6200000e0000 */
[----:B------:R-:W-:Y:S08]  /*6270*/  BAR.ARV 0x8, 0x100 ;  /* 0x0204000000007b1d */ /* 0x000ff00000002000 */
[----:B------:R-:W-:Y:S01]  /*6280*/  BAR.SYNC.DEFER_BLOCKING 0xf, 0x100 ;  /* 0x03c4000000007b1d */ /* 0x000fe20000010000 */
[----:B0-----:R-:W-:Y:S01]  /*6290*/  FADD.FTZ R7, R7, R6 ;  /* 0x0000000607077221 */ /* 0x001fe20000010000 */
[----:B------:R-:W-:-:S02]  /*62a0*/  IMAD.MOV.U32 R6, RZ, RZ, RZ ;  /* 0x000000ffff067224 */ /* 0x000fc400078e00ff */
[----:B-1----:R-:W-:Y:S02]  /*62b0*/  FADD.FTZ R8, R8, R3 ;  /* 0x0000000308087221 */ /* 0x002fe40000010000 */
[----:B------:R-:W0:Y:S01]  /*62c0*/  SHFL.BFLY PT, R0, R7, 0x1, 0x1f ;  /* 0x0c201f0007007f89 */ /* 0x000e2200000e0000 */
[----:B------:R-:W-:Y:S01]  /*62d0*/  IMAD.U32 R3, RZ, RZ, UR39 ;  /* 0x00000027ff037e24 */ /* 0x000fe2000f8e00ff */
[----:B------:R-:W-:Y:S02]  /*62e0*/  UIADD3 UR39, UR39, 0x1, URZ ;  /* 0x0000000127277890 */ /* 0x000fe4000fffe03f */
[----:B------:R-:W1:Y:S02]  /*62f0*/  SHFL.BFLY PT, R9, R8, 0x1, 0x1f ;  /* 0x0c201f0008097f89 */ /* 0x000e6400000e0000 */
[----:B------:R-:W-:-:S04]  /*6300*/  UISETP.NE.AND UP0, UPT, UR39, 0x2, UPT ;  /* 0x000000022700788c */ /* 0x000fc8000bf05270 */
[----:B------:R-:W-:Y:S02]  /*6310*/  USEL UR4, URZ, 0x1, UP0 ;  /* 0x000000013f047887 */ /* 0x000fe40008000000 */
[----:B------:R-:W-:Y:S02]  /*6320*/  USEL UR39, UR39, URZ, UP0 ;  /* 0x0000003f27277287 */ /* 0x000fe40008000000 */
[----:B------:R-:W-:Y:S01]  /*6330*/  ULOP3.LUT UR38, UR38, UR4, URZ, 0x3c, !UPT ;  /* 0x0000000426267292 */ /* 0x000fe2000f8e3c3f */
[----:B0-----:R-:W-:Y:S01]  /*6340*/  FADD.FTZ R12, R7, R0 ;  /* 0x00000000070c7221 */ /* 0x001fe20000010000 */
[----:B------:R-:W-:Y:S02]  /*6350*/  IMAD.MOV R0, RZ, RZ, -R18 ;  /* 0x000000ffff007224 */ /* 0x000fe400078e0a12 */
[----:B-1----:R-:W-:Y:S02]  /*6360*/  FADD.FTZ R13, R8, R9 ;  /* 0x00000009080d7221 */ /* 0x002fe40000010000 */
[----:B------:R-:W-:Y:S01]  /*6370*/  FSETP.NE.FTZ.AND P0, PT, R12, RZ, PT ;  /* 0x000000ff0c00720b */ /* 0x000fe20003f15000 */
[----:B------:R-:W-:Y:S01]  /*6380*/  IMAD.U32 R9, RZ, RZ, UR20 ;  /* 0x00000014ff097e24 */ /* 0x000fe2000f8e00ff */
[----:B------:R-:W-:-:S02]  /*6390*/  ISETP.NE.AND P2, PT, R17, R0, PT ;  /* 0x000000001100720c */ /* 0x000fc40003f45270 */
[----:B------:R-:W-:-:S09]  /*63a0*/  FSETP.NE.FTZ.AND P1, PT, R13, RZ, PT ;  /* 0x000000ff0d00720b */ /* 0x000fd20003f35000 */
[----:B------:R-:W0:Y:S01]  /*63b0*/  @P0 MUFU.RCP R10, R12 ;  /* 0x0000000c000a0308 */ /* 0x000e220000001000 */
[----:B------:R-:W-:Y:S01]  /*63c0*/  @P0 FMUL.FTZ R9, R9, 0.69314718246459960938 ;  /* 0x3f31721809090820 */ /* 0x000fe20000410000 */
[----:B------:R-:W-:Y:S02]  /*63d0*/  @!P2 IMAD R0, R3, 0x40, R2 ;  /* 0x000000400300a824 */ /* 0x000fe400078e0202 */
[----:B------:R-:W-:-:S03]  /*63e0*/  IMAD.MOV.U32 R3, RZ, RZ, -0x800000 ;  /* 0xff800000ff037424 */ /* 0x000fc600078e00ff */
[----:B------:R-:W-:Y:S01]  /*63f0*/  @!P2 LEA R11, R0, UR41, 0x2 ;  /* 0x00000029000bac11 */ /* 0x000fe2000f8e10ff */
[----:B------:R-:W-:Y:S01]  /*6400*/  @P1 MUFU.RCP R6, R13 ;  /* 0x0000000d00061308 */ /* 0x000fe20000001000 */
[----:B------:R-:W-:-:S07]  /*6410*/  IMAD.MOV.U32 R0, RZ, RZ, -0x800000 ;  /* 0xff800000ff007424 */ /* 0x000fce00078e00ff */
[----:B------:R-:W1:Y:S01]  /*6420*/  @P0 MUFU.LG2 R8, R12 ;  /* 0x0000000c00080308 */ /* 0x000e620000000c00 */
        /* <DEDUP_REMOVED lines=64> */
[----:B------:R0:W-:Y:S01]  /*6830*/  @!P2 STS [R11+0x28800], R10 ;  /* 0x0288000a0b00a388 */ /* 0x0001e20000000800 */
[----:B-1----:R-:W-:Y:S01]  /*6840*/  @P0 FMUL.FTZ R8, R8, 0.69314718246459960938 ;  /* 0x3f31721808080820 */ /* 0x002fe20000410000 */
[-C--:B------:R-:W-:Y:S01]  /*6850*/  FMUL.FTZ R26, R26, R6.reuse ;  /* 0x000000061a1a7220 */ /* 0x080fe20000410000 */
[-C--:B------:R-:W-:Y:S01]  /*6860*/  FMUL.FTZ R27, R27, R6.reuse ;  /* 0x000000061b1b7220 */ /* 0x080fe20000410000 */
[----:B------:R1:W-:Y:S01]  /*6870*/  @!P2 STS [R11+0x28820], R6 ;  /* 0x028820060b00a388 */ /* 0x0003e20000000800 */
[-C--:B------:R-:W-:Y:S01]  /*6880*/  FMUL.FTZ R30, R30, R6.reuse ;  /* 0x000000061e1e7220 */ /* 0x080fe20000410000 */
[-C--:B------:R-:W-:Y:S01]  /*6890*/  FMUL.FTZ R31, R31, R6.reuse ;  /* 0x000000061f1f7220 */ /* 0x080fe20000410000 */
[-C--:B------:R-:W-:Y:S01]  /*68a0*/  FMUL.FTZ R34, R34, R6.reuse ;  /* 0x0000000622227220 */ /* 0x080fe20000410000 */
[-C--:B------:R-:W-:Y:S01]  /*68b0*/  FMUL.FTZ R35, R35, R6.reuse ;  /* 0x0000000623237220 */ /* 0x080fe20000410000 */
[-C--:B------:R-:W-:Y:S01]  /*68c0*/  FMUL.FTZ R38, R38, R6.reuse ;  /* 0x0000000626267220 */ /* 0x080fe20000410000 */
[----:B0-----:R-:W0:Y:S01]  /*68d0*/  @P1 MUFU.LG2 R10, R13 ;  /* 0x0000000d000a1308 */ /* 0x001e220000000c00 */
[-C--:B------:R-:W-:Y:S01]  /*68e0*/  FMUL.FTZ R39, R39, R6.reuse ;  /* 0x0000000627277220 */ /* 0x080fe20000410000 */
[-C--:B------:R-:W-:Y:S01]  /*68f0*/  FMUL.FTZ R42, R42, R6.reuse ;  /* 0x000000062a2a7220 */ /* 0x080fe20000410000 */
[-C--:B------:R-:W-:Y:S01]  /*6900*/  FMUL.FTZ R43, R43, R6.reuse ;  /* 0x000000062b2b7220 */ /* 0x080fe20000410000 */
[----:B-1----:R-:W-:Y:S01]  /*6910*/  @P1 FMUL.FTZ R11, R14, 0.69314718246459960938 ;  /* 0x3f3172180e0b1820 */ /* 0x002fe20000410000 */
        /* <DEDUP_REMOVED lines=12> */
[----:B0-----:R-:W-:Y:S01]  /*69e0*/  @P1 FMUL.FTZ R10, R10, 0.69314718246459960938 ;  /* 0x3f3172180a0a1820 */ /* 0x001fe20000410000 */
        /* <DEDUP_REMOVED lines=42> */
[----:B------:R-:W-:Y:S01]  /*6c90*/  @P0 FFMA.FTZ R3, R9, R4, R8 ;  /* 0x0000000409030223 */ /* 0x000fe20000010008 */
[----:B------:R-:W-:Y:S01]  /*6ca0*/  @P1 FFMA.FTZ R0, R11, R5, R10 ;  /* 0x000000050b001223 */ /* 0x000fe2000001000a */
[----:B------:R-:W-:Y:S06]  /*6cb0*/  BAR.ARV 0xe, 0x100 ;  /* 0x0384000000007b1d */ /* 0x000fec0000002000 */
.L_x_18:
[----:B------:R-:W0:Y:S01]  /*6cc0*/  S2UR UR6, SR_SWINHI ;  /* 0x00000000000679c3 */ /* 0x000e220000002f00 */
[----:B------:R-:W1:Y:S01]  /*6cd0*/  SHFL.IDX PT, R6, R210, RZ, 0x1f ;  /* 0x00001fffd2067589 */ /* 0x000e6200000e0000 */
[----:B------:R-:W-:Y:S01]  /*6ce0*/  IMAD R9, R211, 0x40, R16 ;  /* 0x00000040d3097824 */ /* 0x000fe200078e0210 */
[----:B------:R-:W-:Y:S01]  /*6cf0*/  F2FP.BF16.F32.PACK_AB R96, R97, R96 ;  /* 0x000000606160723e */ /* 0x000fe200000010ff */
[----:B------:R-:W-:Y:S01]  /*6d00*/  ULDC UR7, c[0x0][0xc44] ;  /* 0x0003110000077ab9 */ /* 0x000fe20000000800 */
[----:B------:R-:W-:Y:S01]  /*6d10*/  F2FP.BF16.F32.PACK_AB R97, R99, R98 ;  /* 0x000000626361723e */ /* 0x000fe200000010ff */
[----:B------:R-:W-:Y:S01]  /*6d20*/  USHF.R.S32.HI UR11, URZ, 0x1f, UR45 ;  /* 0x0000001f3f0b7899 */ /* 0x000fe2000801142d */
[----:B------:R-:W-:Y:S02]  /*6d30*/  F2FP.BF16.F32.PACK_AB R104, R105, R104 ;  /* 0x000000686968723e */ /* 0x000fe400000010ff */
[----:B------:R-:W-:Y:S02]  /*6d40*/  F2FP.BF16.F32.PACK_AB R98, R101, R100 ;  /* 0x000000646562723e */ /* 0x000fe400000010ff */
[----:B------:R-:W-:-:S02]  /*6d50*/  F2FP.BF16.F32.PACK_AB R99, R103, R102 ;  /* 0x000000666763723e */ /* 0x000fc400000010ff */
[----:B------:R-:W-:Y:S02]  /*6d60*/  F2FP.BF16.F32.PACK_AB R105, R107, R106 ;  /* 0x0000006a6b69723e */ /* 0x000fe400000010ff */
[----:B------:R-:W-:Y:S02]  /*6d70*/  F2FP.BF16.F32.PACK_AB R106, R109, R108 ;  /* 0x0000006c6d6a723e */ /* 0x000fe400000010ff */
[----:B------:R-:W-:Y:S02]  /*6d80*/  F2FP.BF16.F32.PACK_AB R107, R152, R92 ;  /* 0x0000005c986b723e */ /* 0x000fe400000010ff */
[----:B------:R-:W-:Y:S02]  /*6d90*/  F2FP.BF16.F32.PACK_AB R112, R113, R112 ;  /* 0x000000707170723e */ /* 0x000fe400000010ff */
[----:B------:R-:W-:Y:S02]  /*6da0*/  F2FP.BF16.F32.PACK_AB R113, R155, R153 ;  /* 0x000000999b71723e */ /* 0x000fe400000010ff */
[----:B------:R-:W-:Y:S01]  /*6db0*/  F2FP.BF16.F32.PACK_AB R120, R121, R120 ;  /* 0x000000787978723e */ /* 0x000fe200000010ff */
[----:B------:R-:W-:Y:S01]  /*6dc0*/  UMOV UR4, UR41 ;  /* 0x0000002900047c82 */ /* 0x000fe20008000000 */
[----:B0-----:R-:W-:Y:S01]  /*6dd0*/  UMOV UR5, UR6 ;  /* 0x0000000600057c82 */ /* 0x001fe20008000000 */
[----:B------:R-:W-:Y:S01]  /*6de0*/  BAR.SYNC.DEFER_BLOCKING 0x1, 0x100 ;  /* 0x0044000000007b1d */ /* 0x000fe20000010000 */
[----:B------:R-:W-:Y:S01]  /*6df0*/  IMAD.U32 R110, RZ, RZ, UR4 ;  /* 0x00000004ff6e7e24 */ /* 0x000fe2000f8e00ff */
[----:B-1----:R-:W-:Y:S01]  /*6e00*/  ISETP.NE.AND P0, PT, R6, RZ, PT ;  /* 0x000000ff0600720c */ /* 0x002fe20003f05270 */
[----:B------:R-:W-:Y:S01]  /*6e10*/  IMAD.U32 R111, RZ, RZ, UR5 ;  /* 0x00000005ff6f7e24 */ /* 0x000fe2000f8e00ff */
[----:B------:R-:W-:Y:S01]  /*6e20*/  F2FP.BF16.F32.PACK_AB R121, R159, R158 ;  /* 0x0000009e9f79723e */ /* 0x000fe200000010ff */
[----:B------:R-:W-:Y:S01]  /*6e30*/  UIADD3 UR5, -UR45, URZ, URZ ;  /* 0x0000003f2d057290 */ /* 0x000fe2000fffe13f */
[----:B------:R-:W-:Y:S01]  /*6e40*/  F2FP.BF16.F32.PACK_AB R128, R129, R128 ;  /* 0x000000808180723e */ /* 0x000fe200000010ff */
[--C-:B------:R-:W-:Y:S01]  /*6e50*/  IMAD.WIDE R4, R215, 0x2, R110.reuse ;  /* 0x00000002d7047825 */ /* 0x100fe200078e026e */
[----:B------:R-:W-:Y:S01]  /*6e60*/  F2FP.BF16.F32.PACK_AB R129, R164, R163 ;  /* 0x000000a3a481723e */ /* 0x000fe200000010ff */
[----:B------:R-:W-:Y:S01]  /*6e70*/  UIMAD UR7, UR7, UR5, UR44 ;  /* 0x00000005070772a4 */ /* 0x000fe2000f8e022c */
[----:B------:R-:W-:Y:S01]  /*6e80*/  F2FP.BF16.F32.PACK_AB R144, R145, R144 ;  /* 0x000000909190723e */ /* 0x000fe200000010ff */
[----:B------:R-:W-:Y:S01]  /*6e90*/  IMAD.WIDE R110, R9, 0x2, R110 ;  /* 0x00000002096e7825 */ /* 0x000fe200078e026e */
[C---:B------:R-:W-:Y:S01]  /*6ea0*/  IADD3 R21, P2, R4.reuse, 0x20, RZ ;  /* 0x0000002004157810 */ /* 0x040fe20007f5e0ff */
[----:B------:R-:W-:Y:S01]  /*6eb0*/  ULDC UR4, c[0x0][0xc] ;  /* 0x0000030000047ab9 */ /* 0x000fe20000000800 */
[C---:B------:R-:W-:Y:S01]  /*6ec0*/  IADD3 R33, P3, R4.reuse, 0x40, RZ ;  /* 0x0000004004217810 */ /* 0x040fe20007f7e0ff */
[----:B------:R-:W-:Y:S01]  /*6ed0*/  UIADD3 UR47, UR4, UR47, URZ ;  /* 0x0000002f042f7290 */ /* 0x000fe2000fffe03f */
[----:B------:R-:W-:Y:S01]  /*6ee0*/  LOP3.LUT R8, R21, 0x380, RZ, 0xc0, !PT ;  /* 0x0000038015087812 */ /* 0x000fe200078ec0ff */
[--C-:B------:R-:W-:Y:S01]  /*6ef0*/  IMAD.X R9, RZ, RZ, R5.reuse, P2 ;  /* 0x000000ffff097224 */ /* 0x100fe200010e0605 */
[----:B------:R-:W-:Y:S01]  /*6f00*/  IADD3 R32, P6, R4, 0x2020, RZ ;  /* 0x0000202004207810 */ /* 0x000fe20007fde0ff */
[--C-:B------:R-:W-:Y:S01]  /*6f10*/  IMAD.X R11, RZ, RZ, R5.reuse, P3 ;  /* 0x000000ffff0b7224 */ /* 0x100fe200018e0605 */
[----:B------:R-:W-:Y:S01]  /*6f20*/  SHF.R.U64 R8, R8, 0x3, RZ ;  /* 0x0000000308087819 */ /* 0x000fe200000012ff */
[----:B------:R-:W-:Y:S01]  /*6f30*/  USHF.R.S32.HI UR10, URZ, 0x1f, UR7 ;  /* 0x0000001f3f0a7899 */ /* 0x000fe20008011407 */
[----:B------:R-:W-:Y:S01]  /*6f40*/  IADD3 R37, P4, R4, 0x60, RZ ;  /* 0x0000006004257810 */ /* 0x000fe20007f9e0ff */
[----:B------:R-:W-:Y:S01]  /*6f50*/  IMAD.X R49, RZ, RZ, R5, P6 ;  /* 0x000000ffff317224 */ /* 0x000fe200030e0605 */
[----:B------:R-:W-:-:S02]  /*6f60*/  LOP3.LUT R8, R8, R21, RZ, 0x3c, !PT ;  /* 0x0000001508087212 */ /* 0x000fc400078e3cff */
[----:B------:R-:W-:Y:S01]  /*6f70*/  IADD3 R41, P5, R4, 0x2000, RZ ;  /* 0x0000200004297810 */ /* 0x000fe20007fbe0ff */
[--C-:B------:R-:W-:Y:S01]  /*6f80*/  IMAD.X R25, RZ, RZ, R5.reuse, P4 ;  /* 0x000000ffff197224 */ /* 0x100fe200020e0605 */
[----:B------:R-:W-:Y:S02]  /*6f90*/  LOP3.LUT R21, R32, 0x380, RZ, 0xc0, !PT ;  /* 0x0000038020157812 */ /* 0x000fe400078ec0ff */
[----:B------:R-:W-:Y:S01]  /*6fa0*/  IADD3 R36, P3, R4, 0x4000, RZ ;  /* 0x0000400004247810 */ /* 0x000fe20007f7e0ff */
[--C-:B------:R-:W-:Y:S01]  /*6fb0*/  IMAD.X R29, RZ, RZ, R5.reuse, P5 ;  /* 0x000000ffff1d7224 */ /* 0x100fe200028e0605 */
[----:B------:R-:W-:Y:S02]  /*6fc0*/  LOP3.LUT R14, R37, 0x380, RZ, 0xc0, !PT ;  /* 0x00000380250e7812 */ /* 0x000fe400078ec0ff */
[----:B------:R-:W-:Y:S01]  /*6fd0*/  LOP3.LUT R20, R41, 0x380, RZ, 0xc0, !PT ;  /* 0x0000038029147812 */ /* 0x000fe200078ec0ff */
[----:B------:R-:W-:Y:S01]  /*6fe0*/  IMAD.X R123, RZ, RZ, R5, P3 ;  /* 0x000000ffff7b7224 */ /* 0x000fe200018e0605 */
[----:B------:R-:W-:-:S02]  /*6ff0*/  SHF.R.U64 R21, R21, 0x3, RZ ;  /* 0x0000000315157819 */ /* 0x000fc400000012ff */
[----:B------:R-:W-:Y:S02]  /*7000*/  SHF.R.U64 R14, R14, 0x3, RZ ;  /* 0x000000030e0e7819 */ /* 0x000fe400000012ff */
[C---:B------:R-:W-:Y:S02]  /*7010*/  IADD3 R45, P1, R4.reuse, 0x2040, RZ ;  /* 0x00002040042d7810 */ /* 0x040fe40007f3e0ff */
[----:B------:R-:W-:Y:S02]  /*7020*/  IADD3 R12, P3, R4, 0x6040, RZ ;  /* 0x00006040040c7810 */ /* 0x000fe40007f7e0ff */
[----:B------:R-:W-:Y:S01]  /*7030*/  SHF.R.U64 R20, R20, 0x3, RZ ;  /* 0x0000000314147819 */ /* 0x000fe200000012ff */
[----:B------:R-:W-:Y:S01]  /*7040*/  IMAD.X R115, RZ, RZ, R5, P1 ;  /* 0x000000ffff737224 */ /* 0x000fe200008e0605 */
[----:B------:R-:W-:Y:S02]  /*7050*/  LOP3.LUT R48, R21, R32, RZ, 0x3c, !PT ;  /* 0x0000002015307212 */ /* 0x000fe400078e3cff */
[----:B------:R-:W-:-:S02]  /*7060*/  IADD3 R53, P2, R4, 0x2060, RZ ;  /* 0x0000206004357810 */ /* 0x000fc40007f5e0ff */
[----:B------:R-:W-:Y:S02]  /*7070*/  IADD3 R57, P4, R4, 0x4020, RZ ;  /* 0x0000402004397810 */ /* 0x000fe40007f9e0ff */
[----:B------:R-:W-:Y:S01]  /*7080*/  LOP3.LUT R21, R36, 0x380, RZ, 0xc0, !PT ;  /* 0x0000038024157812 */ /* 0x000fe200078ec0ff */
[--C-:B------:R-:W-:Y:S01]  /*7090*/  IMAD.X R119, RZ, RZ, R5.reuse, P2 ;  /* 0x000000ffff777224 */ /* 0x100fe200010e0605 */
[----:B------:R-:W-:Y:S01]  /*70a0*/  LOP3.LUT R24, R14, R37, RZ, 0x3c, !PT ;  /* 0x000000250e187212 */ /* 0x000fe200078e3cff */
[----:B------:R-:W-:Y:S01]  /*70b0*/  IMAD.X R127, RZ, RZ, R5, P4 ;  /* 0x000000ffff7f7224 */ /* 0x000fe200020e0605 */
[----:B------:R-:W-:Y:S02]  /*70c0*/  LOP3.LUT R28, R20, R41, RZ, 0x3c, !PT ;  /* 0x00000029141c7212 */ /* 0x000fe400078e3cff */
[----:B------:R-:W-:Y:S02]  /*70d0*/  LOP3.LUT R37, R12, 0x380, RZ, 0xc0, !PT ;  /* 0x000003800c257812 */ /* 0x000fe400078ec0ff */
[----:B------:R-:W-:-:S02]  /*70e0*/  LOP3.LUT R20, R53, 0x380, RZ, 0xc0, !PT ;  /* 0x0000038035147812 */ /* 0x000fc400078ec0ff */
[----:B------:R-:W-:Y:S02]  /*70f0*/  LOP3.LUT R32, R57, 0x380, RZ, 0xc0, !PT ;  /* 0x0000038039207812 */ /* 0x000fe400078ec0ff */
[----:B------:R-:W-:Y:S02]  /*7100*/  SHF.R.U64 R21, R21, 0x3, RZ ;  /* 0x0000000315157819 */ /* 0x000fe400000012ff */
[C---:B------:R-:W-:Y:S02]  /*7110*/  IADD3 R40, P1, R4.reuse, 0x6000, RZ ;  /* 0x0000600004287810 */ /* 0x040fe40007f3e0ff */
[C---:B------:R-:W-:Y:S02]  /*7120*/  IADD3 R69, P2, R4.reuse, 0x6020, RZ ;  /* 0x0000602004457810 */ /* 0x040fe40007f5e0ff */
[----:B------:R-:W-:Y:S01]  /*7130*/  SHF.R.U64 R37, R37, 0x3, RZ ;  /* 0x0000000325257819 */ /* 0x000fe200000012ff */
[--C-:B------:R-:W-:Y:S01]  /*7140*/  IMAD.X R139, RZ, RZ, R5.reuse, P1 ;  /* 0x000000ffff8b7224 */ /* 0x100fe200008e0605 */
[----:B------:R-:W-:Y:S01]  /*7150*/  LOP3.LUT R13, R4, 0x380, RZ, 0xc0, !PT ;  /* 0x00000380040d7812 */ /* 0x000fe200078ec0ff */
[----:B------:R-:W-:Y:S01]  /*7160*/  IMAD.X R143, RZ, RZ, R5, P2 ;  /* 0x000000ffff8f7224 */ /* 0x000fe200010e0605 */
[----:B------:R-:W-:-:S02]  /*7170*/  SHF.R.U64 R20, R20, 0x3, RZ ;  /* 0x0000000314147819 */ /* 0x000fc400000012ff */
[----:B------:R-:W-:Y:S02]  /*7180*/  SHF.R.U64 R32, R32, 0x3, RZ ;  /* 0x0000000320207819 */ /* 0x000fe400000012ff */
[----:B------:R-:W-:Y:S02]  /*7190*/  LOP3.LUT R122, R21, R36, RZ, 0x3c, !PT ;  /* 0x00000024157a7212 */ /* 0x000fe400078e3cff */
[----:B------:R-:W-:Y:S02]  /*71a0*/  IADD3 R65, P6, R4, 0x4060, RZ ;  /* 0x0000406004417810 */ /* 0x000fe40007fde0ff */
[----:B------:R-:W-:Y:S02]  /*71b0*/  LOP3.LUT R10, R33, 0x380, RZ, 0xc0, !PT ;  /* 0x00000380210a7812 */ /* 0x000fe400078ec0ff */
[----:B------:R-:W-:Y:S01]  /*71c0*/  LOP3.LUT R21, R40, 0x380, RZ, 0xc0, !PT ;  /* 0x0000038028157812 */ /* 0x000fe200078ec0ff */
[----:B------:R-:W-:Y:S01]  /*71d0*/  IMAD.X R135, RZ, RZ, R5, P6 ;  /* 0x000000ffff877224 */ /* 0x000fe200030e0605 */
[----:B------:R-:W-:-:S02]  /*71e0*/  LOP3.LUT R12, R37, R12, RZ, 0x3c, !PT ;  /* 0x0000000c250c7212 */ /* 0x000fc400078e3cff */
[----:B------:R-:W-:Y:S02]  /*71f0*/  IADD3 R6, P4, R4, 0x6060, RZ ;  /* 0x0000606004067810 */ /* 0x000fe40007f9e0ff */
[----:B------:R-:W-:Y:S02]  /*7200*/  SHF.R.U64 R13, R13, 0x3, RZ ;  /* 0x000000030d0d7819 */ /* 0x000fe400000012ff */
[----:B------:R-:W-:Y:S01]  /*7210*/  LOP3.LUT R118, R20, R53, RZ, 0x3c, !PT ;  /* 0x0000003514767212 */ /* 0x000fe200078e3cff */
[----:B------:R-:W-:Y:S01]  /*7220*/  IMAD.X R15, RZ, RZ, R5, P4 ;  /* 0x000000ffff0f7224 */ /* 0x000fe200020e0605 */
[----:B------:R-:W-:Y:S02]  /*7230*/  LOP3.LUT R126, R32, R57, RZ, 0x3c, !PT ;  /* 0x00000039207e7212 */ /* 0x000fe400078e3cff */
[----:B------:R-:W-:Y:S02]  /*7240*/  IADD3 R37, P2, R110, 0x3000, RZ ;  /* 0x000030006e257810 */ /* 0x000fe40007f5e0ff */
[----:B------:R-:W-:-:S02]  /*7250*/  SHF.R.U64 R10, R10, 0x3, RZ ;  /* 0x000000030a0a7819 */ /* 0x000fc400000012ff */
[----:B------:R-:W-:Y:S02]  /*7260*/  LOP3.LUT R14, R45, 0x380, RZ, 0xc0, !PT ;  /* 0x000003802d0e7812 */ /* 0x000fe400078ec0ff */
[----:B------:R-:W-:Y:S02]  /*7270*/  LOP3.LUT R20, R65, 0x380, RZ, 0xc0, !PT ;  /* 0x0000038041147812 */ /* 0x000fe400078ec0ff */
[----:B------:R-:W-:Y:S02]  /*7280*/  LOP3.LUT R32, R69, 0x380, RZ, 0xc0, !PT ;  /* 0x0000038045207812 */ /* 0x000fe400078ec0ff */
[----:B------:R-:W-:Y:S02]  /*7290*/  SHF.R.U64 R21, R21, 0x3, RZ ;  /* 0x0000000315157819 */ /* 0x000fe400000012ff */
[----:B------:R-:W-:Y:S02]  /*72a0*/  IADD3 R61, P5, R4, 0x4040, RZ ;  /* 0x00004040043d7810 */ /* 0x000fe40007fbe0ff */
[----:B------:R-:W-:Y:S01]  /*72b0*/  LOP3.LUT R4, R13, R4, RZ, 0x3c, !PT ;  /* 0x000000040d047212 */ /* 0x000fe200078e3cff */
[--C-:B------:R-:W-:Y:S01]  /*72c0*/  IMAD.X R13, RZ, RZ, R5.reuse, P3 ;  /* 0x000000ffff0d7224 */ /* 0x100fe200018e0605 */
[----:B------:R-:W-:Y:S01]  /*72d0*/  LOP3.LUT R36, R37, 0x380, RZ, 0xc0, !PT ;  /* 0x0000038025247812 */ /* 0x000fe200078ec0ff */
[----:B------:R-:W-:Y:S01]  /*72e0*/  IMAD.X R131, RZ, RZ, R5, P5 ;  /* 0x000000ffff837224 */ /* 0x000fe200028e0605 */
[----:B------:R-:W-:-:S02]  /*72f0*/  LOP3.LUT R10, R10, R33, RZ, 0x3c, !PT ;  /* 0x000000210a0a7212 */ /* 0x000fc400078e3cff */
[----:B------:R-:W-:Y:S02]  /*7300*/  SHF.R.U64 R14, R14, 0x3, RZ ;  /* 0x000000030e0e7819 */ /* 0x000fe400000012ff */
[----:B------:R-:W-:Y:S02]  /*7310*/  SHF.R.U64 R20, R20, 0x3, RZ ;  /* 0x0000000314147819 */ /* 0x000fe400000012ff */
[----:B------:R-:W-:Y:S02]  /*7320*/  SHF.R.U64 R32, R32, 0x3, RZ ;  /* 0x0000000320207819 */ /* 0x000fe400000012ff */
[----:B------:R-:W-:Y:S02]  /*7330*/  LOP3.LUT R138, R21, R40, RZ, 0x3c, !PT ;  /* 0x00000028158a7212 */ /* 0x000fe400078e3cff */
[C---:B------:R-:W-:Y:S02]  /*7340*/  IADD3 R21, P4, R110.reuse, 0x1000, RZ ;  /* 0x000010006e157810 */ /* 0x040fe40007f9e0ff */
[----:B------:R-:W-:-:S02]  /*7350*/  IADD3 R33, P3, R110, 0x2000, RZ ;  /* 0x000020006e217810 */ /* 0x000fc40007f7e0ff */
[----:B------:R-:W-:Y:S02]  /*7360*/  SHF.R.U64 R36, R36, 0x3, RZ ;  /* 0x0000000324247819 */ /* 0x000fe400000012ff */
[----:B------:R-:W-:Y:S02]  /*7370*/  LOP3.LUT R114, R14, R45, RZ, 0x3c, !PT ;  /* 0x0000002d0e727212 */ /* 0x000fe400078e3cff */
[----:B------:R-:W-:Y:S02]  /*7380*/  LOP3.LUT R134, R20, R65, RZ, 0x3c, !PT ;  /* 0x0000004114867212 */ /* 0x000fe400078e3cff */
[----:B------:R-:W-:Y:S02]  /*7390*/  LOP3.LUT R142, R32, R69, RZ, 0x3c, !PT ;  /* 0x00000045208e7212 */ /* 0x000fe400078e3cff */
[----:B------:R-:W-:Y:S02]  /*73a0*/  LOP3.LUT R14, R61, 0x380, RZ, 0xc0, !PT ;  /* 0x000003803d0e7812 */ /* 0x000fe400078ec0ff */
[----:B------:R-:W-:-:S02]  /*73b0*/  LOP3.LUT R20, R21, 0x380, RZ, 0xc0, !PT ;  /* 0x0000038015147812 */ /* 0x000fc400078ec0ff */
[----:B------:R-:W-:Y:S02]  /*73c0*/  LOP3.LUT R32, R33, 0x380, RZ, 0xc0, !PT ;  /* 0x0000038021207812 */ /* 0x000fe400078ec0ff */
[----:B------:R-:W-:Y:S02]  /*73d0*/  LOP3.LUT R41, R6, 0x380, RZ, 0xc0, !PT ;  /* 0x0000038006297812 */ /* 0x000fe400078ec0ff */
[----:B------:R-:W-:Y:S01]  /*73e0*/  LOP3.LUT R36, R36, R37, RZ, 0x3c, !PT ;  /* 0x0000002524247212 */ /* 0x000fe200078e3cff */
[----:B------:R-:W-:Y:S01]  /*73f0*/  IMAD.X R37, RZ, RZ, R111, P2 ;  /* 0x000000ffff257224 */ /* 0x000fe200010e066f */
[----:B------:R-:W-:Y:S02]  /*7400*/  SHF.R.U64 R14, R14, 0x3, RZ ;  /* 0x000000030e0e7819 */ /* 0x000fe400000012ff */
[----:B------:R-:W-:Y:S02]  /*7410*/  SHF.R.U64 R20, R20, 0x3, RZ ;  /* 0x0000000314147819 */ /* 0x000fe400000012ff */
[----:B------:R-:W-:-:S02]  /*7420*/  SHF.R.U64 R32, R32, 0x3, RZ ;  /* 0x0000000320207819 */ /* 0x000fc400000012ff */
[----:B------:R-:W-:Y:S02]  /*7430*/  IADD3 R65, P2, R110, 0x9000, RZ ;  /* 0x000090006e417810 */ /* 0x000fe40007f5e0ff */
[----:B------:R-:W-:Y:S02]  /*7440*/  SHF.R.U64 R41, R41, 0x3, RZ ;  /* 0x0000000329297819 */ /* 0x000fe400000012ff */
[----:B------:R-:W-:Y:S02]  /*7450*/  LOP3.LUT R130, R14, R61, RZ, 0x3c, !PT ;  /* 0x0000003d0e827212 */ /* 0x000fe400078e3cff */
[----:B------:R-:W-:Y:S01]  /*7460*/  LOP3.LUT R20, R20, R21, RZ, 0x3c, !PT ;  /* 0x0000001514147212 */ /* 0x000fe200078e3cff */
[--C-:B------:R-:W-:Y:S01]  /*7470*/  IMAD.X R21, RZ, RZ, R111.reuse, P4 ;  /* 0x000000ffff157224 */ /* 0x100fe200020e066f */
[----:B------:R-:W-:Y:S01]  /*7480*/  LOP3.LUT R32, R32, R33, RZ, 0x3c, !PT ;  /* 0x0000002120207212 */ /* 0x000fe200078e3cff */
[----:B------:R-:W-:Y:S01]  /*7490*/  IMAD.X R33, RZ, RZ, R111, P3 ;  /* 0x000000ffff217224 */ /* 0x000fe200018e066f */
[----:B------:R-:W-:-:S02]  /*74a0*/  LOP3.LUT R64, R65, 0x380, RZ, 0xc0, !PT ;  /* 0x0000038041407812 */ /* 0x000fc400078ec0ff */
[----:B------:R-:W-:Y:S02]  /*74b0*/  LOP3.LUT R14, R41, R6, RZ, 0x3c, !PT ;  /* 0x00000006290e7212 */ /* 0x000fe400078e3cff */
[C---:B------:R-:W-:Y:S02]  /*74c0*/  IADD3 R41, P1, R110.reuse, 0x4000, RZ ;  /* 0x000040006e297810 */ /* 0x040fe40007f3e0ff */
[C---:B------:R-:W-:Y:S02]  /*74d0*/  IADD3 R45, P6, R110.reuse, 0x5000, RZ ;  /* 0x000050006e2d7810 */ /* 0x040fe40007fde0ff */
[C---:B------:R-:W-:Y:S02]  /*74e0*/  IADD3 R53, P5, R110.reuse, 0x6000, RZ ;  /* 0x000060006e357810 */ /* 0x040fe40007fbe0ff */
[C---:B------:R-:W-:Y:S02]  /*74f0*/  IADD3 R57, P4, R110.reuse, 0x7000, RZ ;  /* 0x000070006e397810 */ /* 0x040fe40007f9e0ff */
[----:B------:R-:W-:-:S02]  /*7500*/  IADD3 R61, P3, R110, 0x8000, RZ ;  /* 0x000080006e3d7810 */ /* 0x000fc40007f7e0ff */
[----:B------:R-:W-:Y:S02]  /*7510*/  SHF.R.U64 R64, R64, 0x3, RZ ;  /* 0x0000000340407819 */ /* 0x000fe400000012ff */
[----:B------:R-:W-:Y:S02]  /*7520*/  LOP3.LUT R40, R41, 0x380, RZ, 0xc0, !PT ;  /* 0x0000038029287812 */ /* 0x000fe400078ec0ff */
[----:B------:R-:W-:Y:S02]  /*7530*/  LOP3.LUT R44, R45, 0x380, RZ, 0xc0, !PT ;  /* 0x000003802d2c7812 */ /* 0x000fe400078ec0ff */
[----:B------:R-:W-:Y:S02]  /*7540*/  LOP3.LUT R52, R53, 0x380, RZ, 0xc0, !PT ;  /* 0x0000038035347812 */ /* 0x000fe400078ec0ff */
[----:B------:R-:W-:Y:S02]  /*7550*/  LOP3.LUT R56, R57, 0x380, RZ, 0xc0, !PT ;  /* 0x0000038039387812 */ /* 0x000fe400078ec0ff */
[----:B------:R-:W-:-:S02]  /*7560*/  LOP3.LUT R60, R61, 0x380, RZ, 0xc0, !PT ;  /* 0x000003803d3c7812 */ /* 0x000fc400078ec0ff */
[----:B------:R-:W-:Y:S02]  /*7570*/  MOV R223, R4 ;  /* 0x0000000400df7202 */ /* 0x000fe40000000f00 */
[----:B------:R-:W-:Y:S01]  /*7580*/  LOP3.LUT R64, R64, R65, RZ, 0x3c, !PT ;  /* 0x0000004140407212 */ /* 0x000fe200078e3cff */
[----:B------:R-:W-:Y:S01]  /*7590*/  IMAD.X R65, RZ, RZ, R111, P2 ;  /* 0x000000ffff417224 */ /* 0x000fe200010e066f */
[----:B------:R-:W-:Y:S02]  /*75a0*/  F2FP.BF16.F32.PACK_AB R5, R27, R26 ;  /* 0x0000001a1b05723e */ /* 0x000fe400000010ff */
[----:B------:R-:W-:Y:S02]  /*75b0*/  LOP3.LUT R26, R110, 0x380, RZ, 0xc0, !PT ;  /* 0x000003806e1a7812 */ /* 0x000fe400078ec0ff */
[----:B------:R-:W-:Y:S02]  /*75c0*/  SHF.R.U64 R40, R40, 0x3, RZ ;  /* 0x0000000328287819 */ /* 0x000fe400000012ff */
[----:B------:R-:W-:-:S02]  /*75d0*/  SHF.R.U64 R44, R44, 0x3, RZ ;  /* 0x000000032c2c7819 */ /* 0x000fc400000012ff */
[----:B------:R-:W-:Y:S02]  /*75e0*/  SHF.R.U64 R52, R52, 0x3, RZ ;  /* 0x0000000334347819 */ /* 0x000fe400000012ff */
[----:B------:R-:W-:Y:S02]  /*75f0*/  SHF.R.U64 R56, R56, 0x3, RZ ;  /* 0x0000000338387819 */ /* 0x000fe400000012ff */
[----:B------:R-:W-:Y:S02]  /*7600*/  SHF.R.U64 R60, R60, 0x3, RZ ;  /* 0x000000033c3c7819 */ /* 0x000fe400000012ff */
[----:B------:R-:W-:Y:S02]  /*7610*/  IADD3 R27, P2, R110, 0xf000, RZ ;  /* 0x0000f0006e1b7810 */ /* 0x000fe40007f5e0ff */
[----:B------:R-:W-:Y:S02]  /*7620*/  F2FP.BF16.F32.PACK_AB R6, R7, R205 ;  /* 0x000000cd0706723e */ /* 0x000fe400000010ff */
[----:B------:R-:W-:Y:S01]  /*7630*/  F2FP.BF16.F32.PACK_AB R4, R206, R208 ;  /* 0x000000d0ce04723e */ /* 0x000fe200000010ff */
[----:B------:R-:W-:Y:S01]  /*7640*/  IMAD.X R89, RZ, RZ, R111, P2 ;  /* 0x000000ffff597224 */ /* 0x000fe200010e066f */
[----:B------:R-:W-:-:S02]  /*7650*/  F2FP.BF16.F32.PACK_AB R7, R31, R30 ;  /* 0x0000001e1f07723e */ /* 0x000fc400000010ff */
[----:B------:R-:W-:Y:S02]  /*7660*/  SHF.R.U64 R31, R26, 0x3, RZ ;  /* 0x000000031a1f7819 */ /* 0x000fe400000012ff */
[----:B------:R-:W-:Y:S01]  /*7670*/  LOP3.LUT R40, R40, R41, RZ, 0x3c, !PT ;  /* 0x0000002928287212 */ /* 0x000fe200078e3cff */
[--C-:B------:R-:W-:Y:S01]  /*7680*/  IMAD.X R41, RZ, RZ, R111.reuse, P1 ;  /* 0x000000ffff297224 */ /* 0x100fe200008e066f */
[----:B------:R-:W-:Y:S01]  /*7690*/  LOP3.LUT R44, R44, R45, RZ, 0x3c, !PT ;  /* 0x0000002d2c2c7212 */ /* 0x000fe200078e3cff */
[--C-:B------:R-:W-:Y:S01]  /*76a0*/  IMAD.X R45, RZ, RZ, R111.reuse, P6 ;  /* 0x000000ffff2d7224 */ /* 0x100fe200030e066f */
[----:B------:R-:W-:Y:S01]  /*76b0*/  LOP3.LUT R52, R52, R53, RZ, 0x3c, !PT ;  /* 0x0000003534347212 */ /* 0x000fe200078e3cff */
[--C-:B------:R-:W-:Y:S01]  /*76c0*/  IMAD.X R53, RZ, RZ, R111.reuse, P5 ;  /* 0x000000ffff357224 */ /* 0x100fe200028e066f */
[----:B------:R-:W-:Y:S01]  /*76d0*/  LOP3.LUT R56, R56, R57, RZ, 0x3c, !PT ;  /* 0x0000003938387212 */ /* 0x000fe200078e3cff */
[--C-:B------:R-:W-:Y:S01]  /*76e0*/  IMAD.X R57, RZ, RZ, R111.reuse, P4 ;  /* 0x000000ffff397224 */ /* 0x100fe200020e066f */
[----:B------:R-:W-:Y:S01]  /*76f0*/  LOP3.LUT R60, R60, R61, RZ, 0x3c, !PT ;  /* 0x0000003d3c3c7212 */ /* 0x000fe200078e3cff */
[----:B------:R-:W-:Y:S01]  /*7700*/  IMAD.X R61, RZ, RZ, R111, P3 ;  /* 0x000000ffff3d7224 */ /* 0x000fe200018e066f */
[----:B------:R-:W-:Y:S01]  /*7710*/  LOP3.LUT R26, R27, 0x380, RZ, 0xc0, !PT ;  /* 0x000003801b1a7812 */ /* 0x000fe200078ec0ff */
[----:B------:R0:W-:Y:S01]  /*7720*/  STSM.16.M88.4 [R223], R4 ;  /* 0x00000004df007844 */ /* 0x0001e20000000200 */
[----:B------:R-:W-:-:S02]  /*7730*/  IADD3 R69, P1, R110, 0xa000, RZ ;  /* 0x0000a0006e457810 */ /* 0x000fc40007f3e0ff */
[C---:B------:R-:W-:Y:S02]  /*7740*/  IADD3 R73, P6, R110.reuse, 0xb000, RZ ;  /* 0x0000b0006e497810 */ /* 0x040fe40007fde0ff */
[C---:B------:R-:W-:Y:S02]  /*7750*/  IADD3 R77, P5, R110.reuse, 0xc000, RZ ;  /* 0x0000c0006e4d7810 */ /* 0x040fe40007fbe0ff */
[C---:B------:R-:W-:Y:S02]  /*7760*/  IADD3 R81, P4, R110.reuse, 0xd000, RZ ;  /* 0x0000d0006e517810 */ /* 0x040fe40007f9e0ff */
[----:B------:R-:W-:Y:S02]  /*7770*/  IADD3 R85, P3, R110, 0xe000, RZ ;  /* 0x0000e0006e557810 */ /* 0x000fe40007f7e0ff */
[----:B------:R-:W-:Y:S02]  /*7780*/  LOP3.LUT R110, R31, R110, RZ, 0x3c, !PT ;  /* 0x0000006e1f6e7212 */ /* 0x000fe400078e3cff */
[----:B------:R-:W-:-:S02]  /*7790*/  SHF.R.U64 R26, R26, 0x3, RZ ;  /* 0x000000031a1a7819 */ /* 0x000fc400000012ff */
[----:B------:R-:W-:Y:S02]  /*77a0*/  MOV R31, R8 ;  /* 0x00000008001f7202 */ /* 0x000fe40000000f00 */
[----:B0-----:R-:W-:Y:S02]  /*77b0*/  F2FP.BF16.F32.PACK_AB R4, R204, R207 ;  /* 0x000000cfcc04723e */ /* 0x001fe400000010ff */
[----:B------:R-:W-:Y:S02]  /*77c0*/  F2FP.BF16.F32.PACK_AB R5, R35, R34 ;  /* 0x000000222305723e */ /* 0x000fe400000010ff */
[----:B------:R-:W-:Y:S02]  /*77d0*/  F2FP.BF16.F32.PACK_AB R6, R202, R203 ;  /* 0x000000cbca06723e */ /* 0x000fe400000010ff */
[----:B------:R-:W-:Y:S02]  /*77e0*/  F2FP.BF16.F32.PACK_AB R7, R39, R38 ;  /* 0x000000262707723e */ /* 0x000fe400000010ff */
[----:B------:R-:W-:-:S02]  /*77f0*/  MOV R30, R10 ;  /* 0x0000000a001e7202 */ /* 0x000fc40000000f00 */
[----:B------:R-:W-:Y:S01]  /*7800*/  F2FP.BF16.F32.PACK_AB R8, R200, R201 ;  /* 0x000000c9c808723e */ /* 0x000fe200000010ff */
[----:B------:R0:W-:Y:S01]  /*7810*/  STSM.16.M88.4 [R31], R4 ;  /* 0x000000041f007844 */ /* 0x0001e20000000200 */
[----:B------:R-:W-:Y:S02]  /*7820*/  F2FP.BF16.F32.PACK_AB R9, R43, R42 ;  /* 0x0000002a2b09723e */ /* 0x000fe400000010ff */
[----:B------:R-:W-:Y:S02]  /*7830*/  F2FP.BF16.F32.PACK_AB R10, R198, R199 ;  /* 0x000000c7c60a723e */ /* 0x000fe400000010ff */
[----:B------:R-:W-:Y:S02]  /*7840*/  F2FP.BF16.F32.PACK_AB R11, R47, R46 ;  /* 0x0000002e2f0b723e */ /* 0x000fe400000010ff */
[----:B------:R-:W-:Y:S02]  /*7850*/  MOV R34, R12 ;  /* 0x0000000c00227202 */ /* 0x000fe40000000f00 */
[----:B------:R-:W-:Y:S01]  /*7860*/  MOV R35, R14 ;  /* 0x0000000e00237202 */ /* 0x000fe20000000f00 */
[----:B------:R1:W-:Y:S01]  /*7870*/  STSM.16.M88.4 [R30], R8 ;  /* 0x000000081e007844 */ /* 0x0003e20000000200 */
[----:B------:R-:W-:-:S02]  /*7880*/  LOP3.LUT R88, R26, R27, RZ, 0x3c, !PT ;  /* 0x0000001b1a587212 */ /* 0x000fc400078e3cff */
[----:B------:R-:W-:Y:S02]  /*7890*/  MOV R205, R24 ;  /* 0x0000001800cd7202 */ /* 0x000fe40000000f00 */
[----:B------:R-:W-:Y:S02]  /*78a0*/  F2FP.BF16.F32.PACK_AB R12, R196, R197 ;  /* 0x000000c5c40c723e */ /* 0x000fe400000010ff */
[----:B------:R-:W-:Y:S02]  /*78b0*/  F2FP.BF16.F32.PACK_AB R13, R51, R50 ;  /* 0x00000032330d723e */ /* 0x000fe400000010ff */
[----:B------:R-:W-:Y:S02]  /*78c0*/  F2FP.BF16.F32.PACK_AB R14, R194, R195 ;  /* 0x000000c3c20e723e */ /* 0x000fe400000010ff */
[----:B------:R-:W-:Y:S02]  /*78d0*/  F2FP.BF16.F32.PACK_AB R15, R55, R54 ;  /* 0x00000036370f723e */ /* 0x000fe400000010ff */
[----:B------:R-:W-:-:S02]  /*78e0*/  MOV R206, R28 ;  /* 0x0000001c00ce7202 */ /* 0x000fc40000000f00 */
[----:B------:R-:W-:Y:S01]  /*78f0*/  F2FP.BF16.F32.PACK_AB R24, R192, R193 ;  /* 0x000000c1c018723e */ /* 0x000fe200000010ff */
[----:B------:R-:W-:Y:S01]  /*7900*/  STSM.16.M88.4 [R205], R12 ;  /* 0x0000000ccd007844 */ /* 0x000fe20000000200 */
[----:B------:R-:W-:Y:S02]  /*7910*/  F2FP.BF16.F32.PACK_AB R25, R59, R58 ;  /* 0x0000003a3b19723e */ /* 0x000fe400000010ff */
[----:B------:R-:W-:Y:S02]  /*7920*/  F2FP.BF16.F32.PACK_AB R26, R190, R191 ;  /* 0x000000bfbe1a723e */ /* 0x000fe400000010ff */
[----:B------:R-:W-:Y:S02]  /*7930*/  F2FP.BF16.F32.PACK_AB R27, R63, R62 ;  /* 0x0000003e3f1b723e */ /* 0x000fe400000010ff */
[----:B------:R-:W-:Y:S02]  /*7940*/  MOV R48, R48 ;  /* 0x0000003000307202 */ /* 0x000fe40000000f00 */
[----:B0-----:R-:W-:Y:S01]  /*7950*/  F2FP.BF16.F32.PACK_AB R4, R182, R183 ;  /* 0x000000b7b604723e */ /* 0x001fe200000010ff */
[----:B------:R-:W-:Y:S01]  /*7960*/  STSM.16.M88.4 [R206], R24 ;  /* 0x00000018ce007844 */ /* 0x000fe20000000200 */
[----:B------:R-:W-:-:S02]  /*7970*/  F2FP.BF16.F32.PACK_AB R5, R67, R66 ;  /* 0x000000424305723e */ /* 0x000fc400000010ff */
[----:B------:R-:W-:Y:S02]  /*7980*/  F2FP.BF16.F32.PACK_AB R6, R180, R181 ;  /* 0x000000b5b406723e */ /* 0x000fe400000010ff */
[----:B------:R-:W-:Y:S02]  /*7990*/  F2FP.BF16.F32.PACK_AB R7, R71, R70 ;  /* 0x000000464707723e */ /* 0x000fe400000010ff */
[----:B------:R-:W-:Y:S02]  /*79a0*/  MOV R114, R114 ;  /* 0x0000007200727202 */ /* 0x000fe40000000f00 */
[----:B-1----:R-:W-:Y:S01]  /*79b0*/  F2FP.BF16.F32.PACK_AB R8, R178, R179 ;  /* 0x000000b3b208723e */ /* 0x002fe200000010ff */
[----:B------:R0:W-:Y:S01]  /*79c0*/  STSM.16.M88.4 [R48], R4 ;  /* 0x0000000430007844 */ /* 0x0001e20000000200 */
[----:B------:R-:W-:Y:S02]  /*79d0*/  F2FP.BF16.F32.PACK_AB R9, R75, R74 ;  /* 0x0000004a4b09723e */ /* 0x000fe400000010ff */
[----:B------:R-:W-:-:S02]  /*79e0*/  F2FP.BF16.F32.PACK_AB R10, R176, R177 ;  /* 0x000000b1b00a723e */ /* 0x000fc400000010ff */
[----:B------:R-:W-:Y:S02]  /*79f0*/  F2FP.BF16.F32.PACK_AB R11, R79, R78 ;  /* 0x0000004e4f0b723e */ /* 0x000fe400000010ff */
[----:B------:R-:W-:Y:S02]  /*7a00*/  MOV R119, R118 ;  /* 0x0000007600777202 */ /* 0x000fe40000000f00 */
[----:B------:R-:W-:Y:S01]  /*7a10*/  F2FP.BF16.F32.PACK_AB R28, R174, R175 ;  /* 0x000000afae1c723e */ /* 0x000fe200000010ff */
[----:B------:R1:W-:Y:S01]  /*7a20*/  STSM.16.M88.4 [R114], R8 ;  /* 0x0000000872007844 */ /* 0x0003e20000000200 */
[----:B------:R-:W-:Y:S02]  /*7a30*/  F2FP.BF16.F32.PACK_AB R29, R83, R82 ;  /* 0x00000052531d723e */ /* 0x000fe400000010ff */
[----:B------:R-:W-:Y:S02]  /*7a40*/  F2FP.BF16.F32.PACK_AB R30, R172, R173 ;  /* 0x000000adac1e723e */ /* 0x000fe400000010ff */
[----:B------:R-:W-:-:S02]  /*7a50*/  F2FP.BF16.F32.PACK_AB R31, R87, R86 ;  /* 0x00000056571f723e */ /* 0x000fc400000010ff */
[----:B------:R-:W-:Y:S02]  /*7a60*/  MOV R118, R122 ;  /* 0x0000007a00767202 */ /* 0x000fe40000000f00 */
[----:B0-----:R-:W-:Y:S01]  /*7a70*/  F2FP.BF16.F32.PACK_AB R48, R160, R171 ;  /* 0x000000aba030723e */ /* 0x001fe200000010ff */
[----:B------:R-:W-:Y:S01]  /*7a80*/  STSM.16.M88.4 [R119], R28 ;  /* 0x0000001c77007844 */ /* 0x000fe20000000200 */
[----:B------:R-:W-:Y:S02]  /*7a90*/  F2FP.BF16.F32.PACK_AB R49, R91, R90 ;  /* 0x0000005a5b31723e */ /* 0x000fe400000010ff */
[----:B------:R-:W-:Y:S02]  /*7aa0*/  F2FP.BF16.F32.PACK_AB R50, R93, R154 ;  /* 0x0000009a5d32723e */ /* 0x000fe400000010ff */
[----:B------:R-:W-:Y:S02]  /*7ab0*/  F2FP.BF16.F32.PACK_AB R51, R95, R94 ;  /* 0x0000005e5f33723e */ /* 0x000fe400000010ff */
[----:B------:R-:W-:-:S02]  /*7ac0*/  MOV R126, R126 ;  /* 0x0000007e007e7202 */ /* 0x000fc40000000f00 */
[----:B------:R-:W-:Y:S01]  /*7ad0*/  MOV R130, R130 ;  /* 0x0000008200827202 */ /* 0x000fe20000000f00 */
[----:B------:R-:W-:Y:S01]  /*7ae0*/  STSM.16.M88.4 [R118], R48 ;  /* 0x0000003076007844 */ /* 0x000fe20000000200 */
[----:B------:R-:W-:Y:S02]  /*7af0*/  MOV R134, R134 ;  /* 0x0000008600867202 */ /* 0x000fe40000000f00 */
[----:B-1----:R-:W-:Y:S01]  /*7b00*/  F2FP.BF16.F32.PACK_AB R114, R117, R116 ;  /* 0x000000747572723e */ /* 0x002fe200000010ff */
[----:B------:R-:W-:Y:S01]  /*7b10*/  STSM.16.M88.4 [R126], R96 ;  /* 0x000000607e007844 */ /* 0x000fe20000000200 */
[----:B------:R-:W-:Y:S02]  /*7b20*/  F2FP.BF16.F32.PACK_AB R115, R157, R156 ;  /* 0x0000009c9d73723e */ /* 0x000fe400000010ff */
[----:B------:R-:W-:Y:S01]  /*7b30*/  MOV R138, R138 ;  /* 0x0000008a008a7202 */ /* 0x000fe20000000f00 */
[----:B------:R0:W-:Y:S01]  /*7b40*/  STSM.16.M88.4 [R130], R104 ;  /* 0x0000006882007844 */ /* 0x0001e20000000200 */
[----:B------:R-:W-:-:S02]  /*7b50*/  F2FP.BF16.F32.PACK_AB R122, R125, R124 ;  /* 0x0000007c7d7a723e */ /* 0x000fc400000010ff */
[----:B------:R-:W-:Y:S01]  /*7b60*/  F2FP.BF16.F32.PACK_AB R123, R162, R161 ;  /* 0x000000a1a27b723e */ /* 0x000fe200000010ff */
[----:B------:R1:W-:Y:S01]  /*7b70*/  STSM.16.M88.4 [R134], R112 ;  /* 0x0000007086007844 */ /* 0x0003e20000000200 */
[----:B------:R-:W-:Y:S02]  /*7b80*/  MOV R142, R142 ;  /* 0x0000008e008e7202 */ /* 0x000fe40000000f00 */
[----:B------:R-:W-:Y:S01]  /*7b90*/  F2FP.BF16.F32.PACK_AB R131, R166, R165 ;  /* 0x000000a5a683723e */ /* 0x000fe200000010ff */
[----:B------:R1:W-:Y:S01]  /*7ba0*/  STSM.16.M88.4 [R138], R120 ;  /* 0x000000788a007844 */ /* 0x0003e20000000200 */
[----:B------:R-:W-:Y:S02]  /*7bb0*/  F2FP.BF16.F32.PACK_AB R4, R137, R136 ;  /* 0x000000888904723e */ /* 0x000fe400000010ff */
[----:B------:R-:W-:Y:S02]  /*7bc0*/  F2FP.BF16.F32.PACK_AB R5, R168, R167 ;  /* 0x000000a7a805723e */ /* 0x000fe400000010ff */
[----:B------:R-:W-:-:S02]  /*7bd0*/  F2FP.BF16.F32.PACK_AB R6, R141, R140 ;  /* 0x0000008c8d06723e */ /* 0x000fc400000010ff */
[----:B------:R-:W-:Y:S02]  /*7be0*/  F2FP.BF16.F32.PACK_AB R7, R170, R169 ;  /* 0x000000a9aa07723e */ /* 0x000fe400000010ff */
[----:B0-----:R-:W-:Y:S02]  /*7bf0*/  F2FP.BF16.F32.PACK_AB R130, R133, R132 ;  /* 0x000000848582723e */ /* 0x001fe400000010ff */
[----:B------:R-:W-:Y:S02]  /*7c00*/  F2FP.BF16.F32.PACK_AB R145, R147, R146 ;  /* 0x000000929391723e */ /* 0x000fe400000010ff */
[----:B------:R-:W-:Y:S01]  /*7c10*/  LOP3.LUT R68, R69, 0x380, RZ, 0xc0, !PT ;  /* 0x0000038045447812 */ /* 0x000fe200078ec0ff */
[----:B------:R1:W-:Y:S01]  /*7c20*/  STSM.16.M88.4 [R142], R128 ;  /* 0x000000808e007844 */ /* 0x0003e20000000200 */
[----:B------:R-:W-:Y:S02]  /*7c30*/  LOP3.LUT R72, R73, 0x380, RZ, 0xc0, !PT ;  /* 0x0000038049487812 */ /* 0x000fe400078ec0ff */
[----:B------:R-:W-:Y:S01]  /*7c40*/  LOP3.LUT R76, R77, 0x380, RZ, 0xc0, !PT ;  /* 0x000003804d4c7812 */ /* 0x000fe200078ec0ff */
[----:B------:R1:W-:Y:S01]  /*7c50*/  STSM.16.M88.4 [R34], R4 ;  /* 0x0000000422007844 */ /* 0x0003e20000000200 */
[----:B------:R-:W-:-:S02]  /*7c60*/  LOP3.LUT R80, R81, 0x380, RZ, 0xc0, !PT ;  /* 0x0000038051507812 */ /* 0x000fc400078ec0ff */
[----:B------:R-:W-:Y:S02]  /*7c70*/  LOP3.LUT R84, R85, 0x380, RZ, 0xc0, !PT ;  /* 0x0000038055547812 */ /* 0x000fe400078ec0ff */
[----:B------:R-:W-:Y:S02]  /*7c80*/  F2FP.BF16.F32.PACK_AB R146, R149, R148 ;  /* 0x000000949592723e */ /* 0x000fe400000010ff */
[----:B------:R-:W-:Y:S02]  /*7c90*/  F2FP.BF16.F32.PACK_AB R147, R151, R150 ;  /* 0x000000969793723e */ /* 0x000fe400000010ff */
[----:B------:R-:W-:Y:S02]  /*7ca0*/  SHF.R.U64 R68, R68, 0x3, RZ ;  /* 0x0000000344447819 */ /* 0x000fe400000012ff */
[----:B------:R-:W-:Y:S01]  /*7cb0*/  SHF.R.U64 R72, R72, 0x3, RZ ;  /* 0x0000000348487819 */ /* 0x000fe200000012ff */
[----:B------:R1:W-:Y:S01]  /*7cc0*/  STSM.16.M88.4 [R35], R144 ;  /* 0x0000009023007844 */ /* 0x0003e20000000200 */
[----:B------:R-:W-:-:S02]  /*7cd0*/  SHF.R.U64 R76, R76, 0x3, RZ ;  /* 0x000000034c4c7819 */ /* 0x000fc400000012ff */
[----:B------:R-:W-:Y:S02]  /*7ce0*/  SHF.R.U64 R80, R80, 0x3, RZ ;  /* 0x0000000350507819 */ /* 0x000fe400000012ff */
[----:B------:R-:W-:Y:S02]  /*7cf0*/  SHF.R.U64 R84, R84, 0x3, RZ ;  /* 0x0000000354547819 */ /* 0x000fe400000012ff */
[----:B------:R-:W-:Y:S01]  /*7d00*/  LOP3.LUT R68, R68, R69, RZ, 0x3c, !PT ;  /* 0x0000004544447212 */ /* 0x000fe200078e3cff */
[--C-:B------:R-:W-:Y:S01]  /*7d10*/  IMAD.X R69, RZ, RZ, R111.reuse, P1 ;  /* 0x000000ffff457224 */ /* 0x100fe200008e066f */
[----:B------:R-:W-:Y:S01]  /*7d20*/  LOP3.LUT R72, R72, R73, RZ, 0x3c, !PT ;  /* 0x0000004948487212 */ /* 0x000fe200078e3cff */
[--C-:B------:R-:W-:Y:S01]  /*7d30*/  IMAD.X R73, RZ, RZ, R111.reuse, P6 ;  /* 0x000000ffff497224 */ /* 0x100fe200030e066f */
[----:B------:R-:W-:Y:S02]  /*7d40*/  LOP3.LUT R76, R76, R77, RZ, 0x3c, !PT ;  /* 0x0000004d4c4c7212 */ /* 0x000fe400078e3cff */
[----:B------:R-:W-:Y:S01]  /*7d50*/  LOP3.LUT R80, R80, R81, RZ, 0x3c, !PT ;  /* 0x0000005150507212 */ /* 0x000fe200078e3cff */
[--C-:B------:R-:W-:Y:S01]  /*7d60*/  IMAD.X R81, RZ, RZ, R111.reuse, P4 ;  /* 0x000000ffff517224 */ /* 0x100fe200020e066f */
[----:B------:R-:W-:Y:S01]  /*7d70*/  LOP3.LUT R84, R84, R85, RZ, 0x3c, !PT ;  /* 0x0000005554547212 */ /* 0x000fe200078e3cff */
[----:B------:R-:W-:Y:S01]  /*7d80*/  IMAD.X R85, RZ, RZ, R111, P3 ;  /* 0x000000ffff557224 */ /* 0x000fe200018e066f */
[----:B------:R-:W-:Y:S01]  /*7d90*/  IADD3.X R77, RZ, R111, RZ, P5, !PT ;  /* 0x0000006fff4d7210 */ /* 0x000fe20002ffe4ff */
[----:B------:R-:W-:Y:S06]  /*7da0*/  BAR.SYNC.DEFER_BLOCKING 0x1, 0x100 ;  /* 0x0044000000007b1d */ /* 0x000fec0000010000 */
[----:B-1----:R-:W-:Y:S05]  /*7db0*/  @P0 BRA `(.L_x_39) ;  /* 0x0000000000cc0947 */ /* 0x002fea0003800000 */
[----:B------:R-:W0:Y:S01]  /*7dc0*/  LDC R10, c[0x0][0xbe8] ;  /* 0x0002fa00ff0a7b82 */ /* 0x000e220000000800 */
[----:B------:R-:W-:Y:S01]  /*7dd0*/  IMAD R4, RZ, RZ, -UR44 ;  /* 0x8000002cff047e24 */ /* 0x000fe2000f8e02ff */
[----:B------:R-:W-:Y:S01]  /*7de0*/  ULDC.64 UR8, c[0x0][0xb90] ;  /* 0x0002e40000087ab9 */ /* 0x000fe20000000a00 */
[----:B------:R-:W-:Y:S01]  /*7df0*/  IMAD.MOV R14, RZ, RZ, -R18 ;  /* 0x000000ffff0e7224 */ /* 0x000fe200078e0a12 */
[----:B------:R-:W-:Y:S02]  /*7e00*/  UIMAD UR6, UR10, UR8, URZ ;  /* 0x000000080a0672a4 */ /* 0x000fe4000f8e023f */
[----:B------:R-:W-:Y:S02]  /*7e10*/  UIMAD.WIDE.U32 UR4, UR7, UR8, URZ ;  /* 0x00000008070472a5 */ /* 0x000fe4000f8e003f */
[----:B------:R-:W1:Y:S01]  /*7e20*/  LDC R15, c[0x0][0xc38] ;  /* 0x00030e00ff0f7b82 */ /* 0x000e620000000800 */
[----:B------:R-:W-:-:S04]  /*7e30*/  UIMAD UR6, UR7, UR9, UR6 ;  /* 0x00000009070672a4 */ /* 0x000fc8000f8e0206 */
[----:B------:R-:W-:-:S03]  /*7e40*/  UIADD3 UR6, UR5, UR6, URZ ;  /* 0x0000000605067290 */ /* 0x000fc6000fffe03f */
[----:B------:R-:W2:Y:S01]  /*7e50*/  LDC.64 R12, c[0x0][0xb98] ;  /* 0x0002e600ff0c7b82 */ /* 0x000ea20000000a00 */
[----:B0-----:R-:W-:Y:S01]  /*7e60*/  ISETP.NE.AND P0, PT, R10, 0x1, PT ;  /* 0x000000010a00780c */ /* 0x001fe20003f05270 */
[----:B-1----:R-:W-:-:S04]  /*7e70*/  IMAD R15, R15, R4, UR46 ;  /* 0x0000002e0f0f7e24 */ /* 0x002fc8000f8e0204 */
[----:B------:R-:W-:-:S08]  /*7e80*/  IMAD R8, R15, 0x40, R214 ;  /* 0x000000400f087824 */ /* 0x000fd000078e02d6 */
[----:B------:R-:W0:Y:S01]  /*7e90*/  @P0 LDC R5, c[0x0][0xbec] ;  /* 0x0002fb00ff050b82 */ /* 0x000e220000000800 */
[----:B------:R-:W-:Y:S02]  /*7ea0*/  IMAD R15, R15, 0x40, R2 ;  /* 0x000000400f0f7824 */ /* 0x000fe400078e0202 */
[----:B------:R-:W-:Y:S02]  /*7eb0*/  IMAD.MOV.U32 R7, RZ, RZ, R8 ;  /* 0x000000ffff077224 */ /* 0x000fe400078e0008 */
[----:B--2---:R-:W-:-:S03]  /*7ec0*/  IMAD R6, R12, UR11, RZ ;  /* 0x0000000b0c067c24 */ /* 0x004fc6000f8e02ff */
[----:B------:R-:W1:Y:S01]  /*7ed0*/  @P0 LDC R9, c[0x0][0xbf0] ;  /* 0x0002fc00ff090b82 */ /* 0x000e620000000800 */
[----:B0-----:R-:W-:-:S04]  /*7ee0*/  @P0 IMAD.HI.U32 R4, R8, R5, RZ ;  /* 0x0000000508040227 */ /* 0x001fc800078e00ff */
[----:B------:R-:W-:Y:S02]  /*7ef0*/  IMAD.U32 R5, RZ, RZ, UR5 ;  /* 0x00000005ff057e24 */ /* 0x000fe4000f8e00ff */
[----:B------:R-:W-:Y:S01]  /*7f00*/  IMAD.U32 R5, RZ, RZ, UR6 ;  /* 0x00000006ff057e24 */ /* 0x000fe2000f8e00ff */
[----:B-1----:R-:W-:Y:S01]  /*7f10*/  @P0 SHF.R.U32.HI R7, RZ, R9, R4 ;  /* 0x00000009ff070219 */ /* 0x002fe20000011604 */
[----:B------:R-:W-:Y:S01]  /*7f20*/  IMAD.U32 R4, RZ, RZ, UR4 ;  /* 0x00000004ff047e24 */ /* 0x000fe2000f8e00ff */
[----:B------:R-:W-:Y:S02]  /*7f30*/  ULDC.64 UR4, c[0x0][0xb88] ;  /* 0x0002e20000047ab9 */ /* 0x000fe40000000a00 */
[--C-:B------:R-:W-:Y:S01]  /*7f40*/  SHF.R.S32.HI R11, RZ, 0x1f, R7.reuse ;  /* 0x0000001fff0b7819 */ /* 0x100fe20000011407 */
[----:B------:R-:W-:Y:S02]  /*7f50*/  IMAD.MOV R9, RZ, RZ, -R7 ;  /* 0x000000ffff097224 */ /* 0x000fe400078e0a07 */
[----:B------:R-:W-:-:S04]  /*7f60*/  IMAD.WIDE.U32 R4, R12, UR45, R4 ;  /* 0x0000002d0c047c25 */ /* 0x000fc8000f8e0004 */
[----:B------:R-:W-:Y:S01]  /*7f70*/  IMAD R9, R10, R9, R8 ;  /* 0x000000090a097224 */ /* 0x000fe200078e0208 */
[----:B------:R-:W-:Y:S01]  /*7f80*/  IADD3 R4, P0, R7, R4, RZ ;  /* 0x0000000407047210 */ /* 0x000fe20007f1e0ff */
[----:B------:R-:W-:-:S03]  /*7f90*/  IMAD R8, R13, UR45, R6 ;  /* 0x0000002d0d087c24 */ /* 0x000fc6000f8e0206 */
[----:B------:R-:W-:Y:S02]  /*7fa0*/  SHF.R.S32.HI R6, RZ, 0x1f, R9 ;  /* 0x0000001fff067819 */ /* 0x000fe40000011409 */
[----:B------:R-:W-:-:S03]  /*7fb0*/  IADD3.X R5, R11, R5, R8, P0, !PT ;  /* 0x000000050b057210 */ /* 0x000fc600007fe408 */
[----:B------:R-:W-:Y:S02]  /*7fc0*/  IMAD R6, R6, UR4, RZ ;  /* 0x0000000406067c24 */ /* 0x000fe4000f8e02ff */
[----:B------:R-:W-:-:S04]  /*7fd0*/  IMAD.WIDE.U32 R4, R9, UR4, R4 ;  /* 0x0000000409047c25 */ /* 0x000fc8000f8e0004 */
[----:B------:R-:W-:Y:S01]  /*7fe0*/  IMAD R7, R9, UR5, R6 ;  /* 0x0000000509077c24 */ /* 0x000fe2000f8e0206 */
[----:B------:R-:W-:Y:S01]  /*7ff0*/  ULDC.64 UR4, c[0x0][0xb50] ;  /* 0x0002d40000047ab9 */ /* 0x000fe20000000a00 */
[----:B------:R-:W-:Y:S01]  /*8000*/  VIADD R9, R15, 0x8 ;  /* 0x000000080f097836 */ /* 0x000fe20000000000 */
[----:B------:R-:W-:Y:S01]  /*8010*/  LEA R11, P0, R4, UR4, 0x2 ;  /* 0x00000004040b7c11 */ /* 0x000fe2000f8010ff */
[----:B------:R-:W-:Y:S01]  /*8020*/  IMAD.IADD R5, R5, 0x1, R7 ;  /* 0x0000000105057824 */ /* 0x000fe200078e0207 */
[----:B------:R-:W-:Y:S02]  /*8030*/  ULDC UR4, c[0x0][0xa88] ;  /* 0x0002a20000047ab9 */ /* 0x000fe40000000800 */
[----:B------:R-:W-:Y:S01]  /*8040*/  IMAD R8, R10, UR4, RZ ;  /* 0x000000040a087c24 */ /* 0x000fe2000f8e02ff */
[----:B------:R-:W-:Y:S01]  /*8050*/  SHFL.IDX PT, R6, R11, 0x1, 0x1c1f ;  /* 0x003c1f000b067f89 */ /* 0x000fe200000e0000 */
[----:B------:R-:W-:Y:S02]  /*8060*/  LEA.HI.X R12, R4, UR5, R5, 0x2, P0 ;  /* 0x00000005040c7c11 */ /* 0x000fe400080f1405 */
[----:B------:R-:W-:Y:S01]  /*8070*/  ISETP.NE.AND P0, PT, R17, R14, PT ;  /* 0x0000000e1100720c */ /* 0x000fe20003f05270 */
[----:B------:R-:W-:Y:S03]  /*8080*/  SHFL.IDX PT, R4, R11, RZ, 0x1c1f ;  /* 0x001c1fff0b047589 */ /* 0x000fe600000e0000 */
[-C--:B------:R-:W-:Y:S01]  /*8090*/  ISETP.GE.OR P1, PT, R15, R8.reuse, P0 ;  /* 0x000000080f00720c */ /* 0x080fe20000726670 */
[----:B------:R-:W0:Y:S01]  /*80a0*/  SHFL.IDX PT, R5, R12, RZ, 0x1c1f ;  /* 0x001c1fff0c057589 */ /* 0x000e2200000e0000 */
[----:B------:R-:W-:-:S03]  /*80b0*/  ISETP.GE.OR P0, PT, R9, R8, P0 ;  /* 0x000000080900720c */ /* 0x000fc60000706670 */
[----:B------:R-:W1:Y:S08]  /*80c0*/  SHFL.IDX PT, R7, R12, 0x1, 0x1c1f ;  /* 0x003c1f000c077f89 */ /* 0x000e7000000e0000 */
[----:B0-----:R0:W-:Y:S04]  /*80d0*/  @!P1 ST.E desc[UR42][R4.64], R3 ;  /* 0x0000000304009985 */ /* 0x0011e8000c10192a */
[----:B-1----:R0:W-:Y:S02]  /*80e0*/  @!P0 ST.E desc[UR42][R6.64], R0 ;  /* 0x0000000006008985 */ /* 0x0021e4000c10192a */
.L_x_39:
[----:B------:R-:W1:Y:S01]  /*80f0*/  LDC R14, c[0x0][0xbe8] ;  /* 0x0002fa00ff0e7b82 */ /* 0x000e620000000800 */
[----:B------:R-:W-:Y:S01]  /*8100*/  ULDC UR12, c[0x0][0xac8] ;  /* 0x0002b200000c7ab9 */ /* 0x000fe20000000800 */
[----:B0-----:R0:W5:Y:S04]  /*8110*/  LD.E.128 R4, desc[UR42][R20.64] ;  /* 0x0000002a14047980 */ /* 0x001168000c101d00 */
[----:B------:R-:W5:Y:S02]  /*8120*/  LD.E.128 R108, desc[UR42][R110.64] ;  /* 0x0000002a6e6c7980 */ /* 0x000f64000c101d00 */
[----:B------:R-:W2:Y:S01]  /*8130*/  LDC R10, c[0x0][0xc38] ;  /* 0x00030e00ff0a7b82 */ /* 0x000ea20000000800 */
[----:B------:R-:W-:Y:S01]  /*8140*/  ISETP.GE.AND P1, PT, R189, UR12, PT ;  /* 0x0000000cbd007c0c */ /* 0x000fe2000bf26270 */
[----:B------:R-:W-:Y:S01]  /*8150*/  IMAD R9, RZ, RZ, -UR44 ;  /* 0x8000002cff097e24 */ /* 0x000fe2000f8e02ff */
[----:B------:R-:W-:Y:S01]  /*8160*/  ULDC.64 UR8, c[0x0][0xae8] ;  /* 0x0002ba0000087ab9 */ /* 0x000fe20000000a00 */
[----:B------:R-:W5:Y:S04]  /*8170*/  LD.E.128 R32, desc[UR42][R32.64] ;  /* 0x0000002a20207980 */ /* 0x000f68000c101d00 */
[----:B------:R-:W3:Y:S01]  /*8180*/  LDC.64 R12, c[0x0][0xae0] ;  /* 0x0002b800ff0c7b82 */ /* 0x000ee20000000a00 */
[----:B------:R-:W5:Y:S04]  /*8190*/  LD.E.128 R36, desc[UR42][R36.64] ;  /* 0x0000002a24247980 */ /* 0x000f68000c101d00 */
[----:B------:R-:W5:Y:S01]  /*81a0*/  LD.E.128 R40, desc[UR42][R40.64] ;  /* 0x0000002a28287980 */ /* 0x000f62000c101d00 */
[----:B-1----:R-:W-:-:S03]  /*81b0*/  ISETP.NE.AND P3, PT, R14, 0x1, PT ;  /* 0x000000010e00780c */ /* 0x002fc60003f65270 */
[----:B------:R-:W5:Y:S01]  /*81c0*/  LD.E.128 R44, desc[UR42][R44.64] ;  /* 0x0000002a2c2c7980 */ /* 0x000f62000c101d00 */
[----:B------:R-:W-:Y:S02]  /*81d0*/  ISETP.GE.AND P0, PT, R188, UR12, PT ;  /* 0x0000000cbc007c0c */ /* 0x000fe4000bf06270 */
[----:B------:R-:W-:Y:S01]  /*81e0*/  SEL R3, RZ, 0xffffffff, P1 ;  /* 0xffffffffff037807 */ /* 0x000fe20000800000 */
[----:B------:R-:W5:Y:S01]  /*81f0*/  LD.E.128 R52, desc[UR42][R52.64] ;  /* 0x0000002a34347980 */ /* 0x000f62000c101d00 */
[----:B------:R-:W-:-:S03]  /*8200*/  ISETP.GE.AND P2, PT, R16, UR12, PT ;  /* 0x0000000c10007c0c */ /* 0x000fc6000bf46270 */
[----:B------:R-:W5:Y:S02]  /*8210*/  LD.E.128 R56, desc[UR42][R56.64] ;  /* 0x0000002a38387980 */ /* 0x000f64000c101d00 */
[----:B0-----:R-:W0:Y:S01]  /*8220*/  @P3 LDC R20, c[0x0][0xbec] ;  /* 0x0002fb00ff143b82 */ /* 0x001e220000000800 */
[----:B------:R-:W-:Y:S01]  /*8230*/  SEL R8, RZ, 0xffffffff, P0 ;  /* 0xffffffffff087807 */ /* 0x000fe20000000000 */
[----:B------:R-:W-:Y:S01]  /*8240*/  IMAD.SHL.U32 R3, R3, 0x2, RZ ;  /* 0x0000000203037824 */ /* 0x000fe200078e00ff */
[----:B------:R-:W-:Y:S01]  /*8250*/  SEL R0, RZ, 0x1, P2 ;  /* 0x00000001ff007807 */ /* 0x000fe20001000000 */
[----:B------:R-:W5:Y:S04]  /*8260*/  LD.E.128 R60, desc[UR42][R60.64] ;  /* 0x0000002a3c3c7980 */ /* 0x000f68000c101d00 */
[----:B------:R-:W1:Y:S01]  /*8270*/  @P3 LDC R11, c[0x0][0xbf0] ;  /* 0x0002fc00ff0b3b82 */ /* 0x000e620000000800 */
[----:B------:R-:W-:Y:S01]  /*8280*/  IMAD.SHL.U32 R8, R8, 0x4, RZ ;  /* 0x0000000408087824 */ /* 0x000fe200078e00ff */
[----:B------:R-:W-:Y:S01]  /*8290*/  LOP3.LUT R3, R3, 0x2, R0, 0xe2, !PT ;  /* 0x0000000203037812 */ /* 0x000fe200078ee200 */
[----:B------:R-:W5:Y:S01]  /*82a0*/  LD.E.128 R64, desc[UR42][R64.64] ;  /* 0x0000002a40407980 */ /* 0x000f62000c101d00 */
[----:B------:R-:W-:Y:S01]  /*82b0*/  ISETP.GE.AND P0, PT, R187, UR12, PT ;  /* 0x0000000cbb007c0c */ /* 0x000fe2000bf06270 */
[----:B--2---:R-:W-:Y:S01]  /*82c0*/  IMAD R28, R10, R9, UR46 ;  /* 0x0000002e0a1c7e24 */ /* 0x004fe2000f8e0209 */
[----:B------:R-:W-:Y:S01]  /*82d0*/  LOP3.LUT R3, R8, 0x4, R3, 0xe2, !PT ;  /* 0x0000000408037812 */ /* 0x000fe200078ee203 */
[----:B------:R-:W-:Y:S01]  /*82e0*/  IMAD R0, R209, 0x20, R211 ;  /* 0x00000020d1007824 */ /* 0x000fe200078e02d3 */
[----:B------:R-:W-:Y:S01]  /*82f0*/  SEL R8, RZ, 0xffffffff, P0 ;  /* 0xffffffffff087807 */ /* 0x000fe20000000000 */
[----:B------:R-:W5:Y:S02]  /*8300*/  LD.E.128 R68, desc[UR42][R68.64] ;  /* 0x0000002a44447980 */ /* 0x000f64000c101d00 */
[----:B------:R-:W-:-:S02]  /*8310*/  IMAD R15, R28, 0x40, R0 ;  /* 0x000000401c0f7824 */ /* 0x000fc400078e0200 */
[----:B------:R-:W-:Y:S01]  /*8320*/  IMAD.SHL.U32 R8, R8, 0x8, RZ ;  /* 0x0000000808087824 */ /* 0x000fe200078e00ff */
[----:B------:R-:W-:Y:S01]  /*8330*/  UIMAD UR6, UR10, UR8, URZ ;  /* 0x000000080a0672a4 */ /* 0x000fe2000f8e023f */
[----:B------:R-:W5:Y:S01]  /*8340*/  LD.E.128 R72, desc[UR42][R72.64] ;  /* 0x0000002a48487980 */ /* 0x000f62000c101d00 */
[----:B0-----:R-:W-:Y:S01]  /*8350*/  @P3 IMAD.HI.U32 R0, R15, R20, RZ ;  /* 0x000000140f003227 */ /* 0x001fe200078e00ff */
[----:B------:R-:W-:Y:S02]  /*8360*/  ISETP.GE.AND P1, PT, R186, UR12, PT ;  /* 0x0000000cba007c0c */ /* 0x000fe4000bf26270 */
[----:B------:R-:W-:Y:S01]  /*8370*/  LOP3.LUT R3, R8, 0x8, R3, 0xe2, !PT ;  /* 0x0000000808037812 */ /* 0x000fe200078ee203 */
[----:B------:R-:W-:Y:S01]  /*8380*/  IMAD.MOV.U32 R8, RZ, RZ, R15 ;  /* 0x000000ffff087224 */ /* 0x000fe200078e000f */
[----:B------:R-:W-:Y:S01]  /*8390*/  UIMAD.WIDE.U32 UR4, UR7, UR8, URZ ;  /* 0x00000008070472a5 */ /* 0x000fe2000f8e003f */
[----:B------:R-:W5:Y:S01]  /*83a0*/  LD.E.128 R76, desc[UR42][R76.64] ;  /* 0x0000002a4c4c7980 */ /* 0x000f62000c101d00 */
[----:B------:R-:W-:Y:S01]  /*83b0*/  UIMAD UR6, UR7, UR9, UR6 ;  /* 0x00000009070672a4 */ /* 0x000fe2000f8e0206 */
[----:B-1----:R-:W-:-:S02]  /*83c0*/  @P3 SHF.R.U32.HI R8, RZ, R11, R0 ;  /* 0x0000000bff083219 */ /* 0x002fc40000011600 */
[----:B------:R-:W-:Y:S01]  /*83d0*/  SEL R0, RZ, 0xffffffff, P1 ;  /* 0xffffffffff007807 */ /* 0x000fe20000800000 */
[----:B------:R-:W-:Y:S01]  /*83e0*/  ULDC.64 UR8, c[0x0][0xaf0] ;  /* 0x0002bc0000087ab9 */ /* 0x000fe20000000a00 */
[----:B------:R-:W-:Y:S01]  /*83f0*/  UIADD3 UR5, UR5, UR6, URZ ;  /* 0x0000000605057290 */ /* 0x000fe2000fffe03f */
[--C-:B------:R-:W-:Y:S01]  /*8400*/  SHF.R.S32.HI R11, RZ, 0x1f, R8.reuse ;  /* 0x0000001fff0b7819 */ /* 0x100fe20000011408 */
[----:B------:R-:W-:Y:S01]  /*8410*/  UIMAD UR6, UR11, UR8, URZ ;  /* 0x000000080b0672a4 */ /* 0x000fe2000f8e023f */
[----:B------:R-:W-:Y:S01]  /*8420*/  ISETP.GE.AND P0, PT, R185, UR12, PT ;  /* 0x0000000cb9007c0c */ /* 0x000fe2000bf06270 */
[----:B------:R-:W-:Y:S01]  /*8430*/  IMAD.SHL.U32 R0, R0, 0x10, RZ ;  /* 0x0000001000007824 */ /* 0x000fe200078e00ff */
[----:B------:R-:W-:Y:S01]  /*8440*/  UIMAD.WIDE.U32 UR4, UR45, UR8, UR4 ;  /* 0x000000082d0472a5 */ /* 0x000fe2000f8e0004 */
[----:B------:R-:W-:Y:S01]  /*8450*/  IMAD.MOV R10, RZ, RZ, -R8 ;  /* 0x000000ffff0a7224 */ /* 0x000fe200078e0a08 */
[----:B------:R-:W-:Y:S01]  /*8460*/  UIMAD UR6, UR45, UR9, UR6 ;  /* 0x000000092d0672a4 */ /* 0x000fe2000f8e0206 */
[----:B------:R-:W-:Y:S01]  /*8470*/  SEL R9, RZ, 0xffffffff, P0 ;  /* 0xffffffffff097807 */ /* 0x000fe20000000000 */
[----:B---3--:R-:W-:Y:S01]  /*8480*/  IMAD R11, R11, R12, RZ ;  /* 0x0000000c0b0b7224 */ /* 0x008fe200078e02ff */
[----:B------:R-:W-:Y:S01]  /*8490*/  LOP3.LUT R0, R0, 0x10, R3, 0xe2, !PT ;  /* 0x0000001000007812 */ /* 0x000fe200078ee203 */
[----:B------:R-:W-:Y:S01]  /*84a0*/  IMAD R3, R14, R10, R15 ;  /* 0x0000000a0e037224 */ /* 0x000fe200078e020f */
[----:B------:R-:W-:Y:S01]  /*84b0*/  UIADD3 UR5, UR5, UR6, URZ ;  /* 0x0000000605057290 */ /* 0x000fe2000fffe03f */
[----:B------:R-:W-:Y:S01]  /*84c0*/  IMAD R13, R8, R13, R11 ;  /* 0x0000000d080d7224 */ /* 0x000fe200078e020b */
[----:B------:R-:W5:Y:S01]  /*84d0*/  LD.E.128 R80, desc[UR42][R80.64] ;  /* 0x0000002a50507980 */ /* 0x000f62000c101d00 */
[----:B------:R-:W-:Y:S01]  /*84e0*/  IMAD.SHL.U32 R11, R9, 0x20, RZ ;  /* 0x00000020090b7824 */ /* 0x000fe200078e00ff */
[----:B------:R-:W-:-:S02]  /*84f0*/  ISETP.GE.AND P0, PT, R213, UR12, PT ;  /* 0x0000000cd5007c0c */ /* 0x000fc4000bf06270 */
[----:B------:R-:W5:Y:S01]  /*8500*/  LD.E.128 R84, desc[UR42][R84.64] ;  /* 0x0000002a54547980 */ /* 0x000f62000c101d00 */
[----:B------:R-:W-:Y:S01]  /*8510*/  SHF.R.S32.HI R10, RZ, 0x1f, R3 ;  /* 0x0000001fff0a7819 */ /* 0x000fe20000011403 */
[----:B------:R-:W-:Y:S01]  /*8520*/  IMAD.WIDE.U32 R8, R8, R12, UR4 ;  /* 0x0000000408087e25 */ /* 0x000fe2000f8e000c */
[----:B------:R-:W-:Y:S01]  /*8530*/  LOP3.LUT R0, R11, 0x20, R0, 0xe2, !PT ;  /* 0x000000200b007812 */ /* 0x000fe200078ee200 */
[----:B------:R-:W-:Y:S01]  /*8540*/  ULDC.64 UR4, c[0x0][0xad8] ;  /* 0x0002b60000047ab9 */ /* 0x000fe20000000a00 */
[----:B------:R-:W5:Y:S01]  /*8550*/  LD.E.128 R88, desc[UR42][R88.64] ;  /* 0x0000002a58587980 */ /* 0x000f62000c101d00 */
[----:B------:R-:W-:Y:S01]  /*8560*/  SEL R11, RZ, 0x40, P0 ;  /* 0x00000040ff0b7807 */ /* 0x000fe20000000000 */
[----:B------:R-:W-:Y:S01]  /*8570*/  IMAD R10, R10, UR4, RZ ;  /* 0x000000040a0a7c24 */ /* 0x000fe2000f8e02ff */
[----:B------:R-:W-:Y:S01]  /*8580*/  ULDC.64 UR6, c[0x0][0xa80] ;  /* 0x0002a00000067ab9 */ /* 0x000fe20000000a00 */
[----:B------:R-:W-:Y:S01]  /*8590*/  @!PT LDS RZ, [RZ] ;  /* 0x00000000fffff984 */ /* 0x000fe20000000800 */
[----:B------:R-:W-:Y:S01]  /*85a0*/  @!PT LDS RZ, [RZ] ;  /* 0x00000000fffff984 */ /* 0x000fe20000000800 */
[----:B------:R-:W-:Y:S01]  /*85b0*/  @!PT LDS RZ, [RZ] ;  /* 0x00000000fffff984 */ /* 0x000fe20000000800 */
[----:B------:R-:W-:Y:S01]  /*85c0*/  @!PT LDS RZ, [RZ] ;  /* 0x00000000fffff984 */ /* 0x000fe20000000800 */
[----:B------:R0:W-:Y:S06]  /*85d0*/  MEMBAR.ALL.CTA ;  /* 0x0000000000007992 */ /* 0x0001ec0000008000 */
[----:B0-----:R-:W0:Y:S01]  /*85e0*/  FENCE.VIEW.ASYNC.S ;  /* 0x00000000000073c6 */ /* 0x001e220000000000 */
[----:B------:R-:W-:Y:S01]  /*85f0*/  LOP3.LUT R0, R0, R11, RZ, 0xfc, !PT ;  /* 0x0000000b00007212 */ /* 0x000fe200078efcff */
[----:B------:R-:W-:Y:S01]  /*8600*/  IMAD R11, R3, UR5, R10 ;  /* 0x00000005030b7c24 */ /* 0x000fe2000f8e020a */
[----:B------:R-:W-:Y:S01]  /*8610*/  ULDC UR5, c[0x0][0xa88] ;  /* 0x0002a20000057ab9 */ /* 0x000fe20000000800 */
[----:B------:R-:W-:Y:S01]  /*8620*/  IMAD.IADD R9, R9, 0x1, R13 ;  /* 0x0000000109097824 */ /* 0x000fe200078e020d */
[----:B------:R-:W-:Y:S01]  /*8630*/  ISETP.GE.AND P0, PT, R212, UR12, PT ;  /* 0x0000000cd4007c0c */ /* 0x000fe2000bf06270 */
[----:B------:R-:W-:-:S02]  /*8640*/  IMAD R29, R14, UR5, RZ ;  /* 0x000000050e1d7c24 */ /* 0x000fc4000f8e02ff */
[----:B------:R-:W-:Y:S02]  /*8650*/  IMAD R28, R28, 0x40, R211 ;  /* 0x000000401c1c7824 */ /* 0x000fe400078e02d3 */
[----:B------:R-:W-:Y:S01]  /*8660*/  IMAD.WIDE.U32 R8, R3, UR4, R8 ;  /* 0x0000000403087c25 */ /* 0x000fe2000f8e0008 */
[----:B------:R-:W-:Y:S01]  /*8670*/  SEL R3, RZ, 0x80, P0 ;  /* 0x00000080ff037807 */ /* 0x000fe20000000000 */
[----:B------:R-:W-:Y:S01]  /*8680*/  UIADD3 UR4, UR41, 0x28c20, URZ ;  /* 0x00028c2029047890 */ /* 0x000fe2000fffe03f */
[----:B------:R-:W-:Y:S01]  /*8690*/  ISETP.GE.AND P0, PT, R28, R29, PT ;  /* 0x0000001d1c00720c */ /* 0x000fe20003f06270 */
[----:B------:R-:W-:Y:S01]  /*86a0*/  IMAD.IADD R9, R9, 0x1, R11 ;  /* 0x0000000109097824 */ /* 0x000fe200078e020b */
[----:B------:R-:W-:Y:S01]  /*86b0*/  LEA R26, P1, R8, UR6, 0x1 ;  /* 0x00000006081a7c11 */ /* 0x000fe2000f8208ff */
[----:B------:R-:W-:-:S03]  /*86c0*/  UPRMT UR4, URZ, 0x654, UR4 ;  /* 0x000006543f047896 */ /* 0x000fc60008000004 */
[----:B------:R-:W-:Y:S01]  /*86d0*/  LEA.HI.X R27, R8, UR7, R9, 0x1, P1 ;  /* 0x00000007081b7c11 */ /* 0x000fe200088f0c09 */
[----:B0-----:R0:W1:Y:S01]  /*86e0*/  SHFL.IDX PT, R10, R26, RZ, 0x181f ;  /* 0x00181fff1a0a7589 */ /* 0x00106200000e0000 */
[----:B------:R-:W-:Y:S03]  /*86f0*/  BSSY B0, `(.L_x_40) ;  /* 0x0000024000007945 */ /* 0x000fe60003800000 */
[----:B------:R0:W2:Y:S01]  /*8700*/  SHFL.IDX PT, R11, R27, RZ, 0x181f ;  /* 0x00181fff1b0b7589 */ /* 0x0000a200000e0000 */
[----:B------:R-:W-:Y:S01]  /*8710*/  SYNCS.ARRIVE.TRANS64.RED.A1T0 RZ, [UR4], RZ ;  /* 0x000000ffffff79a7 */ /* 0x000fe20008100404 */
[----:B------:R-:W-:Y:S01]  /*8720*/  LOP3.LUT R3, R0, R3, RZ, 0xfc, !PT ;  /* 0x0000000300037212 */ /* 0x000fe200078efcff */
[----:B------:R-:W-:Y:S06]  /*8730*/  @P0 BRA `(.L_x_41) ;  /* 0x00000000007c0947 */ /* 0x000fec0003800000 */
[----:B------:R-:W-:Y:S02]  /*8740*/  ISETP.GE.AND P1, PT, R189, UR12, PT ;  /* 0x0000000cbd007c0c */ /* 0x000fe4000bf26270 */
[----:B------:R-:W-:Y:S02]  /*8750*/  ISETP.GE.AND P0, PT, R16, UR12, PT ;  /* 0x0000000c10007c0c */ /* 0x000fe4000bf06270 */
[----:B------:R-:W-:Y:S02]  /*8760*/  ISETP.GE.AND P5, PT, R188, UR12, PT ;  /* 0x0000000cbc007c0c */ /* 0x000fe4000bfa6270 */
[----:B------:R-:W-:-:S07]  /*8770*/  ISETP.GE.AND P3, PT, R187, UR12, PT ;  /* 0x0000000cbb007c0c */ /* 0x000fce000bf66270 */
[CC--:B-1----:R-:W-:Y:S02]  /*8780*/  @!P1 LEA R12, P2, R189.reuse, R10.reuse, 0x1 ;  /* 0x0000000abd0c9211 */ /* 0x0c2fe400078408ff */
[----:B--2---:R-:W-:Y:S02]  /*8790*/  @!P0 IMAD.WIDE R8, R16, 0x2, R10 ;  /* 0x0000000210088825 */ /* 0x004fe400078e020a */
[----:B------:R-:W-:Y:S02]  /*87a0*/  @!P1 LEA.HI.X R13, R189, R11, R222, 0x1, P2 ;  /* 0x0000000bbd0d9211 */ /* 0x000fe400010f0cde */
[----:B------:R-:W-:Y:S01]  /*87b0*/  ISETP.GE.AND P2, PT, R186, UR12, PT ;  /* 0x0000000cba007c0c */ /* 0x000fe2000bf46270 */
[----:B-----5:R1:W-:Y:S01]  /*87c0*/  @!P0 ST.E.128 desc[UR42][R8.64], R108 ;  /* 0x0000006c08008985 */ /* 0x0203e2000c101d2a */
[----:B------:R-:W-:Y:S02]  /*87d0*/  @!P5 LEA R14, P4, R188, R10, 0x1 ;  /* 0x0000000abc0ed211 */ /* 0x000fe400078808ff */
[----:B------:R-:W-:Y:S01]  /*87e0*/  LOP3.LUT P0, RZ, R0, 0x40, RZ, 0xc0, !PT ;  /* 0x0000004000ff7812 */ /* 0x000fe2000780c0ff */
[----:B------:R2:W-:Y:S01]  /*87f0*/  @!P1 ST.E.128 desc[UR42][R12.64], R32 ;  /* 0x000000200c009985 */ /* 0x0005e2000c101d2a */
[----:B------:R-:W-:-:S02]  /*8800*/  ISETP.GE.AND P1, PT, R185, UR12, PT ;  /* 0x0000000cb9007c0c */ /* 0x000fc4000bf26270 */
[-C--:B------:R-:W-:Y:S02]  /*8810*/  @!P5 LEA.HI.X R15, R188, R11.reuse, R221, 0x1, P4 ;  /* 0x0000000bbc0fd211 */ /* 0x080fe400020f0cdd */
[----:B------:R-:W-:Y:S02]  /*8820*/  LOP3.LUT P4, RZ, R3, 0x80, RZ, 0xc0, !PT ;  /* 0x0000008003ff7812 */ /* 0x000fe4000788c0ff */
[CC--:B------:R-:W-:Y:S01]  /*8830*/  @!P3 LEA R20, P6, R187.reuse, R10.reuse, 0x1 ;  /* 0x0000000abb14b211 */ /* 0x0c0fe200078c08ff */
[----:B------:R3:W-:Y:S03]  /*8840*/  @!P5 ST.E.128 desc[UR42][R14.64], R40 ;  /* 0x000000280e00d985 */ /* 0x0007e6000c101d2a */
[----:B------:R-:W-:Y:S02]  /*8850*/  @!P3 LEA.HI.X R21, R187, R11, R220, 0x1, P6 ;  /* 0x0000000bbb15b211 */ /* 0x000fe400030f0cdc */
[----:B-1----:R-:W-:-:S03]  /*8860*/  @!P2 LEA R8, P5, R186, R10, 0x1 ;  /* 0x0000000aba08a211 */ /* 0x002fc600078a08ff */
[----:B------:R3:W-:Y:S01]  /*8870*/  @!P3 ST.E.128 desc[UR42][R20.64], R52 ;  /* 0x000000341400b985 */ /* 0x0007e2000c101d2a */
[-C--:B------:R-:W-:Y:S02]  /*8880*/  @P0 LEA R24, P3, R213, R10.reuse, 0x1 ;  /* 0x0000000ad5180211 */ /* 0x080fe400078608ff */
[CC--:B--2---:R-:W-:Y:S02]  /*8890*/  @!P1 LEA R12, P6, R185.reuse, R10.reuse, 0x1 ;  /* 0x0000000ab90c9211 */ /* 0x0c4fe400078c08ff */
[-C--:B------:R-:W-:Y:S02]  /*88a0*/  @!P2 LEA.HI.X R9, R186, R11.reuse, R219, 0x1, P5 ;  /* 0x0000000bba09a211 */ /* 0x080fe400028f0cdb */
[----:B------:R-:W-:Y:S02]  /*88b0*/  @P4 LEA R10, P5, R212, R10, 0x1 ;  /* 0x0000000ad40a4211 */ /* 0x000fe400078a08ff */
[-C--:B------:R-:W-:Y:S01]  /*88c0*/  @!P1 LEA.HI.X R13, R185, R11.reuse, R218, 0x1, P6 ;  /* 0x0000000bb90d9211 */ /* 0x080fe200030f0cda */
[----:B------:R3:W-:Y:S01]  /*88d0*/  @!P2 ST.E.128 desc[UR42][R8.64], R60 ;  /* 0x0000003c0800a985 */ /* 0x0007e2000c101d2a */
[----:B------:R-:W-:-:S02]  /*88e0*/  @P0 LEA.HI.X R25, R213, R11, R217, 0x1, P3 ;  /* 0x0000000bd5190211 */ /* 0x000fc400018f0cd9 */
[----:B------:R-:W-:Y:S01]  /*88f0*/  @P4 LEA.HI.X R11, R212, R11, R216, 0x1, P5 ;  /* 0x0000000bd40b4211 */ /* 0x000fe200028f0cd8 */
[----:B------:R3:W-:Y:S04]  /*8900*/  @!P1 ST.E.128 desc[UR42][R12.64], R68 ;  /* 0x000000440c009985 */ /* 0x0007e8000c101d2a */
[----:B------:R3:W-:Y:S04]  /*8910*/  @P0 ST.E.128 desc[UR42][R24.64], R76 ;  /* 0x0000004c18000985 */ /* 0x0007e8000c101d2a */
[----:B------:R3:W-:Y:S02]  /*8920*/  @P4 ST.E.128 desc[UR42][R10.64], R84 ;  /* 0x000000540a004985 */ /* 0x0007e4000c101d2a */
.L_x_41:
[----:B------:R-:W-:Y:S05]  /*8930*/  BSYNC B0 ;  /* 0x0000000000007941 */ /* 0x000fea0003800000 */
.L_x_40:
[----:B---3--:R-:W-:Y:S01]  /*8940*/  VIADD R8, R28, 0x20 ;  /* 0x000000201c087836 */ /* 0x008fe20000000000 */
[----:B--2---:R2:W3:Y:S01]  /*8950*/  SHFL.IDX PT, R11, R27, 0x1, 0x181f ;  /* 0x00381f001b0b7f89 */ /* 0x0044e200000e0000 */
[----:B------:R-:W-:Y:S03]  /*8960*/  BSSY B0, `(.L_x_42) ;  /* 0x0000023000007945 */ /* 0x000fe60003800000 */
[----:B------:R-:W-:Y:S01]  /*8970*/  ISETP.GE.AND P0, PT, R8, R29, PT ;  /* 0x0000001d0800720c */ /* 0x000fe20003f06270 */
[----:B-1----:R2:W1:-:S12]  /*8980*/  SHFL.IDX PT, R10, R26, 0x1, 0x181f ;  /* 0x00381f001a0a7f89 */ /* 0x00245800000e0000 */
[----:B--2---:R-:W-:Y:S05]  /*8990*/  @P0 BRA `(.L_x_43) ;  /* 0x00000000007c0947 */ /* 0x004fea0003800000 */
[----:B------:R-:W-:Y:S02]  /*89a0*/  ISETP.GE.AND P2, PT, R189, UR12, PT ;  /* 0x0000000cbd007c0c */ /* 0x000fe4000bf46270 */
[----:B------:R-:W-:Y:S02]  /*89b0*/  ISETP.GE.AND P3, PT, R16, UR12, PT ;  /* 0x0000000c10007c0c */ /* 0x000fe4000bf66270 */
[----:B------:R-:W-:Y:S02]  /*89c0*/  ISETP.GE.AND P5, PT, R188, UR12, PT ;  /* 0x0000000cbc007c0c */ /* 0x000fe4000bfa6270 */
[----:B------:R-:W-:Y:S02]  /*89d0*/  ISETP.GE.AND P4, PT, R187, UR12, PT ;  /* 0x0000000cbb007c0c */ /* 0x000fe4000bf86270 */
[----:B------:R-:W-:-:S05]  /*89e0*/  LOP3.LUT P1, RZ, R0, 0x40, RZ, 0xc0, !PT ;  /* 0x0000004000ff7812 */ /* 0x000fca000782c0ff */
[CC--:B-1----:R-:W-:Y:S02]  /*89f0*/  @!P2 LEA R12, P0, R189.reuse, R10.reuse, 0x1 ;  /* 0x0000000abd0ca211 */ /* 0x0c2fe400078008ff */
[----:B---3--:R-:W-:Y:S02]  /*8a00*/  @!P3 IMAD.WIDE R8, R16, 0x2, R10 ;  /* 0x000000021008b825 */ /* 0x008fe400078e020a */
[-C--:B------:R-:W-:Y:S02]  /*8a10*/  @!P2 LEA.HI.X R13, R189, R11.reuse, R222, 0x1, P0 ;  /* 0x0000000bbd0da211 */ /* 0x080fe400000f0cde */
[----:B------:R-:W-:Y:S01]  /*8a20*/  @!P5 LEA R14, P0, R188, R10, 0x1 ;  /* 0x0000000abc0ed211 */ /* 0x000fe200078008ff */
[----:B-----5:R1:W-:Y:S01]  /*8a30*/  @!P3 ST.E.128 desc[UR42][R8.64], R4 ;  /* 0x000000040800b985 */ /* 0x0203e2000c101d2a */
[----:B------:R-:W-:Y:S02]  /*8a40*/  ISETP.GE.AND P3, PT, R186, UR12, PT ;  /* 0x0000000cba007c0c */ /* 0x000fe4000bf66270 */
[----:B------:R-:W-:Y:S01]  /*8a50*/  @!P5 LEA.HI.X R15, R188, R11, R221, 0x1, P0 ;  /* 0x0000000bbc0fd211 */ /* 0x000fe200000f0cdd */
[----:B------:R2:W-:Y:S01]  /*8a60*/  @!P2 ST.E.128 desc[UR42][R12.64], R36 ;  /* 0x000000240c00a985 */ /* 0x0005e2000c101d2a */
[----:B------:R-:W-:-:S02]  /*8a70*/  ISETP.GE.AND P2, PT, R185, UR12, PT ;  /* 0x0000000cb9007c0c */ /* 0x000fc4000bf46270 */
[----:B------:R-:W-:Y:S01]  /*8a80*/  LOP3.LUT P0, RZ, R3, 0x80, RZ, 0xc0, !PT ;  /* 0x0000008003ff7812 */ /* 0x000fe2000780c0ff */
[----:B------:R2:W-:Y:S01]  /*8a90*/  @!P5 ST.E.128 desc[UR42][R14.64], R44 ;  /* 0x0000002c0e00d985 */ /* 0x0005e2000c101d2a */
[----:B------:R-:W-:-:S04]  /*8aa0*/  @!P4 LEA R20, P6, R187, R10, 0x1 ;  /* 0x0000000abb14c211 */ /* 0x000fc800078c08ff */
[----:B------:R-:W-:Y:S02]  /*8ab0*/  @!P4 LEA.HI.X R21, R187, R11, R220, 0x1, P6 ;  /* 0x0000000bbb15c211 */ /* 0x000fe400030f0cdc */
[----:B------:R-:W-:-:S03]  /*8ac0*/  @!P3 LEA R24, P5, R186, R10, 0x1 ;  /* 0x0000000aba18b211 */ /* 0x000fc600078a08ff */
[----:B------:R2:W-:Y:S01]  /*8ad0*/  @!P4 ST.E.128 desc[UR42][R20.64], R56 ;  /* 0x000000381400c985 */ /* 0x0005e2000c101d2a */
[-C--:B-1----:R-:W-:Y:S02]  /*8ae0*/  @!P2 LEA R4, P6, R185, R10.reuse, 0x1 ;  /* 0x0000000ab904a211 */ /* 0x082fe400078c08ff */
[-C--:B------:R-:W-:Y:S02]  /*8af0*/  @P1 LEA R6, P4, R213, R10.reuse, 0x1 ;  /* 0x0000000ad5061211 */ /* 0x080fe400078808ff */
        /* <DEDUP_REMOVED lines=9> */
.L_x_43:
[----:B------:R-:W-:Y:S05]  /*8b90*/  BSYNC B0 ;  /* 0x0000000000007941 */ /* 0x000fea0003800000 */
.L_x_42:
[----:B------:R-:W4:Y:S02]  /*8ba0*/  LDC R0, c[0x0][0xc34] ;  /* 0x00030d00ff007b82 */ /* 0x000f240000000800 */
[----:B----4-:R-:W-:-:S13]  /*8bb0*/  ISETP.LE.AND P0, PT, R0, UR47, PT ;  /* 0x0000002f00007c0c */ /* 0x010fda000bf03270 */
[----:B------:R-:W-:Y:S05]  /*8bc0*/  @!P0 BRA `(.L_x_44) ;  /* 0xffffff8400088947 */ /* 0x000fea000383ffff */
[----:B------:R-:W-:Y:S05]  /*8bd0*/  EXIT ;  /* 0x000000000000794d */ /* 0x000fea0003800000 */
.L_x_7:
[----:B------:R-:W-:-:S08]  /*8be0*/  NOP ;  /* 0x0000000000007918 */ /* 0x000fd00000000000 */
[----:B------:R-:W0:-:S00]  /*8bf0*/  USETMAXREG.DEALLOC.CTAPOOL 0x18 ;  /* 0x00000018000079c8 */ /* 0x000e0000080e0500 */
[----:B------:R-:W1:Y:S01]  /*8c00*/  S2UR UR5, SR_CTAID.X ;  /* 0x00000000000579c3 */ /* 0x000e620000002500 */
[----:B0-----:R-:W-:Y:S02]  /*8c10*/  IMAD.MOV.U32 R2, RZ, RZ, 0x1 ;  /* 0x00000001ff027424 */ /* 0x001fe400078e00ff */
[----:B------:R-:W-:-:S05]  /*8c20*/  IMAD.MOV.U32 R18, RZ, RZ, RZ ;  /* 0x000000ffff127224 */ /* 0x000fca00078e00ff */
[----:B------:R-:W1:Y:S02]  /*8c30*/  LDC R3, c[0x0][0xc34] ;  /* 0x00030d00ff037b82 */ /* 0x000e640000000800 */
[----:B-1----:R-:W-:Y:S01]  /*8c40*/  ISETP.LE.AND P0, PT, R3, UR5, PT ;  /* 0x0000000503007c0c */ /* 0x002fe2000bf03270 */
[----:B------:R-:W-:-:S05]  /*8c50*/  IMAD.MOV.U32 R3, RZ, RZ, 0x1 ;  /* 0x00000001ff037424 */ /* 0x000fca00078e00ff */
[----:B------:R0:W-:Y:S07]  /*8c60*/  STL [R1], R3 ;  /* 0x0000000301007387 */ /* 0x0001ee0000100800 */
[----:B------:R-:W-:Y:S05]  /*8c70*/  @P0 BRA `(.L_x_45) ;  /* 0x0000004800480947 */ /* 0x000fea0003800000 */
[----:B------:R-:W1:Y:S01]  /*8c80*/  S2UR UR4, SR_CgaCtaId ;  /* 0x00000000000479c3 */ /* 0x000e620000008800 */
[C---:B------:R-:W-:Y:S01]  /*8c90*/  IMAD.SHL.U32 R2, R0.reuse, 0x8, RZ ;  /* 0x0000000800027824 */ /* 0x040fe200078e00ff */
[----:B------:R-:W-:Y:S01]  /*8ca0*/  LOP3.LUT R5, R0, 0x7f, RZ, 0xc0, !PT ;  /* 0x0000007f00057812 */ /* 0x000fe200078ec0ff */
[----:B------:R-:W-:Y:S01]  /*8cb0*/  UMOV UR36, 0x400 ;  /* 0x0000040000247882 */ /* 0x000fe20000000000 */
[----:B------:R-:W-:Y:S01]  /*8cc0*/  IMAD.MOV.U32 R18, RZ, RZ, RZ ;  /* 0x000000ffff127224 */ /* 0x000fe200078e00ff */
[----:B------:R-:W-:Y:S01]  /*8cd0*/  ULDC.64 UR40, c[0x0][0x198] ;  /* 0x0000660000287ab9 */ /* 0x000fe20000000a00 */
[----:B0-----:R-:W-:Y:S01]  /*8ce0*/  LOP3.LUT R3, R2, 0x1f8, RZ, 0xc0, !PT ;  /* 0x000001f802037812 */ /* 0x001fe200078ec0ff */
[----:B------:R-:W-:Y:S01]  /*8cf0*/  IMAD.U32 R2, RZ, RZ, UR5 ;  /* 0x00000005ff027e24 */ /* 0x000fe2000f8e00ff */
[----:B------:R-:W-:Y:S02]  /*8d00*/  ULDC UR38, c[0x0][0xc] ;  /* 0x0000030000267ab9 */ /* 0x000fe40000000800 */
[----:B------:R-:W-:Y:S01]  /*8d10*/  LOP3.LUT R4, R3, 0x38, R0, 0x78, !PT ;  /* 0x0000003803047812 */ /* 0x000fe200078e7800 */
[----:B------:R-:W-:Y:S01]  /*8d20*/  IMAD.SHL.U32 R3, R5, 0x8, RZ ;  /* 0x0000000805037824 */ /* 0x000fe200078e00ff */
[----:B------:R-:W-:-:S04]  /*8d30*/  SHF.R.U32.HI R5, RZ, 0x3, R5 ;  /* 0x00000003ff057819 */ /* 0x000fc80000011605 */
[----:B------:R-:W-:Y:S01]  /*8d40*/  LOP3.LUT R3, R4, 0x200, R3, 0xf8, !PT ;  /* 0x0000020004037812 */ /* 0x000fe200078ef803 */
[----:B------:R-:W-:-:S05]  /*8d50*/  IMAD.SHL.U32 R4, R0, 0x10, RZ ;  /* 0x0000001000047824 */ /* 0x000fca00078e00ff */
[----:B------:R-:W-:Y:S01]  /*8d60*/  LOP3.LUT R0, R5, 0x70, R4, 0xf8, !PT ;  /* 0x0000007005007812 */ /* 0x000fe200078ef804 */
[----:B------:R-:W-:Y:S01]  /*8d70*/  IMAD.MOV.U32 R0, RZ, RZ, 0x1 ;  /* 0x00000001ff007424 */ /* 0x000fe200078e00ff */
[----:B-1----:R-:W-:-:S06]  /*8d80*/  ULEA UR36, UR4, UR36, 0x18 ;  /* 0x0000002404247291 */ /* 0x002fcc000f8ec03f */
[----:B------:R-:W-:-:S05]  /*8d90*/  LEA R3, R3, UR36, 0x1 ;  /* 0x0000002403037c11 */ /* 0x000fca000f8e08ff */
[----:B------:R0:W-:Y:S04]  /*8da0*/  STL [R1+0x28], R3 ;  /* 0x0000280301007387 */ /* 0x0001e80000100800 */
[----:B------:R0:W-:Y:S04]  /*8db0*/  STL [R1+0x20], R2 ;  /* 0x0000200201007387 */ /* 0x0001e80000100800 */
[----:B------:R0:W-:Y:S04]  /*8dc0*/  STL [R1], R0 ;  /* 0x0000000001007387 */ /* 0x0001e80000100800 */
[----:B------:R0:W-:Y:S02]  /*8dd0*/  STL [R1+0x30], RZ ;  /* 0x000030ff01007387 */ /* 0x0001e40000100800 */
.L_x_137:
[----:B------:R-:W2:Y:S01]  /*8de0*/  LDL R4, [R1+0x20] ;  /* 0x0000200001047983 */ /* 0x000ea20000100800 */
[----:B0-----:R-:W0:Y:S01]  /*8df0*/  LDC R0, c[0x0][0xc38] ;  /* 0x00030e00ff007b82 */ /* 0x001e220000000800 */
[----:B------:R-:W-:Y:S05]  /*8e00*/  YIELD ;  /* 0x0000000000007946 */ /* 0x000fea0003800000 */
[----:B------:R-:W-:Y:S02]  /*8e10*/  ULDC.64 UR4, c[0x0][0x418] ;  /* 0x0001060000047ab9 */ /* 0x000fe40000000a00 */
[----:B-1----:R-:W1:Y:S01]  /*8e20*/  LDC R17, c[0x0][0xc44] ;  /* 0x00031100ff117b82 */ /* 0x002e620000000800 */
[----:B------:R-:W-:-:S03]  /*8e30*/  UISETP.NE.U32.AND UP0, UPT, UR4, URZ, UPT ;  /* 0x0000003f0400728c */ /* 0x000fc6000bf05070 */
[----:B------:R-:W-:Y:S01]  /*8e40*/  ULDC UR4, c[0x0][0x424] ;  /* 0x0001090000047ab9 */ /* 0x000fe20000000800 */
[----:B------:R-:W-:Y:S02]  /*8e50*/  UISETP.NE.AND.EX UP0, UPT, UR5, URZ, UPT, UP0 ;  /* 0x0000003f0500728c */ /* 0x000fe4000bf05300 */
[----:B------:R-:W-:Y:S02]  /*8e60*/  UIADD3 UR5, UR36, 0x22400, URZ ;  /* 0x0002240024057890 */ /* 0x000fe4000fffe03f */
[----:B------:R-:W-:Y:S02]  /*8e70*/  USEL UR4, UR4, 0x1, UP0 ;  /* 0x0000000104047887 */ /* 0x000fe40008000000 */
[----:B------:R-:W-:Y:S01]  /*8e80*/  ULOP3.LUT UP0, URZ, UR5, 0x3ff, URZ, 0xc0, !UPT ;  /* 0x000003ff053f7892 */ /* 0x000fe2000f80c03f */
[----:B0-----:R-:W-:Y:S02]  /*8e90*/  ISETP.NE.AND P0, PT, R0, 0x1, PT ;  /* 0x000000010000780c */ /* 0x001fe40003f05270 */
[----:B-1----:R-:W-:-:S11]  /*8ea0*/  ISETP.NE.AND P1, PT, R17, 0x1, PT ;  /* 0x000000011100780c */ /* 0x002fd60003f25270 */
[----:B------:R-:W2:Y:S08]  /*8eb0*/  @P0 LDC R0, c[0x0][0xc3c] ;  /* 0x00030f00ff000b82 */ /* 0x000eb00000000800 */
[----:B------:R-:W0:Y:S08]  /*8ec0*/  @P0 LDC R5, c[0x0][0xc40] ;  /* 0x00031000ff050b82 */ /* 0x000e300000000800 */
[----:B------:R-:W1:Y:S01]  /*8ed0*/  @P1 LDC.64 R2, c[0x0][0xc48] ;  /* 0x00031200ff021b82 */ /* 0x000e620000000a00 */
[----:B--2---:R-:W-:-:S04]  /*8ee0*/  @P0 IMAD.HI.U32 R0, R4, R0, RZ ;  /* 0x0000000004000227 */ /* 0x004fc800078e00ff */
[----:B------:R-:W-:Y:S01]  /*8ef0*/  IMAD.MOV.U32 R6, RZ, RZ, R4 ;  /* 0x000000ffff067224 */ /* 0x000fe200078e0004 */
[----:B0-----:R-:W-:Y:S02]  /*8f00*/  @P0 SHF.R.U32.HI R6, RZ, R5, R0 ;  /* 0x00000005ff060219 */ /* 0x001fe40000011600 */
[----:B------:R-:W-:-:S03]  /*8f10*/  PLOP3.LUT P0, PT, PT, PT, UP0, 0x80, 0x0 ;  /* 0x000000000000781c */ /* 0x000fc60003f0f008 */
[----:B-1----:R-:W-:Y:S01]  /*8f20*/  @P1 IMAD.HI.U32 R2, R6, R2, RZ ;  /* 0x0000000206021227 */ /* 0x002fe200078e00ff */
[----:B------:R0:W-:Y:S03]  /*8f30*/  STL [R1+0x18], R6 ;  /* 0x0000180601007387 */ /* 0x0001e60000100800 */
[----:B------:R-:W-:Y:S01]  /*8f40*/  IMAD.MOV.U32 R19, RZ, RZ, R6 ;  /* 0x000000ffff137224 */ /* 0x000fe200078e0006 */
[----:B------:R-:W-:Y:S02]  /*8f50*/  @P1 SHF.R.U32.HI R19, RZ, R3, R2 ;  /* 0x00000003ff131219 */ /* 0x000fe40000011602 */
[----:B------:R-:W1:Y:S03]  /*8f60*/  LDC R2, c[0x0][0x2f0] ;  /* 0x0000bc00ff027b82 */ /* 0x000e660000000800 */
[----:B------:R-:W-:Y:S01]  /*8f70*/  IMAD.MOV R0, RZ, RZ, -R19 ;  /* 0x000000ffff007224 */ /* 0x000fe200078e0a13 */
[----:B------:R0:W-:Y:S03]  /*8f80*/  STL [R1+0x10], R19 ;  /* 0x0000101301007387 */ /* 0x0001e60000100800 */
[----:B------:R-:W-:-:S02]  /*8f90*/  IMAD R17, R17, R0, R6 ;  /* 0x0000000011117224 */ /* 0x000fc400078e0206 */
[----:B-1----:R-:W-:-:S04]  /*8fa0*/  IMAD R4, R2, UR4, RZ ;  /* 0x0000000402047c24 */ /* 0x002fc8000f8e02ff */
[----:B------:R-:W-:Y:S01]  /*8fb0*/  VIADD R0, R4, 0x3f ;  /* 0x0000003f04007836 */ /* 0x000fe20000000000 */
[----:B------:R0:W-:Y:S04]  /*8fc0*/  STL [R1+0x2c], R4 ;  /* 0x00002c0401007387 */ /* 0x0001e80000100800 */
[----:B------:R-:W-:-:S04]  /*8fd0*/  SHF.R.S32.HI R3, RZ, 0x1f, R0 ;  /* 0x0000001fff037819 */ /* 0x000fc80000011400 */
[----:B------:R-:W-:-:S04]  /*8fe0*/  LEA.HI R3, R3, R0, RZ, 0x6 ;  /* 0x0000000003037211 */ /* 0x000fc800078f30ff */
[----:B------:R-:W-:-:S05]  /*8ff0*/  SHF.R.S32.HI R0, RZ, 0x6, R3 ;  /* 0x00000006ff007819 */ /* 0x000fca0000011403 */
[----:B------:R0:W-:Y:S01]  /*9000*/  STL [R1+0x1c], R0 ;  /* 0x00001c0001007387 */ /* 0x0001e20000100800 */
[----:B------:R-:W-:Y:S05]  /*9010*/  @!P0 BRA `(.L_x_46) ;  /* 0x0000000000408947 */ /* 0x000fea0003800000 */
[----:B------:R-:W-:Y:S01]  /*9020*/  MOV R2, 0x0 ;  /* 0x0000000000027802 */ /* 0x000fe20000000f00 */
[----:B------:R-:W-:Y:S01]  /*9030*/  ULDC.64 UR6, c[0x4][0x90] ;  /* 0x0100240000067ab9 */ /* 0x000fe20000000a00 */
[----:B------:R-:W-:Y:S01]  /*9040*/  ULDC.64 UR8, c[0x4][0x98] ;  /* 0x0100260000087ab9 */ /* 0x000fe20000000a00 */
[----:B------:R-:W-:Y:S01]  /*9050*/  ULDC.64 UR4, c[0x4][0x8] ;  /* 0x0100020000047ab9 */ /* 0x000fe20000000a00 */
[----:B0-----:R-:W-:Y:S02]  /*9060*/  IMAD.U32 R4, RZ, RZ, UR6 ;  /* 0x00000006ff047e24 */ /* 0x001fe4000f8e00ff */
[----:B------:R-:W0:Y:S01]  /*9070*/  LDC.64 R2, c[0x4][R2] ;  /* 0x0100000002027b82 */ /* 0x000e220000000a00 */
[----:B------:R-:W-:Y:S02]  /*9080*/  IMAD.U32 R5, RZ, RZ, UR7 ;  /* 0x00000007ff057e24 */ /* 0x000fe4000f8e00ff */
[----:B------:R-:W-:Y:S02]  /*9090*/  IMAD.U32 R6, RZ, RZ, UR8 ;  /* 0x00000008ff067e24 */ /* 0x000fe4000f8e00ff */
[----:B------:R-:W-:-:S02]  /*90a0*/  IMAD.U32 R7, RZ, RZ, UR9 ;  /* 0x00000009ff077e24 */ /* 0x000fc4000f8e00ff */
[----:B------:R-:W-:Y:S02]  /*90b0*/  IMAD.U32 R10, RZ, RZ, UR4 ;  /* 0x00000004ff0a7e24 */ /* 0x000fe4000f8e00ff */
[----:B------:R-:W-:Y:S02]  /*90c0*/  IMAD.U32 R11, RZ, RZ, UR5 ;  /* 0x00000005ff0b7e24 */ /* 0x000fe4000f8e00ff */
[----:B------:R-:W-:Y:S02]  /*90d0*/  IMAD.MOV.U32 R8, RZ, RZ, 0x70 ;  /* 0x00000070ff087424 */ /* 0x000fe400078e00ff */
[----:B------:R-:W-:Y:S02]  /*90e0*/  IMAD.MOV.U32 R12, RZ, RZ, 0x1 ;  /* 0x00000001ff0c7424 */ /* 0x000fe400078e00ff */
[----:B------:R-:W-:-:S07]  /*90f0*/  IMAD.MOV.U32 R13, RZ, RZ, RZ ;  /* 0x000000ffff0d7224 */ /* 0x000fce00078e00ff */
[----:B------:R-:W-:-:S07]  /*9100*/  LEPC R20, `(.L_x_46) ;  /* 0x000000001014794e */ /* 0x000fce0000000000 */
[----:B0-----:R-:W-:Y:S05]  /*9110*/  CALL.ABS.NOINC R2 ;  /* 0x0000000002007343 */ /* 0x001fea0003c00000 */
.L_x_46:
[----:B------:R-:W-:-:S04]  /*9120*/  UIADD3 UR4, UR36, 0x400, URZ ;  /* 0x0000040024047890 */ /* 0x000fc8000fffe03f */
[----:B------:R-:W-:-:S06]  /*9130*/  ULOP3.LUT UP0, URZ, UR4, 0x3ff, URZ, 0xc0, !UPT ;  /* 0x000003ff043f7892 */ /* 0x000fcc000f80c03f */
[----:B------:R-:W-:-:S13]  /*9140*/  PLOP3.LUT P0, PT, PT, PT, UP0, 0x80, 0x0 ;  /* 0x000000000000781c */ /* 0x000fda0003f0f008 */
[----:B------:R-:W-:Y:S05]  /*9150*/  @!P0 BRA `(.L_x_47) ;  /* 0x00000000007c8947 */ /* 0x000fea0003800000 */
[----:B------:R-:W-:Y:S01]  /*9160*/  MOV R16, 0x0 ;  /* 0x0000000000107802 */ /* 0x000fe20000000f00 */
[----:B------:R-:W-:Y:S01]  /*9170*/  ULDC.64 UR6, c[0x4][0x90] ;  /* 0x0100240000067ab9 */ /* 0x000fe20000000a00 */
[----:B------:R-:W-:Y:S01]  /*9180*/  ULDC.64 UR8, c[0x4][0x98] ;  /* 0x0100260000087ab9 */ /* 0x000fe20000000a00 */
[----:B------:R-:W-:Y:S01]  /*9190*/  ULDC.64 UR4, c[0x4][0x10] ;  /* 0x0100040000047ab9 */ /* 0x000fe20000000a00 */
[----:B------:R1:W2:Y:S01]  /*91a0*/  LDC.64 R2, c[0x4][R16] ;  /* 0x0100000010027b82 */ /* 0x0002a20000000a00 */
[----:B0-----:R-:W-:Y:S02]  /*91b0*/  IMAD.U32 R4, RZ, RZ, UR6 ;  /* 0x00000006ff047e24 */ /* 0x001fe4000f8e00ff */
[----:B------:R-:W-:Y:S02]  /*91c0*/  IMAD.U32 R5, RZ, RZ, UR7 ;  /* 0x00000007ff057e24 */ /* 0x000fe4000f8e00ff */
[----:B------:R-:W-:Y:S02]  /*91d0*/  IMAD.U32 R6, RZ, RZ, UR8 ;  /* 0x00000008ff067e24 */ /* 0x000fe4000f8e00ff */
[----:B------:R-:W-:-:S02]  /*91e0*/  IMAD.U32 R7, RZ, RZ, UR9 ;  /* 0x00000009ff077e24 */ /* 0x000fc4000f8e00ff */
[----:B------:R-:W-:Y:S02]  /*91f0*/  IMAD.U32 R10, RZ, RZ, UR4 ;  /* 0x00000004ff0a7e24 */ /* 0x000fe4000f8e00ff */
[----:B------:R-:W-:Y:S02]  /*9200*/  IMAD.U32 R11, RZ, RZ, UR5 ;  /* 0x00000005ff0b7e24 */ /* 0x000fe4000f8e00ff */
[----:B------:R-:W-:Y:S02]  /*9210*/  IMAD.MOV.U32 R8, RZ, RZ, 0x70 ;  /* 0x00000070ff087424 */ /* 0x000fe400078e00ff */
[----:B------:R-:W-:Y:S02]  /*9220*/  IMAD.MOV.U32 R12, RZ, RZ, 0x1 ;  /* 0x00000001ff0c7424 */ /* 0x000fe400078e00ff */
[----:B-1----:R-:W-:-:S07]  /*9230*/  IMAD.MOV.U32 R13, RZ, RZ, RZ ;  /* 0x000000ffff0d7224 */ /* 0x002fce00078e00ff */
[----:B------:R-:W-:-:S07]  /*9240*/  LEPC R20, `(.L_x_48) ;  /* 0x000000001014794e */ /* 0x000fce0000000000 */
[----:B--2---:R-:W-:Y:S05]  /*9250*/  CALL.ABS.NOINC R2 ;  /* 0x0000000002007343 */ /* 0x004fea0003c00000 */
.L_x_48:
[----:B------:R0:W1:Y:S01]  /*9260*/  LDC.64 R2, c[0x4][R16] ;  /* 0x0100000010027b82 */ /* 0x0000620000000a00 */
[----:B------:R-:W-:Y:S01]  /*9270*/  ULDC.64 UR6, c[0x4][0x90] ;  /* 0x0100240000067ab9 */ /* 0x000fe20000000a00 */
[----:B------:R-:W-:Y:S01]  /*9280*/  ULDC.64 UR8, c[0x4][0x98] ;  /* 0x0100260000087ab9 */ /* 0x000fe20000000a00 */
[----:B------:R-:W-:Y:S01]  /*9290*/  ULDC.64 UR4, c[0x4][0x18] ;  /* 0x0100060000047ab9 */ /* 0x000fe20000000a00 */
[----:B------:R-:W-:Y:S02]  /*92a0*/  IMAD.U32 R4, RZ, RZ, UR6 ;  /* 0x00000006ff047e24 */ /* 0x000fe4000f8e00ff */
[----:B------:R-:W-:Y:S02]  /*92b0*/  IMAD.U32 R5, RZ, RZ, UR7 ;  /* 0x00000007ff057e24 */ /* 0x000fe4000f8e00ff */
[----:B------:R-:W-:Y:S02]  /*92c0*/  IMAD.U32 R6, RZ, RZ, UR8 ;  /* 0x00000008ff067e24 */ /* 0x000fe4000f8e00ff */
[----:B------:R-:W-:-:S02]  /*92d0*/  IMAD.U32 R7, RZ, RZ, UR9 ;  /* 0x00000009ff077e24 */ /* 0x000fc4000f8e00ff */
[----:B------:R-:W-:Y:S02]  /*92e0*/  IMAD.U32 R10, RZ, RZ, UR4 ;  /* 0x00000004ff0a7e24 */ /* 0x000fe4000f8e00ff */
[----:B------:R-:W-:Y:S02]  /*92f0*/  IMAD.U32 R11, RZ, RZ, UR5 ;  /* 0x00000005ff0b7e24 */ /* 0x000fe4000f8e00ff */
[----:B------:R-:W-:Y:S02]  /*9300*/  IMAD.MOV.U32 R8, RZ, RZ, 0x70 ;  /* 0x00000070ff087424 */ /* 0x000fe400078e00ff */
[----:B------:R-:W-:Y:S02]  /*9310*/  IMAD.MOV.U32 R12, RZ, RZ, 0x1 ;  /* 0x00000001ff0c7424 */ /* 0x000fe400078e00ff */
[----:B0-----:R-:W-:-:S07]  /*9320*/  IMAD.MOV.U32 R13, RZ, RZ, RZ ;  /* 0x000000ffff0d7224 */ /* 0x001fce00078e00ff */
[----:B------:R-:W-:-:S07]  /*9330*/  LEPC R20, `(.L_x_47) ;  /* 0x000000001014794e */ /* 0x000fce0000000000 */
[----:B-1----:R-:W-:Y:S05]  /*9340*/  CALL.ABS.NOINC R2 ;  /* 0x0000000002007343 */ /* 0x002fea0003c00000 */
.L_x_47:
[----:B------:R-:W-:Y:S01]  /*9350*/  ULDC.64 UR4, c[0x0][0x9f8] ;  /* 0x00027e0000047ab9 */ /* 0x000fe20000000a00 */
[----:B------:R-:W2:Y:S01]  /*9360*/  LDL R16, [R1+0x1c] ;  /* 0x00001c0001107983 */ /* 0x000ea20000100800 */
[----:B------:R-:W-:-:S04]  /*9370*/  ISETP.NE.U32.AND P0, PT, RZ, UR4, PT ;  /* 0x00000004ff007c0c */ /* 0x000fc8000bf05070 */
[----:B------:R-:W-:-:S13]  /*9380*/  ISETP.NE.AND.EX P0, PT, RZ, UR5, PT, P0 ;  /* 0x00000005ff007c0c */ /* 0x000fda000bf05300 */
[----:B------:R-:W1:Y:S02]  /*9390*/  @P0 LDC.64 R2, c[0x0][0x9f8] ;  /* 0x00027e00ff020b82 */ /* 0x000e640000000a00 */
[----:B-1----:R-:W-:-:S05]  /*93a0*/  @P0 IMAD.WIDE R2, R19, 0x4, R2 ;  /* 0x0000000413020825 */ /* 0x002fca00078e0202 */
[----:B0-----:R0:W3:Y:S01]  /*93b0*/  @P0 LDG.E R19, desc[UR42][R2.64] ;  /* 0x0000002a02130981 */ /* 0x0010e2000c1e1900 */
[----:B------:R-:W-:Y:S01]  /*93c0*/  UMOV UR4, 0xffffffff ;  /* 0xffffffff00047882 */ /* 0x000fe20000000000 */
[----:B0-----:R-:W0:Y:S02]  /*93d0*/  LDC.64 R2, c[0x0][0x418] ;  /* 0x00010600ff027b82 */ /* 0x001e240000000a00 */
[----:B0-----:R-:W-:-:S04]  /*93e0*/  ISETP.NE.U32.AND P0, PT, R2, RZ, PT ;  /* 0x000000ff0200720c */ /* 0x001fc80003f05070 */
[----:B------:R-:W-:-:S04]  /*93f0*/  ISETP.NE.AND.EX P1, PT, R3, RZ, PT, P0 ;  /* 0x000000ff0300720c */ /* 0x000fc80003f25300 */
[----:B------:R-:W-:Y:S01]  /*9400*/  P2R R0, PR, RZ, 0x2 ;  /* 0x00000002ff007803 */ /* 0x000fe20000000000 */
[----:B--2---:R-:W-:-:S05]  /*9410*/  VIADD R8, R16, 0xffffffff ;  /* 0xffffffff10087836 */ /* 0x004fca0000000000 */
[----:B------:R0:W-:Y:S04]  /*9420*/  STL [R1+0x14], R8 ;  /* 0x0000140801007387 */ /* 0x0001e80000100800 */
[----:B------:R0:W-:Y:S01]  /*9430*/  STL [R1+0xc], R0 ;  /* 0x00000c0001007387 */ /* 0x0001e20000100800 */
[----:B---3--:R-:W-:Y:S02]  /*9440*/  SHF.R.S32.HI R7, RZ, 0x1f, R19 ;  /* 0x0000001fff077819 */ /* 0x008fe40000011413 */
[----:B------:R-:W-:-:S03]  /*9450*/  SEL R16, R19, RZ, !P1 ;  /* 0x000000ff13107207 */ /* 0x000fc60004800000 */
[----:B------:R0:W-:Y:S01]  /*9460*/  STL [R1+0x4], R7 ;  /* 0x0000040701007387 */ /* 0x0001e20000100800 */
[----:B------:R-:W-:Y:S05]  /*9470*/  BRA.DIV UR4, `(.L_x_49) ;  /* 0x0000004604bc7947 */ /* 0x000fea000b800000 */
[----:B0-----:R-:W0:Y:S02]  /*9480*/  S2R R0, SR_TID.X ;  /* 0x0000000000007919 */ /* 0x001e240000002100 */
[----:B0-----:R-:W-:-:S04]  /*9490*/  SHF.R.U32.HI R0, RZ, 0x5, R0 ;  /* 0x00000005ff007819 */ /* 0x001fc80000011600 */
[----:B------:R-:W-:-:S05]  /*94a0*/  LOP3.LUT R0, R0, 0x3, RZ, 0xc0, !PT ;  /* 0x0000000300007812 */ /* 0x000fca00078ec0ff */
[----:B------:R0:W1:Y:S02]  /*94b0*/  SHFL.IDX PT, R14, R0, RZ, 0x1f ;  /* 0x00001fff000e7589 */ /* 0x00006400000e0000 */
.L_x_154:
[----:B------:R-:W-:Y:S02]  /*94c0*/  PLOP3.LUT P2, PT, PT, PT, PT, 0x8, 0x0 ;  /* 0x000000000000781c */ /* 0x000fe40003f4e170 */
[----:B-1----:R-:W-:Y:S02]  /*94d0*/  ISETP.NE.AND P0, PT, R14, RZ, PT ;  /* 0x000000ff0e00720c */ /* 0x002fe40003f05270 */
[----:B0-----:R-:W-:-:S05]  /*94e0*/  P2R R0, PR, RZ, 0x4 ;  /* 0x00000004ff007803 */ /* 0x001fca0000000000 */
[----:B------:R0:W-:Y:S06]  /*94f0*/  STL [R1+0x8], R0 ;  /* 0x0000080001007387 */ /* 0x0001ec0000100800 */
[----:B------:R-:W-:Y:S05]  /*9500*/  @P0 BRA `(.L_x_50) ;  /* 0x0000000000f80947 */ /* 0x000fea0003800000 */
[----:B------:R-:W-:-:S03]  /*9510*/  UMOV UR4, 0xffffffff ;  /* 0xffffffff00047882 */ /* 0x000fc60000000000 */
[----:B------:R-:W-:Y:S05]  /*9520*/  BRA.DIV UR4, `(.L_x_51) ;  /* 0x0000004604c47947 */ /* 0x000fea000b800000 */
[----:B------:R-:W-:-:S13]  /*9530*/  ELECT P6, URZ, PT ;  /* 0x00000000003f782f */ /* 0x000fda00038c0000 */
.L_x_157:
[----:B------:R-:W-:Y:S05]  /*9540*/  @!P6 BRA `(.L_x_50) ;  /* 0x0000000000e8e947 */ /* 0x000fea0003800000 */
[----:B------:R1:W-:Y:S01]  /*9550*/  STL [R1+0x24], R8 ;  /* 0x0000240801007387 */ /* 0x0003e20000100800 */
[----:B------:R-:W-:Y:S01]  /*9560*/  IMAD.MOV.U32 R16, RZ, RZ, R19 ;  /* 0x000000ffff107224 */ /* 0x000fe200078e0013 */
[----:B------:R-:W-:Y:S06]  /*9570*/  @!P1 BRA `(.L_x_52) ;  /* 0x00000000004c9947 */ /* 0x000fec0003800000 */
[----:B------:R-:W2:Y:S01]  /*9580*/  LDC R6, c[0x0][0x43c] ;  /* 0x00010f00ff067b82 */ /* 0x000ea20000000800 */
[----:B0-----:R-:W-:Y:S01]  /*9590*/  IMAD.MOV.U32 R0, RZ, RZ, R8 ;  /* 0x000000ffff007224 */ /* 0x001fe200078e0008 */
[----:B------:R-:W-:Y:S01]  /*95a0*/  ULDC.64 UR4, c[0x0][0x428] ;  /* 0x00010a0000047ab9 */ /* 0x000fe20000000a00 */
[----:B--2---:R-:W-:-:S13]  /*95b0*/  ISETP.NE.AND P0, PT, R6, 0x1, PT ;  /* 0x000000010600780c */ /* 0x004fda0003f05270 */
[----:B------:R-:W0:Y:S02]  /*95c0*/  @P0 LDC.64 R4, c[0x0][0x440] ;  /* 0x00011000ff040b82 */ /* 0x000e240000000a00 */
[----:B0-----:R-:W-:-:S05]  /*95d0*/  @P0 IMAD.HI.U32 R4, R8, R4, RZ ;  /* 0x0000000408040227 */ /* 0x001fca00078e00ff */
[----:B------:R-:W-:-:S04]  /*95e0*/  @P0 SHF.R.U32.HI R0, RZ, R5, R4 ;  /* 0x00000005ff000219 */ /* 0x000fc80000011604 */
[--C-:B------:R-:W-:Y:S01]  /*95f0*/  SHF.R.S32.HI R5, RZ, 0x1f, R0.reuse ;  /* 0x0000001fff057819 */ /* 0x100fe20000011400 */
[----:B------:R-:W-:-:S04]  /*9600*/  IMAD.MOV R4, RZ, RZ, -R0 ;  /* 0x000000ffff047224 */ /* 0x000fc800078e0a00 */
[----:B------:R-:W-:Y:S02]  /*9610*/  IMAD R6, R6, R4, R8 ;  /* 0x0000000406067224 */ /* 0x000fe400078e0208 */
[----:B------:R-:W-:-:S03]  /*9620*/  IMAD.MOV.U32 R4, RZ, RZ, R0 ;  /* 0x000000ffff047224 */ /* 0x000fc600078e0000 */
[----:B------:R0:W-:Y:S01]  /*9630*/  STL [R1+0x24], R6 ;  /* 0x0000240601007387 */ /* 0x0001e20000100800 */
[----:B------:R-:W-:-:S03]  /*9640*/  IMAD.WIDE.U32 R4, R19, UR4, R4 ;  /* 0x0000000413047c25 */ /* 0x000fc6000f8e0004 */
[----:B------:R-:W-:Y:S01]  /*9650*/  LEA R2, P0, R4, R2, 0x2 ;  /* 0x0000000204027211 */ /* 0x000fe200078010ff */
[----:B0-----:R-:W-:-:S04]  /*9660*/  IMAD R6, R7, UR4, RZ ;  /* 0x0000000407067c24 */ /* 0x001fc8000f8e02ff */
[----:B------:R-:W-:-:S04]  /*9670*/  IMAD R0, R19, UR5, R6 ;  /* 0x0000000513007c24 */ /* 0x000fc8000f8e0206 */
[----:B------:R-:W-:-:S05]  /*9680*/  IMAD.IADD R0, R5, 0x1, R0 ;  /* 0x0000000105007824 */ /* 0x000fca00078e0200 */
[----:B------:R-:W-:-:S05]  /*9690*/  LEA.HI.X R3, R4, R3, R0, 0x2, P0 ;  /* 0x0000000304037211 */ /* 0x000fca00000f1400 */
[----:B------:R2:W5:Y:S02]  /*96a0*/  LDG.E R16, desc[UR42][R2.64] ;  /* 0x0000002a02107981 */ /* 0x000564000c1e1900 */
.L_x_52:
[----:B--2---:R-:W2:Y:S01]  /*96b0*/  LDL R2, [R1] ;  /* 0x0000000001027983 */ /* 0x004ea20000100800 */
[----:B0-----:R-:W-:Y:S02]  /*96c0*/  LEA R0, R18, UR36, 0x3 ;  /* 0x0000002412007c11 */ /* 0x001fe4000f8e18ff */
[----:B--2---:R-:W-:-:S04]  /*96d0*/  SHF.L.U32 R2, R2, 0x1f, RZ ;  /* 0x0000001f02027819 */ /* 0x004fc800000006ff */
[----:B------:R-:W0:Y:S02]  /*96e0*/  SYNCS.PHASECHK.TRANS64.TRYWAIT P0, [R0+URZ+0x28c40], R2 ;  /* 0x028c4002000075a7 */ /* 0x000e24000800017f */
[----:B0-----:R-:W-:Y:S05]  /*96f0*/  @!P0 BRA `(.L_x_53) ;  /* 0x0000004400708947 */ /* 0x001fea0003800000 */
.L_x_158:
[----:B------:R-:W2:Y:S02]  /*9700*/  S2R R3, SR_TID.X ;  /* 0x0000000000037919 */ /* 0x000ea40000002100 */
[----:B--2---:R-:W-:-:S04]  /*9710*/  LOP3.LUT R3, R3, 0x7f, RZ, 0xc0, !PT ;  /* 0x0000007f03037812 */ /* 0x004fc800078ec0ff */
[----:B------:R-:W-:-:S13]  /*9720*/  ISETP.NE.AND P0, PT, R3, RZ, PT ;  /* 0x000000ff0300720c */ /* 0x000fda0003f05270 */
[----:B------:R-:W-:Y:S05]  /*9730*/  @P0 BRA `(.L_x_54) ;  /* 0x00000000001c0947 */ /* 0x000fea0003800000 */
[----:B------:R-:W2:Y:S01]  /*9740*/  S2R R3, SR_TID.X ;  /* 0x0000000000037919 */ /* 0x000ea20000002100 */
[----:B0-----:R-:W-:-:S04]  /*9750*/  IMAD.MOV.U32 R2, RZ, RZ, 0x2000 ;  /* 0x00002000ff027424 */ /* 0x001fc800078e00ff */
[----:B------:R3:W-:Y:S01]  /*9760*/  SYNCS.ARRIVE.TRANS64 RZ, [R0+URZ+0x28c30], R2 ;  /* 0x028c300200ff79a7 */ /* 0x0007e2000800003f */
[----:B--2---:R-:W-:-:S04]  /*9770*/  LOP3.LUT R3, R3, 0x1f, RZ, 0xc0, !PT ;  /* 0x0000001f03037812 */ /* 0x004fc800078ec0ff */
[----:B------:R-:W-:-:S13]  /*9780*/  ISETP.NE.AND P0, PT, R3, RZ, PT ;  /* 0x000000ff0300720c */ /* 0x000fda0003f05270 */
[----:B---3--:R-:W-:Y:S05]  /*9790*/  @!P0 BRA `(.L_x_54) ;  /* 0x0000000000048947 */ /* 0x008fea0003800000 */
[----:B------:R-:W-:Y:S01]  /*97a0*/  BPT.TRAP 0x1 ;  /* 0x000000040000795c */ /* 0x000fe20000300000 */
.L_x_54:
[----:B0-----:R-:W2:Y:S01]  /*97b0*/  LDL R2, [R1+0x24] ;  /* 0x0000240001027983 */ /* 0x001ea20000100800 */
[----:B------:R-:W-:Y:S01]  /*97c0*/  R2UR UR8, R18 ;  /* 0x00000000120872ca */ /* 0x000fe200000e0000 */
[----:B------:R-:W-:Y:S01]  /*97d0*/  UIADD3 UR4, UP0, UR40, 0x370, URZ ;  /* 0x0000037028047890 */ /* 0x000fe2000ff1e03f */
[----:B------:R-:W-:Y:S01]  /*97e0*/  R2UR UR9, R0 ;  /* 0x00000000000972ca */ /* 0x000fe200000e0000 */
[----:B------:R-:W-:Y:S01]  /*97f0*/  UMOV UR6, 0x0 ;  /* 0x0000000000067882 */ /* 0x000fe20000000000 */
[----:B------:R-:W-:Y:S01]  /*9800*/  R2UR UR12, R17 ;  /* 0x00000000110c72ca */ /* 0x000fe200000e0000 */
[----:B------:R-:W-:Y:S01]  /*9810*/  UIADD3.X UR5, URZ, UR41, URZ, UP0, !UPT ;  /* 0x000000293f057290 */ /* 0x000fe200087fe43f */
[----:B-----5:R-:W-:Y:S01]  /*9820*/  R2UR UR13, R16 ;  /* 0x00000000100d72ca */ /* 0x020fe200000e0000 */
[----:B------:R-:W-:Y:S01]  /*9830*/  UMOV UR7, 0x14f00000 ;  /* 0x14f0000000077882 */ /* 0x000fe20000000000 */
[----:B------:R-:W-:Y:S01]  /*9840*/  PLOP3.LUT P0, PT, PT, PT, PT, 0x80, 0x0 ;  /* 0x000000000000781c */ /* 0x000fe20003f0f070 */
[----:B------:R-:W-:-:S03]  /*9850*/  UMOV UR10, URZ ;  /* 0x0000003f000a7c82 */ /* 0x000fc60008000000 */
[----:B------:R-:W-:Y:S01]  /*9860*/  P2R R0, PR, RZ, 0x1 ;  /* 0x00000001ff007803 */ /* 0x000fe20000000000 */
[----:B------:R-:W-:Y:S02]  /*9870*/  ULEA UR8, UR8, UR36, 0xd ;  /* 0x0000002408087291 */ /* 0x000fe4000f8e683f */
[----:B------:R-:W-:Y:S02]  /*9880*/  UIADD3 UR9, UR9, 0x28c30, URZ ;  /* 0x00028c3009097890 */ /* 0x000fe4000fffe03f */
[----:B------:R-:W-:Y:S01]  /*9890*/  UIADD3 UR8, UR8, 0x22400, URZ ;  /* 0x0002240008087890 */ /* 0x000fe2000fffe03f */
[----:B------:R3:W-:Y:S01]  /*98a0*/  STL [R1+0x8], R0 ;  /* 0x0000080001007387 */ /* 0x0007e20000100800 */
[----:B--2---:R-:W-:-:S13]  /*98b0*/  R2UR UR11, R2 ;  /* 0x00000000020b72ca */ /* 0x004fda00000e0000 */
[----:B------:R-:W-:-:S09]  /*98c0*/  USHF.L.U32 UR11, UR11, 0x6, URZ ;  /* 0x000000060b0b7899 */ /* 0x000fd2000800063f */
[----:B------:R3:W-:Y:S02]  /*98d0*/  UTMALDG.4D [UR8], [UR4], desc[UR6] ;  /* 0x00000608040075b4 */ /* 0x0007e40008019000 */
[----:B---3--:R-:W-:Y:S01]  /*98e0*/  NOP ;  /* 0x0000000000007918 */ /* 0x008fe20000000000 */
.L_x_50:
[----:B------:R-:W-:Y:S05]  /*98f0*/  WARPSYNC.ALL ;  /* 0x0000000000007948 */ /* 0x000fea0003800000 */
[----:B------:R-:W-:Y:S01]  /*9900*/  UIADD3 UR4, UR36, 0x20400, URZ ;  /* 0x0002040024047890 */ /* 0x000fe2000fffe03f */
[----:B------:R-:W-:Y:S03]  /*9910*/  BAR.SYNC.DEFER_BLOCKING 0x8, 0x100 ;  /* 0x0204000000007b1d */ /* 0x000fe60000010000 */
[----:B------:R-:W-:-:S06]  /*9920*/  ULOP3.LUT UP0, URZ, UR4, 0x3ff, URZ, 0xc0, !UPT ;  /* 0x000003ff043f7892 */ /* 0x000fcc000f80c03f */
[----:B------:R-:W-:-:S13]  /*9930*/  PLOP3.LUT P0, PT, PT, PT, UP0, 0x80, 0x0 ;  /* 0x000000000000781c */ /* 0x000fda0003f0f008 */
[----:B------:R-:W-:Y:S05]  /*9940*/  @!P0 BRA `(.L_x_55) ;  /* 0x0000000000408947 */ /* 0x000fea0003800000 */
[----:B------:R-:W-:Y:S01]  /*9950*/  MOV R2, 0x0 ;  /* 0x0000000000027802 */ /* 0x000fe20000000f00 */
[----:B------:R-:W-:Y:S01]  /*9960*/  ULDC.64 UR4, c[0x4][0x90] ;  /* 0x0100240000047ab9 */ /* 0x000fe20000000a00 */
[----:B------:R-:W-:Y:S01]  /*9970*/  ULDC.64 UR6, c[0x4][0x98] ;  /* 0x0100260000067ab9 */ /* 0x000fe20000000a00 */
[----:B------:R-:W-:Y:S01]  /*9980*/  ULDC.64 UR8, c[0x4][0x20] ;  /* 0x0100080000087ab9 */ /* 0x000fe20000000a00 */
[----:B------:R-:W-:Y:S01]  /*9990*/  IMAD.U32 R4, RZ, RZ, UR4 ;  /* 0x00000004ff047e24 */ /* 0x000fe2000f8e00ff */
[----:B------:R-:W-:Y:S01]  /*99a0*/  MOV R11, UR9 ;  /* 0x00000009000b7c02 */ /* 0x000fe20008000f00 */
[----:B------:R-:W2:Y:S01]  /*99b0*/  LDC.64 R2, c[0x4][R2] ;  /* 0x0100000002027b82 */ /* 0x000ea20000000a00 */
[----:B------:R-:W-:Y:S02]  /*99c0*/  IMAD.U32 R5, RZ, RZ, UR5 ;  /* 0x00000005ff057e24 */ /* 0x000fe4000f8e00ff */
[----:B------:R-:W-:Y:S02]  /*99d0*/  IMAD.U32 R6, RZ, RZ, UR6 ;  /* 0x00000006ff067e24 */ /* 0x000fe4000f8e00ff */
[----:B------:R-:W-:-:S02]  /*99e0*/  IMAD.U32 R7, RZ, RZ, UR7 ;  /* 0x00000007ff077e24 */ /* 0x000fc4000f8e00ff */
[----:B------:R-:W-:Y:S02]  /*99f0*/  IMAD.U32 R10, RZ, RZ, UR8 ;  /* 0x00000008ff0a7e24 */ /* 0x000fe4000f8e00ff */
[----:B-1----:R-:W-:Y:S02]  /*9a00*/  IMAD.MOV.U32 R8, RZ, RZ, 0x70 ;  /* 0x00000070ff087424 */ /* 0x002fe400078e00ff */
[----:B------:R-:W-:Y:S02]  /*9a10*/  IMAD.MOV.U32 R12, RZ, RZ, 0x1 ;  /* 0x00000001ff0c7424 */ /* 0x000fe400078e00ff */
[----:B------:R-:W-:-:S07]  /*9a20*/  IMAD.MOV.U32 R13, RZ, RZ, RZ ;  /* 0x000000ffff0d7224 */ /* 0x000fce00078e00ff */
[----:B------:R-:W-:-:S07]  /*9a30*/  LEPC R20, `(.L_x_55) ;  /* 0x000000001014794e */ /* 0x000fce0000000000 */
[----:B0-2---:R-:W-:Y:S05]  /*9a40*/  CALL.ABS.NOINC R2 ;  /* 0x0000000002007343 */ /* 0x005fea0003c00000 */
.L_x_55:
[----:B------:R-:W2:Y:S01]  /*9a50*/  LDL.LU R5, [R1+0x10] ;  /* 0x0000100001057983 */ /* 0x000ea20000300800 */
[----:B0-----:R-:W-:Y:S01]  /*9a60*/  SHF.R.S32.HI R0, RZ, 0x1f, R17 ;  /* 0x0000001fff007819 */ /* 0x001fe20000011411 */
[----:B------:R-:W-:Y:S01]  /*9a70*/  ULDC.64 UR4, c[0x0][0x2d8] ;  /* 0x0000b60000047ab9 */ /* 0x000fe20000000a00 */
[----:B-1----:R-:W0:Y:S01]  /*9a80*/  LDC R8, c[0x0][0x448] ;  /* 0x00011200ff087b82 */ /* 0x002e220000000800 */
[----:B------:R-:W3:Y:S01]  /*9a90*/  LDL.LU R4, [R1+0x18] ;  /* 0x0000180001047983 */ /* 0x000ee20000300800 */
[----:B------:R-:W-:-:S03]  /*9aa0*/  ULDC UR6, c[0x0][0x2b8] ;  /* 0x0000ae0000067ab9 */ /* 0x000fc60000000800 */
[----:B------:R-:W4:Y:S01]  /*9ab0*/  LDL R9, [R1+0x20] ;  /* 0x0000200001097983 */ /* 0x000f220000100800 */
[----:B------:R-:W-:Y:S02]  /*9ac0*/  IMAD R0, R0, UR4, RZ ;  /* 0x0000000400007c24 */ /* 0x000fe4000f8e02ff */
[----:B------:R-:W-:-:S04]  /*9ad0*/  IMAD.WIDE.U32 R2, R17, UR4, RZ ;  /* 0x0000000411027c25 */ /* 0x000fc8000f8e00ff */
[----:B------:R-:W-:Y:S01]  /*9ae0*/  IMAD R0, R17, UR5, R0 ;  /* 0x0000000511007c24 */ /* 0x000fe2000f8e0200 */
[----:B------:R-:W-:-:S03]  /*9af0*/  ULDC.64 UR4, c[0x0][0x2e0] ;  /* 0x0000b80000047ab9 */ /* 0x000fc60000000a00 */
[----:B------:R-:W-:Y:S01]  /*9b00*/  IMAD.IADD R3, R3, 0x1, R0 ;  /* 0x0000000103037824 */ /* 0x000fe200078e0200 */
[----:B0-----:R-:W-:-:S13]  /*9b10*/  ISETP.NE.AND P0, PT, R8, 0x1, PT ;  /* 0x000000010800780c */ /* 0x001fda0003f05270 */
[----:B------:R-:W0:Y:S08]  /*9b20*/  @P0 LDC R6, c[0x0][0x44c] ;  /* 0x00011300ff060b82 */ /* 0x000e300000000800 */
[----:B------:R-:W1:Y:S01]  /*9b30*/  @P0 LDC R7, c[0x0][0x450] ;  /* 0x00011400ff070b82 */ /* 0x000e620000000800 */
[----:B--2---:R-:W-:Y:S01]  /*9b40*/  SHF.R.S32.HI R0, RZ, 0x1f, R5 ;  /* 0x0000001fff007819 */ /* 0x004fe20000011405 */
[----:B------:R-:W-:-:S04]  /*9b50*/  IMAD.WIDE.U32 R2, R5, UR4, R2 ;  /* 0x0000000405027c25 */ /* 0x000fc8000f8e0002 */
[----:B---3--:R-:W-:Y:S02]  /*9b60*/  IMAD.MOV R4, RZ, RZ, -R4 ;  /* 0x000000ffff047224 */ /* 0x008fe400078e0a04 */
[----:B------:R-:W-:Y:S01]  /*9b70*/  IMAD R0, R0, UR4, RZ ;  /* 0x0000000400007c24 */ /* 0x000fe2000f8e02ff */
[----:B------:R-:W-:Y:S02]  /*9b80*/  ULDC UR4, c[0x0][0xc38] ;  /* 0x00030e0000047ab9 */ /* 0x000fe40000000800 */
[----:B----4-:R-:W-:Y:S02]  /*9b90*/  IMAD R4, R4, UR4, R9 ;  /* 0x0000000404047c24 */ /* 0x010fe4000f8e0209 */
[----:B------:R2:W5:Y:S01]  /*9ba0*/  LDL R9, [R1+0x28] ;  /* 0x0000280001097983 */ /* 0x0005620000100800 */
[----:B------:R-:W-:Y:S01]  /*9bb0*/  IMAD R0, R5, UR5, R0 ;  /* 0x0000000505007c24 */ /* 0x000fe2000f8e0200 */
[----:B------:R-:W-:Y:S01]  /*9bc0*/  ULDC.64 UR4, c[0x0][0x2d0] ;  /* 0x0000b40000047ab9 */ /* 0x000fe20000000a00 */
[----:B------:R-:W3:Y:S02]  /*9bd0*/  S2R R5, SR_TID.X ;  /* 0x0000000000057919 */ /* 0x000ee40000002100 */
[----:B------:R-:W-:Y:S01]  /*9be0*/  IMAD.IADD R3, R3, 0x1, R0 ;  /* 0x0000000103037824 */ /* 0x000fe200078e0200 */
[----:B---3--:R-:W-:-:S04]  /*9bf0*/  LOP3.LUT R5, R5, 0x7f, RZ, 0xc0, !PT ;  /* 0x0000007f05057812 */ /* 0x008fc800078ec0ff */
[----:B------:R-:W-:Y:S02]  /*9c00*/  SHF.R.U32.HI R10, RZ, 0x3, R5 ;  /* 0x00000003ff0a7819 */ /* 0x000fe40000011605 */
[----:B------:R-:W3:Y:S02]  /*9c10*/  S2R R5, SR_TID.X ;  /* 0x0000000000057919 */ /* 0x000ee40000002100 */
[----:B---3--:R-:W-:-:S05]  /*9c20*/  IMAD.SHL.U32 R5, R5, 0x10, RZ ;  /* 0x0000001005057824 */ /* 0x008fca00078e00ff */
[----:B------:R-:W-:-:S05]  /*9c30*/  LOP3.LUT R5, R10, 0x70, R5, 0xf8, !PT ;  /* 0x000000700a057812 */ /* 0x000fca00078ef805 */
[----:B------:R-:W-:Y:S01]  /*9c40*/  IMAD R0, R4, 0x40, R5 ;  /* 0x0000004004007824 */ /* 0x000fe200078e0205 */
[----:B------:R-:W3:Y:S03]  /*9c50*/  S2R R10, SR_TID.X ;  /* 0x00000000000a7919 */ /* 0x000ee60000002100 */
[----:B0-----:R-:W-:-:S04]  /*9c60*/  @P0 IMAD.HI.U32 R6, R0, R6, RZ ;  /* 0x0000000600060227 */ /* 0x001fc800078e00ff */
[----:B------:R-:W-:Y:S01]  /*9c70*/  IMAD.MOV.U32 R5, RZ, RZ, R0 ;  /* 0x000000ffff057224 */ /* 0x000fe200078e0000 */
[----:B-1----:R-:W-:-:S05]  /*9c80*/  @P0 SHF.R.U32.HI R5, RZ, R7, R6 ;  /* 0x00000007ff050219 */ /* 0x002fca0000011606 */
[----:B------:R-:W-:-:S04]  /*9c90*/  IMAD.MOV R6, RZ, RZ, -R5 ;  /* 0x000000ffff067224 */ /* 0x000fc800078e0a05 */
[----:B------:R-:W-:Y:S01]  /*9ca0*/  IMAD R0, R8, R6, R0 ;  /* 0x0000000608007224 */ /* 0x000fe200078e0200 */
[----:B------:R-:W-:Y:S01]  /*9cb0*/  SHF.R.S32.HI R6, RZ, 0x1f, R5 ;  /* 0x0000001fff067819 */ /* 0x000fe20000011405 */
[----:B------:R-:W-:-:S04]  /*9cc0*/  IMAD.WIDE.U32 R2, R5, UR4, R2 ;  /* 0x0000000405027c25 */ /* 0x000fc8000f8e0002 */
[----:B------:R-:W-:-:S04]  /*9cd0*/  IMAD R6, R6, UR4, RZ ;  /* 0x0000000406067c24 */ /* 0x000fc8000f8e02ff */
[----:B------:R-:W-:Y:S01]  /*9ce0*/  IMAD R6, R5, UR5, R6 ;  /* 0x0000000505067c24 */ /* 0x000fe2000f8e0206 */
[----:B------:R-:W-:Y:S01]  /*9cf0*/  SHF.R.S32.HI R5, RZ, 0x1f, R0 ;  /* 0x0000001fff057819 */ /* 0x000fe20000011400 */
[----:B------:R-:W-:Y:S02]  /*9d00*/  ULDC.64 UR4, c[0x0][0x2c8] ;  /* 0x0000b20000047ab9 */ /* 0x000fe40000000a00 */
[----:B------:R-:W-:Y:S02]  /*9d10*/  IMAD.IADD R3, R3, 0x1, R6 ;  /* 0x0000000103037824 */ /* 0x000fe400078e0206 */
[----:B------:R-:W-:Y:S02]  /*9d20*/  IMAD R5, R5, UR4, RZ ;  /* 0x0000000405057c24 */ /* 0x000fe4000f8e02ff */
[----:B------:R-:W-:-:S04]  /*9d30*/  IMAD.WIDE.U32 R2, R0, UR4, R2 ;  /* 0x0000000400027c25 */ /* 0x000fc8000f8e0002 */
[----:B---3--:R-:W-:Y:S02]  /*9d40*/  IMAD.SHL.U32 R10, R10, 0x8, RZ ;  /* 0x000000080a0a7824 */ /* 0x008fe400078e00ff */
[----:B------:R-:W-:Y:S01]  /*9d50*/  IMAD R5, R0, UR5, R5 ;  /* 0x0000000500057c24 */ /* 0x000fe2000f8e0205 */
[----:B------:R-:W-:Y:S02]  /*9d60*/  ULDC.64 UR4, c[0x0][0x280] ;  /* 0x0000a00000047ab9 */ /* 0x000fe40000000a00 */
[----:B------:R-:W-:Y:S01]  /*9d70*/  LOP3.LUT R10, R10, 0x38, RZ, 0xc0, !PT ;  /* 0x000000380a0a7812 */ /* 0x000fe200078ec0ff */
[----:B------:R-:W-:Y:S01]  /*9d80*/  IMAD.IADD R5, R3, 0x1, R5 ;  /* 0x0000000103057824 */ /* 0x000fe200078e0205 */
[----:B------:R-:W-:Y:S01]  /*9d90*/  LEA R0, P1, R2, UR4, 0x1 ;  /* 0x0000000402007c11 */ /* 0x000fe2000f8208ff */
[----:B------:R-:W-:Y:S01]  /*9da0*/  UMOV UR4, 0xffffffff ;  /* 0xffffffff00047882 */ /* 0x000fe20000000000 */
[----:B------:R-:W-:Y:S02]  /*9db0*/  ISETP.GE.AND P0, PT, R10, UR6, PT ;  /* 0x000000060a007c0c */ /* 0x000fe4000bf06270 */
[----:B------:R-:W-:Y:S01]  /*9dc0*/  LEA.HI.X R2, R2, UR5, R5, 0x1, P1 ;  /* 0x0000000502027c11 */ /* 0x000fe200088f0c05 */
[----:B--2---:R-:W-:Y:S10]  /*9dd0*/  BRA.DIV UR4, `(.L_x_56) ;  /* 0x0000003e04cc7947 */ /* 0x004ff4000b800000 */
[----:B------:R-:W0:Y:S01]  /*9de0*/  S2R R6, SR_TID.X ;  /* 0x0000000000067919 */ /* 0x000e220000002100 */
[----:B------:R-:W-:Y:S02]  /*9df0*/  ULDC UR4, c[0x0][0x288] ;  /* 0x0000a20000047ab9 */ /* 0x000fe40000000800 */
[----:B------:R-:W-:Y:S01]  /*9e00*/  IMAD R3, R8, UR4, RZ ;  /* 0x0000000408037c24 */ /* 0x000fe2000f8e02ff */
[----:B------:R-:W1:Y:S01]  /*9e10*/  SHFL.IDX PT, R7, R0, RZ, 0x181f ;  /* 0x00181fff00077589 */ /* 0x000e6200000e0000 */
[----:B0-----:R-:W-:-:S04]  /*9e20*/  LOP3.LUT R6, R6, 0x7f, RZ, 0xc0, !PT ;  /* 0x0000007f06067812 */ /* 0x001fc800078ec0ff */
[----:B------:R-:W-:Y:S02]  /*9e30*/  SHF.R.U32.HI R11, RZ, 0x3, R6 ;  /* 0x00000003ff0b7819 */ /* 0x000fe40000011606 */
[----:B------:R-:W0:Y:S03]  /*9e40*/  SHFL.IDX PT, R6, R2, RZ, 0x181f ;  /* 0x00181fff02067589 */ /* 0x000e2600000e0000 */
[----:B------:R-:W-:-:S04]  /*9e50*/  IMAD R4, R4, 0x40, R11 ;  /* 0x0000004004047824 */ /* 0x000fc800078e020b */
[C---:B------:R-:W-:Y:S01]  /*9e60*/  VIADD R5, R4.reuse, 0x10 ;  /* 0x0000001004057836 */ /* 0x040fe20000000000 */
[----:B------:R-:W-:-:S13]  /*9e70*/  ISETP.GE.AND P1, PT, R4, R3, PT ;  /* 0x000000030400720c */ /* 0x000fda0003f26270 */
[----:B-1----:R-:W-:-:S05]  /*9e80*/  @!P1 LEA R7, P2, R10, R7, 0x1 ;  /* 0x000000070a079211 */ /* 0x002fca00078408ff */
[----:B0-----:R-:W-:-:S05]  /*9e90*/  @!P1 IMAD.X R6, RZ, RZ, R6, P2 ;  /* 0x000000ffff069224 */ /* 0x001fca00010e0606 */
[----:B------:R-:W-:-:S04]  /*9ea0*/  @!P1 LOP3.LUT R7, R7, R6, RZ, 0x3c, !PT ;  /* 0x0000000607079212 */ /* 0x000fc800078e3cff */
[----:B------:R-:W-:-:S04]  /*9eb0*/  @!P1 LOP3.LUT R6, R7, R6, RZ, 0x3c, !PT ;  /* 0x0000000607069212 */ /* 0x000fc800078e3cff */
[----:B------:R-:W-:-:S05]  /*9ec0*/  @!P1 LOP3.LUT R7, R7, R6, RZ, 0x3c, !PT ;  /* 0x0000000607079212 */ /* 0x000fca00078e3cff */
[----:B------:R-:W-:Y:S01]  /*9ed0*/  @!PT LDS RZ, [RZ] ;  /* 0x00000000fffff984 */ /* 0x000fe20000000800 */
[----:B-----5:R0:W-:Y:S01]  /*9ee0*/  @!P1 LDGSTS.E.BYPASS.LTC128B.128 [R9+0x20400], desc[UR42][R6.64], !P0 ;  /* 0x2040000006099fae */ /* 0x0201e2000c101d6a */
[----:B------:R-:W-:Y:S01]  /*9ef0*/  ISETP.GE.AND P1, PT, R5, R3, PT ;  /* 0x000000030500720c */ /* 0x000fe20003f26270 */
[----:B------:R-:W-:Y:S02]  /*9f00*/  VIADD R5, R4, 0x20 ;  /* 0x0000002004057836 */ /* 0x000fe40000000000 */
[----:B0-----:R-:W0:Y:S04]  /*9f10*/  SHFL.IDX PT, R7, R0, 0x1, 0x181f ;  /* 0x00381f0000077f89 */ /* 0x001e2800000e0000 */
[----:B------:R-:W1:Y:S06]  /*9f20*/  SHFL.IDX PT, R6, R2, 0x1, 0x181f ;  /* 0x00381f0002067f89 */ /* 0x000e6c00000e0000 */
[----:B0-----:R-:W-:-:S05]  /*9f30*/  @!P1 LEA R7, P2, R10, R7, 0x1 ;  /* 0x000000070a079211 */ /* 0x001fca00078408ff */
[----:B-1----:R-:W-:-:S05]  /*9f40*/  @!P1 IMAD.X R6, RZ, RZ, R6, P2 ;  /* 0x000000ffff069224 */ /* 0x002fca00010e0606 */
[----:B------:R-:W-:-:S04]  /*9f50*/  @!P1 LOP3.LUT R7, R7, R6, RZ, 0x3c, !PT ;  /* 0x0000000607079212 */ /* 0x000fc800078e3cff */
[----:B------:R-:W-:-:S04]  /*9f60*/  @!P1 LOP3.LUT R6, R7, R6, RZ, 0x3c, !PT ;  /* 0x0000000607069212 */ /* 0x000fc800078e3cff */
[----:B------:R-:W-:-:S05]  /*9f70*/  @!P1 LOP3.LUT R7, R7, R6, RZ, 0x3c, !PT ;  /* 0x0000000607079212 */ /* 0x000fca00078e3cff */
[----:B------:R0:W-:Y:S01]  /*9f80*/  @!P1 LDGSTS.E.BYPASS.LTC128B.128 [R9+0x20c00], desc[UR42][R6.64], !P0 ;  /* 0x20c0000006099fae */ /* 0x0001e2000c101d6a */
[----:B------:R-:W-:-:S03]  /*9f90*/  ISETP.GE.AND P1, PT, R5, R3, PT ;  /* 0x000000030500720c */ /* 0x000fc60003f26270 */
[----:B------:R-:W-:Y:S04]  /*9fa0*/  SHFL.IDX PT, R5, R2, 0x3, 0x181f ;  /* 0x00781f0002057f89 */ /* 0x000fe800000e0000 */
[----:B0-----:R-:W0:Y:S04]  /*9fb0*/  SHFL.IDX PT, R7, R0, 0x2, 0x181f ;  /* 0x00581f0000077f89 */ /* 0x001e2800000e0000 */
[----:B------:R-:W1:Y:S04]  /*9fc0*/  SHFL.IDX PT, R6, R2, 0x2, 0x181f ;  /* 0x00581f0002067f89 */ /* 0x000e6800000e0000 */
[----:B------:R-:W2:Y:S01]  /*9fd0*/  SHFL.IDX PT, R0, R0, 0x3, 0x181f ;  /* 0x00781f0000007f89 */ /* 0x000ea200000e0000 */
[----:B0-----:R-:W-:-:S05]  /*9fe0*/  @!P1 LEA R7, P2, R10, R7, 0x1 ;  /* 0x000000070a079211 */ /* 0x001fca00078408ff */
[----:B-1----:R-:W-:-:S05]  /*9ff0*/  @!P1 IMAD.X R6, RZ, RZ, R6, P2 ;  /* 0x000000ffff069224 */ /* 0x002fca00010e0606 */
[----:B------:R-:W-:-:S04]  /*a000*/  @!P1 LOP3.LUT R7, R7, R6, RZ, 0x3c, !PT ;  /* 0x0000000607079212 */ /* 0x000fc800078e3cff */
[----:B------:R-:W-:-:S04]  /*a010*/  @!P1 LOP3.LUT R6, R7, R6, RZ, 0x3c, !PT ;  /* 0x0000000607069212 */ /* 0x000fc800078e3cff */
[----:B------:R-:W-:-:S05]  /*a020*/  @!P1 LOP3.LUT R7, R7, R6, RZ, 0x3c, !PT ;  /* 0x0000000607079212 */ /* 0x000fca00078e3cff */
[----:B--2---:R0:W-:Y:S02]  /*a030*/  @!P1 LDGSTS.E.BYPASS.LTC128B.128 [R9+0x21400], desc[UR42][R6.64], !P0 ;  /* 0x2140000006099fae */ /* 0x0041e4000c101d6a */
.L_x_167:
[----:B01----:R-:W2:Y:S01]  /*a040*/  LDL R6, [R1+0x30] ;  /* 0x0000300001067983 */ /* 0x003ea20000100800 */
[----:B------:R-:W-:-:S05]  /*a050*/  VIADD R4, R4, 0x30 ;  /* 0x0000003004047836 */ /* 0x000fca0000000000 */
[----:B------:R-:W-:-:S13]  /*a060*/  ISETP.GE.AND P1, PT, R4, R3, PT ;  /* 0x000000030400720c */ /* 0x000fda0003f26270 */
[----:B------:R-:W-:-:S05]  /*a070*/  @!P1 LEA R2, P2, R10, R0, 0x1 ;  /* 0x000000000a029211 */ /* 0x000fca00078408ff */
[----:B------:R-:W-:-:S05]  /*a080*/  @!P1 IMAD.X R3, RZ, RZ, R5, P2 ;  /* 0x000000ffff039224 */ /* 0x000fca00010e0605 */
[----:B------:R-:W-:Y:S01]  /*a090*/  @!PT LDS RZ, [RZ] ;  /* 0x00000000fffff984 */ /* 0x000fe20000000800 */
[----:B------:R-:W-:Y:S01]  /*a0a0*/  @!PT LDS RZ, [RZ] ;  /* 0x00000000fffff984 */ /* 0x000fe20000000800 */
[----:B------:R-:W-:Y:S01]  /*a0b0*/  @!PT LDS RZ, [RZ] ;  /* 0x00000000fffff984 */ /* 0x000fe20000000800 */
[----:B------:R0:W-:Y:S01]  /*a0c0*/  @!P1 LDGSTS.E.BYPASS.LTC128B.128 [R9+0x21c00], desc[UR42][R2.64], !P0 ;  /* 0x21c0000002099fae */ /* 0x0001e2000c101d6a */
[----:B------:R-:W-:Y:S01]  /*a0d0*/  NOP ;  /* 0x0000000000007918 */ /* 0x000fe20000000000 */
[----:B------:R-:W-:Y:S02]  /*a0e0*/  SYNCS.ARRIVE.TRANS64.RED.A0T1 RZ, [UR36+0x28c00], RZ ;  /* 0x028c00ffffff79a7 */ /* 0x000fe40008200424 */
[----:B------:R-:W-:Y:S01]  /*a0f0*/  ARRIVES.LDGSTSBAR.64.TRANSCNT [UR36+0x28c00] ;  /* 0x028c0000ff0079b0 */ /* 0x000fe20008000aa4 */
[----:B--2---:R-:W-:-:S04]  /*a100*/  LOP3.LUT R0, R6, 0x1, RZ, 0xc, !PT ;  /* 0x0000000106007812 */ /* 0x004fc800078e0cff */
[----:B------:R-:W-:Y:S01]  /*a110*/  SHF.L.U32 R0, R0, 0x1f, RZ ;  /* 0x0000001f00007819 */ /* 0x000fe200000006ff */
[----:B------:R-:W-:Y:S01]  /*a120*/  NOP ;  /* 0x0000000000007918 */ /* 0x000fe20000000000 */
[----:B------:R-:W-:Y:S01]  /*a130*/  SYNCS.ARRIVE.TRANS64.A1T0 RZ, [UR36+0x28c00], RZ ;  /* 0x028c00ffffff79a7 */ /* 0x000fe20008100024 */
[----:B------:R-:W-:Y:S01]  /*a140*/  BSSY B0, `(.L_x_57) ;  /* 0x0000003000007945 */ /* 0x000fe20003800000 */
[----:B------:R-:W1:Y:S03]  /*a150*/  SYNCS.PHASECHK.TRANS64.TRYWAIT P0, [UR36+0x28c20], R0 ;  /* 0x028c2000ff0075a7 */ /* 0x000e660008000164 */
[----:B01----:R-:W-:Y:S05]  /*a160*/  @!P0 BRA `(.L_x_58) ;  /* 0x00000040003c8947 */ /* 0x003fea0003800000 */
.L_x_168:
[----:B------:R-:W-:Y:S05]  /*a170*/  BSYNC B0 ;  /* 0x0000000000007941 */ /* 0x000fea0003800000 */
.L_x_57:
[----:B------:R-:W2:Y:S01]  /*a180*/  LDL R2, [R1+0x8] ;  /* 0x0000080001027983 */ /* 0x000ea20000100800 */
[----:B------:R-:W-:Y:S01]  /*a190*/  BSSY B0, `(.L_x_59) ;  /* 0x0000095000007945 */ /* 0x000fe20003800000 */
[----:B--2---:R-:W-:-:S13]  /*a1a0*/  ISETP.NE.AND P0, PT, R2, RZ, PT ;  /* 0x000000ff0200720c */ /* 0x004fda0003f05270 */
[----:B------:R-:W-:Y:S05]  /*a1b0*/  @!P0 BRA `(.L_x_60) ;  /* 0x0000000800488947 */ /* 0x000fea0003800000 */
[----:B------:R-:W2:Y:S01]  /*a1c0*/  LDL R4, [R1] ;  /* 0x0000000001047983 */ /* 0x000ea20000100800 */
[----:B0-----:R-:W-:Y:S01]  /*a1d0*/  LEA R3, R18, UR36, 0x3 ;  /* 0x0000002412037c11 */ /* 0x001fe2000f8e18ff */
[----:B------:R-:W-:Y:S01]  /*a1e0*/  BSSY B1, `(.L_x_61) ;  /* 0x0000007000017945 */ /* 0x000fe20003800000 */
[----:B------:R-:W0:Y:S02]  /*a1f0*/  S2R R2, SR_TID.X ;  /* 0x0000000000027919 */ /* 0x000e240000002100 */
[----:B0-----:R-:W-:-:S04]  /*a200*/  LOP3.LUT R2, R2, 0x7f, RZ, 0xc0, !PT ;  /* 0x0000007f02027812 */ /* 0x001fc800078ec0ff */
[----:B------:R-:W-:Y:S02]  /*a210*/  ISETP.NE.AND P1, PT, R2, RZ, PT ;  /* 0x000000ff0200720c */ /* 0x000fe40003f25270 */
[----:B--2---:R-:W-:-:S04]  /*a220*/  SHF.L.U32 R0, R4, 0x1f, RZ ;  /* 0x0000001f04007819 */ /* 0x004fc800000006ff */
[----:B------:R-:W0:Y:S02]  /*a230*/  SYNCS.PHASECHK.TRANS64.TRYWAIT P0, [R3+URZ+0x28c60], R0 ;  /* 0x028c6000030075a7 */ /* 0x000e24000800017f */
[----:B0-----:R-:W-:Y:S05]  /*a240*/  @!P0 BRA `(.L_x_62) ;  /* 0x00000040001c8947 */ /* 0x001fea0003800000 */
.L_x_169:
[----:B------:R-:W-:Y:S05]  /*a250*/  BSYNC B1 ;  /* 0x0000000000017941 */ /* 0x000fea0003800000 */
.L_x_61:
[----:B------:R-:W-:Y:S04]  /*a260*/  BSSY B1, `(.L_x_63) ;  /* 0x0000009000017945 */ /* 0x000fe80003800000 */
[----:B------:R-:W-:Y:S05]  /*a270*/  @P1 BRA `(.L_x_64) ;  /* 0x00000000001c1947 */ /* 0x000fea0003800000 */
[----:B------:R-:W1:Y:S01]  /*a280*/  S2R R2, SR_TID.X ;  /* 0x0000000000027919 */ /* 0x000e620000002100 */
[----:B0-----:R-:W-:-:S04]  /*a290*/  IMAD.MOV.U32 R0, RZ, RZ, 0x10000 ;  /* 0x00010000ff007424 */ /* 0x001fc800078e00ff */
[----:B------:R2:W-:Y:S01]  /*a2a0*/  SYNCS.ARRIVE.TRANS64 RZ, [R3+URZ+0x28c50], R0 ;  /* 0x028c500003ff79a7 */ /* 0x0005e2000800003f */
[----:B-1----:R-:W-:-:S04]  /*a2b0*/  LOP3.LUT R2, R2, 0x1f, RZ, 0xc0, !PT ;  /* 0x0000001f02027812 */ /* 0x002fc800078ec0ff */
[----:B------:R-:W-:-:S13]  /*a2c0*/  ISETP.NE.AND P0, PT, R2, RZ, PT ;  /* 0x000000ff0200720c */ /* 0x000fda0003f05270 */
[----:B--2---:R-:W-:Y:S05]  /*a2d0*/  @!P0 BRA `(.L_x_64) ;  /* 0x0000000000048947 */ /* 0x004fea0003800000 */
[----:B------:R-:W-:Y:S01]  /*a2e0*/  BPT.TRAP 0x1 ;  /* 0x000000040000795c */ /* 0x000fe20000300000 */
.L_x_64:
[----:B------:R-:W-:Y:S05]  /*a2f0*/  BSYNC B1 ;  /* 0x0000000000017941 */ /* 0x000fea0003800000 */
.L_x_63:
[----:B0-----:R-:W2:Y:S01]  /*a300*/  LDL R0, [R1+0x24] ;  /* 0x0000240001007983 */ /* 0x001ea20000100800 */
[----:B------:R-:W-:Y:S01]  /*a310*/  LEA R2, R18, UR36, 0x10 ;  /* 0x0000002412027c11 */ /* 0x000fe2000f8e80ff */
[----:B------:R-:W-:Y:S01]  /*a320*/  UIADD3 UR4, UP0, UR40, 0x470, URZ ;  /* 0x0000047028047890 */ /* 0x000fe2000ff1e03f */
[----:B------:R-:W-:Y:S01]  /*a330*/  VIADD R3, R3, 0x28c50 ;  /* 0x00028c5003037836 */ /* 0x000fe20000000000 */
[----:B------:R-:W-:Y:S01]  /*a340*/  PLOP3.LUT P0, PT, PT, PT, PT, 0x80, 0x0 ;  /* 0x000000000000781c */ /* 0x000fe20003f0f070 */
[----:B------:R-:W-:Y:S01]  /*a350*/  UMOV UR6, 0x0 ;  /* 0x0000000000067882 */ /* 0x000fe20000000000 */
[----:B------:R-:W-:Y:S01]  /*a360*/  VIADD R4, R2, 0x400 ;  /* 0x0000040002047836 */ /* 0x000fe20000000000 */
[----:B------:R-:W-:Y:S01]  /*a370*/  UIADD3.X UR5, URZ, UR41, URZ, UP0, !UPT ;  /* 0x000000293f057290 */ /* 0x000fe200087fe43f */
[----:B------:R-:W-:Y:S01]  /*a380*/  UMOV UR7, 0x14f00000 ;  /* 0x14f0000000077882 */ /* 0x000fe20000000000 */
[----:B------:R-:W-:Y:S01]  /*a390*/  UMOV UR10, URZ ;  /* 0x0000003f000a7c82 */ /* 0x000fe20008000000 */
[----:B--2---:R-:W-:-:S09]  /*a3a0*/  IMAD.SHL.U32 R0, R0, 0x40, RZ ;  /* 0x0000004000007824 */ /* 0x004fd200078e00ff */
.L_x_65:
[----:B------:R-:W-:-:S13]  /*a3b0*/  @P0 ELECT P1, URZ, PT ;  /* 0x00000000003f082f */ /* 0x000fda0003820000 */
[----:B------:R-:W-:Y:S02]  /*a3c0*/  @P1 R2UR UR13, R16 ;  /* 0x00000000100d12ca */ /* 0x000fe400000e0000 */
[----:B------:R-:W-:Y:S02]  /*a3d0*/  @P1 R2UR UR12, R17 ;  /* 0x00000000110c12ca */ /* 0x000fe400000e0000 */
[----:B------:R-:W-:Y:S02]  /*a3e0*/  @P1 R2UR UR11, R0 ;  /* 0x00000000000b12ca */ /* 0x000fe400000e0000 */
[----:B------:R-:W-:Y:S02]  /*a3f0*/  @P1 R2UR UR9, R3 ;  /* 0x00000000030912ca */ /* 0x000fe400000e0000 */
[----:B------:R-:W-:Y:S02]  /*a400*/  @P1 R2UR UR8, R4 ;  /* 0x00000000040812ca */ /* 0x000fe400000e0000 */
[----:B------:R-:W-:-:S02]  /*a410*/  @P1 PLOP3.LUT P0, PT, P1, PT, PT, 0x8, 0x0 ;  /* 0x000000000000181c */ /* 0x000fc40000f0e170 */
[----:B------:R-:W-:-:S09]  /*a420*/  PLOP3.LUT P1, PT, PT, PT, PT, 0x8, 0x0 ;  /* 0x000000000000781c */ /* 0x000fd20003f2e170 */
[----:B------:R0:W-:Y:S02]  /*a430*/  UTMALDG.4D [UR8], [UR4], desc[UR6] ;  /* 0x00000608040075b4 */ /* 0x0001e40008019000 */
[----:B0-----:R-:W-:Y:S05]  /*a440*/  @P0 BRA.U.ANY `(.L_x_65) ;  /* 0xfffffffd00d80947 */ /* 0x001fea000393ffff */
[----:B------:R-:W-:Y:S01]  /*a450*/  PLOP3.LUT P0, PT, PT, PT, PT, 0x80, 0x0 ;  /* 0x000000000000781c */ /* 0x000fe20003f0f070 */
[----:B------:R-:W-:Y:S01]  /*a460*/  VIADD R4, R2, 0x2400 ;  /* 0x0000240002047836 */ /* 0x000fe20000000000 */
[----:B------:R-:W-:Y:S01]  /*a470*/  UMOV UR6, 0x0 ;  /* 0x0000000000067882 */ /* 0x000fe20000000000 */
[----:B------:R-:W-:Y:S01]  /*a480*/  UMOV UR7, 0x14f00000 ;  /* 0x14f0000000077882 */ /* 0x000fe20000000000 */
[----:B------:R-:W-:-:S09]  /*a490*/  UMOV UR10, 0x40 ;  /* 0x00000040000a7882 */ /* 0x000fd20000000000 */
.L_x_66:
        /* <DEDUP_REMOVED lines=15> */
.L_x_67:
        /* <DEDUP_REMOVED lines=15> */
.L_x_68:
        /* <DEDUP_REMOVED lines=15> */
.L_x_69:
        /* <DEDUP_REMOVED lines=15> */
.L_x_70:
        /* <DEDUP_REMOVED lines=15> */
.L_x_71:
        /* <DEDUP_REMOVED lines=15> */
.L_x_72:
        /* <DEDUP_REMOVED lines=9> */
[----:B-1----:R-:W-:Y:S05]  /*aad0*/  @P0 BRA.U.ANY `(.L_x_72) ;  /* 0xfffffffd00d80947 */ /* 0x002fea000393ffff */
.L_x_60:
[----:B------:R-:W-:Y:S05]  /*aae0*/  BSYNC B0 ;  /* 0x0000000000007941 */ /* 0x000fea0003800000 */
.L_x_59:
[----:B------:R-:W2:Y:S04]  /*aaf0*/  LDL.LU R4, [R1+0x2c] ;  /* 0x00002c0001047983 */ /* 0x000ea80000300800 */
[----:B------:R-:W3:Y:S01]  /*ab00*/  LDL.LU R7, [R1] ;  /* 0x0000000001077983 */ /* 0x000ee20000300800 */
[----:B------:R-:W-:-:S05]  /*ab10*/  VIADD R18, R18, 0x1 ;  /* 0x0000000112127836 */ /* 0x000fca0000000000 */
[----:B------:R-:W-:-:S04]  /*ab20*/  ISETP.NE.AND P0, PT, R18, 0x2, PT ;  /* 0x000000021200780c */ /* 0x000fc80003f05270 */
[----:B0-----:R-:W-:Y:S02]  /*ab30*/  SEL R0, RZ, 0x1, P0 ;  /* 0x00000001ff007807 */ /* 0x001fe40000000000 */
[----:B------:R-:W-:Y:S02]  /*ab40*/  SEL R18, R18, RZ, P0 ;  /* 0x000000ff12127207 */ /* 0x000fe40000000000 */
[----:B--2---:R-:W-:Y:S02]  /*ab50*/  ISETP.GE.AND P1, PT, R4, 0x41, PT ;  /* 0x000000410400780c */ /* 0x004fe40003f26270 */
[----:B---3--:R-:W-:-:S05]  /*ab60*/  LOP3.LUT R7, R7, R0, RZ, 0x3c, !PT ;  /* 0x0000000007077212 */ /* 0x008fca00078e3cff */
[----:B------:R0:W-:Y:S06]  /*ab70*/  STL [R1], R7 ;  /* 0x0000000701007387 */ /* 0x0001ec0000100800 */
[----:B------:R-:W-:Y:S05]  /*ab80*/  @!P1 BRA `(.L_x_73) ;  /* 0x00000028005c9947 */ /* 0x000fea0003800000 */
[----:B------:R-:W2:Y:S01]  /*ab90*/  LDL R4, [R1+0x1c] ;  /* 0x00001c0001047983 */ /* 0x000ea20000100800 */
[----:B------:R-:W-:Y:S02]  /*aba0*/  IMAD.MOV.U32 R0, RZ, RZ, 0x1 ;  /* 0x00000001ff007424 */ /* 0x000fe400078e00ff */
[----:B--2---:R-:W-:-:S05]  /*abb0*/  IMAD.MOV R6, RZ, RZ, -R4 ;  /* 0x000000ffff067224 */ /* 0x004fca00078e0a04 */
[----:B------:R-:W-:-:S05]  /*abc0*/  VIADDMNMX R6, R6, R0, 0xffffffff, !PT ;  /* 0xffffffff06067446 */ /* 0x000fca0007800100 */
[----:B------:R-:W-:-:S05]  /*abd0*/  IMAD.IADD R0, R4, 0x1, R6 ;  /* 0x0000000104007824 */ /* 0x000fca00078e0206 */
[----:B------:R-:W-:-:S04]  /*abe0*/  LOP3.LUT R0, R0, 0x1, RZ, 0xc0, !PT ;  /* 0x0000000100007812 */ /* 0x000fc800078ec0ff */
[----:B------:R-:W-:Y:S01]  /*abf0*/  ISETP.NE.U32.AND P0, PT, R0, 0x1, PT ;  /* 0x000000010000780c */ /* 0x000fe20003f05070 */
[----:B------:R-:W-:-:S12]  /*ac00*/  VIADD R0, R4, 0xfffffffe ;  /* 0xfffffffe04007836 */ /* 0x000fd80000000000 */
[----:B------:R-:W-:Y:S05]  /*ac10*/  @P0 BRA `(.L_x_74) ;  /* 0x0000000c00600947 */ /* 0x000fea0003800000 */
[----:B------:R-:W2:Y:S01]  /*ac20*/  LDL R4, [R1+0x8] ;  /* 0x0000080001047983 */ /* 0x000ea20000100800 */
[----:B------:R-:W-:Y:S01]  /*ac30*/  BSSY B0, `(.L_x_75) ;  /* 0x00000cd000007945 */ /* 0x000fe20003800000 */
[----:B--2---:R-:W-:-:S13]  /*ac40*/  ISETP.NE.AND P2, PT, R4, RZ, PT ;  /* 0x000000ff0400720c */ /* 0x004fda0003f45270 */
[----:B------:R-:W-:Y:S05]  /*ac50*/  @!P2 BRA `(.L_x_76) ;  /* 0x0000000c0028a947 */ /* 0x000fea0003800000 */
[----:B------:R-:W2:Y:S02]  /*ac60*/  LDL R4, [R1+0xc] ;  /* 0x00000c0001047983 */ /* 0x000ea40000100800 */
[----:B--2---:R-:W-:-:S13]  /*ac70*/  ISETP.NE.AND P2, PT, R4, RZ, PT ;  /* 0x000000ff0400720c */ /* 0x004fda0003f45270 */
[----:B------:R-:W-:Y:S05]  /*ac80*/  @!P2 BRA `(.L_x_77) ;  /* 0x00000000004ca947 */ /* 0x000fea0003800000 */
[----:B------:R-:W2:Y:S01]  /*ac90*/  LDL R8, [R1+0x4] ;  /* 0x0000040001087983 */ /* 0x000ea20000100800 */
[----:B------:R-:W1:Y:S01]  /*aca0*/  LDC R5, c[0x0][0x43c] ;  /* 0x00010f00ff057b82 */ /* 0x000e620000000800 */
[----:B------:R-:W-:Y:S01]  /*acb0*/  ULDC.64 UR4, c[0x0][0x428] ;  /* 0x00010a0000047ab9 */ /* 0x000fe20000000a00 */
[----:B-1----:R-:W-:-:S13]  /*acc0*/  ISETP.NE.AND P0, PT, R5, 0x1, PT ;  /* 0x000000010500780c */ /* 0x002fda0003f05270 */
[----:B------:R-:W1:Y:S02]  /*acd0*/  @P0 LDC.64 R2, c[0x0][0x440] ;  /* 0x00011000ff020b82 */ /* 0x000e640000000a00 */
[----:B-1----:R-:W-:-:S04]  /*ace0*/  @P0 IMAD.HI.U32 R4, R0, R2, RZ ;  /* 0x0000000200040227 */ /* 0x002fc800078e00ff */
[----:B------:R-:W-:Y:S01]  /*acf0*/  IMAD.MOV.U32 R2, RZ, RZ, R0 ;  /* 0x000000ffff027224 */ /* 0x000fe200078e0000 */
[----:B------:R-:W-:-:S05]  /*ad00*/  @P0 SHF.R.U32.HI R2, RZ, R3, R4 ;  /* 0x00000003ff020219 */ /* 0x000fca0000011604 */
[----:B------:R-:W-:-:S04]  /*ad10*/  IMAD.MOV R3, RZ, RZ, -R2 ;  /* 0x000000ffff037224 */ /* 0x000fc800078e0a02 */
[----:B------:R-:W-:Y:S01]  /*ad20*/  IMAD R0, R5, R3, R0 ;  /* 0x0000000305007224 */ /* 0x000fe200078e0200 */
[----:B------:R-:W-:-:S03]  /*ad30*/  SHF.R.S32.HI R3, RZ, 0x1f, R2 ;  /* 0x0000001fff037819 */ /* 0x000fc60000011402 */
[----:B------:R-:W-:-:S04]  /*ad40*/  IMAD.WIDE.U32 R2, R19, UR4, R2 ;  /* 0x0000000413027c25 */ /* 0x000fc8000f8e0002 */
[----:B--2---:R-:W-:-:S04]  /*ad50*/  IMAD R4, R8, UR4, RZ ;  /* 0x0000000408047c24 */ /* 0x004fc8000f8e02ff */
[----:B------:R-:W-:Y:S01]  /*ad60*/  IMAD R4, R19, UR5, R4 ;  /* 0x0000000513047c24 */ /* 0x000fe2000f8e0204 */
[----:B------:R-:W-:-:S03]  /*ad70*/  ULDC.64 UR4, c[0x0][0x418] ;  /* 0x0001060000047ab9 */ /* 0x000fc60000000a00 */
[----:B------:R-:W-:Y:S01]  /*ad80*/  IMAD.IADD R3, R4, 0x1, R3 ;  /* 0x0000000104037824 */ /* 0x000fe200078e0203 */
[----:B------:R-:W-:-:S04]  /*ad90*/  LEA R4, P0, R2, UR4, 0x2 ;  /* 0x0000000402047c11 */ /* 0x000fc8000f8010ff */
[----:B------:R-:W-:-:S05]  /*ada0*/  LEA.HI.X R5, R2, UR5, R3, 0x2, P0 ;  /* 0x0000000502057c11 */ /* 0x000fca00080f1403 */
[----:B------:R1:W5:Y:S04]  /*adb0*/  LDG.E R16, desc[UR42][R4.64] ;  /* 0x0000002a04107981 */ /* 0x000368000c1e1900 */
.L_x_77:
[----:B------:R-:W-:Y:S01]  /*adc0*/  LEA R3, R18, UR36, 0x3 ;  /* 0x0000002412037c11 */ /* 0x000fe2000f8e18ff */
[----:B-1----:R-:W1:Y:S01]  /*add0*/  S2R R4, SR_TID.X ;  /* 0x0000000000047919 */ /* 0x002e620000002100 */
[----:B------:R-:W-:Y:S01]  /*ade0*/  SHF.L.U32 R2, R7, 0x1f, RZ ;  /* 0x0000001f07027819 */ /* 0x000fe200000006ff */
[----:B------:R-:W-:Y:S03]  /*adf0*/  BSSY B1, `(.L_x_78) ;  /* 0x0000005000017945 */ /* 0x000fe60003800000 */
[----:B------:R-:W2:Y:S01]  /*ae00*/  SYNCS.PHASECHK.TRANS64.TRYWAIT P0, [R3+URZ+0x28c40], R2 ;  /* 0x028c4002030075a7 */ /* 0x000ea2000800017f */
[----:B-1----:R-:W-:-:S04]  /*ae10*/  LOP3.LUT R4, R4, 0x7f, RZ, 0xc0, !PT ;  /* 0x0000007f04047812 */ /* 0x002fc800078ec0ff */
[----:B------:R-:W-:Y:S01]  /*ae20*/  ISETP.NE.AND P1, PT, R4, RZ, PT ;  /* 0x000000ff0400720c */ /* 0x000fe20003f25270 */
[----:B--2---:R-:W-:-:S12]  /*ae30*/  @!P0 BRA `(.L_x_79) ;  /* 0x0000003400348947 */ /* 0x004fd80003800000 */
.L_x_170:
[----:B------:R-:W-:Y:S05]  /*ae40*/  BSYNC B1 ;  /* 0x0000000000017941 */ /* 0x000fea0003800000 */
.L_x_78:
[----:B------:R-:W-:Y:S04]  /*ae50*/  BSSY B1, `(.L_x_80) ;  /* 0x0000009000017945 */ /* 0x000fe80003800000 */
[----:B------:R-:W-:Y:S05]  /*ae60*/  @P1 BRA `(.L_x_81) ;  /* 0x00000000001c1947 */ /* 0x000fea0003800000 */
[----:B------:R-:W2:Y:S01]  /*ae70*/  S2R R5, SR_TID.X ;  /* 0x0000000000057919 */ /* 0x000ea20000002100 */
[----:B------:R-:W-:-:S04]  /*ae80*/  IMAD.MOV.U32 R4, RZ, RZ, 0x2000 ;  /* 0x00002000ff047424 */ /* 0x000fc800078e00ff */
[----:B------:R3:W-:Y:S01]  /*ae90*/  SYNCS.ARRIVE.TRANS64 RZ, [R3+URZ+0x28c30], R4 ;  /* 0x028c300403ff79a7 */ /* 0x0007e2000800003f */
[----:B--2---:R-:W-:-:S04]  /*aea0*/  LOP3.LUT R5, R5, 0x1f, RZ, 0xc0, !PT ;  /* 0x0000001f05057812 */ /* 0x004fc800078ec0ff */
[----:B------:R-:W-:-:S13]  /*aeb0*/  ISETP.NE.AND P0, PT, R5, RZ, PT ;  /* 0x000000ff0500720c */ /* 0x000fda0003f05270 */
[----:B---3--:R-:W-:Y:S05]  /*aec0*/  @!P0 BRA `(.L_x_81) ;  /* 0x0000000000048947 */ /* 0x008fea0003800000 */
[----:B------:R-:W-:Y:S01]  /*aed0*/  BPT.TRAP 0x1 ;  /* 0x000000040000795c */ /* 0x000fe20000300000 */
.L_x_81:
[----:B------:R-:W-:Y:S05]  /*aee0*/  BSYNC B1 ;  /* 0x0000000000017941 */ /* 0x000fea0003800000 */
.L_x_80:
[----:B0-----:R-:W-:Y:S01]  /*aef0*/  IMAD.MOV.U32 R7, RZ, RZ, RZ ;  /* 0x000000ffff077224 */ /* 0x001fe200078e00ff */
[----:B------:R-:W-:Y:S01]  /*af00*/  LEA R4, R18, UR36, 0xd ;  /* 0x0000002412047c11 */ /* 0x000fe2000f8e68ff */
[----:B------:R-:W-:Y:S01]  /*af10*/  UIADD3 UR4, UP0, UR40, 0x370, URZ ;  /* 0x0000037028047890 */ /* 0x000fe2000ff1e03f */
[----:B------:R-:W-:Y:S01]  /*af20*/  PLOP3.LUT P0, PT, PT, PT, PT, 0x80, 0x0 ;  /* 0x000000000000781c */ /* 0x000fe20003f0f070 */
[----:B------:R-:W-:Y:S01]  /*af30*/  IMAD.SHL.U32 R0, R0, 0x40, RZ ;  /* 0x0000004000007824 */ /* 0x000fe200078e00ff */
[----:B------:R-:W-:Y:S01]  /*af40*/  R2UR UR10, R7 ;  /* 0x00000000070a72ca */ /* 0x000fe200000e0000 */
[----:B------:R-:W-:Y:S01]  /*af50*/  VIADD R4, R4, 0x22400 ;  /* 0x0002240004047836 */ /* 0x000fe20000000000 */
[----:B------:R-:W-:Y:S01]  /*af60*/  UIADD3.X UR5, URZ, UR41, URZ, UP0, !UPT ;  /* 0x000000293f057290 */ /* 0x000fe200087fe43f */
[----:B------:R-:W-:Y:S01]  /*af70*/  VIADD R5, R3, 0x28c30 ;  /* 0x00028c3003057836 */ /* 0x000fe20000000000 */
[----:B------:R-:W-:Y:S01]  /*af80*/  UMOV UR6, 0x0 ;  /* 0x0000000000067882 */ /* 0x000fe20000000000 */
[----:B------:R-:W-:-:S10]  /*af90*/  UMOV UR7, 0x14f00000 ;  /* 0x14f0000000077882 */ /* 0x000fd40000000000 */
.L_x_82:
[----:B------:R-:W-:-:S13]  /*afa0*/  @P0 ELECT P2, URZ, PT ;  /* 0x00000000003f082f */ /* 0x000fda0003840000 */
[----:B-----5:R-:W-:Y:S02]  /*afb0*/  @P2 R2UR UR13, R16 ;  /* 0x00000000100d22ca */ /* 0x020fe400000e0000 */
        /* <DEDUP_REMOVED lines=8> */
[----:B------:R-:W0:Y:S01]  /*b040*/  SYNCS.PHASECHK.TRANS64.TRYWAIT P0, [R3+URZ+0x28c60], R2 ;  /* 0x028c6002030075a7 */ /* 0x000e22000800017f */
[----:B------:R-:W-:Y:S04]  /*b050*/  BSSY B1, `(.L_x_83) ;  /* 0x0000002000017945 */ /* 0x000fe80003800000 */
[----:B0-----:R-:W-:Y:S05]  /*b060*/  @!P0 BRA `(.L_x_84) ;  /* 0x0000003000bc8947 */ /* 0x001fea0003800000 */
.L_x_171:
[----:B------:R-:W-:Y:S05]  /*b070*/  BSYNC B1 ;  /* 0x0000000000017941 */ /* 0x000fea0003800000 */
.L_x_83:
[----:B------:R-:W-:Y:S01]  /*b080*/  BSSY B1, `(.L_x_85) ;  /* 0x000000b000017945 */ /* 0x000fe20003800000 */
[----:B------:R-:W-:Y:S02]  /*b090*/  IMAD.MOV.U32 R8, RZ, RZ, 0x0 ;  /* 0x00000000ff087424 */ /* 0x000fe400078e00ff */
[----:B------:R-:W-:Y:S01]  /*b0a0*/  IMAD.MOV.U32 R9, RZ, RZ, 0x14f00000 ;  /* 0x14f00000ff097424 */ /* 0x000fe200078e00ff */
[----:B------:R-:W-:Y:S06]  /*b0b0*/  @P1 BRA `(.L_x_86) ;  /* 0x00000000001c1947 */ /* 0x000fec0003800000 */
[----:B------:R-:W2:Y:S01]  /*b0c0*/  S2R R4, SR_TID.X ;  /* 0x0000000000047919 */ /* 0x000ea20000002100 */
[----:B01----:R-:W-:-:S04]  /*b0d0*/  IMAD.MOV.U32 R2, RZ, RZ, 0x10000 ;  /* 0x00010000ff027424 */ /* 0x003fc800078e00ff */
[----:B------:R3:W-:Y:S01]  /*b0e0*/  SYNCS.ARRIVE.TRANS64 RZ, [R3+URZ+0x28c50], R2 ;  /* 0x028c500203ff79a7 */ /* 0x0007e2000800003f */
[----:B--2---:R-:W-:-:S04]  /*b0f0*/  LOP3.LUT R4, R4, 0x1f, RZ, 0xc0, !PT ;  /* 0x0000001f04047812 */ /* 0x004fc800078ec0ff */
[----:B------:R-:W-:-:S13]  /*b100*/  ISETP.NE.AND P0, PT, R4, RZ, PT ;  /* 0x000000ff0400720c */ /* 0x000fda0003f05270 */
[----:B---3--:R-:W-:Y:S05]  /*b110*/  @!P0 BRA `(.L_x_86) ;  /* 0x0000000000048947 */ /* 0x008fea0003800000 */
[----:B------:R-:W-:Y:S01]  /*b120*/  BPT.TRAP 0x1 ;  /* 0x000000040000795c */ /* 0x000fe20000300000 */
.L_x_86:
[----:B------:R-:W-:Y:S05]  /*b130*/  BSYNC B1 ;  /* 0x0000000000017941 */ /* 0x000fea0003800000 */
.L_x_85:
[----:B------:R-:W-:Y:S01]  /*b140*/  R2UR UR10, R7 ;  /* 0x00000000070a72ca */ /* 0x000fe200000e0000 */
[----:B------:R-:W-:Y:S01]  /*b150*/  UIADD3 UR4, UP0, UR40, 0x470, URZ ;  /* 0x0000047028047890 */ /* 0x000fe2000ff1e03f */
[----:B------:R-:W-:Y:S01]  /*b160*/  R2UR UR6, R8 ;  /* 0x00000000080672ca */ /* 0x000fe200000e0000 */
[----:B01----:R-:W-:Y:S01]  /*b170*/  VIADD R3, R3, 0x28c50 ;  /* 0x00028c5003037836 */ /* 0x003fe20000000000 */
[----:B------:R-:W-:Y:S01]  /*b180*/  R2UR UR7, R9 ;  /* 0x00000000090772ca */ /* 0x000fe200000e0000 */
[----:B------:R-:W-:Y:S01]  /*b190*/  UIADD3.X UR5, URZ, UR41, URZ, UP0, !UPT ;  /* 0x000000293f057290 */ /* 0x000fe200087fe43f */
[----:B------:R-:W-:Y:S02]  /*b1a0*/  LEA R2, R18, UR36, 0x10 ;  /* 0x0000002412027c11 */ /* 0x000fe4000f8e80ff */
[----:B------:R-:W-:-:S03]  /*b1b0*/  PLOP3.LUT P0, PT, PT, PT, PT, 0x80, 0x0 ;  /* 0x000000000000781c */ /* 0x000fc60003f0f070 */
[----:B------:R-:W-:-:S10]  /*b1c0*/  VIADD R4, R2, 0x400 ;  /* 0x0000040002047836 */ /* 0x000fd40000000000 */
.L_x_87:
        /* <DEDUP_REMOVED lines=10> */
[----:B------:R-:W-:Y:S01]  /*b270*/  R2UR UR6, R8 ;  /* 0x00000000080672ca */ /* 0x000fe200000e0000 */
[----:B------:R-:W-:Y:S01]  /*b280*/  VIADD R4, R2, 0x2400 ;  /* 0x0000240002047836 */ /* 0x000fe20000000000 */
[----:B------:R-:W-:Y:S01]  /*b290*/  R2UR UR7, R9 ;  /* 0x00000000090772ca */ /* 0x000fe200000e0000 */
[----:B------:R-:W-:Y:S01]  /*b2a0*/  UMOV UR10, 0x40 ;  /* 0x00000040000a7882 */ /* 0x000fe20000000000 */
[----:B------:R-:W-:-:S13]  /*b2b0*/  PLOP3.LUT P0, PT, PT, PT, PT, 0x80, 0x0 ;  /* 0x000000000000781c */ /* 0x000fda0003f0f070 */
.L_x_88:
        /* <DEDUP_REMOVED lines=15> */
.L_x_89:
        /* <DEDUP_REMOVED lines=15> */
.L_x_90:
        /* <DEDUP_REMOVED lines=15> */
.L_x_91:
        /* <DEDUP_REMOVED lines=15> */
.L_x_92:
        /* <DEDUP_REMOVED lines=15> */
.L_x_93:
        /* <DEDUP_REMOVED lines=15> */
.L_x_94:
        /* <DEDUP_REMOVED lines=10> */
.L_x_76:
[----:B------:R-:W-:Y:S05]  /*b900*/  BSYNC B0 ;  /* 0x0000000000007941 */ /* 0x000fea0003800000 */
.L_x_75:
[----:B------:R-:W2:Y:S04]  /*b910*/  LDL.LU R5, [R1] ;  /* 0x0000000001057983 */ /* 0x000ea80000300800 */
[----:B------:R-:W3:Y:S01]  /*b920*/  LDL.LU R4, [R1+0x1c] ;  /* 0x00001c0001047983 */ /* 0x000ee20000300800 */
[----:B------:R-:W-:-:S05]  /*b930*/  VIADD R18, R18, 0x1 ;  /* 0x0000000112127836 */ /* 0x000fca0000000000 */
[----:B------:R-:W-:-:S04]  /*b940*/  ISETP.NE.AND P0, PT, R18, 0x2, PT ;  /* 0x000000021200780c */ /* 0x000fc80003f05270 */
[----:B------:R-:W-:Y:S02]  /*b950*/  SEL R0, RZ, 0x1, P0 ;  /* 0x00000001ff007807 */ /* 0x000fe40000000000 */
[----:B------:R-:W-:Y:S02]  /*b960*/  SEL R18, R18, RZ, P0 ;  /* 0x000000ff12127207 */ /* 0x000fe40000000000 */
[----:B--2---:R-:W-:Y:S01]  /*b970*/  LOP3.LUT R5, R5, R0, RZ, 0x3c, !PT ;  /* 0x0000000005057212 */ /* 0x004fe200078e3cff */
[----:B---3--:R-:W-:-:S04]  /*b980*/  VIADD R0, R4, 0xfffffffd ;  /* 0xfffffffd04007836 */ /* 0x008fc80000000000 */
[----:B------:R1:W-:Y:S03]  /*b990*/  STL [R1], R5 ;  /* 0x0000000501007387 */ /* 0x0003e60000100800 */
.L_x_74:
[----:B------:R-:W2:Y:S01]  /*b9a0*/  LDL.LU R2, [R1+0x14] ;  /* 0x0000140001027983 */ /* 0x000ea20000300800 */
[----:B------:R-:W-:Y:S01]  /*b9b0*/  IMAD.MOV R6, RZ, RZ, -R6 ;  /* 0x000000ffff067224 */ /* 0x000fe200078e0a06 */
[----:B------:R-:W-:Y:S04]  /*b9c0*/  BSSY B0, `(.L_x_73) ;  /* 0x00001b3000007945 */ /* 0x000fe80003800000 */
[----:B--2---:R-:W-:-:S13]  /*b9d0*/  ISETP.NE.AND P0, PT, R2, R6, PT ;  /* 0x000000060200720c */ /* 0x004fda0003f05270 */
[----:B------:R-:W-:Y:S05]  /*b9e0*/  @!P0 BRA `(.L_x_95) ;  /* 0x0000001800c08947 */ /* 0x000fea0003800000 */
.L_x_136:
[----:B--2---:R-:W2:Y:S01]  /*b9f0*/  LDL R2, [R1+0x8] ;  /* 0x0000080001027983 */ /* 0x004ea20000100800 */
[----:B------:R-:W-:Y:S01]  /*ba00*/  BSSY B1, `(.L_x_96) ;  /* 0x00000cf000017945 */ /* 0x000fe20003800000 */
[----:B--2---:R-:W-:-:S13]  /*ba10*/  ISETP.NE.AND P0, PT, R2, RZ, PT ;  /* 0x000000ff0200720c */ /* 0x004fda0003f05270 */
[----:B------:R-:W-:Y:S05]  /*ba20*/  @!P0 BRA `(.L_x_97) ;  /* 0x0000000c00308947 */ /* 0x000fea0003800000 */
[----:B------:R-:W2:Y:S01]  /*ba30*/  LDL R2, [R1+0xc] ;  /* 0x00000c0001027983 */ /* 0x000ea20000100800 */
[----:B------:R-:W-:Y:S01]  /*ba40*/  IMAD.MOV.U32 R6, RZ, RZ, R0 ;  /* 0x000000ffff067224 */ /* 0x000fe200078e0000 */
[----:B--2---:R-:W-:-:S13]  /*ba50*/  ISETP.NE.AND P0, PT, R2, RZ, PT ;  /* 0x000000ff0200720c */ /* 0x004fda0003f05270 */
[----:B------:R-:W-:Y:S05]  /*ba60*/  @!P0 BRA `(.L_x_98) ;  /* 0x00000000004c8947 */ /* 0x000fea0003800000 */
[----:B-1----:R-:W2:Y:S01]  /*ba70*/  LDL R5, [R1+0x4] ;  /* 0x0000040001057983 */ /* 0x002ea20000100800 */
        /* <DEDUP_REMOVED lines=18> */
.L_x_98:
[----:B------:R-:W3:Y:S01]  /*bba0*/  LDL R2, [R1] ;  /* 0x0000000001027983 */ /* 0x000ee20000100800 */
[----:B--2---:R-:W-:Y:S01]  /*bbb0*/  LEA R4, R18, UR36, 0x3 ;  /* 0x0000002412047c11 */ /* 0x004fe2000f8e18ff */
[----:B------:R-:W-:Y:S01]  /*bbc0*/  BSSY B2, `(.L_x_99) ;  /* 0x0000007000027945 */ /* 0x000fe20003800000 */
[----:B------:R-:W2:Y:S02]  /*bbd0*/  S2R R3, SR_TID.X ;  /* 0x0000000000037919 */ /* 0x000ea40000002100 */
[----:B--2---:R-:W-:-:S04]  /*bbe0*/  LOP3.LUT R3, R3, 0x7f, RZ, 0xc0, !PT ;  /* 0x0000007f03037812 */ /* 0x004fc800078ec0ff */
[----:B------:R-:W-:Y:S02]  /*bbf0*/  ISETP.NE.AND P1, PT, R3, RZ, PT ;  /* 0x000000ff0300720c */ /* 0x000fe40003f25270 */
[----:B---3--:R-:W-:-:S04]  /*bc00*/  SHF.L.U32 R2, R2, 0x1f, RZ ;  /* 0x0000001f02027819 */ /* 0x008fc800000006ff */
[----:B------:R-:W2:Y:S02]  /*bc10*/  SYNCS.PHASECHK.TRANS64.TRYWAIT P0, [R4+URZ+0x28c40], R2 ;  /* 0x028c4002040075a7 */ /* 0x000ea4000800017f */
[----:B--2---:R-:W-:Y:S05]  /*bc20*/  @!P0 BRA `(.L_x_100) ;  /* 0x0000002400e08947 */ /* 0x004fea0003800000 */
.L_x_172:
[----:B------:R-:W-:Y:S05]  /*bc30*/  BSYNC B2 ;  /* 0x0000000000027941 */ /* 0x000fea0003800000 */
.L_x_99:
[----:B------:R-:W-:Y:S04]  /*bc40*/  BSSY B2, `(.L_x_101) ;  /* 0x0000009000027945 */ /* 0x000fe80003800000 */
[----:B------:R-:W-:Y:S05]  /*bc50*/  @P1 BRA `(.L_x_102) ;  /* 0x00000000001c1947 */ /* 0x000fea0003800000 */
[----:B-1----:R-:W1:Y:S01]  /*bc60*/  S2R R5, SR_TID.X ;  /* 0x0000000000057919 */ /* 0x002e620000002100 */
[----:B------:R-:W-:-:S04]  /*bc70*/  IMAD.MOV.U32 R3, RZ, RZ, 0x2000 ;  /* 0x00002000ff037424 */ /* 0x000fc800078e00ff */
[----:B------:R3:W-:Y:S01]  /*bc80*/  SYNCS.ARRIVE.TRANS64 RZ, [R4+URZ+0x28c30], R3 ;  /* 0x028c300304ff79a7 */ /* 0x0007e2000800003f */
[----:B-1----:R-:W-:-:S04]  /*bc90*/  LOP3.LUT R5, R5, 0x1f, RZ, 0xc0, !PT ;  /* 0x0000001f05057812 */ /* 0x002fc800078ec0ff */
[----:B------:R-:W-:-:S13]  /*bca0*/  ISETP.NE.AND P0, PT, R5, RZ, PT ;  /* 0x000000ff0500720c */ /* 0x000fda0003f05270 */
[----:B---3--:R-:W-:Y:S05]  /*bcb0*/  @!P0 BRA `(.L_x_102) ;  /* 0x0000000000048947 */ /* 0x008fea0003800000 */
[----:B------:R-:W-:Y:S01]  /*bcc0*/  BPT.TRAP 0x1 ;  /* 0x000000040000795c */ /* 0x000fe20000300000 */
.L_x_102:
[----:B------:R-:W-:Y:S05]  /*bcd0*/  BSYNC B2 ;  /* 0x0000000000027941 */ /* 0x000fea0003800000 */
.L_x_101:
[----:B-1----:R-:W-:Y:S01]  /*bce0*/  IMAD.MOV.U32 R5, RZ, RZ, RZ ;  /* 0x000000ffff057224 */ /* 0x002fe200078e00ff */
[----:B------:R-:W-:Y:S01]  /*bcf0*/  LEA R3, R18, UR36, 0xd ;  /* 0x0000002412037c11 */ /* 0x000fe2000f8e68ff */
[----:B------:R-:W-:Y:S01]  /*bd00*/  UIADD3 UR4, UP0, UR40, 0x370, URZ ;  /* 0x0000037028047890 */ /* 0x000fe2000ff1e03f */
[----:B------:R-:W-:Y:S01]  /*bd10*/  PLOP3.LUT P0, PT, PT, PT, PT, 0x80, 0x0 ;  /* 0x000000000000781c */ /* 0x000fe20003f0f070 */
[----:B------:R-:W-:Y:S01]  /*bd20*/  IMAD.SHL.U32 R6, R6, 0x40, RZ ;  /* 0x0000004006067824 */ /* 0x000fe200078e00ff */
[----:B------:R-:W-:Y:S01]  /*bd30*/  R2UR UR10, R5 ;  /* 0x00000000050a72ca */ /* 0x000fe200000e0000 */
[----:B------:R-:W-:Y:S01]  /*bd40*/  VIADD R3, R3, 0x22400 ;  /* 0x0002240003037836 */ /* 0x000fe20000000000 */
[----:B------:R-:W-:Y:S01]  /*bd50*/  UIADD3.X UR5, URZ, UR41, URZ, UP0, !UPT ;  /* 0x000000293f057290 */ /* 0x000fe200087fe43f */
[----:B0-----:R-:W-:Y:S01]  /*bd60*/  VIADD R7, R4, 0x28c30 ;  /* 0x00028c3004077836 */ /* 0x001fe20000000000 */
[----:B------:R-:W-:Y:S01]  /*bd70*/  UMOV UR6, 0x0 ;  /* 0x0000000000067882 */ /* 0x000fe20000000000 */
[----:B------:R-:W-:-:S10]  /*bd80*/  UMOV UR7, 0x14f00000 ;  /* 0x14f0000000077882 */ /* 0x000fd40000000000 */
.L_x_103:
        /* <DEDUP_REMOVED lines=13> */
.L_x_173:
[----:B------:R-:W-:Y:S05]  /*be60*/  BSYNC B2 ;  /* 0x0000000000027941 */ /* 0x000fea0003800000 */
.L_x_104:
[----:B------:R-:W-:Y:S01]  /*be70*/  BSSY B2, `(.L_x_106) ;  /* 0x000000b000027945 */ /* 0x000fe20003800000 */
[----:B0-2---:R-:W-:Y:S02]  /*be80*/  IMAD.MOV.U32 R2, RZ, RZ, 0x0 ;  /* 0x00000000ff027424 */ /* 0x005fe400078e00ff */
[----:B------:R-:W-:Y:S01]  /*be90*/  IMAD.MOV.U32 R3, RZ, RZ, 0x14f00000 ;  /* 0x14f00000ff037424 */ /* 0x000fe200078e00ff */
[----:B------:R-:W-:Y:S06]  /*bea0*/  @P1 BRA `(.L_x_107) ;  /* 0x00000000001c1947 */ /* 0x000fec0003800000 */
[----:B------:R-:W0:Y:S01]  /*beb0*/  S2R R8, SR_TID.X ;  /* 0x0000000000087919 */ /* 0x000e220000002100 */
[----:B------:R-:W-:-:S04]  /*bec0*/  IMAD.MOV.U32 R7, RZ, RZ, 0x10000 ;  /* 0x00010000ff077424 */ /* 0x000fc800078e00ff */
[----:B------:R1:W-:Y:S01]  /*bed0*/  SYNCS.ARRIVE.TRANS64 RZ, [R4+URZ+0x28c50], R7 ;  /* 0x028c500704ff79a7 */ /* 0x0003e2000800003f */
[----:B0-----:R-:W-:-:S04]  /*bee0*/  LOP3.LUT R8, R8, 0x1f, RZ, 0xc0, !PT ;  /* 0x0000001f08087812 */ /* 0x001fc800078ec0ff */
[----:B------:R-:W-:-:S13]  /*bef0*/  ISETP.NE.AND P0, PT, R8, RZ, PT ;  /* 0x000000ff0800720c */ /* 0x000fda0003f05270 */
[----:B-1----:R-:W-:Y:S05]  /*bf00*/  @!P0 BRA `(.L_x_107) ;  /* 0x0000000000048947 */ /* 0x002fea0003800000 */
[----:B------:R-:W-:Y:S01]  /*bf10*/  BPT.TRAP 0x1 ;  /* 0x000000040000795c */ /* 0x000fe20000300000 */
.L_x_107:
[----:B------:R-:W-:Y:S05]  /*bf20*/  BSYNC B2 ;  /* 0x0000000000027941 */ /* 0x000fea0003800000 */
.L_x_106:
[----:B------:R-:W-:Y:S01]  /*bf30*/  R2UR UR6, R2 ;  /* 0x00000000020672ca */ /* 0x000fe200000e0000 */
[----:B------:R-:W-:Y:S01]  /*bf40*/  UIADD3 UR4, UP0, UR40, 0x470, URZ ;  /* 0x0000047028047890 */ /* 0x000fe2000ff1e03f */
[----:B------:R-:W-:Y:S01]  /*bf50*/  R2UR UR7, R3 ;  /* 0x00000000030772ca */ /* 0x000fe200000e0000 */
[----:B------:R-:W-:Y:S01]  /*bf60*/  VIADD R4, R4, 0x28c50 ;  /* 0x00028c5004047836 */ /* 0x000fe20000000000 */
[----:B------:R-:W-:Y:S01]  /*bf70*/  R2UR UR10, R5 ;  /* 0x00000000050a72ca */ /* 0x000fe200000e0000 */
[----:B------:R-:W-:Y:S01]  /*bf80*/  UIADD3.X UR5, URZ, UR41, URZ, UP0, !UPT ;  /* 0x000000293f057290 */ /* 0x000fe200087fe43f */
[----:B------:R-:W-:Y:S02]  /*bf90*/  LEA R5, R18, UR36, 0x10 ;  /* 0x0000002412057c11 */ /* 0x000fe4000f8e80ff */
[----:B------:R-:W-:-:S03]  /*bfa0*/  PLOP3.LUT P0, PT, PT, PT, PT, 0x80, 0x0 ;  /* 0x000000000000781c */ /* 0x000fc60003f0f070 */
[----:B------:R-:W-:-:S10]  /*bfb0*/  VIADD R7, R5, 0x400 ;  /* 0x0000040005077836 */ /* 0x000fd40000000000 */
.L_x_108:
        /* <DEDUP_REMOVED lines=15> */
.L_x_109:
        /* <DEDUP_REMOVED lines=15> */
.L_x_110:
        /* <DEDUP_REMOVED lines=15> */
.L_x_111:
        /* <DEDUP_REMOVED lines=15> */
.L_x_112:
        /* <DEDUP_REMOVED lines=15> */
.L_x_113:
        /* <DEDUP_REMOVED lines=11> */
[----:B------:R-:W-:Y:S01]  /*c520*/  UMOV UR10, 0x180 ;  /* 0x00000180000a7882 */ /* 0x000fe20000000000 */
[----:B------:R-:W-:Y:S02]  /*c530*/  R2UR UR7, R3 ;  /* 0x00000000030772ca */ /* 0x000fe400000e0000 */
[----:B------:R-:W-:Y:S02]  /*c540*/  PLOP3.LUT P0, PT, PT, PT, PT, 0x80, 0x0 ;  /* 0x000000000000781c */ /* 0x000fe40003f0f070 */
[----:B------:R-:W-:-:S11]  /*c550*/  IADD3 R7, R5, 0xc400, RZ ;  /* 0x0000c40005077810 */ /* 0x000fd60007ffe0ff */
.L_x_114:
        /* <DEDUP_REMOVED lines=15> */
.L_x_115:
        /* <DEDUP_REMOVED lines=9> */
[----:B--2---:R-:W-:Y:S05]  /*c6e0*/  @P0 BRA.U.ANY `(.L_x_115) ;  /* 0xfffffffd00d80947 */ /* 0x004fea000393ffff */
.L_x_97:
[----:B------:R-:W-:Y:S05]  /*c6f0*/  BSYNC B1 ;  /* 0x0000000000017941 */ /* 0x000fea0003800000 */
.L_x_96:
[----:B------:R-:W2:Y:S04]  /*c700*/  LDL R3, [R1+0x8] ;  /* 0x0000080001037983 */ /* 0x000ea80000100800 */
[----:B------:R-:W3:Y:S01]  /*c710*/  LDL.LU R2, [R1] ;  /* 0x0000000001027983 */ /* 0x000ee20000300800 */
[----:B0-----:R-:W-:Y:S01]  /*c720*/  VIADD R7, R18, 0x1 ;  /* 0x0000000112077836 */ /* 0x001fe20000000000 */
[----:B------:R-:W-:Y:S04]  /*c730*/  BSSY B1, `(.L_x_116) ;  /* 0x00000d2000017945 */ /* 0x000fe80003800000 */
[----:B------:R-:W-:-:S04]  /*c740*/  ISETP.NE.AND P0, PT, R7, 0x2, PT ;  /* 0x000000020700780c */ /* 0x000fc80003f05270 */
[----:B------:R-:W-:Y:S02]  /*c750*/  SEL R6, RZ, 0x1, P0 ;  /* 0x00000001ff067807 */ /* 0x000fe40000000000 */
[----:B------:R-:W-:Y:S02]  /*c760*/  SEL R7, R7, RZ, P0 ;  /* 0x000000ff07077207 */ /* 0x000fe40000000000 */
[----:B--2---:R-:W-:Y:S02]  /*c770*/  ISETP.NE.AND P2, PT, R3, RZ, PT ;  /* 0x000000ff0300720c */ /* 0x004fe40003f45270 */
[----:B---3--:R-:W-:-:S11]  /*c780*/  LOP3.LUT R6, R2, R6, RZ, 0x3c, !PT ;  /* 0x0000000602067212 */ /* 0x008fd600078e3cff */
[----:B------:R-:W-:Y:S05]  /*c790*/  @!P2 BRA `(.L_x_117) ;  /* 0x0000000c002ca947 */ /* 0x000fea0003800000 */
[----:B------:R-:W2:Y:S01]  /*c7a0*/  LDL R2, [R1+0xc] ;  /* 0x00000c0001027983 */ /* 0x000ea20000100800 */
[----:B------:R-:W-:Y:S01]  /*c7b0*/  VIADD R8, R0, 0xffffffff ;  /* 0xffffffff00087836 */ /* 0x000fe20000000000 */
[----:B--2---:R-:W-:-:S13]  /*c7c0*/  ISETP.NE.AND P2, PT, R2, RZ, PT ;  /* 0x000000ff0200720c */ /* 0x004fda0003f45270 */
[----:B------:R-:W-:Y:S05]  /*c7d0*/  @!P2 BRA `(.L_x_118) ;  /* 0x00000000004ca947 */ /* 0x000fea0003800000 */
[----:B------:R-:W2:Y:S01]  /*c7e0*/  LDL R9, [R1+0x4] ;  /* 0x0000040001097983 */ /* 0x000ea20000100800 */
[----:B------:R-:W0:Y:S01]  /*c7f0*/  LDC R4, c[0x0][0x43c] ;  /* 0x00010f00ff047b82 */ /* 0x000e220000000800 */
[----:B------:R-:W-:Y:S01]  /*c800*/  ULDC.64 UR4, c[0x0][0x428] ;  /* 0x00010a0000047ab9 */ /* 0x000fe20000000a00 */
[----:B0-----:R-:W-:-:S13]  /*c810*/  ISETP.NE.AND P0, PT, R4, 0x1, PT ;  /* 0x000000010400780c */ /* 0x001fda0003f05270 */
        /* <DEDUP_REMOVED lines=15> */
.L_x_118:
[----:B0-----:R-:W-:Y:S01]  /*c910*/  LEA R4, R7, UR36, 0x3 ;  /* 0x0000002407047c11 */ /* 0x001fe2000f8e18ff */
[----:B------:R-:W0:Y:S01]  /*c920*/  S2R R3, SR_TID.X ;  /* 0x0000000000037919 */ /* 0x000e220000002100 */
[----:B------:R-:W-:Y:S01]  /*c930*/  SHF.L.U32 R2, R6, 0x1f, RZ ;  /* 0x0000001f06027819 */ /* 0x000fe200000006ff */
[----:B------:R-:W-:Y:S03]  /*c940*/  BSSY B2, `(.L_x_119) ;  /* 0x0000005000027945 */ /* 0x000fe60003800000 */
[----:B------:R-:W2:Y:S01]  /*c950*/  SYNCS.PHASECHK.TRANS64.TRYWAIT P0, [R4+URZ+0x28c40], R2 ;  /* 0x028c4002040075a7 */ /* 0x000ea2000800017f */
[----:B0-----:R-:W-:-:S04]  /*c960*/  LOP3.LUT R3, R3, 0x7f, RZ, 0xc0, !PT ;  /* 0x0000007f03037812 */ /* 0x001fc800078ec0ff */
[----:B------:R-:W-:Y:S01]  /*c970*/  ISETP.NE.AND P1, PT, R3, RZ, PT ;  /* 0x000000ff0300720c */ /* 0x000fe20003f25270 */
[----:B--2---:R-:W-:-:S12]  /*c980*/  @!P0 BRA `(.L_x_120) ;  /* 0x0000001800b08947 */ /* 0x004fd80003800000 */
.L_x_174:
[----:B------:R-:W-:Y:S05]  /*c990*/  BSYNC B2 ;  /* 0x0000000000027941 */ /* 0x000fea0003800000 */
.L_x_119:
[----:B------:R-:W-:Y:S04]  /*c9a0*/  BSSY B2, `(.L_x_121) ;  /* 0x0000009000027945 */ /* 0x000fe80003800000 */
[----:B------:R-:W-:Y:S05]  /*c9b0*/  @P1 BRA `(.L_x_122) ;  /* 0x00000000001c1947 */ /* 0x000fea0003800000 */
[----:B-1----:R-:W1:Y:S01]  /*c9c0*/  S2R R5, SR_TID.X ;  /* 0x0000000000057919 */ /* 0x002e620000002100 */
[----:B------:R-:W-:-:S04]  /*c9d0*/  IMAD.MOV.U32 R3, RZ, RZ, 0x2000 ;  /* 0x00002000ff037424 */ /* 0x000fc800078e00ff */
[----:B------:R2:W-:Y:S01]  /*c9e0*/  SYNCS.ARRIVE.TRANS64 RZ, [R4+URZ+0x28c30], R3 ;  /* 0x028c300304ff79a7 */ /* 0x0005e2000800003f */
[----:B-1----:R-:W-:-:S04]  /*c9f0*/  LOP3.LUT R5, R5, 0x1f, RZ, 0xc0, !PT ;  /* 0x0000001f05057812 */ /* 0x002fc800078ec0ff */
[----:B------:R-:W-:-:S13]  /*ca00*/  ISETP.NE.AND P0, PT, R5, RZ, PT ;  /* 0x000000ff0500720c */ /* 0x000fda0003f05270 */
[----:B--2---:R-:W-:Y:S05]  /*ca10*/  @!P0 BRA `(.L_x_122) ;  /* 0x0000000000048947 */ /* 0x004fea0003800000 */
[----:B------:R-:W-:Y:S01]  /*ca20*/  BPT.TRAP 0x1 ;  /* 0x000000040000795c */ /* 0x000fe20000300000 */
.L_x_122:
[----:B------:R-:W-:Y:S05]  /*ca30*/  BSYNC B2 ;  /* 0x0000000000027941 */ /* 0x000fea0003800000 */
.L_x_121:
        /* <DEDUP_REMOVED lines=11> */
.L_x_123:
        /* <DEDUP_REMOVED lines=10> */
[----:B------:R-:W1:Y:S01]  /*cb90*/  SYNCS.PHASECHK.TRANS64.TRYWAIT P0, [R4+URZ+0x28c60], R2 ;  /* 0x028c6002040075a7 */ /* 0x000e62000800017f */
[----:B------:R-:W-:Y:S04]  /*cba0*/  BSSY B2, `(.L_x_124) ;  /* 0x0000002000027945 */ /* 0x000fe80003800000 */
[----:B-1----:R-:W-:Y:S05]  /*cbb0*/  @!P0 BRA `(.L_x_125) ;  /* 0x0000001800388947 */ /* 0x002fea0003800000 */
.L_x_175:
[----:B------:R-:W-:Y:S05]  /*cbc0*/  BSYNC B2 ;  /* 0x0000000000027941 */ /* 0x000fea0003800000 */
.L_x_124:
[----:B------:R-:W-:Y:S01]  /*cbd0*/  BSSY B2, `(.L_x_126) ;  /* 0x000000b000027945 */ /* 0x000fe20003800000 */
[----:B01----:R-:W-:Y:S02]  /*cbe0*/  IMAD.MOV.U32 R2, RZ, RZ, 0x0 ;  /* 0x00000000ff027424 */ /* 0x003fe400078e00ff */
        /* <DEDUP_REMOVED lines=9> */
.L_x_127:
[----:B------:R-:W-:Y:S05]  /*cc80*/  BSYNC B2 ;  /* 0x0000000000027941 */ /* 0x000fea0003800000 */
.L_x_126:
        /* <DEDUP_REMOVED lines=9> */
.L_x_128:
        /* <DEDUP_REMOVED lines=15> */
.L_x_129:
        /* <DEDUP_REMOVED lines=15> */
.L_x_130:
        /* <DEDUP_REMOVED lines=15> */
.L_x_131:
        /* <DEDUP_REMOVED lines=15> */
.L_x_132:
        /* <DEDUP_REMOVED lines=15> */
.L_x_133:
        /* <DEDUP_REMOVED lines=15> */
.L_x_134:
        /* <DEDUP_REMOVED lines=15> */
.L_x_135:
        /* <DEDUP_REMOVED lines=10> */
.L_x_117:
[----:B------:R-:W-:Y:S05]  /*d450*/  BSYNC B1 ;  /* 0x0000000000017941 */ /* 0x000fea0003800000 */
.L_x_116:
[----:B------:R-:W-:Y:S01]  /*d460*/  VIADD R7, R7, 0x1 ;  /* 0x0000000107077836 */ /* 0x000fe20000000000 */
[C---:B------:R-:W-:Y:S01]  /*d470*/  ISETP.GT.AND P1, PT, R0.reuse, 0x1, PT ;  /* 0x000000010000780c */ /* 0x040fe20003f24270 */
[----:B------:R-:W-:-:S03]  /*d480*/  VIADD R0, R0, 0xfffffffe ;  /* 0xfffffffe00007836 */ /* 0x000fc60000000000 */
[----:B------:R-:W-:-:S04]  /*d490*/  ISETP.NE.AND P0, PT, R7, 0x2, PT ;  /* 0x000000020700780c */ /* 0x000fc80003f05270 */
[----:B------:R-:W-:Y:S02]  /*d4a0*/  SEL R3, RZ, 0x1, P0 ;  /* 0x00000001ff037807 */ /* 0x000fe40000000000 */
[----:B------:R-:W-:Y:S02]  /*d4b0*/  SEL R18, R7, RZ, P0 ;  /* 0x000000ff07127207 */ /* 0x000fe40000000000 */
[----:B------:R-:W-:-:S05]  /*d4c0*/  LOP3.LUT R2, R6, R3, RZ, 0x3c, !PT ;  /* 0x0000000306027212 */ /* 0x000fca00078e3cff */
[----:B------:R2:W-:Y:S01]  /*d4d0*/  STL [R1], R2 ;  /* 0x0000000201007387 */ /* 0x0005e20000100800 */
[----:B------:R-:W-:Y:S05]  /*d4e0*/  @P1 BRA `(.L_x_136) ;  /* 0xffffffe400401947 */ /* 0x000fea000383ffff */
.L_x_95:
[----:B------:R-:W-:Y:S05]  /*d4f0*/  BSYNC B0 ;  /* 0x0000000000007941 */ /* 0x000fea0003800000 */
.L_x_73:
[----:B--2---:R-:W2:Y:S01]  /*d500*/  LDL.LU R2, [R1+0x20] ;  /* 0x0000200001027983 */ /* 0x004ea20000300800 */
[----:B------:R-:W-:-:S03]  /*d510*/  ULDC UR4, c[0x0][0xc34] ;  /* 0x00030d0000047ab9 */ /* 0x000fc60000000800 */
[----:B------:R-:W3:Y:S01]  /*d520*/  LDL.LU R0, [R1+0x30] ;  /* 0x0000300001007983 */ /* 0x000ee20000300800 */
[----:B--2---:R-:W-:Y:S02]  /*d530*/  VIADD R2, R2, UR38 ;  /* 0x0000002602027c36 */ /* 0x004fe40008000000 */
[----:B---3--:R-:W-:-:S03]  /*d540*/  VIADD R0, R0, 0x1 ;  /* 0x0000000100007836 */ /* 0x008fc60000000000 */
[----:B------:R2:W-:Y:S01]  /*d550*/  STL [R1+0x20], R2 ;  /* 0x0000200201007387 */ /* 0x0005e20000100800 */
[----:B------:R-:W-:-:S03]  /*d560*/  ISETP.GE.AND P0, PT, R2, UR4, PT ;  /* 0x0000000402007c0c */ /* 0x000fc6000bf06270 */
[----:B------:R2:W-:Y:S10]  /*d570*/  STL [R1+0x30], R0 ;  /* 0x0000300001007387 */ /* 0x0005f40000100800 */
[----:B--2---:R-:W-:Y:S05]  /*d580*/  @!P0 BRA `(.L_x_137) ;  /* 0xffffffb800148947 */ /* 0x004fea000383ffff */
[----:B------:R-:W-:-:S07]  /*d590*/  LOP3.LUT R2, R0, 0x1, RZ, 0xc, !PT ;  /* 0x0000000100027812 */ /* 0x000fce00078e0cff */
.L_x_45:
[----:B0-----:R-:W0:Y:S01]  /*d5a0*/  S2R R3, SR_CgaCtaId ;  /* 0x0000000000037919 */ /* 0x001e220000008800 */
[----:B------:R-:W-:Y:S01]  /*d5b0*/  MOV R0, 0x400 ;  /* 0x0000040000007802 */ /* 0x000fe20000000f00 */
[----:B------:R-:W-:Y:S03]  /*d5c0*/  BSSY B0, `(.L_x_138) ;  /* 0x0000005000007945 */ /* 0x000fe60003800000 */
[----:B0-----:R-:W-:Y:S02]  /*d5d0*/  LEA R0, R3, R0, 0x18 ;  /* 0x0000000003007211 */ /* 0x001fe400078ec0ff */
[----:B------:R-:W-:-:S04]  /*d5e0*/  SHF.L.U32 R3, R2, 0x1f, RZ ;  /* 0x0000001f02037819 */ /* 0x000fc800000006ff */
[----:B------:R-:W0:Y:S02]  /*d5f0*/  SYNCS.PHASECHK.TRANS64.TRYWAIT P0, [R0+URZ+0x28c20], R3 ;  /* 0x028c2003000075a7 */ /* 0x000e24000800017f */
[----:B0-----:R-:W-:Y:S05]  /*d600*/  @!P0 BRA `(.L_x_139) ;  /* 0x0000000c00b88947 */ /* 0x001fea0003800000 */
.L_x_176:
[----:B------:R-:W-:Y:S05]  /*d610*/  BSYNC B0 ;  /* 0x0000000000007941 */ /* 0x000fea0003800000 */
.L_x_138:
[----:B------:R-:W-:-:S03]  /*d620*/  UMOV UR4, 0xffffffff ;  /* 0xffffffff00047882 */ /* 0x000fc60000000000 */
[----:B------:R-:W-:Y:S05]  /*d630*/  BRA.DIV UR4, `(.L_x_140) ;  /* 0x0000000e04c07947 */ /* 0x000fea000b800000 */
[----:B------:R-:W2:Y:S02]  /*d640*/  S2R R2, SR_TID.X ;  /* 0x0000000000027919 */ /* 0x000ea40000002100 */
[----:B--2---:R-:W-:-:S04]  /*d650*/  SHF.R.U32.HI R2, RZ, 0x5, R2 ;  /* 0x00000005ff027819 */ /* 0x004fc80000011602 */
[----:B------:R-:W-:-:S05]  /*d660*/  LOP3.LUT R2, R2, 0x3, RZ, 0xc0, !PT ;  /* 0x0000000302027812 */ /* 0x000fca00078ec0ff */
[----:B------:R2:W3:Y:S02]  /*d670*/  SHFL.IDX PT, R14, R2, RZ, 0x1f ;  /* 0x00001fff020e7589 */ /* 0x0004e400000e0000 */
.L_x_179:
[----:B---3--:R-:W-:Y:S01]  /*d680*/  ISETP.NE.AND P0, PT, R14, RZ, PT ;  /* 0x000000ff0e00720c */ /* 0x008fe20003f05270 */
[----:B------:R-:W-:-:S12]  /*d690*/  BSSY B0, `(.L_x_141) ;  /* 0x0000025000007945 */ /* 0x000fd80003800000 */
[----:B------:R-:W-:Y:S05]  /*d6a0*/  @P0 BRA `(.L_x_142) ;  /* 0x00000000008c0947 */ /* 0x000fea0003800000 */
[----:B------:R-:W-:-:S03]  /*d6b0*/  UMOV UR4, 0xffffffff ;  /* 0xffffffff00047882 */ /* 0x000fc60000000000 */
[----:B------:R-:W-:Y:S05]  /*d6c0*/  BRA.DIV UR4, `(.L_x_143) ;  /* 0x0000000e04d07947 */ /* 0x000fea000b800000 */
[----:B------:R-:W-:-:S13]  /*d6d0*/  ELECT P6, URZ, PT ;  /* 0x00000000003f782f */ /* 0x000fda00038c0000 */
.L_x_182:
[----:B------:R-:W-:Y:S05]  /*d6e0*/  @!P6 BRA `(.L_x_142) ;  /* 0x00000000007ce947 */ /* 0x000fea0003800000 */
[----:B------:R-:W-:-:S06]  /*d6f0*/  ULOP3.LUT UR4, UR37, 0x2, URZ, 0xfc, !UPT ;  /* 0x0000000225047892 */ /* 0x000fcc000f8efc3f */
[----:B--2---:R-:W-:-:S05]  /*d700*/  IMAD.U32 R2, RZ, RZ, UR4 ;  /* 0x00000004ff027e24 */ /* 0x004fca000f8e00ff */
[----:B------:R-:W-:-:S13]  /*d710*/  ISETP.NE.AND P2, PT, R2, 0x3, PT ;  /* 0x000000030200780c */ /* 0x000fda0003f45270 */
[----:B------:R-:W-:Y:S05]  /*d720*/  @!P2 BRA `(.L_x_144) ;  /* 0x000000000004a947 */ /* 0x000fea0003800000 */
[----:B------:R-:W-:Y:S01]  /*d730*/  BPT.TRAP 0x1 ;  /* 0x000000040000795c */ /* 0x000fe20000300000 */
.L_x_144:
[----:B------:R-:W1:Y:S01]  /*d740*/  LDL.LU R7, [R1] ;  /* 0x0000000001077983 */ /* 0x000e620000300800 */
[----:B0-----:R-:W-:Y:S02]  /*d750*/  VIADD R3, R0, 0x28c40 ;  /* 0x00028c4000037836 */ /* 0x001fe40000000000 */
[C---:B------:R-:W-:Y:S02]  /*d760*/  VIADD R2, R18.reuse, 0x1 ;  /* 0x0000000112027836 */ /* 0x040fe40000000000 */
[----:B------:R-:W-:-:S03]  /*d770*/  IMAD R6, R18, 0x8, R3 ;  /* 0x0000000812067824 */ /* 0x000fc600078e0203 */
[----:B------:R-:W-:-:S04]  /*d780*/  ISETP.NE.AND P1, PT, R2, 0x2, PT ;  /* 0x000000020200780c */ /* 0x000fc80003f25270 */
[----:B------:R-:W-:Y:S02]  /*d790*/  SEL R4, RZ, 0x1, P1 ;  /* 0x00000001ff047807 */ /* 0x000fe40000800000 */
[C---:B-1----:R-:W-:Y:S02]  /*d7a0*/  SHF.L.U32 R5, R7.reuse, 0x1f, RZ ;  /* 0x0000001f07057819 */ /* 0x042fe400000006ff */
[----:B------:R-:W-:Y:S02]  /*d7b0*/  LOP3.LUT R7, R7, R4, RZ, 0x3c, !PT ;  /* 0x0000000407077212 */ /* 0x000fe400078e3cff */
[----:B------:R-:W0:Y:S01]  /*d7c0*/  SYNCS.PHASECHK.TRANS64.TRYWAIT P0, [R6+URZ], R5 ;  /* 0x00000005060075a7 */ /* 0x000e22000800017f */
[----:B------:R-:W-:Y:S02]  /*d7d0*/  SEL R4, R2, RZ, P1 ;  /* 0x000000ff02047207 */ /* 0x000fe40000800000 */
[----:B------:R-:W-:-:S03]  /*d7e0*/  SHF.L.U32 R2, R7, 0x1f, RZ ;  /* 0x0000001f07027819 */ /* 0x000fc600000006ff */
[----:B------:R-:W-:Y:S01]  /*d7f0*/  IMAD R3, R4, 0x8, R3 ;  /* 0x0000000804037824 */ /* 0x000fe200078e0203 */
[----:B0-----:R-:W-:Y:S06]  /*d800*/  @!P0 BRA `(.L_x_145) ;  /* 0x0000000c00a08947 */ /* 0x001fec0003800000 */
.L_x_183:
[----:B------:R-:W1:Y:S02]  /*d810*/  SYNCS.PHASECHK.TRANS64.TRYWAIT P0, [R3+URZ], R2 ;  /* 0x00000002030075a7 */ /* 0x000e64000800017f */
[----:B-1----:R-:W-:Y:S05]  /*d820*/  @!P0 BRA `(.L_x_146) ;  /* 0x0000000c00ac8947 */ /* 0x002fea0003800000 */
.L_x_184:
[----:B------:R-:W-:Y:S05]  /*d830*/  @!P2 BRA `(.L_x_147) ;  /* 0x000000000004a947 */ /* 0x000fea0003800000 */
[----:B------:R-:W-:Y:S01]  /*d840*/  BPT.TRAP 0x1 ;  /* 0x000000040000795c */ /* 0x000fe20000300000 */
.L_x_147:
[----:B-1----:R-:W-:-:S04]  /*d850*/  VIADD R3, R0, 0x28c60 ;  /* 0x00028c6000037836 */ /* 0x002fc80000000000 */
[----:B------:R-:W-:-:S04]  /*d860*/  IMAD R18, R18, 0x8, R3 ;  /* 0x0000000812127824 */ /* 0x000fc800078e0203 */
[----:B------:R-:W1:Y:S02]  /*d870*/  SYNCS.PHASECHK.TRANS64.TRYWAIT P0, [R18+URZ], R5 ;  /* 0x00000005120075a7 */ /* 0x000e64000800017f */
[----:B-1----:R-:W-:Y:S05]  /*d880*/  @!P0 BRA `(.L_x_148) ;  /* 0x0000000c00a88947 */ /* 0x002fea0003800000 */
.L_x_185:
[----:B------:R-:W-:-:S07]  /*d890*/  IMAD R3, R4, 0x8, R3 ;  /* 0x0000000804037824 */ /* 0x000fce00078e0203 */
.L_x_149:
[----:B--2---:R2:W3:Y:S02]  /*d8a0*/  SYNCS.PHASECHK.TRANS64.TRYWAIT P0, [R3+URZ], R2 ;  /* 0x00000002030075a7 */ /* 0x0044e4000800017f */
[----:B---3--:R-:W-:Y:S05]  /*d8b0*/  @!P0 NANOSLEEP.SYNCS 0x989680 ;  /* 0x009896800000895d */ /* 0x008fea0003900000 */
[----:B------:R-:W3:Y:S02]  /*d8c0*/  @!P0 SYNCS.PHASECHK.TRANS64 P0, [R3+URZ], R2 ;  /* 0x00000002030085a7 */ /* 0x000ee4000800007f */
[----:B---3--:R-:W-:Y:S05]  /*d8d0*/  @!P0 BRA `(.L_x_149) ;  /* 0xfffffffc00f08947 */ /* 0x008fea000383ffff */
.L_x_142:
[----:B------:R-:W-:Y:S05]  /*d8e0*/  BSYNC B0 ;  /* 0x0000000000007941 */ /* 0x000fea0003800000 */
.L_x_141:
[----:B------:R-:W-:Y:S05]  /*d8f0*/  EXIT ;  /* 0x000000000000794d */ /* 0x000fea0003800000 */
.L_x_11:
[----:B0-----:R-:W-:-:S04]  /*d900*/  IMAD.U32 R3, RZ, RZ, UR16 ;  /* 0x00000010ff037e24 */ /* 0x001fc8000f8e00ff */
[----:B------:R0:W1:Y:S03]  /*d910*/  SYNCS.PHASECHK.TRANS64.TRYWAIT P0, [R3+URZ+0x28c50], R0 ;  /* 0x028c5000030075a7 */ /* 0x000066000800017f */
[----:B-1----:R-:W-:Y:S05]  /*d920*/  @!P0 NANOSLEEP.SYNCS 0x989680 ;  /* 0x009896800000895d */ /* 0x002fea0003900000 */
[----:B------:R-:W1:Y:S02]  /*d930*/  @!P0 SYNCS.PHASECHK.TRANS64 P0, [R3+URZ+0x28c50], R0 ;  /* 0x028c5000030085a7 */ /* 0x000e64000800007f */
[----:B-1----:R-:W-:Y:S05]  /*d940*/  @!P0 BRA `(.L_x_11) ;  /* 0xfffffffc00ec8947 */ /* 0x002fea000383ffff */
[----:B------:R-:W-:Y:S05]  /*d950*/  BRA `(.L_x_150) ;  /* 0xffffff3800607947 */ /* 0x000fea000383ffff */
.L_x_16:
[----:B-1----:R-:W-:-:S04]  /*d960*/  IMAD.U32 R4, RZ, RZ, UR6 ;  /* 0x00000006ff047e24 */ /* 0x002fc8000f8e00ff */
[----:B------:R1:W2:Y:S03]  /*d970*/  SYNCS.PHASECHK.TRANS64.TRYWAIT P0, [R4+URZ+0x28c50], R3 ;  /* 0x028c5003040075a7 */ /* 0x0002a6000800017f */
[----:B--2---:R-:W-:Y:S05]  /*d980*/  @!P0 NANOSLEEP.SYNCS 0x989680 ;  /* 0x009896800000895d */ /* 0x004fea0003900000 */
[----:B------:R-:W2:Y:S02]  /*d990*/  @!P0 SYNCS.PHASECHK.TRANS64 P0, [R4+URZ+0x28c50], R3 ;  /* 0x028c5003040085a7 */ /* 0x000ea4000800007f */
[----:B--2---:R-:W-:Y:S05]  /*d9a0*/  @!P0 BRA `(.L_x_16) ;  /* 0xfffffffc00ec8947 */ /* 0x004fea000383ffff */
[----:B------:R-:W-:Y:S05]  /*d9b0*/  BRA `(.L_x_15) ;  /* 0xffffff4400747947 */ /* 0x000fea000383ffff */
.L_x_20:
[----:B0-----:R-:W-:-:S04]  /*d9c0*/  IMAD.U32 R3, RZ, RZ, UR41 ;  /* 0x00000029ff037e24 */ /* 0x001fc8000f8e00ff */
[----:B------:R0:W1:Y:S03]  /*d9d0*/  SYNCS.PHASECHK.TRANS64.TRYWAIT P1, [R3+URZ+0x28c00], R0 ;  /* 0x028c0000030075a7 */ /* 0x000066000802017f */
[----:B-1----:R-:W-:Y:S05]  /*d9e0*/  @!P1 NANOSLEEP.SYNCS 0x989680 ;  /* 0x009896800000995d */ /* 0x002fea0003900000 */
[----:B------:R-:W1:Y:S02]  /*d9f0*/  @!P1 SYNCS.PHASECHK.TRANS64 P1, [R3+URZ+0x28c00], R0 ;  /* 0x028c0000030095a7 */ /* 0x000e64000802007f */
[----:B-1----:R-:W-:Y:S05]  /*da00*/  @!P1 BRA `(.L_x_20) ;  /* 0xfffffffc00ec9947 */ /* 0x002fea000383ffff */
[----:B------:R-:W-:Y:S05]  /*da10*/  BRA `(.L_x_151) ;  /* 0xffffff5000c47947 */ /* 0x000fea000383ffff */
.L_x_24:
[----:B--2---:R2:W3:Y:S02]  /*da20*/  SYNCS.PHASECHK.TRANS64.TRYWAIT P1, [R7+URZ+0x28c30], R8 ;  /* 0x028c3008070075a7 */ /* 0x0044e4000802017f */
[----:B---3--:R-:W-:Y:S05]  /*da30*/  @!P1 NANOSLEEP.SYNCS 0x989680 ;  /* 0x009896800000995d */ /* 0x008fea0003900000 */
[----:B------:R-:W3:Y:S02]  /*da40*/  @!P1 SYNCS.PHASECHK.TRANS64 P1, [R7+URZ+0x28c30], R8 ;  /* 0x028c3008070095a7 */ /* 0x000ee4000802007f */
[----:B---3--:R-:W-:Y:S05]  /*da50*/  @!P1 BRA `(.L_x_24) ;  /* 0xfffffffc00f09947 */ /* 0x008fea000383ffff */
[----:B------:R-:W-:Y:S05]  /*da60*/  BRA `(.L_x_23) ;  /* 0xffffff5000e07947 */ /* 0x000fea000383ffff */
.L_x_28:
[----:B----4-:R4:W0:Y:S02]  /*da70*/  SYNCS.PHASECHK.TRANS64.TRYWAIT P2, [R7+URZ+0x28c50], R8 ;  /* 0x028c5008070075a7 */ /* 0x010824000804017f */
[----:B0-----:R-:W-:Y:S05]  /*da80*/  @!P2 NANOSLEEP.SYNCS 0x989680 ;  /* 0x009896800000a95d */ /* 0x001fea0003900000 */
[----:B------:R-:W0:Y:S02]  /*da90*/  @!P2 SYNCS.PHASECHK.TRANS64 P2, [R7+URZ+0x28c50], R8 ;  /* 0x028c50080700a5a7 */ /* 0x000e24000804007f */
[----:B0-----:R-:W-:Y:S05]  /*daa0*/  @!P2 BRA `(.L_x_28) ;  /* 0xfffffffc00f0a947 */ /* 0x001fea000383ffff */
[----:B------:R-:W-:Y:S05]  /*dab0*/  BRA `(.L_x_27) ;  /* 0xffffff6400f87947 */ /* 0x000fea000383ffff */
.L_x_33:
[----:B--2---:R-:W-:-:S04]  /*dac0*/  IMAD.U32 R4, RZ, RZ, UR23 ;  /* 0x00000017ff047e24 */ /* 0x004fc8000f8e00ff */
[----:B------:R2:W3:Y:S03]  /*dad0*/  SYNCS.PHASECHK.TRANS64.TRYWAIT P3, [R4+URZ+0x28c30], R7 ;  /* 0x028c3007040075a7 */ /* 0x0004e6000806017f */
[----:B---3--:R-:W-:Y:S05]  /*dae0*/  @!P3 NANOSLEEP.SYNCS 0x989680 ;  /* 0x009896800000b95d */ /* 0x008fea0003900000 */
[----:B------:R-:W3:Y:S02]  /*daf0*/  @!P3 SYNCS.PHASECHK.TRANS64 P3, [R4+URZ+0x28c30], R7 ;  /* 0x028c30070400b5a7 */ /* 0x000ee4000806007f */
[----:B---3--:R-:W-:Y:S05]  /*db00*/  @!P3 BRA `(.L_x_33) ;  /* 0xfffffffc00ecb947 */ /* 0x008fea000383ffff */
[----:B------:R-:W-:Y:S05]  /*db10*/  BRA `(.L_x_32) ;  /* 0xffffff6800dc7947 */ /* 0x000fea000383ffff */
.L_x_37:
[----:B--2---:R2:W3:Y:S02]  /*db20*/  SYNCS.PHASECHK.TRANS64.TRYWAIT P3, [R172+URZ+0x28c50], R7 ;  /* 0x028c5007ac0075a7 */ /* 0x0044e4000806017f */
[----:B---3--:R-:W-:Y:S05]  /*db30*/  @!P3 NANOSLEEP.SYNCS 0x989680 ;  /* 0x009896800000b95d */ /* 0x008fea0003900000 */
[----:B------:R-:W3:Y:S02]  /*db40*/  @!P3 SYNCS.PHASECHK.TRANS64 P3, [R172+URZ+0x28c50], R7 ;  /* 0x028c5007ac00b5a7 */ /* 0x000ee4000806007f */
[----:B---3--:R-:W-:Y:S05]  /*db50*/  @!P3 BRA `(.L_x_37) ;  /* 0xfffffffc00f0b947 */ /* 0x008fea000383ffff */
[----:B------:R-:W-:Y:S05]  /*db60*/  BRA `(.L_x_36) ;  /* 0xffffff8400107947 */ /* 0x000fea000383ffff */
.L_x_49:
[----:B0-----:R-:W0:Y:S01]  /*db70*/  S2R R0, SR_TID.X ;  /* 0x0000000000007919 */ /* 0x001e220000002100 */
[----:B------:R-:W-:Y:S01]  /*db80*/  BSSY B0, `(.L_x_152) ;  /* 0x000000a000007945 */ /* 0x000fe20003800000 */
[----:B------:R-:W-:Y:S02]  /*db90*/  IMAD.MOV.U32 R12, RZ, RZ, RZ ;  /* 0x000000ffff0c7224 */ /* 0x000fe400078e00ff */
[----:B------:R-:W-:Y:S02]  /*dba0*/  IMAD.MOV.U32 R11, RZ, RZ, 0x1f ;  /* 0x0000001fff0b7424 */ /* 0x000fe400078e00ff */
[----:B------:R-:W-:Y:S01]  /*dbb0*/  IMAD.MOV.U32 R15, RZ, RZ, -0x1 ;  /* 0xffffffffff0f7424 */ /* 0x000fe200078e00ff */
[----:B0-----:R-:W-:-:S04]  /*dbc0*/  SHF.R.U32.HI R0, RZ, 0x5, R0 ;  /* 0x00000005ff007819 */ /* 0x001fc80000011600 */
[----:B------:R-:W-:-:S05]  /*dbd0*/  LOP3.LUT R0, R0, 0x3, RZ, 0xc0, !PT ;  /* 0x0000000300007812 */ /* 0x000fca00078ec0ff */
[----:B------:R-:W-:-:S07]  /*dbe0*/  IMAD.MOV.U32 R13, RZ, RZ, R0 ;  /* 0x000000ffff0d7224 */ /* 0x000fce00078e0000 */
[----:B------:R-:W-:Y:S05]  /*dbf0*/  WARPSYNC.COLLECTIVE R15, `(.L_x_153) ;  /* 0x000000000f087348 */ /* 0x000fea0003c00000 */
[----:B------:R0:W1:Y:S02]  /*dc00*/  SHFL.IDX P6, R14, R13, R12, R11 ;  /* 0x0000000c0d0e7389 */ /* 0x00006400000c000b */
[----:B01----:R-:W-:Y:S01]  /*dc10*/  ENDCOLLECTIVE ;  /* 0x000000000000791b */ /* 0x003fe20003800000 */
.L_x_153:
[----:B------:R-:W-:Y:S05]  /*dc20*/  BSYNC B0 ;  /* 0x0000000000007941 */ /* 0x000fea0003800000 */
.L_x_152:
[----:B------:R-:W-:Y:S05]  /*dc30*/  BRA `(.L_x_154) ;  /* 0xffffffb800207947 */ /* 0x000fea000383ffff */
.L_x_51:
[----:B------:R-:W-:Y:S01]  /*dc40*/  BSSY B0, `(.L_x_155) ;  /* 0x0000006000007945 */ /* 0x000fe20003800000 */
[----:B------:R-:W-:-:S07]  /*dc50*/  IMAD.MOV.U32 R15, RZ, RZ, -0x1 ;  /* 0xffffffffff0f7424 */ /* 0x000fce00078e00ff */
[----:B0-----:R-:W-:Y:S05]  /*dc60*/  WARPSYNC.COLLECTIVE R15, `(.L_x_156) ;  /* 0x000000000f0c7348 */ /* 0x001fea0003c00000 */
[----:B------:R-:W-:Y:S02]  /*dc70*/  ELECT P6, UR62, PT ;  /* 0x00000000003e782f */ /* 0x000fe400038c0000 */
[----:B------:R-:W-:Y:S01]  /*dc80*/  MOV R14, UR62 ;  /* 0x0000003e000e7c02 */ /* 0x000fe20008000f00 */
[----:B0-----:R-:W-:Y:S10]  /*dc90*/  ENDCOLLECTIVE ;  /* 0x000000000000791b */ /* 0x001ff40003800000 */
.L_x_156:
[----:B------:R-:W-:Y:S05]  /*dca0*/  BSYNC B0 ;  /* 0x0000000000007941 */ /* 0x000fea0003800000 */
.L_x_155:
[----:B------:R-:W-:Y:S05]  /*dcb0*/  BRA `(.L_x_157) ;  /* 0xffffffb800207947 */ /* 0x000fea000383ffff */
.L_x_53:
[----:B0-----:R0:W2:Y:S02]  /*dcc0*/  SYNCS.PHASECHK.TRANS64.TRYWAIT P0, [R0+URZ+0x28c40], R2 ;  /* 0x028c4002000075a7 */ /* 0x0010a4000800017f */
[----:B--2---:R-:W-:Y:S05]  /*dcd0*/  @!P0 NANOSLEEP.SYNCS 0x989680 ;  /* 0x009896800000895d */ /* 0x004fea0003900000 */
[----:B------:R-:W2:Y:S02]  /*dce0*/  @!P0 SYNCS.PHASECHK.TRANS64 P0, [R0+URZ+0x28c40], R2 ;  /* 0x028c4002000085a7 */ /* 0x000ea4000800007f */
[----:B--2---:R-:W-:Y:S05]  /*dcf0*/  @!P0 BRA `(.L_x_53) ;  /* 0xfffffffc00f08947 */ /* 0x004fea000383ffff */
[----:B------:R-:W-:Y:S05]  /*dd00*/  BRA `(.L_x_158) ;  /* 0xffffffb8007c7947 */ /* 0x000fea000383ffff */
.L_x_56:
[----:B------:R-:W-:Y:S01]  /*dd10*/  IMAD.MOV.U32 R13, RZ, RZ, R2 ;  /* 0x000000ffff0d7224 */ /* 0x000fe200078e0002 */
[----:B------:R-:W0:Y:S01]  /*dd20*/  S2R R7, SR_TID.X ;  /* 0x0000000000077919 */ /* 0x000e220000002100 */
[----:B------:R-:W-:Y:S02]  /*dd30*/  IMAD.MOV.U32 R12, RZ, RZ, RZ ;  /* 0x000000ffff0c7224 */ /* 0x000fe400078e00ff */
[----:B------:R-:W-:Y:S02]  /*dd40*/  IMAD.MOV.U32 R11, RZ, RZ, 0x181f ;  /* 0x0000181fff0b7424 */ /* 0x000fe400078e00ff */
[----:B------:R-:W-:-:S07]  /*dd50*/  IMAD.MOV.U32 R15, RZ, RZ, -0x1 ;  /* 0xffffffffff0f7424 */ /* 0x000fce00078e00ff */
[----:B0----5:R-:W-:Y:S05]  /*dd60*/  WARPSYNC.COLLECTIVE R15, `(.L_x_159) ;  /* 0x000000000f087348 */ /* 0x021fea0003c00000 */
[----:B------:R1:W2:Y:S02]  /*dd70*/  SHFL.IDX P6, R14, R13, R12, R11 ;  /* 0x0000000c0d0e7389 */ /* 0x0002a400000c000b */
[----:B012--5:R-:W-:Y:S01]  /*dd80*/  ENDCOLLECTIVE ;  /* 0x000000000000791b */ /* 0x027fe20003800000 */
.L_x_159:
[----:B------:R-:W-:Y:S01]  /*dd90*/  IMAD.MOV.U32 R13, RZ, RZ, R0 ;  /* 0x000000ffff0d7224 */ /* 0x000fe200078e0000 */
[----:B------:R-:W-:Y:S01]  /*dda0*/  LOP3.LUT R7, R7, 0x7f, RZ, 0xc0, !PT ;  /* 0x0000007f07077812 */ /* 0x000fe200078ec0ff */
[----:B------:R-:W-:-:S07]  /*ddb0*/  IMAD.MOV.U32 R6, RZ, RZ, R14 ;  /* 0x000000ffff067224 */ /* 0x000fce00078e000e */
[----:B------:R-:W-:Y:S05]  /*ddc0*/  WARPSYNC.COLLECTIVE R15, `(.L_x_160) ;  /* 0x000000000f087348 */ /* 0x000fea0003c00000 */
[----:B------:R0:W1:Y:S02]  /*ddd0*/  SHFL.IDX P6, R14, R13, R12, R11 ;  /* 0x0000000c0d0e7389 */ /* 0x00006400000c000b */
[----:B01----:R-:W-:Y:S01]  /*dde0*/  ENDCOLLECTIVE ;  /* 0x000000000000791b */ /* 0x003fe20003800000 */
.L_x_160:
[----:B------:R-:W-:Y:S01]  /*ddf0*/  SHF.R.U32.HI R5, RZ, 0x3, R7 ;  /* 0x00000003ff057819 */ /* 0x000fe20000011607 */
[----:B------:R-:W-:Y:S02]  /*de00*/  ULDC UR4, c[0x0][0x288] ;  /* 0x0000a20000047ab9 */ /* 0x000fe40000000800 */
[----:B------:R-:W-:Y:S02]  /*de10*/  IMAD R3, R8, UR4, RZ ;  /* 0x0000000408037c24 */ /* 0x000fe4000f8e02ff */
[----:B------:R-:W-:-:S04]  /*de20*/  IMAD R4, R4, 0x40, R5 ;  /* 0x0000004004047824 */ /* 0x000fc800078e0205 */
[C---:B------:R-:W-:Y:S01]  /*de30*/  VIADD R5, R4.reuse, 0x10 ;  /* 0x0000001004057836 */ /* 0x040fe20000000000 */
[----:B------:R-:W-:Y:S01]  /*de40*/  ISETP.GE.AND P1, PT, R4, R3, PT ;  /* 0x000000030400720c */ /* 0x000fe20003f26270 */
[----:B------:R-:W-:Y:S02]  /*de50*/  IMAD.MOV.U32 R13, RZ, RZ, R2 ;  /* 0x000000ffff0d7224 */ /* 0x000fe400078e0002 */
[----:B------:R-:W-:Y:S02]  /*de60*/  IMAD.MOV.U32 R12, RZ, RZ, 0x1 ;  /* 0x00000001ff0c7424 */ /* 0x000fe400078e00ff */
[----:B------:R-:W-:-:S08]  /*de70*/  IMAD.MOV.U32 R7, RZ, RZ, R14 ;  /* 0x000000ffff077224 */ /* 0x000fd000078e000e */
[----:B------:R-:W-:Y:S05]  /*de80*/  WARPSYNC.COLLECTIVE R15, `(.L_x_161) ;  /* 0x000000000f087348 */ /* 0x000fea0003c00000 */
[----:B------:R0:W1:Y:S02]  /*de90*/  SHFL.IDX P6, R14, R13, R12, R11 ;  /* 0x0000000c0d0e7389 */ /* 0x00006400000c000b */
[----:B01----:R-:W-:Y:S01]  /*dea0*/  ENDCOLLECTIVE ;  /* 0x000000000000791b */ /* 0x003fe20003800000 */
.L_x_161:
[----:B------:R-:W-:-:S05]  /*deb0*/  @!P1 LEA R7, P2, R10, R7, 0x1 ;  /* 0x000000070a079211 */ /* 0x000fca00078408ff */
[----:B------:R-:W-:-:S05]  /*dec0*/  @!P1 IMAD.X R6, RZ, RZ, R6, P2 ;  /* 0x000000ffff069224 */ /* 0x000fca00010e0606 */
[----:B------:R-:W-:Y:S01]  /*ded0*/  @!P1 LOP3.LUT R7, R7, R6, RZ, 0x3c, !PT ;  /* 0x0000000607079212 */ /* 0x000fe200078e3cff */
[----:B------:R-:W-:-:S03]  /*dee0*/  IMAD.MOV.U32 R13, RZ, RZ, R0 ;  /* 0x000000ffff0d7224 */ /* 0x000fc600078e0000 */
[----:B------:R-:W-:-:S04]  /*def0*/  @!P1 LOP3.LUT R6, R7, R6, RZ, 0x3c, !PT ;  /* 0x0000000607069212 */ /* 0x000fc800078e3cff */
[----:B------:R-:W-:-:S05]  /*df00*/  @!P1 LOP3.LUT R7, R7, R6, RZ, 0x3c, !PT ;  /* 0x0000000607079212 */ /* 0x000fca00078e3cff */
[----:B------:R-:W-:Y:S01]  /*df10*/  @!PT LDS RZ, [RZ] ;  /* 0x00000000fffff984 */ /* 0x000fe20000000800 */
[----:B------:R-:W-:Y:S01]  /*df20*/  @!PT LDS RZ, [RZ] ;  /* 0x00000000fffff984 */ /* 0x000fe20000000800 */
[----:B------:R-:W-:Y:S01]  /*df30*/  @!PT LDS RZ, [RZ] ;  /* 0x00000000fffff984 */ /* 0x000fe20000000800 */
[----:B------:R0:W-:Y:S01]  /*df40*/  @!P1 LDGSTS.E.BYPASS.LTC128B.128 [R9+0x20400], desc[UR42][R6.64], !P0 ;  /* 0x2040000006099fae */ /* 0x0001e2000c101d6a */
[----:B------:R-:W-:Y:S01]  /*df50*/  ISETP.GE.AND P1, PT, R5, R3, PT ;  /* 0x000000030500720c */ /* 0x000fe20003f26270 */
[----:B------:R-:W-:Y:S02]  /*df60*/  VIADD R5, R4, 0x20 ;  /* 0x0000002004057836 */ /* 0x000fe40000000000 */
[----:B0-----:R-:W-:-:S10]  /*df70*/  IMAD.MOV.U32 R6, RZ, RZ, R14 ;  /* 0x000000ffff067224 */ /* 0x001fd400078e000e */
[----:B------:R-:W-:Y:S05]  /*df80*/  WARPSYNC.COLLECTIVE R15, `(.L_x_162) ;  /* 0x000000000f087348 */ /* 0x000fea0003c00000 */
[----:B------:R0:W1:Y:S02]  /*df90*/  SHFL.IDX P6, R14, R13, R12, R11 ;  /* 0x0000000c0d0e7389 */ /* 0x00006400000c000b */
[----:B01----:R-:W-:Y:S01]  /*dfa0*/  ENDCOLLECTIVE ;  /* 0x000000000000791b */ /* 0x003fe20003800000 */
.L_x_162:
[----:B------:R-:W-:Y:S02]  /*dfb0*/  IMAD.MOV.U32 R13, RZ, RZ, R2 ;  /* 0x000000ffff0d7224 */ /* 0x000fe400078e0002 */
[----:B------:R-:W-:Y:S02]  /*dfc0*/  IMAD.MOV.U32 R12, RZ, RZ, 0x2 ;  /* 0x00000002ff0c7424 */ /* 0x000fe400078e00ff */
[----:B------:R-:W-:-:S07]  /*dfd0*/  IMAD.MOV.U32 R7, RZ, RZ, R14 ;  /* 0x000000ffff077224 */ /* 0x000fce00078e000e */
[----:B------:R-:W-:Y:S05]  /*dfe0*/  WARPSYNC.COLLECTIVE R15, `(.L_x_163) ;  /* 0x000000000f087348 */ /* 0x000fea0003c00000 */
[----:B------:R0:W1:Y:S02]  /*dff0*/  SHFL.IDX P6, R14, R13, R12, R11 ;  /* 0x0000000c0d0e7389 */ /* 0x00006400000c000b */
[----:B01----:R-:W-:Y:S01]  /*e000*/  ENDCOLLECTIVE ;  /* 0x000000000000791b */ /* 0x003fe20003800000 */
.L_x_163:
        /* <DEDUP_REMOVED lines=11> */
[----:B0-----:R-:W-:-:S12]  /*e0c0*/  IMAD.MOV.U32 R6, RZ, RZ, R14 ;  /* 0x000000ffff067224 */ /* 0x001fd800078e000e */
[----:B------:R-:W-:Y:S05]  /*e0d0*/  WARPSYNC.COLLECTIVE R15, `(.L_x_164) ;  /* 0x000000000f087348 */ /* 0x000fea0003c00000 */
[----:B------:R0:W1:Y:S02]  /*e0e0*/  SHFL.IDX P6, R14, R13, R12, R11 ;  /* 0x0000000c0d0e7389 */ /* 0x00006400000c000b */
[----:B01----:R-:W-:Y:S01]  /*e0f0*/  ENDCOLLECTIVE ;  /* 0x000000000000791b */ /* 0x003fe20003800000 */
.L_x_164:
[----:B------:R-:W-:Y:S02]  /*e100*/  IMAD.MOV.U32 R13, RZ, RZ, R2 ;  /* 0x000000ffff0d7224 */ /* 0x000fe400078e0002 */
[----:B------:R-:W-:Y:S02]  /*e110*/  IMAD.MOV.U32 R12, RZ, RZ, 0x3 ;  /* 0x00000003ff0c7424 */ /* 0x000fe400078e00ff */
[----:B------:R-:W-:-:S07]  /*e120*/  IMAD.MOV.U32 R7, RZ, RZ, R14 ;  /* 0x000000ffff077224 */ /* 0x000fce00078e000e */
[----:B------:R-:W-:Y:S05]  /*e130*/  WARPSYNC.COLLECTIVE R15, `(.L_x_165) ;  /* 0x000000000f087348 */ /* 0x000fea0003c00000 */
[----:B------:R0:W1:Y:S02]  /*e140*/  SHFL.IDX P6, R14, R13, R12, R11 ;  /* 0x0000000c0d0e7389 */ /* 0x00006400000c000b */
[----:B01----:R-:W-:Y:S01]  /*e150*/  ENDCOLLECTIVE ;  /* 0x000000000000791b */ /* 0x003fe20003800000 */
.L_x_165:
[----:B------:R-:W-:-:S05]  /*e160*/  @!P1 LEA R7, P2, R10, R7, 0x1 ;  /* 0x000000070a079211 */ /* 0x000fca00078408ff */
[----:B------:R-:W-:-:S05]  /*e170*/  @!P1 IMAD.X R6, RZ, RZ, R6, P2 ;  /* 0x000000ffff069224 */ /* 0x000fca00010e0606 */
[----:B------:R-:W-:Y:S01]  /*e180*/  @!P1 LOP3.LUT R7, R7, R6, RZ, 0x3c, !PT ;  /* 0x0000000607079212 */ /* 0x000fe200078e3cff */
[----:B------:R-:W-:-:S03]  /*e190*/  IMAD.MOV.U32 R13, RZ, RZ, R0 ;  /* 0x000000ffff0d7224 */ /* 0x000fc600078e0000 */
[----:B------:R-:W-:-:S04]  /*e1a0*/  @!P1 LOP3.LUT R6, R7, R6, RZ, 0x3c, !PT ;  /* 0x0000000607069212 */ /* 0x000fc800078e3cff */
[----:B------:R-:W-:Y:S01]  /*e1b0*/  @!P1 LOP3.LUT R7, R7, R6, RZ, 0x3c, !PT ;  /* 0x0000000607079212 */ /* 0x000fe200078e3cff */
[----:B------:R-:W-:-:S07]  /*e1c0*/  IMAD.MOV.U32 R5, RZ, RZ, R14 ;  /* 0x000000ffff057224 */ /* 0x000fce00078e000e */
[----:B------:R-:W-:Y:S05]  /*e1d0*/  WARPSYNC.COLLECTIVE R15, `(.L_x_166) ;  /* 0x000000000f087348 */ /* 0x000fea0003c00000 */
[----:B------:R0:W1:Y:S02]  /*e1e0*/  SHFL.IDX P6, R14, R13, R12, R11 ;  /* 0x0000000c0d0e7389 */ /* 0x00006400000c000b */
[----:B01----:R-:W-:Y:S01]  /*e1f0*/  ENDCOLLECTIVE ;  /* 0x000000000000791b */ /* 0x003fe20003800000 */
.L_x_166:
[----:B------:R-:W-:Y:S01]  /*e200*/  @!PT LDS RZ, [RZ] ;  /* 0x00000000fffff984 */ /* 0x000fe20000000800 */
[----:B------:R-:W-:Y:S01]  /*e210*/  @!PT LDS RZ, [RZ] ;  /* 0x00000000fffff984 */ /* 0x000fe20000000800 */
[----:B------:R-:W-:Y:S01]  /*e220*/  @!PT LDS RZ, [RZ] ;  /* 0x00000000fffff984 */ /* 0x000fe20000000800 */
[----:B------:R1:W-:Y:S01]  /*e230*/  @!P1 LDGSTS.E.BYPASS.LTC128B.128 [R9+0x21400], desc[UR42][R6.64], !P0 ;  /* 0x2140000006099fae */ /* 0x0003e2000c101d6a */
[----:B------:R-:W-:Y:S01]  /*e240*/  IMAD.MOV.U32 R0, RZ, RZ, R14 ;  /* 0x000000ffff007224 */ /* 0x000fe200078e000e */
[----:B------:R-:W-:Y:S06]  /*e250*/  BRA `(.L_x_167) ;  /* 0xffffffbc00787947 */ /* 0x000fec000383ffff */
.L_x_58:
[----:B0-----:R-:W-:-:S04]  /*e260*/  IMAD.U32 R3, RZ, RZ, UR36 ;  /* 0x00000024ff037e24 */ /* 0x001fc8000f8e00ff */
[----:B------:R0:W1:Y:S03]  /*e270*/  SYNCS.PHASECHK.TRANS64.TRYWAIT P0, [R3+URZ+0x28c20], R0 ;  /* 0x028c2000030075a7 */ /* 0x000066000800017f */
[----:B-1----:R-:W-:Y:S05]  /*e280*/  @!P0 NANOSLEEP.SYNCS 0x989680 ;  /* 0x009896800000895d */ /* 0x002fea0003900000 */
[----:B------:R-:W1:Y:S02]  /*e290*/  @!P0 SYNCS.PHASECHK.TRANS64 P0, [R3+URZ+0x28c20], R0 ;  /* 0x028c2000030085a7 */ /* 0x000e64000800007f */
[----:B-1----:R-:W-:Y:S05]  /*e2a0*/  @!P0 BRA `(.L_x_58) ;  /* 0xfffffffc00ec8947 */ /* 0x002fea000383ffff */
[----:B------:R-:W-:Y:S05]  /*e2b0*/  BRA `(.L_x_168) ;  /* 0xffffffbc00ac7947 */ /* 0x000fea000383ffff */
.L_x_62:
[----:B0-----:R0:W1:Y:S02]  /*e2c0*/  SYNCS.PHASECHK.TRANS64.TRYWAIT P0, [R3+URZ+0x28c60], R0 ;  /* 0x028c6000030075a7 */ /* 0x001064000800017f */
[----:B-1----:R-:W-:Y:S05]  /*e2d0*/  @!P0 NANOSLEEP.SYNCS 0x989680 ;  /* 0x009896800000895d */ /* 0x002fea0003900000 */
[----:B------:R-:W1:Y:S02]  /*e2e0*/  @!P0 SYNCS.PHASECHK.TRANS64 P0, [R3+URZ+0x28c60], R0 ;  /* 0x028c6000030085a7 */ /* 0x000e64000800007f */
[----:B-1----:R-:W-:Y:S05]  /*e2f0*/  @!P0 BRA `(.L_x_62) ;  /* 0xfffffffc00f08947 */ /* 0x002fea000383ffff */
[----:B------:R-:W-:Y:S05]  /*e300*/  BRA `(.L_x_169) ;  /* 0xffffffbc00d07947 */ /* 0x000fea000383ffff */
.L_x_79:
[----:B-1----:R1:W2:Y:S02]  /*e310*/  SYNCS.PHASECHK.TRANS64.TRYWAIT P0, [R3+URZ+0x28c40], R2 ;  /* 0x028c4002030075a7 */ /* 0x0022a4000800017f */
[----:B--2---:R-:W-:Y:S05]  /*e320*/  @!P0 NANOSLEEP.SYNCS 0x989680 ;  /* 0x009896800000895d */ /* 0x004fea0003900000 */
[----:B------:R-:W2:Y:S02]  /*e330*/  @!P0 SYNCS.PHASECHK.TRANS64 P0, [R3+URZ+0x28c40], R2 ;  /* 0x028c4002030085a7 */ /* 0x000ea4000800007f */
[----:B--2---:R-:W-:Y:S05]  /*e340*/  @!P0 BRA `(.L_x_79) ;  /* 0xfffffffc00f08947 */ /* 0x004fea000383ffff */
[----:B------:R-:W-:Y:S05]  /*e350*/  BRA `(.L_x_170) ;  /* 0xffffffc800b87947 */ /* 0x000fea000383ffff */
.L_x_84:
[----:B0-----:R0:W2:Y:S02]  /*e360*/  SYNCS.PHASECHK.TRANS64.TRYWAIT P0, [R3+URZ+0x28c60], R2 ;  /* 0x028c6002030075a7 */ /* 0x0010a4000800017f */
[----:B--2---:R-:W-:Y:S05]  /*e370*/  @!P0 NANOSLEEP.SYNCS 0x989680 ;  /* 0x009896800000895d */ /* 0x004fea0003900000 */
[----:B------:R-:W2:Y:S02]  /*e380*/  @!P0 SYNCS.PHASECHK.TRANS64 P0, [R3+URZ+0x28c60], R2 ;  /* 0x028c6002030085a7 */ /* 0x000ea4000800007f */
[----:B--2---:R-:W-:Y:S05]  /*e390*/  @!P0 BRA `(.L_x_84) ;  /* 0xfffffffc00f08947 */ /* 0x004fea000383ffff */
[----:B------:R-:W-:Y:S05]  /*e3a0*/  BRA `(.L_x_171) ;  /* 0xffffffcc00307947 */ /* 0x000fea000383ffff */
.L_x_100:
[----:B--2---:R2:W3:Y:S02]  /*e3b0*/  SYNCS.PHASECHK.TRANS64.TRYWAIT P0, [R4+URZ+0x28c40], R2 ;  /* 0x028c4002040075a7 */ /* 0x0044e4000800017f */
[----:B---3--:R-:W-:Y:S05]  /*e3c0*/  @!P0 NANOSLEEP.SYNCS 0x989680 ;  /* 0x009896800000895d */ /* 0x008fea0003900000 */
[----:B------:R-:W3:Y:S02]  /*e3d0*/  @!P0 SYNCS.PHASECHK.TRANS64 P0, [R4+URZ+0x28c40], R2 ;  /* 0x028c4002040085a7 */ /* 0x000ee4000800007f */
[----:B---3--:R-:W-:Y:S05]  /*e3e0*/  @!P0 BRA `(.L_x_100) ;  /* 0xfffffffc00f08947 */ /* 0x008fea000383ffff */
[----:B------:R-:W-:Y:S05]  /*e3f0*/  BRA `(.L_x_172) ;  /* 0xffffffd8000c7947 */ /* 0x000fea000383ffff */
.L_x_105:
[----:B0-----:R0:W1:Y:S02]  /*e400*/  SYNCS.PHASECHK.TRANS64.TRYWAIT P0, [R4+URZ+0x28c60], R2 ;  /* 0x028c6002040075a7 */ /* 0x001064000800017f */
[----:B-1----:R-:W-:Y:S05]  /*e410*/  @!P0 NANOSLEEP.SYNCS 0x989680 ;  /* 0x009896800000895d */ /* 0x002fea0003900000 */
[----:B------:R-:W1:Y:S02]  /*e420*/  @!P0 SYNCS.PHASECHK.TRANS64 P0, [R4+URZ+0x28c60], R2 ;  /* 0x028c6002040085a7 */ /* 0x000e64000800007f */
[----:B-1----:R-:W-:Y:S05]  /*e430*/  @!P0 BRA `(.L_x_105) ;  /* 0xfffffffc00f08947 */ /* 0x002fea000383ffff */
[----:B------:R-:W-:Y:S05]  /*e440*/  BRA `(.L_x_173) ;  /* 0xffffffd800847947 */ /* 0x000fea000383ffff */
.L_x_120:
[----:B0-----:R0:W2:Y:S02]  /*e450*/  SYNCS.PHASECHK.TRANS64.TRYWAIT P0, [R4+URZ+0x28c40], R2 ;  /* 0x028c4002040075a7 */ /* 0x0010a4000800017f */
[----:B--2---:R-:W-:Y:S05]  /*e460*/  @!P0 NANOSLEEP.SYNCS 0x989680 ;  /* 0x009896800000895d */ /* 0x004fea0003900000 */
[----:B------:R-:W2:Y:S02]  /*e470*/  @!P0 SYNCS.PHASECHK.TRANS64 P0, [R4+URZ+0x28c40], R2 ;  /* 0x028c4002040085a7 */ /* 0x000ea4000800007f */
[----:B--2---:R-:W-:Y:S05]  /*e480*/  @!P0 BRA `(.L_x_120) ;  /* 0xfffffffc00f08947 */ /* 0x004fea000383ffff */
[----:B------:R-:W-:Y:S05]  /*e490*/  BRA `(.L_x_174) ;  /* 0xffffffe4003c7947 */ /* 0x000fea000383ffff */
.L_x_125:
[----:B-1----:R1:W2:Y:S02]  /*e4a0*/  SYNCS.PHASECHK.TRANS64.TRYWAIT P0, [R4+URZ+0x28c60], R2 ;  /* 0x028c6002040075a7 */ /* 0x0022a4000800017f */
[----:B--2---:R-:W-:Y:S05]  /*e4b0*/  @!P0 NANOSLEEP.SYNCS 0x989680 ;  /* 0x009896800000895d */ /* 0x004fea0003900000 */
[----:B------:R-:W2:Y:S02]  /*e4c0*/  @!P0 SYNCS.PHASECHK.TRANS64 P0, [R4+URZ+0x28c60], R2 ;  /* 0x028c6002040085a7 */ /* 0x000ea4000800007f */
[----:B--2---:R-:W-:Y:S05]  /*e4d0*/  @!P0 BRA `(.L_x_125) ;  /* 0xfffffffc00f08947 */ /* 0x004fea000383ffff */
[----:B------:R-:W-:Y:S05]  /*e4e0*/  BRA `(.L_x_175) ;  /* 0xffffffe400b47947 */ /* 0x000fea000383ffff */
.L_x_139:
[----:B0-----:R0:W2:Y:S02]  /*e4f0*/  SYNCS.PHASECHK.TRANS64.TRYWAIT P0, [R0+URZ+0x28c20], R3 ;  /* 0x028c2003000075a7 */ /* 0x0010a4000800017f */
[----:B--2---:R-:W-:Y:S05]  /*e500*/  @!P0 NANOSLEEP.SYNCS 0x989680 ;  /* 0x009896800000895d */ /* 0x004fea0003900000 */
[----:B------:R-:W2:Y:S02]  /*e510*/  @!P0 SYNCS.PHASECHK.TRANS64 P0, [R0+URZ+0x28c20], R3 ;  /* 0x028c2003000085a7 */ /* 0x000ea4000800007f */
[----:B--2---:R-:W-:Y:S05]  /*e520*/  @!P0 BRA `(.L_x_139) ;  /* 0xfffffffc00f08947 */ /* 0x004fea000383ffff */
[----:B------:R-:W-:Y:S05]  /*e530*/  BRA `(.L_x_176) ;  /* 0xfffffff000347947 */ /* 0x000fea000383ffff */
.L_x_140:
[----:B------:R-:W2:Y:S01]  /*e540*/  S2R R2, SR_TID.X ;  /* 0x0000000000027919 */ /* 0x000ea20000002100 */
[----:B------:R-:W-:Y:S01]  /*e550*/  BSSY B0, `(.L_x_177) ;  /* 0x000000a000007945 */ /* 0x000fe20003800000 */
[----:B------:R-:W-:Y:S02]  /*e560*/  IMAD.MOV.U32 R12, RZ, RZ, RZ ;  /* 0x000000ffff0c7224 */ /* 0x000fe400078e00ff */
[----:B------:R-:W-:Y:S02]  /*e570*/  IMAD.MOV.U32 R11, RZ, RZ, 0x1f ;  /* 0x0000001fff0b7424 */ /* 0x000fe400078e00ff */
[----:B------:R-:W-:Y:S01]  /*e580*/  IMAD.MOV.U32 R15, RZ, RZ, -0x1 ;  /* 0xffffffffff0f7424 */ /* 0x000fe200078e00ff */
[----:B--2---:R-:W-:-:S04]  /*e590*/  SHF.R.U32.HI R2, RZ, 0x5, R2 ;  /* 0x00000005ff027819 */ /* 0x004fc80000011602 */
[----:B------:R-:W-:-:S05]  /*e5a0*/  LOP3.LUT R2, R2, 0x3, RZ, 0xc0, !PT ;  /* 0x0000000302027812 */ /* 0x000fca00078ec0ff */
[----:B------:R-:W-:-:S07]  /*e5b0*/  IMAD.MOV.U32 R13, RZ, RZ, R2 ;  /* 0x000000ffff0d7224 */ /* 0x000fce00078e0002 */
[----:B01----:R-:W-:Y:S05]  /*e5c0*/  WARPSYNC.COLLECTIVE R15, `(.L_x_178) ;  /* 0x000000000f087348 */ /* 0x003fea0003c00000 */
[----:B------:R2:W3:Y:S02]  /*e5d0*/  SHFL.IDX P6, R14, R13, R12, R11 ;  /* 0x0000000c0d0e7389 */ /* 0x0004e400000c000b */
[----:B0123--:R-:W-:Y:S01]  /*e5e0*/  ENDCOLLECTIVE ;  /* 0x000000000000791b */ /* 0x00ffe20003800000 */
.L_x_178:
[----:B------:R-:W-:Y:S05]  /*e5f0*/  BSYNC B0 ;  /* 0x0000000000007941 */ /* 0x000fea0003800000 */
.L_x_177:
[----:B------:R-:W-:Y:S05]  /*e600*/  BRA `(.L_x_179) ;  /* 0xfffffff0001c7947 */ /* 0x000fea000383ffff */
.L_x_143:
[----:B------:R-:W-:Y:S01]  /*e610*/  BSSY B1, `(.L_x_180) ;  /* 0x0000006000017945 */ /* 0x000fe20003800000 */
[----:B------:R-:W-:-:S07]  /*e620*/  IMAD.MOV.U32 R15, RZ, RZ, -0x1 ;  /* 0xffffffffff0f7424 */ /* 0x000fce00078e00ff */
[----:B012---:R-:W-:Y:S05]  /*e630*/  WARPSYNC.COLLECTIVE R15, `(.L_x_181) ;  /* 0x000000000f0c7348 */ /* 0x007fea0003c00000 */
[----:B------:R-:W-:Y:S02]  /*e640*/  ELECT P6, UR62, PT ;  /* 0x00000000003e782f */ /* 0x000fe400038c0000 */
[----:B------:R-:W-:Y:S01]  /*e650*/  MOV R14, UR62 ;  /* 0x0000003e000e7c02 */ /* 0x000fe20008000f00 */
[----:B012---:R-:W-:Y:S10]  /*e660*/  ENDCOLLECTIVE ;  /* 0x000000000000791b */ /* 0x007ff40003800000 */
.L_x_181:
[----:B------:R-:W-:Y:S05]  /*e670*/  BSYNC B1 ;  /* 0x0000000000017941 */ /* 0x000fea0003800000 */
.L_x_180:
[----:B------:R-:W-:Y:S05]  /*e680*/  BRA `(.L_x_182) ;  /* 0xfffffff000147947 */ /* 0x000fea000383ffff */
.L_x_145:
[----:B0-----:R0:W1:Y:S02]  /*e690*/  SYNCS.PHASECHK.TRANS64.TRYWAIT P0, [R6+URZ], R5 ;  /* 0x00000005060075a7 */ /* 0x001064000800017f */
[----:B-1----:R-:W-:Y:S05]  /*e6a0*/  @!P0 NANOSLEEP.SYNCS 0x989680 ;  /* 0x009896800000895d */ /* 0x002fea0003900000 */
[----:B------:R-:W1:Y:S02]  /*e6b0*/  @!P0 SYNCS.PHASECHK.TRANS64 P0, [R6+URZ], R5 ;  /* 0x00000005060085a7 */ /* 0x000e64000800007f */
[----:B-1----:R-:W-:Y:S05]  /*e6c0*/  @!P0 BRA `(.L_x_145) ;  /* 0xfffffffc00f08947 */ /* 0x002fea000383ffff */
[----:B------:R-:W-:Y:S05]  /*e6d0*/  BRA `(.L_x_183) ;  /* 0xfffffff0004c7947 */ /* 0x000fea000383ffff */
.L_x_146:
[----:B-1----:R1:W2:Y:S02]  /*e6e0*/  SYNCS.PHASECHK.TRANS64.TRYWAIT P0, [R3+URZ], R2 ;  /* 0x00000002030075a7 */ /* 0x0022a4000800017f */
[----:B--2---:R-:W-:Y:S05]  /*e6f0*/  @!P0 NANOSLEEP.SYNCS 0x989680 ;  /* 0x009896800000895d */ /* 0x004fea0003900000 */
[----:B------:R-:W2:Y:S02]  /*e700*/  @!P0 SYNCS.PHASECHK.TRANS64 P0, [R3+URZ], R2 ;  /* 0x00000002030085a7 */ /* 0x000ea4000800007f */
[----:B--2---:R-:W-:Y:S05]  /*e710*/  @!P0 BRA `(.L_x_146) ;  /* 0xfffffffc00f08947 */ /* 0x004fea000383ffff */
[----:B------:R-:W-:Y:S05]  /*e720*/  BRA `(.L_x_184) ;  /* 0xfffffff000407947 */ /* 0x000fea000383ffff */
.L_x_148:
[----:B-1----:R1:W2:Y:S02]  /*e730*/  SYNCS.PHASECHK.TRANS64.TRYWAIT P0, [R18+URZ], R5 ;  /* 0x00000005120075a7 */ /* 0x0022a4000800017f */
[----:B--2---:R-:W-:Y:S05]  /*e740*/  @!P0 NANOSLEEP.SYNCS 0x989680 ;  /* 0x009896800000895d */ /* 0x004fea0003900000 */
[----:B------:R-:W2:Y:S02]  /*e750*/  @!P0 SYNCS.PHASECHK.TRANS64 P0, [R18+URZ], R5 ;  /* 0x00000005120085a7 */ /* 0x000ea4000800007f */
[----:B--2---:R-:W-:Y:S05]  /*e760*/  @!P0 BRA `(.L_x_148) ;  /* 0xfffffffc00f08947 */ /* 0x004fea000383ffff */
[----:B------:R-:W-:Y:S05]  /*e770*/  BRA `(.L_x_185) ;  /* 0xfffffff000447947 */ /* 0x000fea000383ffff */
.L_x_186:
[----:B------:R-:W-:-:S00]  /*e780*/  BRA `(.L_x_186) ;  /* 0xfffffffc00fc7947 */ /* 0x000fc0000383ffff */
[----:B------:R-:W-:-:S00]  /*e790*/  NOP ;  /* 0x0000000000007918 */ /* 0x000fc00000000000 */
        /* <DEDUP_REMOVED lines=14> */
.L_x_6019:


//--------------------- .text._ZN7cutlass13device_kernelIN5flash11enable_sm90INS1_16FlashAttnFwdSm90INS1_25CollectiveMainloopFwdSm90ILi2EN4cute5tupleIJNS5_1CILi1EEES8_S8_EEENS6_IJNS7_ILi64EEESA_SA_EEELi512ENS_10bfloat16_tEfNS_4arch4Sm90ELb0ELb0ELb1ELb0ELb0ELb0ELb1ELb0ELb0ELb1ELb0ELb0EEENS1_21CollectiveEpilogueFwdINS6_IJSA_NS7_ILi512EEESA_EEES9_SC_SE_Li256ELb0ELb1ELb0ELb0EEENS1_29StaticPersistentTileSchedulerILb0EEEEEEEEEvNT_6ParamsE --------------------------
	.section	.text._ZN7cutlass13device_kernelIN5flash11enable_sm90INS1_16FlashAttnFwdSm90INS1_25CollectiveMainloopFwdSm90ILi2EN4cute5tupleIJNS5_1CILi1EEES8_S8_EEENS6_IJNS7_ILi64EEESA_SA_EEELi512ENS_10bfloat16_tEfNS_4arch4Sm90ELb0ELb0ELb1ELb0ELb0ELb0ELb1ELb0ELb0ELb1ELb0ELb0EEENS1_21CollectiveEpilogueFwdINS6_IJSA_NS7_ILi512EEESA_EEES9_SC_SE_Li256ELb0ELb1ELb0ELb0EEENS1_29StaticPersistentTileSchedulerILb0EEEEEEEEEvNT_6ParamsE,"ax",@progbits
	.align	128
.text._ZN7cutlass13device_kernelIN5flash11enable_sm90INS1_16FlashAttnFwdSm90INS1_25CollectiveMainloopFwdSm90ILi2EN4cute5tupleIJNS5_1CILi1EEES8_S8_EEENS6_IJNS7_ILi64EEESA_SA_EEELi512ENS_10bfloat16_tEfNS_4arch4Sm90ELb0ELb0ELb1ELb0ELb0ELb0ELb1ELb0ELb0ELb1ELb0ELb0EEENS1_21CollectiveEpilogueFwdINS6_IJSA_NS7_ILi512EEESA_EEES9_SC_SE_Li256ELb0ELb1ELb0ELb0EEENS1_29StaticPersistentTileSchedulerILb0EEEEEEEEEvNT_6ParamsE:
        .type           _ZN7cutlass13device_kernelIN5flash11enable_sm90INS1_16FlashAttnFwdSm90INS1_25CollectiveMainloopFwdSm90ILi2EN4cute5tupleIJNS5_1CILi1EEES8_S8_EEENS6_IJNS7_ILi64EEESA_SA_EEELi512ENS_10bfloat16_tEfNS_4arch4Sm90ELb0ELb0ELb1ELb0ELb0ELb0ELb1ELb0ELb0ELb1ELb0ELb0EEENS1_21CollectiveEpilogueFwdINS6_IJSA_NS7_ILi512EEESA_EEES9_SC_SE_Li256ELb0ELb1ELb0ELb0EEENS1_29StaticPersistentTileSchedulerILb0EEEEEEEEEvNT_6ParamsE,@function
        .size           _ZN7cutlass13device_kernelIN5flash11enable_sm90INS1_16FlashAttnFwdSm90INS1_25CollectiveMainloopFwdSm90ILi2EN4cute5tupleIJNS5_1CILi1EEES8_S8_EEENS6_IJNS7_ILi64EEESA_SA_EEELi512ENS_10bfloat16_tEfNS_4arch4Sm90ELb0ELb0ELb1ELb0ELb0ELb0ELb1ELb0ELb0ELb1ELb0ELb0EEENS1_21CollectiveEpilogueFwdINS6_IJSA_NS7_ILi512EEESA_EEES9_SC_SE_Li256ELb0ELb1ELb0ELb0EEENS1_29StaticPersistentTileSchedulerILb0EEEEEEEEEvNT_6ParamsE,(.L_x_6020 - _ZN7cutlass13device_kernelIN5flash11enable_sm90INS1_16FlashAttnFwdSm90INS1_25CollectiveMainloopFwdSm90ILi2EN4cute5tupleIJNS5_1CILi1EEES8_S8_EEENS6_IJNS7_ILi64EEESA_SA_EEELi512ENS_10bfloat16_tEfNS_4arch4Sm90ELb0ELb0ELb1ELb0ELb0ELb0ELb1ELb0ELb0ELb1ELb0ELb0EEENS1_21CollectiveEpilogueFwdINS6_IJSA_NS7_ILi512EEESA_EEES9_SC_SE_Li256ELb0ELb1ELb0ELb0EEENS1_29StaticPersistentTileSchedulerILb0EEEEEEEEEvNT_6ParamsE)
        .other          _ZN7cutlass13device_kernelIN5flash11enable_sm90INS1_16FlashAttnFwdSm90INS1_25CollectiveMainloopFwdSm90ILi2EN4cute5tupleIJNS5_1CILi1EEES8_S8_EEENS6_IJNS7_ILi64EEESA_SA_EEELi512ENS_10bfloat16_tEfNS_4arch4Sm90ELb0ELb0ELb1ELb0ELb0ELb0ELb1ELb0ELb0ELb1ELb0ELb0EEENS1_21CollectiveEpilogueFwdINS6_IJSA_NS7_ILi512EEESA_EEES9_SC_SE_Li256ELb0ELb1ELb0ELb0EEENS1_29StaticPersistentTileSchedulerILb0EEEEEEEEEvNT_6ParamsE,@"STO_CUDA_ENTRY STV_DEFAULT"
_ZN7cutlass13device_kernelIN5flash11enable_sm90INS1_16FlashAttnFwdSm90INS1_25CollectiveMainloopFwdSm90ILi2EN4cute5tupleIJNS5_1CILi1EEES8_S8_EEENS6_IJNS7_ILi64EEESA_SA_EEELi512ENS_10bfloat16_tEfNS_4arch4Sm90ELb0ELb0ELb1ELb0ELb0ELb0ELb1ELb0ELb0ELb1ELb0ELb0EEENS1_21CollectiveEpilogueFwdINS6_IJSA_NS7_ILi512EEESA_EEES9_SC_SE_Li256ELb0ELb1ELb0ELb0EEENS1_29StaticPersistentTileSchedulerILb0EEEEEEEEEvNT_6ParamsE:
[----:B------:R-:W0:Y:S02]  /*0000*/  LDC R1, c[0x0][0x28] ;  /* 0x00000a00ff017b82 */ /* 0x000e240000000800 */
[----:B0-----:R-:W-:Y:S01]  /*0010*/  VIADD R1, R1, 0xffffffa8 ;  /* 0xffffffa801017836 */ /* 0x001fe20000000000 */
[----:B------:R-:W0:Y:S01]  /*0020*/  S2R R0, SR_TID.X ;  /* 0x0000000000007919 */ /* 0x000e220000002100 */
[----:B------:R-:W-:Y:S01]  /*0030*/  ELECT P0, URZ, PT ;  /* 0x00000000003f782f */ /* 0x000fe20003800000 */
[----:B------:R-:W-:Y:S01]  /*0040*/  BSSY B0, `(.L_x_187) ;  /* 0x000000d000007945 */ /* 0x000fe20003800000 */
[----:B0-----:R-:W-:-:S05]  /*0050*/  SHF.R.U32.HI R2, RZ, 0x5, R0 ;  /* 0x00000005ff027819 */ /* 0x001fca0000011600 */
[----:B------:R-:W0:Y:S02]  /*0060*/  SHFL.IDX PT, R3, R2, RZ, 0x1f ;  /* 0x00001fff02037589 */ /* 0x000e2400000e0000 */
[----:B0-----:R-:W-:-:S13]  /*0070*/  ISETP.EQ.AND P0, PT, R3, RZ, P0 ;  /* 0x000000ff0300720c */ /* 0x001fda0000702270 */
        /* <DEDUP_REMOVED lines=9> */
.L_x_188:
[----:B------:R-:W-:Y:S05]  /*0110*/  BSYNC B0 ;  /* 0x0000000000007941 */ /* 0x000fea0003800000 */
.L_x_187:
[----:B------:R-:W-:Y:S01]  /*0120*/  SHF.R.U32.HI R4, RZ, 0x7, R0 ;  /* 0x00000007ff047819 */ /* 0x000fe20000011600 */
[----:B------:R-:W-:Y:S01]  /*0130*/  VOTEU.ANY UP0, P0 ;  /* 0x00000000003f7886 */ /* 0x000fe20000000100 */
[----:B------:R-:W0:Y:S01]  /*0140*/  SHFL.IDX PT, R3, R2, RZ, 0x1f ;  /* 0x00001fff02037589 */ /* 0x000e2200000e0000 */
[----:B------:R-:W-:Y:S01]  /*0150*/  UMOV UR4, 0x80 ;  /* 0x0000008000047882 */ /* 0x000fe20000000000 */
[----:B------:R-:W-:Y:S01]  /*0160*/  UMOV UR7, 0x100 ;  /* 0x0000010000077882 */ /* 0x000fe20000000000 */
[----:B------:R-:W-:Y:S01]  /*0170*/  VOTEU.ANY UP1, P0 ;  /* 0x00000000003f7886 */ /* 0x000fe20000020100 */
[----:B------:R-:W1:Y:S01]  /*0180*/  SHFL.IDX PT, R4, R4, RZ, 0x1f ;  /* 0x00001fff04047589 */ /* 0x000e6200000e0000 */
[----:B------:R-:W2:Y:S01]  /*0190*/  @UP0 S2UR UR8, SR_CgaCtaId ;  /* 0x00000000000809c3 */ /* 0x000ea20000008800 */
[----:B------:R-:W-:Y:S01]  /*01a0*/  @UP0 UMOV UR6, 0x400 ;  /* 0x0000040000060882 */ /* 0x000fe20000000000 */
[----:B------:R-:W-:-:S04]  /*01b0*/  @UP0 UIADD3 UR4, -UR4, 0x100000, URZ ;  /* 0x0010000004040890 */ /* 0x000fc8000fffe13f */
[----:B------:R-:W-:Y:S02]  /*01c0*/  @UP0 USHF.L.U32 UR5, UR4, 0xb, URZ ;  /* 0x0000000b04050899 */ /* 0x000fe4000800063f */
[----:B------:R-:W-:Y:S01]  /*01d0*/  @UP0 USHF.L.U32 UR4, UR4, 0x1, URZ ;  /* 0x0000000104040899 */ /* 0x000fe2000800063f */
[----:B------:R-:W-:Y:S01]  /*01e0*/  VOTEU.ANY UP2, P0 ;  /* 0x00000000003f7886 */ /* 0x000fe20000040100 */
[----:B0-----:R-:W-:Y:S01]  /*01f0*/  ISETP.NE.AND P1, PT, R3, RZ, PT ;  /* 0x000000ff0300720c */ /* 0x001fe20003f25270 */
[----:B-1----:R0:W-:Y:S01]  /*0200*/  STL [R1], R4 ;  /* 0x0000000401007387 */ /* 0x0021e20000100800 */
[----:B--2---:R-:W-:Y:S02]  /*0210*/  @UP0 ULEA UR8, UR8, UR6, 0x18 ;  /* 0x0000000608080291 */ /* 0x004fe4000f8ec03f */
[----:B------:R-:W-:-:S04]  /*0220*/  @UP0 UIADD3 UR6, -UR7, 0x100000, URZ ;  /* 0x0010000007060890 */ /* 0x000fc8000fffe13f */
[----:B------:R-:W-:Y:S02]  /*0230*/  @UP0 USHF.L.U32 UR7, UR6, 0xb, URZ ;  /* 0x0000000b06070899 */ /* 0x000fe4000800063f */
[----:B------:R-:W-:Y:S01]  /*0240*/  @UP0 USHF.L.U32 UR6, UR6, 0x1, URZ ;  /* 0x0000000106060899 */ /* 0x000fe2000800063f */
[----:B------:R-:W-:Y:S01]  /*0250*/  VOTEU.ANY UP0, P0 ;  /* 0x00000000003f7886 */ /* 0x000fe20000000100 */
[----:B------:R-:W1:Y:S04]  /*0260*/  FENCE.VIEW.ASYNC.S ;  /* 0x00000000000073c6 */ /* 0x000e680000000000 */
[----:B-1----:R0:W1:Y:S01]  /*0270*/  @UP0 SYNCS.EXCH.64 URZ, [UR8+0x38800], UR4 ;  /* 0x03880004083f05b2 */ /* 0x0020620008000100 */
[----:B------:R0:W2:Y:S05]  /*0280*/  @UP1 SYNCS.EXCH.64 URZ, [UR8+0x38810], UR4 ;  /* 0x03881004083f15b2 */ /* 0x0000aa0008000100 */
[----:B------:R0:W3:Y:S02]  /*0290*/  @UP2 SYNCS.EXCH.64 URZ, [UR8+0x38820], UR6 ;  /* 0x03882006083f25b2 */ /* 0x0000e40008000100 */
[----:B0-----:R-:W-:Y:S05]  /*02a0*/  @P1 BRA `(.L_x_189) ;  /* 0x0000000000381947 */ /* 0x001fea0003800000 */
[----:B------:R-:W0:Y:S01]  /*02b0*/  S2UR UR5, SR_CgaCtaId ;  /* 0x00000000000579c3 */ /* 0x000e220000008800 */
        /* <DEDUP_REMOVED lines=11> */
[----:B------:R0:W0:Y:S01]  /*0370*/  SYNCS.EXCH.64 URZ, [UR6+0x38848], UR4 ;  /* 0x03884804063f75b2 */ /* 0x0000220008000100 */
[----:B------:R-:W-:Y:S01]  /*0380*/  NOP ;  /* 0x0000000000007918 */ /* 0x000fe20000000000 */
.L_x_189:
[----:B------:R-:W5:Y:S01]  /*0390*/  SHFL.IDX PT, R3, R2, RZ, 0x1f ;  /* 0x00001fff02037589 */ /* 0x000f6200000e0000 */
[----:B------:R-:W-:Y:S01]  /*03a0*/  NOP ;  /* 0x0000000000007918 */ /* 0x000fe20000000000 */
[----:B-----5:R-:W-:-:S13]  /*03b0*/  ISETP.NE.AND P0, PT, R3, RZ, PT ;  /* 0x000000ff0300720c */ /* 0x020fda0003f05270 */
        /* <DEDUP_REMOVED lines=17> */
[----:B------:R0:W0:Y:S01]  /*04d0*/  SYNCS.EXCH.64 URZ, [UR8+0x38868], UR4 ;  /* 0x03886804083f75b2 */ /* 0x0000220008000100 */
[----:B------:R-:W-:Y:S01]  /*04e0*/  NOP ;  /* 0x0000000000007918 */ /* 0x000fe20000000000 */
.L_x_190:
[----:B------:R-:W5:Y:S01]  /*04f0*/  SHFL.IDX PT, R3, R2, RZ, 0x1f ;  /* 0x00001fff02037589 */ /* 0x000f6200000e0000 */
[----:B------:R-:W-:Y:S01]  /*0500*/  NOP ;  /* 0x0000000000007918 */ /* 0x000fe20000000000 */
[----:B-----5:R-:W-:-:S13]  /*0510*/  ISETP.NE.AND P0, PT, R3, RZ, PT ;  /* 0x000000ff0300720c */ /* 0x020fda0003f05270 */
        /* <DEDUP_REMOVED lines=13> */
[----:B------:R0:W0:Y:S01]  /*05f0*/  SYNCS.EXCH.64 URZ, [UR6+0x38888], UR4 ;  /* 0x03888804063f75b2 */ /* 0x0000220008000100 */
[----:B------:R-:W-:Y:S01]  /*0600*/  NOP ;  /* 0x0000000000007918 */ /* 0x000fe20000000000 */
.L_x_191:
        /* <DEDUP_REMOVED lines=22> */
.L_x_192:
        /* <DEDUP_REMOVED lines=22> */
.L_x_193:
[----:B------:R-:W-:Y:S01]  /*08d0*/  ISETP.NE.AND P0, PT, R4, RZ, PT ;  /* 0x000000ff0400720c */ /* 0x000fe20003f05270 */
[----:B------:R-:W-:Y:S01]  /*08e0*/  NOP ;  /* 0x0000000000007918 */ /* 0x000fe20000000000 */
[----:B------:R-:W-:Y:S01]  /*08f0*/  ULDC.64 UR38, c[0x0][0x208] ;  /* 0x0000820000267ab9 */ /* 0x000fe20000000a00 */
[----:B01234-:R-:W-:Y:S10]  /*0900*/  BAR.SYNC.DEFER_BLOCKING 0x0 ;  /* 0x0000000000007b1d */ /* 0x01fff40000010000 */
[----:B------:R-:W-:Y:S05]  /*0910*/  @!P0 BRA `(.L_x_194) ;  /* 0x000000a0009c8947 */ /* 0x000fea0003800000 */
.L_x_195:
        /* <DEDUP_REMOVED lines=17> */
[----:B------:R-:W-:Y:S01]  /*0a30*/  UMOV UR36, URZ ;  /* 0x0000003f00247c82 */ /* 0x000fe20008000000 */
[----:B------:R-:W-:Y:S01]  /*0a40*/  SHF.R.S32.HI R3, RZ, 0x1f, R0 ;  /* 0x0000001fff037819 */ /* 0x000fe20000011400 */
[----:B------:R-:W-:-:S03]  /*0a50*/  IMAD.MOV.U32 R200, RZ, RZ, RZ ;  /* 0x000000ffffc87224 */ /* 0x000fc600078e00ff */
[CC--:B------:R-:W-:Y:S02]  /*0a60*/  LEA.HI R2, R3.reuse, R0.reuse, RZ, 0x4 ;  /* 0x0000000003027211 */ /* 0x0c0fe400078f20ff */
[CC--:B------:R-:W-:Y:S02]  /*0a70*/  LEA.HI R4, R3.reuse, R0.reuse, RZ, 0x5 ;  /* 0x0000000003047211 */ /* 0x0c0fe400078f28ff */
[CC--:B------:R-:W-:Y:S02]  /*0a80*/  LEA.HI R5, R3.reuse, R0.reuse, RZ, 0x7 ;  /* 0x0000000003057211 */ /* 0x0c0fe400078f38ff */
[CC--:B------:R-:W-:Y:S02]  /*0a90*/  LEA.HI R6, R3.reuse, R0.reuse, RZ, 0x2 ;  /* 0x0000000003067211 */ /* 0x0c0fe400078f10ff */
[----:B------:R-:W-:Y:S02]  /*0aa0*/  LEA.HI R213, R3, R0, RZ, 0x3 ;  /* 0x0000000003d57211 */ /* 0x000fe400078f18ff */
[----:B------:R-:W-:-:S02]  /*0ab0*/  SHF.R.S32.HI R11, RZ, 0x5, R4 ;  /* 0x00000005ff0b7819 */ /* 0x000fc40000011404 */
[----:B------:R-:W-:Y:S02]  /*0ac0*/  LOP3.LUT R7, R2, 0xfffffff0, RZ, 0xc0, !PT ;  /* 0xfffffff002077812 */ /* 0x000fe400078ec0ff */
[----:B------:R-:W-:Y:S02]  /*0ad0*/  SHF.R.S32.HI R4, RZ, 0x1f, R4 ;  /* 0x0000001fff047819 */ /* 0x000fe40000011404 */
[----:B------:R-:W-:Y:S01]  /*0ae0*/  SHF.R.S32.HI R9, RZ, 0x4, R2 ;  /* 0x00000004ff097819 */ /* 0x000fe20000011402 */
[----:B------:R-:W-:Y:S01]  /*0af0*/  IMAD.IADD R7, R0, 0x1, -R7 ;  /* 0x0000000100077824 */ /* 0x000fe200078e0a07 */
[----:B------:R-:W-:Y:S01]  /*0b00*/  LOP3.LUT R13, R6, 0xfffffffc, RZ, 0xc0, !PT ;  /* 0xfffffffc060d7812 */ /* 0x000fe200078ec0ff */
[----:B0-----:R-:W-:Y:S01]  /*0b10*/  ULEA UR37, UR4, UR37, 0x18 ;  /* 0x0000002504257291 */ /* 0x001fe2000f8ec03f */
[----:B------:R-:W-:Y:S02]  /*0b20*/  LOP3.LUT R3, R5, 0xffffff80, RZ, 0xc0, !PT ;  /* 0xffffff8005037812 */ /* 0x000fe400078ec0ff */
[----:B------:R-:W-:Y:S01]  /*0b30*/  LOP3.LUT R211, R213, 0xfffffff8, RZ, 0xc0, !PT ;  /* 0xfffffff8d5d37812 */ /* 0x000fe200078ec0ff */
[----:B------:R-:W-:Y:S01]  /*0b40*/  IMAD.IADD R13, R0, 0x1, -R13 ;  /* 0x00000001000d7824 */ /* 0x000fe200078e0a0d */
[----:B------:R-:W-:Y:S01]  /*0b50*/  LEA.HI R4, R4, R11, RZ, 0x2 ;  /* 0x0000000b04047211 */ /* 0x000fe200078f10ff */
[----:B------:R-:W-:Y:S01]  /*0b60*/  IMAD.IADD R3, R0, 0x1, -R3 ;  /* 0x0000000100037824 */ /* 0x000fe200078e0a03 */
[----:B------:R-:W-:Y:S01]  /*0b70*/  LEA.HI R2, R2, R9, RZ, 0x1 ;  /* 0x0000000902027211 */ /* 0x000fe200078f08ff */
[----:B------:R-:W-:Y:S01]  /*0b80*/  IMAD.IADD R211, R0, 0x1, -R211 ;  /* 0x0000000100d37824 */ /* 0x000fe200078e0ad3 */
[----:B------:R-:W-:-:S02]  /*0b90*/  SHF.R.S32.HI R212, RZ, 0x7, R5 ;  /* 0x00000007ffd47819 */ /* 0x000fc40000011405 */
[----:B------:R-:W-:Y:S01]  /*0ba0*/  LOP3.LUT R6, R4, 0x3ffffc, RZ, 0xc0, !PT ;  /* 0x003ffffc04067812 */ /* 0x000fe200078ec0ff */
[----:B------:R-:W-:Y:S01]  /*0bb0*/  IMAD.SHL.U32 R17, R211, 0x8, RZ ;  /* 0x00000008d3117824 */ /* 0x000fe200078e00ff */
[--C-:B------:R-:W-:Y:S01]  /*0bc0*/  SHF.R.S32.HI R0, RZ, 0x1f, R7.reuse ;  /* 0x0000001fff007819 */ /* 0x100fe20000011407 */
[----:B------:R-:W-:Y:S01]  /*0bd0*/  IMAD R15, R212, 0x100, R7 ;  /* 0x00000100d40f7824 */ /* 0x000fe200078e0207 */
[----:B------:R-:W-:Y:S01]  /*0be0*/  LOP3.LUT R4, R2, 0x1ffffffe, RZ, 0xc0, !PT ;  /* 0x1ffffffe02047812 */ /* 0x000fe200078ec0ff */
[----:B------:R-:W-:Y:S01]  /*0bf0*/  IMAD.IADD R6, R11, 0x1, -R6 ;  /* 0x000000010b067824 */ /* 0x000fe200078e0a06 */
[----:B------:R-:W-:Y:S01]  /*0c00*/  LEA.HI R2, R0, R7, RZ, 0x3 ;  /* 0x0000000700027211 */ /* 0x000fe200078f18ff */
[----:B------:R-:W-:Y:S01]  /*0c10*/  VIADD R190, R17, 0x40 ;  /* 0x0000004011be7836 */ /* 0x000fe20000000000 */
[----:B------:R-:W-:Y:S01]  /*0c20*/  SHF.R.S32.HI R0, RZ, 0x1f, R3 ;  /* 0x0000001fff007819 */ /* 0x000fe20000011403 */
[----:B------:R-:W-:Y:S01]  /*0c30*/  IMAD.IADD R9, R9, 0x1, -R4 ;  /* 0x0000000109097824 */ /* 0x000fe200078e0a04 */
[----:B------:R-:W-:Y:S01]  /*0c40*/  LEA.HI R4, R13, R13, RZ, 0x1 ;  /* 0x0000000d0d047211 */ /* 0x000fe200078f08ff */
[----:B------:R-:W-:Y:S01]  /*0c50*/  IMAD R12, R6, 0x10, R15 ;  /* 0x00000010060c7824 */ /* 0x000fe200078e020f */
[----:B------:R-:W-:Y:S01]  /*0c60*/  LEA.HI R5, R5, R212, RZ, 0x1 ;  /* 0x000000d405057211 */ /* 0x000fe200078f08ff */
[----:B------:R-:W-:Y:S01]  /*0c70*/  IMAD.SHL.U32 R6, R2, 0x40, RZ ;  /* 0x0000004002067824 */ /* 0x000fe200078e00ff */
[----:B------:R-:W-:Y:S01]  /*0c80*/  LOP3.LUT R10, R4, 0x1ffffffe, RZ, 0xc0, !PT ;  /* 0x1ffffffe040a7812 */ /* 0x000fe200078ec0ff */
[----:B------:R-:W-:Y:S01]  /*0c90*/  IMAD.SHL.U32 R9, R9, 0x8, RZ ;  /* 0x0000000809097824 */ /* 0x000fe200078e00ff */
[----:B------:R-:W-:Y:S01]  /*0ca0*/  LOP3.LUT R4, R2, 0xfffffff8, RZ, 0xc0, !PT ;  /* 0xfffffff802047812 */ /* 0x000fe200078ec0ff */
[----:B------:R-:W-:Y:S01]  /*0cb0*/  VIADD R189, R17, 0x80 ;  /* 0x0000008011bd7836 */ /* 0x000fe20000000000 */
[----:B------:R-:W-:Y:S01]  /*0cc0*/  LOP3.LUT R8, R6, 0x7ffffe00, RZ, 0xc0, !PT ;  /* 0x7ffffe0006087812 */ /* 0x000fe200078ec0ff */
[--C-:B------:R-:W-:Y:S01]  /*0cd0*/  IMAD.U32 R217, R12, 0x40, R9.reuse ;  /* 0x000000400cd97824 */ /* 0x100fe200078e0009 */
[CC--:B------:R-:W-:Y:S01]  /*0ce0*/  LEA.HI R2, R0.reuse, R3.reuse, RZ, 0x2 ;  /* 0x0000000300027211 */ /* 0x0c0fe200078f10ff */
[----:B------:R-:W-:Y:S01]  /*0cf0*/  IMAD.IADD R6, R7, 0x1, -R4 ;  /* 0x0000000107067824 */ /* 0x000fe200078e0a04 */
[----:B------:R-:W-:Y:S01]  /*0d00*/  LEA.HI R0, R0, R3, RZ, 0x5 ;  /* 0x0000000300007211 */ /* 0x000fe200078f28ff */
[----:B------:R-:W-:Y:S01]  /*0d10*/  IMAD R11, R11, 0x400, R8 ;  /* 0x000004000b0b7824 */ /* 0x000fe200078e0208 */
[--C-:B------:R-:W-:Y:S01]  /*0d20*/  SHF.R.S32.HI R4, RZ, 0x2, R2.reuse ;  /* 0x00000002ff047819 */ /* 0x100fe20000011402 */
[C---:B------:R-:W-:Y:S01]  /*0d30*/  IMAD.SHL.U32 R8, R6.reuse, 0x40, RZ ;  /* 0x0000004006087824 */ /* 0x040fe200078e00ff */
[----:B------:R-:W-:Y:S01]  /*0d40*/  SHF.R.S32.HI R7, RZ, 0x1f, R2 ;  /* 0x0000001fff077819 */ /* 0x000fe20000011402 */
[C---:B------:R-:W-:Y:S01]  /*0d50*/  VIADD R188, R17.reuse, 0xc0 ;  /* 0x000000c011bc7836 */ /* 0x040fe20000000000 */
[----:B------:R-:W-:Y:S01]  /*0d60*/  R2P PR, R6, 0x6 ;  /* 0x0000000606007804 */ /* 0x000fe20000000000 */
[C---:B------:R-:W-:Y:S01]  /*0d70*/  VIADD R187, R17.reuse, 0x100 ;  /* 0x0000010011bb7836 */ /* 0x040fe20000000000 */
[----:B------:R-:W-:Y:S01]  /*0d80*/  LOP3.LUT R8, R8, 0x1c0, RZ, 0xc0, !PT ;  /* 0x000001c008087812 */ /* 0x000fe200078ec0ff */
[----:B------:R-:W-:Y:S01]  /*0d90*/  VIADD R186, R17, 0x140 ;  /* 0x0000014011ba7836 */ /* 0x000fe20000000000 */
[----:B------:R-:W-:Y:S01]  /*0da0*/  LEA.HI R7, R7, R4, RZ, 0x3 ;  /* 0x0000000407077211 */ /* 0x000fe200078f18ff */
[C---:B------:R-:W-:Y:S01]  /*0db0*/  VIADD R215, R17.reuse, 0x180 ;  /* 0x0000018011d77836 */ /* 0x040fe20000000000 */
[----:B------:R-:W-:Y:S01]  /*0dc0*/  LOP3.LUT R9, R8, 0x8, R9, 0xf8, !PT ;  /* 0x0000000808097812 */ /* 0x000fe200078ef809 */
[----:B------:R-:W-:Y:S01]  /*0dd0*/  VIADD R214, R17, 0x1c0 ;  /* 0x000001c011d67836 */ /* 0x000fe20000000000 */
[----:B------:R-:W-:Y:S01]  /*0de0*/  SHF.R.U32.HI R8, RZ, 0x3, R8 ;  /* 0x00000003ff087819 */ /* 0x000fe20000011608 */
[----:B------:R-:W-:Y:S01]  /*0df0*/  IMAD.IADD R13, R13, 0x1, -R10 ;  /* 0x000000010d0d7824 */ /* 0x000fe200078e0a0a */
[----:B------:R-:W-:-:S02]  /*0e00*/  LOP3.LUT R7, R7, 0xfffffff8, RZ, 0xc0, !PT ;  /* 0xfffffff807077812 */ /* 0x000fc400078ec0ff */
[----:B------:R-:W-:Y:S02]  /*0e10*/  LOP3.LUT R8, R9, R8, RZ, 0x3c, !PT ;  /* 0x0000000809087212 */ /* 0x000fe400078e3cff */
[----:B------:R-:W-:Y:S01]  /*0e20*/  LOP3.LUT R2, R2, 0x7ffffffc, RZ, 0xc0, !PT ;  /* 0x7ffffffc02027812 */ /* 0x000fe200078ec0ff */
[----:B------:R-:W-:Y:S01]  /*0e30*/  IMAD.IADD R7, R4, 0x1, -R7 ;  /* 0x0000000104077824 */ /* 0x000fe200078e0a07 */
[----:B------:R-:W-:Y:S01]  /*0e40*/  SHF.R.S32.HI R0, RZ, 0x5, R0 ;  /* 0x00000005ff007819 */ /* 0x000fe20000011400 */
[----:B------:R-:W-:Y:S01]  /*0e50*/  IMAD.IADD R8, R11, 0x1, R8 ;  /* 0x000000010b087824 */ /* 0x000fe200078e0208 */
[----:B------:R-:W-:Y:S01]  /*0e60*/  LOP3.LUT R5, R5, 0xfffffe, RZ, 0xc0, !PT ;  /* 0x00fffffe05057812 */ /* 0x000fe200078ec0ff */
[----:B------:R-:W-:Y:S01]  /*0e70*/  IMAD.IADD R18, R3, 0x1, -R2 ;  /* 0x0000000103127824 */ /* 0x000fe200078e0a02 */
[----:B------:R-:W-:Y:S01]  /*0e80*/  SEL R184, R184, 0xffffffc0, !P2 ;  /* 0xffffffc0b8b87807 */ /* 0x000fe20005000000 */
[----:B------:R-:W-:Y:S01]  /*0e90*/  IMAD R16, R0, 0x10, R7 ;  /* 0x0000001000107824 */ /* 0x000fe200078e0207 */
[----:B------:R-:W-:Y:S01]  /*0ea0*/  LEA R23, R8, UR37, 0x1 ;  /* 0x0000002508177c11 */ /* 0x000fe2000f8e08ff */
[----:B------:R-:W-:Y:S01]  /*0eb0*/  IMAD.IADD R5, R212, 0x1, -R5 ;  /* 0x00000001d4057824 */ /* 0x000fe200078e0a05 */
[----:B------:R-:W-:Y:S01]  /*0ec0*/  SHF.R.S32.HI R213, RZ, 0x3, R213 ;  /* 0x00000003ffd57819 */ /* 0x000fe200000114d5 */
[----:B------:R-:W-:Y:S01]  /*0ed0*/  IMAD.MOV.U32 R2, RZ, RZ, RZ ;  /* 0x000000ffff027224 */ /* 0x000fe200078e00ff */
        /* <DEDUP_REMOVED lines=11> */
[----:B------:R-:W-:Y:S01]  /*0f90*/  IMAD.SHL.U32 R18, R18, 0x2, RZ ;  /* 0x0000000212127824 */ /* 0x000fe200078e00ff */
[----:B------:R-:W-:Y:S01]  /*0fa0*/  SHF.R.S32.HI R218, RZ, 0x1f, R214 ;  /* 0x0000001fffda7819 */ /* 0x000fe200000114d6 */
[----:B------:R-:W-:-:S02]  /*0fb0*/  IMAD R216, R13, 0x8, R16 ;  /* 0x000000080dd87824 */ /* 0x000fc400078e0210 */
[----:B------:R-:W-:-:S07]  /*0fc0*/  IMAD.IADD R184, R184, 0x1, R22 ;  /* 0x00000001b8b87824 */ /* 0x000fce00078e0216 */
.L_x_226:
[----:B--2---:R-:W2:Y:S01]  /*0fd0*/  LDL R0, [R1] ;  /* 0x0000000001007983 */ /* 0x004ea20000100800 */
[----:B------:R-:W-:Y:S01]  /*0fe0*/  ULDC UR4, c[0x0][0xd38] ;  /* 0x00034e0000047ab9 */ /* 0x000fe20000000800 */
[----:B0-----:R-:W0:Y:S01]  /*0ff0*/  LDC R152, c[0x0][0x2f0] ;  /* 0x0000bc00ff987b82 */ /* 0x001e220000000800 */
[----:B------:R-:W-:Y:S01]  /*1000*/  UISETP.NE.AND UP2, UPT, UR4, 0x1, UPT ;  /* 0x000000010400788c */ /* 0x000fe2000bf45270 */
[----:B------:R-:W-:Y:S02]  /*1010*/  ULDC.64 UR6, c[0x0][0x418] ;  /* 0x0001060000067ab9 */ /* 0x000fe40000000a00 */
[----:B------:R-:W-:Y:S01]  /*1020*/  ULDC UR4, c[0x0][0xd44] ;  /* 0x0003510000047ab9 */ /* 0x000fe20000000800 */
[----:B------:R-:W-:Y:S02]  /*1030*/  UISETP.NE.U32.AND UP0, UPT, UR6, URZ, UPT ;  /* 0x0000003f0600728c */ /* 0x000fe4000bf05070 */
[----:B------:R-:W-:Y:S01]  /*1040*/  UISETP.NE.AND UP1, UPT, UR4, 0x1, UPT ;  /* 0x000000010400788c */ /* 0x000fe2000bf25270 */
[----:B------:R-:W-:Y:S01]  /*1050*/  UMOV UR41, UR40 ;  /* 0x0000002800297c82 */ /* 0x000fe20008000000 */
[----:B------:R-:W-:-:S03]  /*1060*/  UISETP.NE.AND.EX UP0, UPT, UR7, URZ, UPT, UP0 ;  /* 0x0000003f0700728c */ /* 0x000fc6000bf05300 */
[----:B------:R-:W-:Y:S01]  /*1070*/  @UP2 ULDC UR4, c[0x0][0xd3c] ;  /* 0x00034f0000042ab9 */ /* 0x000fe20000000800 */
[----:B------:R-:W-:Y:S01]  /*1080*/  @UP2 ULDC UR6, c[0x0][0xd40] ;  /* 0x0003500000062ab9 */ /* 0x000fe20000000800 */
[----:B------:R-:W-:Y:S02]  /*1090*/  UIMAD.WIDE.U32 UR4, UR40, UR4, URZ ;  /* 0x00000004280472a5 */ /* 0x000fe4000f8e003f */
[----:B------:R-:W-:Y:S02]  /*10a0*/  UMOV UR43, UR40 ;  /* 0x00000028002b7c82 */ /* 0x000fe40008000000 */
[----:B------:R-:W-:-:S03]  /*10b0*/  @UP2 USHF.R.U32.HI UR41, URZ, UR6, UR5 ;  /* 0x000000063f292299 */ /* 0x000fc60008011605 */
[----:B------:R-:W-:Y:S02]  /*10c0*/  @UP1 ULDC.64 UR6, c[0x0][0xd48] ;  /* 0x0003520000061ab9 */ /* 0x000fe40000000a00 */
[----:B------:R-:W-:Y:S02]  /*10d0*/  UIMAD.WIDE.U32 UR4, UR41, UR6, URZ ;  /* 0x00000006290472a5 */ /* 0x000fe4000f8e003f */
[----:B------:R-:W-:Y:S01]  /*10e0*/  UMOV UR42, UR41 ;  /* 0x00000029002a7c82 */ /* 0x000fe20008000000 */
[----:B------:R-:W-:Y:S01]  /*10f0*/  ULDC UR6, c[0x0][0x424] ;  /* 0x0001090000067ab9 */ /* 0x000fe20000000800 */
[----:B------:R-:W-:Y:S02]  /*1100*/  @UP1 USHF.R.U32.HI UR42, URZ, UR7, UR5 ;  /* 0x000000073f2a1299 */ /* 0x000fe40008011605 */
[----:B------:R-:W-:-:S06]  /*1110*/  USEL UR6, UR6, 0x1, UP0 ;  /* 0x0000000106067887 */ /* 0x000fcc0008000000 */
[----:B0-----:R-:W-:Y:S01]  /*1120*/  IMAD R152, R152, UR6, RZ ;  /* 0x0000000698987c24 */ /* 0x001fe2000f8e02ff */
[----:B--2---:R-:W-:-:S13]  /*1130*/  ISETP.NE.AND P0, PT, R0, 0x1, PT ;  /* 0x000000010000780c */ /* 0x004fda0003f05270 */
[----:B-1-34-:R-:W-:Y:S05]  /*1140*/  @!P0 BRA `(.L_x_196) ;  /* 0x0000001400d88947 */ /* 0x01afea0003800000 */
[----:B------:R-:W0:Y:S01]  /*1150*/  SHFL.IDX PT, R0, R212, RZ, 0x1f ;  /* 0x00001fffd4007589 */ /* 0x000e2200000e0000 */
[----:B------:R-:W-:Y:S01]  /*1160*/  UMOV UR7, 0x40000040 ;  /* 0x4000004000077882 */ /* 0x000fe20000000000 */
[----:B------:R-:W-:Y:S01]  /*1170*/  UMOV UR9, 0x40000040 ;  /* 0x4000004000097882 */ /* 0x000fe20000000000 */
[----:B------:R-:W-:Y:S01]  /*1180*/  UMOV UR11, 0x40000040 ;  /* 0x40000040000b7882 */ /* 0x000fe20000000000 */
[----:B------:R-:W-:Y:S01]  /*1190*/  BAR.SYNC.DEFER_BLOCKING 0xe, 0x100 ;  /* 0x0384000000007b1d */ /* 0x000fe20000010000 */
[----:B------:R-:W-:-:S05]  /*11a0*/  ISETP.GE.AND P0, PT, R152, 0x41, PT ;  /* 0x000000419800780c */ /* 0x000fca0003f06270 */
[----:B------:R-:W-:Y:S01]  /*11b0*/  UMOV UR13, 0x40000040 ;  /* 0x40000040000d7882 */ /* 0x000fe20000000000 */
[----:B------:R-:W-:Y:S01]  /*11c0*/  UMOV UR15, 0x40000040 ;  /* 0x40000040000f7882 */ /* 0x000fe20000000000 */
[----:B------:R-:W-:Y:S01]  /*11d0*/  UMOV UR17, 0x40000040 ;  /* 0x4000004000117882 */ /* 0x000fe20000000000 */
[----:B------:R-:W-:Y:S01]  /*11e0*/  UMOV UR19, 0x40000040 ;  /* 0x4000004000137882 */ /* 0x000fe20000000000 */
[----:B------:R-:W1:Y:S01]  /*11f0*/  S2R R3, SR_TID.X ;  /* 0x0000000000037919 */ /* 0x000e620000002100 */
[----:B0-----:R-:W-:Y:S01]  /*1200*/  R2UR UR4, R0 ;  /* 0x00000000000472ca */ /* 0x001fe200000e0000 */
[----:B------:R-:W-:Y:S01]  /*1210*/  IMAD.U32 R0, RZ, RZ, UR36 ;  /* 0x00000024ff007e24 */ /* 0x000fe2000f8e00ff */
[----:B------:R-:W-:-:S11]  /*1220*/  WARPGROUP.ARRIVE ;  /* 0x00000000000079c5 */ /* 0x000fd60000000000 */
[----:B------:R-:W-:-:S04]  /*1230*/  ULEA.HI UR5, UR4, UR4, URZ, 0x1 ;  /* 0x0000000404057291 */ /* 0x000fc8000f8f083f */
[----:B------:R-:W-:-:S04]  /*1240*/  ULOP3.LUT UR5, UR5, 0x1fffe, URZ, 0xc0, !UPT ;  /* 0x0001fffe05057892 */ /* 0x000fc8000f8ec03f */
[----:B------:R-:W-:Y:S01]  /*1250*/  UIADD3 UR5, UR4, -UR5, URZ ;  /* 0x8000000504057290 */ /* 0x000fe2000fffe03f */
[----:B-1----:R-:W-:Y:S01]  /*1260*/  LOP3.LUT R3, R3, 0x7f, RZ, 0xc0, !PT ;  /* 0x0000007f03037812 */ /* 0x002fe200078ec0ff */
[----:B------:R-:W-:Y:S02]  /*1270*/  UIADD3 UR4, UR37, 0x36400, URZ ;  /* 0x0003640025047890 */ /* 0x000fe4000fffe03f */
[----:B------:R-:W-:Y:S01]  /*1280*/  ULEA UR5, UR5, UR37, 0xf ;  /* 0x0000002505057291 */ /* 0x000fe2000f8e783f */
[----:B------:R-:W-:Y:S01]  /*1290*/  ISETP.NE.AND P1, PT, R3, RZ, PT ;  /* 0x000000ff0300720c */ /* 0x000fe20003f25270 */
[----:B------:R-:W-:Y:S02]  /*12a0*/  USHF.R.U32.HI UR4, URZ, 0x4, UR4 ;  /* 0x000000043f047899 */ /* 0x000fe40008011604 */
[----:B------:R-:W-:Y:S02]  /*12b0*/  UIADD3 UR5, UR5, 0x400, URZ ;  /* 0x0000040005057890 */ /* 0x000fe4000fffe03f */
[----:B------:R-:W-:-:S02]  /*12c0*/  ULOP3.LUT UR4, UR4, 0x3fff, URZ, 0xc0, !UPT ;  /* 0x00003fff04047892 */ /* 0x000fc4000f8ec03f */
[----:B------:R-:W-:Y:S02]  /*12d0*/  USHF.R.U32.HI UR5, URZ, 0x4, UR5 ;  /* 0x000000043f057899 */ /* 0x000fe40008011605 */
[----:B------:R-:W-:Y:S02]  /*12e0*/  ULOP3.LUT UR4, UR4, 0x10000, URZ, 0xfc, !UPT ;  /* 0x0001000004047892 */ /* 0x000fe4000f8efc3f */
[----:B------:R-:W-:Y:S02]  /*12f0*/  ULOP3.LUT UR5, UR5, 0x3fff, URZ, 0xc0, !UPT ;  /* 0x00003fff05057892 */ /* 0x000fe4000f8ec03f */
[----:B------:R-:W-:Y:S01]  /*1300*/  UIADD3 UR8, UR4, 0x2, URZ ;  /* 0x0000000204087890 */ /* 0x000fe2000fffe03f */
[----:B------:R-:W-:Y:S01]  /*1310*/  @!P1 LEA R0, R0, UR37, 0x3 ;  /* 0x0000002500009c11 */ /* 0x000fe2000f8e18ff */
[----:B------:R-:W-:Y:S02]  /*1320*/  ULOP3.LUT UR20, UR5, 0x2000000, URZ, 0xfc, !UPT ;  /* 0x0200000005147892 */ /* 0x000fe4000f8efc3f */
[----:B------:R-:W-:-:S02]  /*1330*/  UIADD3 UR12, UR4, 0x4, URZ ;  /* 0x00000004040c7890 */ /* 0x000fc4000fffe03f */
[----:B------:R-:W-:Y:S01]  /*1340*/  ULEA UR6, UR36, UR20, 0xc ;  /* 0x0000001424067291 */ /* 0x000fe2000f8e603f */
[----:B------:R-:W-:Y:S01]  /*1350*/  @!P1 VIADD R0, R0, 0x38860 ;  /* 0x0003886000009836 */ /* 0x000fe20000000000 */
[----:B------:R-:W-:Y:S01]  /*1360*/  UMOV UR5, 0x40000040 ;  /* 0x4000004000057882 */ /* 0x000fe20000000000 */
[----:B------:R-:W-:Y:S02]  /*1370*/  UIADD3 UR16, UR4, 0x6, URZ ;  /* 0x0000000604107890 */ /* 0x000fe4000fffe03f */
[----:B------:R-:W-:Y:S01]  /*1380*/  UIADD3 UR10, UR6, 0x80, URZ ;  /* 0x00000080060a7890 */ /* 0x000fe2000fffe03f */
[----:B------:R-:W-:Y:S01]  /*1390*/  @!P1 PRMT R0, RZ, 0x654, R0 ;  /* 0x00000654ff009816 */ /* 0x000fe20000000000 */
[----:B------:R-:W-:Y:S02]  /*13a0*/  UIADD3 UR14, UR6, 0x100, URZ ;  /* 0x00000100060e7890 */ /* 0x000fe4000fffe03f */
[----:B------:R-:W-:Y:S01]  /*13b0*/  HGMMA.64x256x16.F32.BF16 R24, gdesc[UR4].tnspB, RZ, !UPT, gsb0 ;  /* 0x43e00000041879f0 */ /* 0x000fe2000c0018ff */
[----:B------:R-:W-:-:S02]  /*13c0*/  UIADD3 UR18, UR6, 0x180, URZ ;  /* 0x0000018006127890 */ /* 0x000fc4000fffe03f */
        /* <DEDUP_REMOVED lines=15> */
[----:B------:R-:W-:Y:S05]  /*14c0*/  @!P0 BRA `(.L_x_197) ;  /* 0x0000000800bc8947 */ /* 0x000fea0003800000 */
[----:B------:R-:W-:-:S05]  /*14d0*/  VIADD R152, R152, 0x3f ;  /* 0x0000003f98987836 */ /* 0x000fca0000000000 */
[----:B------:R-:W-:-:S04]  /*14e0*/  SHF.R.S32.HI R3, RZ, 0x1f, R152 ;  /* 0x0000001fff037819 */ /* 0x000fc80000011498 */
[----:B------:R-:W-:-:S04]  /*14f0*/  LEA.HI R3, R3, R152, RZ, 0x6 ;  /* 0x0000009803037211 */ /* 0x000fc800078f30ff */
[----:B------:R-:W-:-:S07]  /*1500*/  LEA.HI.SX32 R3, R3, 0xfffffffe, 0x1a ;  /* 0xfffffffe03037811 */ /* 0x000fce00078fd2ff */
.L_x_198:
[----:B------:R-:W-:Y:S01]  /*1510*/  BAR.SYNC.DEFER_BLOCKING 0xe, 0x100 ;  /* 0x0384000000007b1d */ /* 0x000fe20000010000 */
[----:B------:R-:W-:Y:S01]  /*1520*/  IMAD.U32 R5, RZ, RZ, UR36 ;  /* 0x00000024ff057e24 */ /* 0x000fe2000f8e00ff */
[----:B------:R-:W-:Y:S01]  /*1530*/  UIADD3 UR36, UR36, 0x1, URZ ;  /* 0x0000000124247890 */ /* 0x000fe2000fffe03f */
[C---:B------:R-:W-:Y:S01]  /*1540*/  ISETP.GT.AND P0, PT, R3.reuse, RZ, PT ;  /* 0x000000ff0300720c */ /* 0x040fe20003f04270 */
[----:B------:R-:W-:Y:S02]  /*1550*/  VIADD R3, R3, 0xffffffff ;  /* 0xffffffff03037836 */ /* 0x000fe40000000000 */
[----:B01----:R-:W-:Y:S01]  /*1560*/  IMAD R0, R5, 0x40, R16 ;  /* 0x0000004005007824 */ /* 0x003fe200078e0210 */
[----:B------:R-:W-:Y:S01]  /*1570*/  UISETP.NE.AND UP0, UPT, UR36, 0x2, UPT ;  /* 0x000000022400788c */ /* 0x000fe2000bf05270 */
[----:B------:R-:W-:Y:S01]  /*1580*/  UMOV UR7, 0x40000040 ;  /* 0x4000004000077882 */ /* 0x000fe20000000000 */
[----:B------:R-:W-:Y:S02]  /*1590*/  UMOV UR11, 0x40000040 ;  /* 0x40000040000b7882 */ /* 0x000fe40000000000 */
[----:B------:R-:W-:Y:S01]  /*15a0*/  LEA R0, R0, UR37, 0x2 ;  /* 0x0000002500007c11 */ /* 0x000fe2000f8e10ff */
[----:B------:R-:W-:Y:S01]  /*15b0*/  USEL UR36, UR36, URZ, UP0 ;  /* 0x0000003f24247287 */ /* 0x000fe20008000000 */
[----:B------:R-:W-:Y:S01]  /*15c0*/  UMOV UR15, 0x40000040 ;  /* 0x40000040000f7882 */ /* 0x000fe20000000000 */
[----:B------:R-:W-:-:S02]  /*15d0*/  UMOV UR19, 0x40000040 ;  /* 0x4000004000137882 */ /* 0x000fc40000000000 */
[----:B------:R-:W-:-:S04]  /*15e0*/  ULEA UR6, UR36, UR20, 0xc ;  /* 0x0000001424067291 */ /* 0x000fc8000f8e603f */
[----:B------:R-:W-:Y:S02]  /*15f0*/  UIADD3 UR10, UR6, 0x80, URZ ;  /* 0x00000080060a7890 */ /* 0x000fe4000fffe03f */
[----:B------:R-:W-:Y:S01]  /*1600*/  UIADD3 UR14, UR6, 0x100, URZ ;  /* 0x00000100060e7890 */ /* 0x000fe2000fffe03f */
[----:B------:R-:W0:Y:S01]  /*1610*/  LDS R4, [R0+0x38400] ;  /* 0x0384000000047984 */ /* 0x000e220000000800 */
[----:B------:R-:W-:-:S03]  /*1620*/  UIADD3 UR18, UR6, 0x180, URZ ;  /* 0x0000018006127890 */ /* 0x000fc6000fffe03f */
[----:B------:R1:W2:Y:S02]  /*1630*/  LDS R5, [R0+0x38420] ;  /* 0x0384200000057984 */ /* 0x0002a40000000800 */
[----:B-1----:R-:W-:-:S05]  /*1640*/  IMAD.U32 R0, RZ, RZ, UR36 ;  /* 0x00000024ff007e24 */ /* 0x002fca000f8e00ff */
[----:B------:R-:W-:-:S05]  /*1650*/  @!P1 LEA R0, R0, UR37, 0x3 ;  /* 0x0000002500009c11 */ /* 0x000fca000f8e18ff */
[----:B------:R-:W-:-:S05]  /*1660*/  @!P1 VIADD R0, R0, 0x38860 ;  /* 0x0003886000009836 */ /* 0x000fca0000000000 */
[----:B------:R-:W-:Y:S01]  /*1670*/  @!P1 PRMT R0, RZ, 0x654, R0 ;  /* 0x00000654ff009816 */ /* 0x000fe20000000000 */
        /* <DEDUP_REMOVED lines=127> */
[----:B------:R-:W-:-:S06]  /*1e70*/  FMUL.FTZ R151, R151, R5 ;  /* 0x0000000597977220 */ /* 0x000fcc0000410000 */
[----:B------:R-:W-:-:S06]  /*1e80*/  WARPGROUP.ARRIVE ;  /* 0x00000000000079c5 */ /* 0x000fcc0000000000 */
[----:B------:R-:W-:Y:S01]  /*1e90*/  HGMMA.64x256x16.F32.BF16 R24, gdesc[UR4].tnspB, R24, gsb0 ;  /* 0x43e00000041879f0 */ /* 0x000fe20008001818 */
[----:B------:R-:W-:-:S06]  /*1ea0*/  USEL UR6, URZ, 0x1, UP0 ;  /* 0x000000013f067887 */ /* 0x000fcc0008000000 */
[----:B------:R-:W-:Y:S01]  /*1eb0*/  LOP3.LUT R2, R2, UR6, RZ, 0x3c, !PT ;  /* 0x0000000602027c12 */ /* 0x000fe2000f8e3cff */
[----:B------:R-:W-:Y:S02]  /*1ec0*/  WARPGROUP.DEPBAR.LE gsb0, 0x0 ;  /* 0x00008000000079c5 */ /* 0x000fe40000010000 */
[----:B------:R-:W-:-:S15]  /*1ed0*/  WARPGROUP.ARRIVE ;  /* 0x00000000000079c5 */ /* 0x000fde0000000000 */
[----:B------:R-:W-:-:S03]  /*1ee0*/  NOP ;  /* 0x0000000000007918 */ /* 0x000fc60000000000 */
        /* <DEDUP_REMOVED lines=13> */
.L_x_197:
[----:B------:R-:W-:Y:S01]  /*1fc0*/  BAR.SYNC.DEFER_BLOCKING 0xe, 0x100 ;  /* 0x0384000000007b1d */ /* 0x000fe20000010000 */
[----:B------:R-:W-:Y:S01]  /*1fd0*/  IMAD.U32 R3, RZ, RZ, UR36 ;  /* 0x00000024ff037e24 */ /* 0x000fe2000f8e00ff */
[----:B------:R-:W-:-:S03]  /*1fe0*/  UIADD3 UR36, UR36, 0x1, URZ ;  /* 0x0000000124247890 */ /* 0x000fc6000fffe03f */
[----:B01----:R-:W-:Y:S01]  /*1ff0*/  IMAD R0, R3, 0x40, R16 ;  /* 0x0000004003007824 */ /* 0x003fe200078e0210 */
[----:B------:R-:W-:-:S04]  /*2000*/  UISETP.NE.AND UP0, UPT, UR36, 0x2, UPT ;  /* 0x000000022400788c */ /* 0x000fc8000bf05270 */
[----:B------:R-:W-:Y:S01]  /*2010*/  LEA R4, R0, UR37, 0x2 ;  /* 0x0000002500047c11 */ /* 0x000fe2000f8e10ff */
[----:B------:R-:W-:Y:S02]  /*2020*/  USEL UR4, URZ, 0x1, UP0 ;  /* 0x000000013f047887 */ /* 0x000fe40008000000 */
[----:B------:R-:W-:-:S04]  /*2030*/  USEL UR36, UR36, URZ, UP0 ;  /* 0x0000003f24247287 */ /* 0x000fc80008000000 */
[----:B------:R-:W-:Y:S01]  /*2040*/  LOP3.LUT R2, R2, UR4, RZ, 0x3c, !PT ;  /* 0x0000000402027c12 */ /* 0x000fe2000f8e3cff */
        /* <DEDUP_REMOVED lines=130> */
[----:B------:R-:W-:-:S02]  /*2870*/  IMAD.MOV.U32 R0, RZ, RZ, RZ ;  /* 0x000000ffff007224 */ /* 0x000fc400078e00ff */
[----:B------:R-:W-:Y:S01]  /*2880*/  IMAD.MOV.U32 R3, RZ, RZ, RZ ;  /* 0x000000ffff037224 */ /* 0x000fe200078e00ff */
[----:B------:R-:W-:Y:S06]  /*2890*/  BAR.ARV 0xf, 0x100 ;  /* 0x03c4000000007b1d */ /* 0x000fec0000002000 */
[----:B------:R-:W-:Y:S05]  /*28a0*/  BRA `(.L_x_199) ;  /* 0x0000006000f07947 */ /* 0x000fea0003800000 */
.L_x_196:
[----:B------:R-:W0:Y:S02]  /*28b0*/  SHFL.IDX PT, R0, R212, RZ, 0x1f ;  /* 0x00001fffd4007589 */ /* 0x000e2400000e0000 */
[----:B0-----:R-:W-:Y:S01]  /*28c0*/  R2UR UR4, R0 ;  /* 0x00000000000472ca */ /* 0x001fe200000e0000 */
[----:B------:R-:W-:-:S05]  /*28d0*/  VIADD R0, R152, 0x3f ;  /* 0x0000003f98007836 */ /* 0x000fca0000000000 */
[----:B------:R-:W-:-:S04]  /*28e0*/  SHF.R.S32.HI R3, RZ, 0x1f, R0 ;  /* 0x0000001fff037819 */ /* 0x000fc80000011400 */
[----:B------:R-:W-:-:S03]  /*28f0*/  LEA.HI R3, R3, R0, RZ, 0x6 ;  /* 0x0000000003037211 */ /* 0x000fc600078f30ff */
[----:B------:R-:W-:Y:S01]  /*2900*/  ULEA.HI UR5, UR4, UR4, URZ, 0x1 ;  /* 0x0000000404057291 */ /* 0x000fe2000f8f083f */
[----:B------:R-:W-:-:S03]  /*2910*/  SHF.R.S32.HI R153, RZ, 0x6, R3 ;  /* 0x00000006ff997819 */ /* 0x000fc60000011403 */
        /* <DEDUP_REMOVED lines=26> */
.L_x_200:
[----:B------:R-:W2:Y:S01]  /*2ac0*/  LDL R20, [R1] ;  /* 0x0000000001147983 */ /* 0x000ea20000100800 */
[----:B------:R-:W-:-:S04]  /*2ad0*/  LEA.HI R0, R200, R200, RZ, 0x1 ;  /* 0x000000c8c8007211 */ /* 0x000fc800078f08ff */
[----:B------:R-:W-:-:S05]  /*2ae0*/  LOP3.LUT R3, R0, 0xfffffffe, RZ, 0xc0, !PT ;  /* 0xfffffffe00037812 */ /* 0x000fca00078ec0ff */
[----:B------:R-:W-:-:S05]  /*2af0*/  IMAD.IADD R3, R200, 0x1, -R3 ;  /* 0x00000001c8037824 */ /* 0x000fca00078e0a03 */
[----:B------:R-:W-:-:S04]  /*2b00*/  SHF.L.U32 R4, R3, 0x1f, RZ ;  /* 0x0000001f03047819 */ /* 0x000fc800000006ff */
[----:B------:R-:W0:Y:S01]  /*2b10*/  SYNCS.PHASECHK.TRANS64.TRYWAIT P1, [UR37+0x38800], R4 ;  /* 0x03880004ff0075a7 */ /* 0x000e220008020165 */
[----:B--2---:R-:W-:Y:S01]  /*2b20*/  ISETP.NE.AND P0, PT, R20, RZ, PT ;  /* 0x000000ff1400720c */ /* 0x004fe20003f05270 */
[----:B0-----:R-:W-:-:S12]  /*2b30*/  @!P1 BRA `(.L_x_201) ;  /* 0x000000dc00489947 */ /* 0x001fd80003800000 */
.L_x_334:
[----:B------:R-:W-:Y:S05]  /*2b40*/  @P0 BRA `(.L_x_202) ;  /* 0x0000000000040947 */ /* 0x000fea0003800000 */
[----:B------:R-:W-:Y:S01]  /*2b50*/  BPT.TRAP 0x1 ;  /* 0x000000040000795c */ /* 0x000fe20000300000 */
.L_x_202:
[----:B0-----:R-:W-:Y:S01]  /*2b60*/  IMAD.U32 R3, RZ, RZ, UR36 ;  /* 0x00000024ff037e24 */ /* 0x001fe2000f8e00ff */
[----:B------:R-:W-:-:S04]  /*2b70*/  SHF.L.U32 R6, R2, 0x1f, RZ ;  /* 0x0000001f02067819 */ /* 0x000fc800000006ff */
[----:B------:R-:W-:-:S04]  /*2b80*/  LEA R3, R3, UR37, 0x3 ;  /* 0x0000002503037c11 */ /* 0x000fc8000f8e18ff */
[----:B------:R0:W1:Y:S01]  /*2b90*/  SYNCS.PHASECHK.TRANS64.TRYWAIT P1, [R3+URZ+0x38830], R6 ;  /* 0x03883006030075a7 */ /* 0x000062000802017f */
[----:B------:R-:W-:Y:S05]  /*2ba0*/  @P0 BRA `(.L_x_203) ;  /* 0x0000000000040947 */ /* 0x000fea0003800000 */
[----:B------:R-:W-:Y:S01]  /*2bb0*/  BPT.TRAP 0x1 ;  /* 0x000000040000795c */ /* 0x000fe20000300000 */
.L_x_203:
[----:B-1----:R-:W-:Y:S05]  /*2bc0*/  @P1 BRA `(.L_x_204) ;  /* 0x0000000000081947 */ /* 0x002fea0003800000 */
[----:B------:R-:W1:Y:S02]  /*2bd0*/  SYNCS.PHASECHK.TRANS64.TRYWAIT P1, [R3+URZ+0x38830], R6 ;  /* 0x03883006030075a7 */ /* 0x000e64000802017f */
[----:B-1----:R-:W-:Y:S05]  /*2be0*/  @!P1 BRA `(.L_x_205) ;  /* 0x000000dc00349947 */ /* 0x002fea0003800000 */
.L_x_204:
[----:B------:R-:W-:-:S04]  /*2bf0*/  UIADD3 UR4, UR37, 0x22400, URZ ;  /* 0x0002240025047890 */ /* 0x000fc8000fffe03f */
[----:B------:R-:W-:-:S04]  /*2c00*/  USHF.R.U32.HI UR4, URZ, 0x4, UR4 ;  /* 0x000000043f047899 */ /* 0x000fc80008011604 */
[----:B------:R-:W-:-:S06]  /*2c10*/  ULOP3.LUT UR4, UR4, 0x3fff, URZ, 0xc0, !UPT ;  /* 0x00003fff04047892 */ /* 0x000fcc000f8ec03f */
[----:B------:R-:W-:Y:S01]  /*2c20*/  IMAD.U32 R0, RZ, RZ, UR4 ;  /* 0x00000004ff007e24 */ /* 0x000fe2000f8e00ff */
[----:B------:R-:W-:Y:S05]  /*2c30*/  WARPSYNC.ALL ;  /* 0x0000000000007948 */ /* 0x000fea0003800000 */
[----:B------:R-:W-:-:S04]  /*2c40*/  LOP3.LUT R0, R0, 0x10000, RZ, 0xfc, !PT ;  /* 0x0001000000007812 */ /* 0x000fc800078efcff */
        /* <DEDUP_REMOVED lines=10> */
[----:B------:R-:W-:-:S02]  /*2cf0*/  UMOV UR13, 0x40000040 ;  /* 0x40000040000d7882 */ /* 0x000fc40000000000 */
[----:B------:R-:W-:Y:S02]  /*2d00*/  ULEA UR6, UR36, UR6, 0x9 ;  /* 0x0000000624067291 */ /* 0x000fe4000f8e483f */
[----:B------:R-:W-:Y:S02]  /*2d10*/  ULOP3.LUT UR4, UR4, 0x10000, URZ, 0xfc, !UPT ;  /* 0x0001000004047892 */ /* 0x000fe4000f8efc3f */
[----:B------:R-:W-:Y:S02]  /*2d20*/  UIADD3 UR10, UR6, 0x2, URZ ;  /* 0x00000002060a7890 */ /* 0x000fe4000fffe03f */
[----:B------:R-:W-:Y:S02]  /*2d30*/  UIADD3 UR8, UR4, 0x2, URZ ;  /* 0x0000000204087890 */ /* 0x000fe4000fffe03f */
[----:B------:R-:W-:Y:S02]  /*2d40*/  UIADD3 UR14, UR6, 0x4, URZ ;  /* 0x00000004060e7890 */ /* 0x000fe4000fffe03f */
[----:B------:R-:W-:-:S02]  /*2d50*/  UIADD3 UR12, UR4, 0x4, URZ ;  /* 0x00000004040c7890 */ /* 0x000fc4000fffe03f */
[----:B------:R-:W-:Y:S01]  /*2d60*/  HGMMA.64x64x16.F32.BF16 R24, gdesc[UR4], RZ, !UPT, gsb0 ;  /* 0x00e00000041879f0 */ /* 0x000fe2000c0018ff */
[----:B------:R-:W-:Y:S02]  /*2d70*/  UIADD3 UR18, UR6, 0x6, URZ ;  /* 0x0000000606127890 */ /* 0x000fe4000fffe03f */
[----:B------:R-:W-:Y:S01]  /*2d80*/  UIADD3 UR16, UR4, 0x6, URZ ;  /* 0x0000000604107890 */ /* 0x000fe2000fffe03f */
[----:B------:R-:W-:Y:S01]  /*2d90*/  UMOV UR19, 0x40000040 ;  /* 0x4000004000137882 */ /* 0x000fe20000000000 */
[----:B------:R-:W-:Y:S01]  /*2da0*/  UMOV UR17, 0x40000040 ;  /* 0x4000004000117882 */ /* 0x000fe20000000000 */
        /* <DEDUP_REMOVED lines=10> */
[----:B------:R-:W2:Y:S02]  /*2e50*/  SYNCS.PHASECHK.TRANS64.TRYWAIT P1, [UR37+0x38810], R4 ;  /* 0x03881004ff0075a7 */ /* 0x000ea40008020165 */
[----:B--2---:R-:W-:Y:S05]  /*2e60*/  @!P1 BRA `(.L_x_206) ;  /* 0x000000d800a89947 */ /* 0x004fea0003800000 */
.L_x_335:
[----:B------:R-:W-:Y:S05]  /*2e70*/  @P0 BRA `(.L_x_207) ;  /* 0x0000000000040947 */ /* 0x000fea0003800000 */
[----:B------:R-:W-:Y:S01]  /*2e80*/  BPT.TRAP 0x1 ;  /* 0x000000040000795c */ /* 0x000fe20000300000 */
.L_x_207:
[----:B------:R3:W4:Y:S01]  /*2e90*/  SYNCS.PHASECHK.TRANS64.TRYWAIT P1, [R3+URZ+0x38850], R6 ;  /* 0x03885006030075a7 */ /* 0x000722000802017f */
[----:B------:R-:W-:Y:S05]  /*2ea0*/  @P0 BRA `(.L_x_208) ;  /* 0x0000000000040947 */ /* 0x000fea0003800000 */
[----:B------:R-:W-:Y:S01]  /*2eb0*/  BPT.TRAP 0x1 ;  /* 0x000000040000795c */ /* 0x000fe20000300000 */
.L_x_208:
[----:B----4-:R-:W-:Y:S05]  /*2ec0*/  @P1 BRA `(.L_x_209) ;  /* 0x0000000000081947 */ /* 0x010fea0003800000 */
[----:B------:R-:W4:Y:S02]  /*2ed0*/  SYNCS.PHASECHK.TRANS64.TRYWAIT P1, [R3+URZ+0x38850], R6 ;  /* 0x03885006030075a7 */ /* 0x000f24000802017f */
[----:B----4-:R-:W-:Y:S05]  /*2ee0*/  @!P1 BRA `(.L_x_210) ;  /* 0x000000d800a09947 */ /* 0x010fea0003800000 */
.L_x_209:
[----:B------:R-:W-:Y:S01]  /*2ef0*/  UIADD3 UR4, UR37, 0x400, URZ ;  /* 0x0000040025047890 */ /* 0x000fe2000fffe03f */
[----:B------:R-:W-:Y:S01]  /*2f00*/  WARPGROUP.ARRIVE ;  /* 0x00000000000079c5 */ /* 0x000fe20000000000 */
[----:B------:R-:W-:-:S05]  /*2f10*/  UIADD3 UR5, UR37, 0x26400, URZ ;  /* 0x0002640025057890 */ /* 0x000fca000fffe03f */
[----:B--2---:R-:W2:Y:S01]  /*2f20*/  S2R R4, SR_TID.X ;  /* 0x0000000000047919 */ /* 0x004ea20000002100 */
[----:B------:R-:W-:Y:S01]  /*2f30*/  USHF.R.U32.HI UR4, URZ, 0x4, UR4 ;  /* 0x000000043f047899 */ /* 0x000fe20008011604 */
[----:B------:R-:W-:Y:S01]  /*2f40*/  IMAD R5, R153, -0x40, R152 ;  /* 0xffffffc099057824 */ /* 0x000fe200078e0298 */
[----:B------:R-:W-:Y:S01]  /*2f50*/  USHF.R.U32.HI UR5, URZ, 0x4, UR5 ;  /* 0x000000043f057899 */ /* 0x000fe20008011605 */
[----:B------:R-:W5:Y:S01]  /*2f60*/  S2R R57, SR_TID.X ;  /* 0x0000000000397919 */ /* 0x000f620000002100 */
[----:B------:R-:W-:Y:S02]  /*2f70*/  ULOP3.LUT UR4, UR4, 0x3fff, URZ, 0xc0, !UPT ;  /* 0x00003fff04047892 */ /* 0x000fe4000f8ec03f */
[----:B------:R-:W-:Y:S01]  /*2f80*/  ULOP3.LUT UR5, UR5, 0x3fff, URZ, 0xc0, !UPT ;  /* 0x00003fff05057892 */ /* 0x000fe2000f8ec03f */
[----:B------:R-:W-:Y:S01]  /*2f90*/  IADD3 R5, -R18, 0x40, R5 ;  /* 0x0000004012057810 */ /* 0x000fe20007ffe105 */
[----:B------:R-:W-:Y:S02]  /*2fa0*/  ULOP3.LUT UR4, UR4, 0x10000, URZ, 0xfc, !UPT ;  /* 0x0001000004047892 */ /* 0x000fe4000f8efc3f */
[----:B------:R-:W-:Y:S01]  /*2fb0*/  ULOP3.LUT UR6, UR5, 0x10000, URZ, 0xfc, !UPT ;  /* 0x0001000005067892 */ /* 0x000fe2000f8efc3f */
[C---:B------:R-:W-:Y:S01]  /*2fc0*/  ISETP.GT.AND P1, PT, R5.reuse, RZ, PT ;  /* 0x000000ff0500720c */ /* 0x040fe20003f24270 */
[----:B------:R-:W-:Y:S01]  /*2fd0*/  ULEA UR5, UR36, UR4, 0xc ;  /* 0x0000000424057291 */ /* 0x000fe2000f8e603f */
[C---:B------:R-:W-:Y:S01]  /*2fe0*/  ISETP.GT.AND P2, PT, R5.reuse, 0x1, PT ;  /* 0x000000010500780c */ /* 0x040fe20003f44270 */
[----:B------:R-:W-:Y:S01]  /*2ff0*/  UMOV UR21, 0x40000040 ;  /* 0x4000004000157882 */ /* 0x000fe20000000000 */
[----:B------:R-:W-:Y:S01]  /*3000*/  UMOV UR23, 0x40000040 ;  /* 0x4000004000177882 */ /* 0x000fe20000000000 */
[----:B------:R-:W-:Y:S01]  /*3010*/  UIADD3 UR14, UR6, 0x800, URZ ;  /* 0x00000800060e7890 */ /* 0x000fe2000fffe03f */
[C---:B------:R-:W-:Y:S01]  /*3020*/  ISETP.GT.AND P3, PT, R5.reuse, 0x8, PT ;  /* 0x000000080500780c */ /* 0x040fe20003f64270 */
[----:B------:R-:W-:Y:S01]  /*3030*/  UMOV UR20, UR6 ;  /* 0x0000000600147c82 */ /* 0x000fe20008000000 */
[----:B------:R-:W-:Y:S01]  /*3040*/  UMOV UR22, UR5 ;  /* 0x0000000500167c82 */ /* 0x000fe20008000000 */
[----:B------:R-:W-:Y:S01]  /*3050*/  UIADD3 UR15, UR5, 0x800, URZ ;  /* 0x00000800050f7890 */ /* 0x000fe2000fffe03f */
[----:B------:R-:W-:Y:S01]  /*3060*/  HGMMA.64x64x16.F32.BF16 R24, gdesc[UR20], R24, gsb0 ;  /* 0x00e00000141879f0 */ /* 0x000fe20008001818 */
[----:B------:R-:W-:Y:S01]  /*3070*/  UIADD3 UR20, UR6, 0x2, URZ ;  /* 0x0000000206147890 */ /* 0x000fe2000fffe03f */
[C---:B------:R-:W-:Y:S01]  /*3080*/  ISETP.GT.AND P4, PT, R5.reuse, 0x9, PT ;  /* 0x000000090500780c */ /* 0x040fe20003f84270 */
[----:B------:R-:W-:Y:S01]  /*3090*/  UIADD3 UR22, UR5, 0x2, URZ ;  /* 0x0000000205167890 */ /* 0x000fe2000fffe03f */
[C---:B------:R-:W-:Y:S01]  /*30a0*/  ISETP.GT.AND P5, PT, R5.reuse, 0x10, PT ;  /* 0x000000100500780c */ /* 0x040fe20003fa4270 */
[----:B------:R-:W-:Y:S01]  /*30b0*/  UMOV UR21, 0x40000040 ;  /* 0x4000004000157882 */ /* 0x000fe20000000000 */
[----:B------:R-:W-:Y:S01]  /*30c0*/  UMOV UR23, 0x40000040 ;  /* 0x4000004000177882 */ /* 0x000fe20000000000 */
[----:B------:R-:W-:-:S02]  /*30d0*/  ISETP.GT.AND P6, PT, R5, 0x11, PT ;  /* 0x000000110500780c */ /* 0x000fc40003fc4270 */
[----:B--2---:R-:W-:Y:S02]  /*30e0*/  SHF.R.U32.HI R4, RZ, 0x7, R4 ;  /* 0x00000007ff047819 */ /* 0x004fe40000011604 */
[----:B-----5:R-:W-:-:S04]  /*30f0*/  LOP3.LUT R57, R57, 0x7f, RZ, 0xc0, !PT ;  /* 0x0000007f39397812 */ /* 0x020fc800078ec0ff */
[----:B------:R-:W2:Y:S02]  /*3100*/  SHFL.IDX PT, R4, R4, RZ, 0x1f ;  /* 0x00001fff04047589 */ /* 0x000ea400000e0000 */
[----:B--2---:R-:W-:-:S13]  /*3110*/  R2UR UR7, R4 ;  /* 0x00000000040772ca */ /* 0x004fda00000e0000 */
[----:B------:R-:W-:-:S03]  /*3120*/  UISETP.GT.AND UP0, UPT, UR7, 0x7f, UPT ;  /* 0x0000007f0700788c */ /* 0x000fc6000bf04270 */
[----:B------:R-:W-:Y:S01]  /*3130*/  UMOV UR7, 0x4 ;  /* 0x0000000400077882 */ /* 0x000fe20000000000 */
[----:B------:R-:W-:Y:S02]  /*3140*/  USEL UR11, URZ, 0x2, !UP0 ;  /* 0x000000023f0b7887 */ /* 0x000fe4000c000000 */
[----:B------:R-:W-:Y:S02]  /*3150*/  USEL UR10, UR7, 0x2, UP0 ;  /* 0x00000002070a7887 */ /* 0x000fe40008000000 */
[----:B------:R-:W-:Y:S01]  /*3160*/  USEL UR7, UR7, 0x6, !UP0 ;  /* 0x0000000607077887 */ /* 0x000fe2000c000000 */
[----:B------:R-:W-:Y:S02]  /*3170*/  WARPGROUP.DEPBAR.LE gsb0, 0x0 ;  /* 0x00008000000079c5 */ /* 0x000fe40000010000 */
[----:B------:R-:W-:-:S06]  /*3180*/  WARPGROUP.ARRIVE ;  /* 0x00000000000079c5 */ /* 0x000fcc0000000000 */
[----:B------:R-:W-:Y:S01]  /*3190*/  HGMMA.64x64x16.F32.BF16 R24, gdesc[UR20], R24, gsb0 ;  /* 0x00e00000141879f0 */ /* 0x000fe20008001818 */
[----:B------:R-:W-:Y:S02]  /*31a0*/  UIADD3 UR20, UR6, 0x4, URZ ;  /* 0x0000000406147890 */ /* 0x000fe4000fffe03f */
[----:B------:R-:W-:Y:S01]  /*31b0*/  UIADD3 UR22, UR5, 0x4, URZ ;  /* 0x0000000405167890 */ /* 0x000fe2000fffe03f */
[----:B------:R-:W-:Y:S01]  /*31c0*/  UMOV UR21, 0x40000040 ;  /* 0x4000004000157882 */ /* 0x000fe20000000000 */
[----:B------:R-:W-:Y:S01]  /*31d0*/  UMOV UR23, 0x40000040 ;  /* 0x4000004000177882 */ /* 0x000fe20000000000 */
        /* <DEDUP_REMOVED lines=94> */
[----:B------:R-:W-:Y:S02]  /*37c0*/  UIADD3 UR20, UR11, UR14, URZ ;  /* 0x0000000e0b147290 */ /* 0x000fe4000fffe03f */
[----:B------:R-:W-:Y:S01]  /*37d0*/  UIADD3 UR22, UR11, UR15, URZ ;  /* 0x0000000f0b167290 */ /* 0x000fe2000fffe03f */
        /* <DEDUP_REMOVED lines=16> */
[----:B------:R-:W-:Y:S01]  /*38e0*/  UMOV UR14, 0x28 ;  /* 0x00000028000e7882 */ /* 0x000fe20000000000 */
[----:B------:R-:W-:Y:S01]  /*38f0*/  UMOV UR15, 0xa00 ;  /* 0x00000a00000f7882 */ /* 0x000fe20000000000 */
[----:B------:R-:W-:Y:S02]  /*3900*/  USEL UR14, UR14, 0x26, UP0 ;  /* 0x000000260e0e7887 */ /* 0x000fe40008000000 */
[----:B------:R-:W-:-:S02]  /*3910*/  USEL UR15, UR15, 0x980, UP0 ;  /* 0x000009800f0f7887 */ /* 0x000fc40008000000 */
[----:B------:R-:W-:Y:S02]  /*3920*/  ULOP3.LUT UR14, UR14, 0x6, URZ, 0xc0, !UPT ;  /* 0x000000060e0e7892 */ /* 0x000fe4000f8ec03f */
[----:B------:R-:W-:Y:S01]  /*3930*/  ULOP3.LUT UR15, UR15, 0xa00, URZ, 0xc0, !UPT ;  /* 0x00000a000f0f7892 */ /* 0x000fe2000f8ec03f */
[----:B------:R-:W-:Y:S02]  /*3940*/  WARPGROUP.DEPBAR.LE gsb0, 0x0 ;  /* 0x00008000000079c5 */ /* 0x000fe40000010000 */
[----:B------:R-:W-:-:S06]  /*3950*/  WARPGROUP.ARRIVE ;  /* 0x00000000000079c5 */ /* 0x000fcc0000000000 */
[----:B------:R-:W-:Y:S01]  /*3960*/  HGMMA.64x64x16.F32.BF16 R24, gdesc[UR20], R24, gsb0 ;  /* 0x00e00000141879f0 */ /* 0x000fe20008001818 */
[----:B------:R-:W-:Y:S02]  /*3970*/  UIADD3 UR20, UR14, UR15, UR6 ;  /* 0x0000000f0e147290 */ /* 0x000fe4000fffe006 */
[----:B------:R-:W-:Y:S01]  /*3980*/  UIADD3 UR22, UR14, UR15, UR5 ;  /* 0x0000000f0e167290 */ /* 0x000fe2000fffe005 */
[----:B------:R-:W-:Y:S01]  /*3990*/  UMOV UR21, 0x40000040 ;  /* 0x4000004000157882 */ /* 0x000fe20000000000 */
[----:B------:R-:W-:Y:S01]  /*39a0*/  UMOV UR23, 0x40000040 ;  /* 0x4000004000177882 */ /* 0x000fe20000000000 */
[----:B------:R-:W-:Y:S02]  /*39b0*/  UIADD3 UR14, UR6, 0xa00, URZ ;  /* 0x00000a00060e7890 */ /* 0x000fe4000fffe03f */
[----:B------:R-:W-:Y:S01]  /*39c0*/  UIADD3 UR15, UR5, 0xa00, URZ ;  /* 0x00000a00050f7890 */ /* 0x000fe2000fffe03f */
        /* <DEDUP_REMOVED lines=87> */
[----:B------:R-:W-:Y:S02]  /*3f40*/  UMOV UR10, 0x1000 ;  /* 0x00001000000a7882 */ /* 0x000fe40000000000 */
[----:B------:R-:W-:-:S04]  /*3f50*/  USEL UR10, UR10, 0xf80, UP0 ;  /* 0x00000f800a0a7887 */ /* 0x000fc80008000000 */
[----:B------:R-:W-:Y:S01]  /*3f60*/  ULOP3.LUT UR10, UR10, 0x1e00, URZ, 0xc0, !UPT ;  /* 0x00001e000a0a7892 */ /* 0x000fe2000f8ec03f */
        /* <DEDUP_REMOVED lines=9> */
[----:B------:R-:W-:-:S04]  /*4000*/  USEL UR7, UR7, 0x3e, UP0 ;  /* 0x0000003e07077887 */ /* 0x000fc80008000000 */
        /* <DEDUP_REMOVED lines=8> */
[----:B------:R-:W-:Y:S01]  /*4090*/  ULDC UR5, c[0x0][0xad0] ;  /* 0x0002b40000057ab9 */ /* 0x000fe20000000800 */
[----:B------:R-:W-:Y:S01]  /*40a0*/  ULDC UR7, c[0x0][0xa80] ;  /* 0x0002a00000077ab9 */ /* 0x000fe20000000800 */
        /* <DEDUP_REMOVED lines=18> */
[----:B------:R-:W5:Y:S01]  /*41d0*/  MUFU.TANH R25, R25 ;  /* 0x0000001900197308 */ /* 0x000f620000002400 */
        /* <DEDUP_REMOVED lines=8> */
[----:B--2---:R-:W-:Y:S01]  /*4260*/  FSEL R24, R24, -INF , P1 ;  /* 0xff80000018187808 */ /* 0x004fe20000800000 */
[----:B------:R-:W-:Y:S01]  /*4270*/  FMUL.FTZ R48, R48, UR5 ;  /* 0x0000000530307c20 */ /* 0x000fe20008410000 */
[----:B------:R-:W-:Y:S01]  /*4280*/  FMUL.FTZ R42, R42, UR5 ;  /* 0x000000052a2a7c20 */ /* 0x000fe20008410000 */
[----:B------:R-:W-:Y:S01]  /*4290*/  FMUL.FTZ R49, R49, UR5 ;  /* 0x0000000531317c20 */ /* 0x000fe20008410000 */
[----:B------:R-:W-:Y:S01]  /*42a0*/  FMUL.FTZ R43, R43, UR5 ;  /* 0x000000052b2b7c20 */ /* 0x000fe20008410000 */
[----:B------:R-:W-:Y:S01]  /*42b0*/  FMUL.FTZ R52, R52, UR5 ;  /* 0x0000000534347c20 */ /* 0x000fe20008410000 */
[----:B------:R-:W-:Y:S01]  /*42c0*/  FMUL.FTZ R53, R53, UR5 ;  /* 0x0000000535357c20 */ /* 0x000fe20008410000 */
[----:B------:R-:W2:Y:S01]  /*42d0*/  MUFU.TANH R29, R29 ;  /* 0x0000001d001d7308 */ /* 0x000ea20000002400 */
[----:B-----5:R-:W-:Y:S01]  /*42e0*/  FSEL R25, R25, -INF , P2 ;  /* 0xff80000019197808 */ /* 0x020fe20001000000 */
[----:B------:R-:W-:Y:S01]  /*42f0*/  FMUL.FTZ R46, R46, UR5 ;  /* 0x000000052e2e7c20 */ /* 0x000fe20008410000 */
[----:B------:R-:W-:Y:S01]  /*4300*/  FMUL.FTZ R47, R47, UR5 ;  /* 0x000000052f2f7c20 */ /* 0x000fe20008410000 */
[----:B------:R-:W-:Y:S01]  /*4310*/  FMUL.FTZ R50, R50, UR5 ;  /* 0x0000000532327c20 */ /* 0x000fe20008410000 */
[----:B------:R-:W-:Y:S01]  /*4320*/  FMNMX.FTZ R7, R24, R25, !PT ;  /* 0x0000001918077209 */ /* 0x000fe20007810000 */
[----:B------:R-:W-:Y:S01]  /*4330*/  FMUL.FTZ R51, R51, UR5 ;  /* 0x0000000533337c20 */ /* 0x000fe20008410000 */
[----:B------:R-:W-:Y:S01]  /*4340*/  FMUL.FTZ R54, R54, UR5 ;  /* 0x0000000536367c20 */ /* 0x000fe20008410000 */
[----:B------:R-:W5:Y:S01]  /*4350*/  MUFU.TANH R32, R32 ;  /* 0x0000002000207308 */ /* 0x000f620000002400 */
[----:B0-----:R-:W-:Y:S01]  /*4360*/  FSEL R28, R28, -INF , P3 ;  /* 0xff8000001c1c7808 */ /* 0x001fe20001800000 */
[----:B------:R-:W-:-:S03]  /*4370*/  FMUL.FTZ R55, R55, UR5 ;  /* 0x0000000537377c20 */ /* 0x000fc60008410000 */
[----:B------:R-:W-:-:S03]  /*4380*/  FMNMX.FTZ R7, R28, R7, !PT ;  /* 0x000000071c077209 */ /* 0x000fc60007810000 */
[----:B------:R-:W0:Y:S01]  /*4390*/  MUFU.TANH R26, R26 ;  /* 0x0000001a001a7308 */ /* 0x000e220000002400 */
[----:B--2---:R-:W-:-:S04]  /*43a0*/  FSEL R10, R29, -INF , P4 ;  /* 0xff8000001d0a7808 */ /* 0x004fc80002000000 */
[----:B------:R-:W-:-:S03]  /*43b0*/  FMNMX.FTZ R7, R10, R7, !PT ;  /* 0x000000070a077209 */ /* 0x000fc60007810000 */
[----:B------:R-:W2:Y:S01]  /*43c0*/  MUFU.TANH R33, R33 ;  /* 0x0000002100217308 */ /* 0x000ea20000002400 */
[----:B-----5:R-:W-:-:S04]  /*43d0*/  FSEL R32, R32, -INF , P5 ;  /* 0xff80000020207808 */ /* 0x020fc80002800000 */
[----:B------:R-:W-:-:S03]  /*43e0*/  FMNMX.FTZ R7, R32, R7, !PT ;  /* 0x0000000720077209 */ /* 0x000fc60007810000 */
[----:B------:R-:W5:Y:S01]  /*43f0*/  MUFU.TANH R27, R27 ;  /* 0x0000001b001b7308 */ /* 0x000f620000002400 */
[----:B0-----:R-:W-:Y:S02]  /*4400*/  FSEL R26, R26, -INF , P1 ;  /* 0xff8000001a1a7808 */ /* 0x001fe40000800000 */
[----:B------:R-:W-:-:S05]  /*4410*/  ISETP.GT.AND P1, PT, R5, 0x18, PT ;  /* 0x000000180500780c */ /* 0x000fca0003f24270 */
[----:B------:R-:W0:Y:S01]  /*4420*/  MUFU.TANH R36, R36 ;  /* 0x0000002400247308 */ /* 0x000e220000002400 */
[----:B--2---:R-:W-:-:S04]  /*4430*/  FSEL R12, R33, -INF , P6 ;  /* 0xff800000210c7808 */ /* 0x004fc80003000000 */
[----:B------:R-:W-:-:S03]  /*4440*/  FMNMX.FTZ R7, R12, R7, !PT ;  /* 0x000000070c077209 */ /* 0x000fc60007810000 */
[----:B------:R-:W2:Y:S01]  /*4450*/  MUFU.TANH R30, R30 ;  /* 0x0000001e001e7308 */ /* 0x000ea20000002400 */
[----:B-----5:R-:W-:Y:S02]  /*4460*/  FSEL R27, R27, -INF , P2 ;  /* 0xff8000001b1b7808 */ /* 0x020fe40001000000 */
[----:B------:R-:W-:-:S05]  /*4470*/  ISETP.GT.AND P2, PT, R5, 0x19, PT ;  /* 0x000000190500780c */ /* 0x000fca0003f44270 */
[----:B------:R-:W5:Y:S01]  /*4480*/  MUFU.TANH R37, R37 ;  /* 0x0000002500257308 */ /* 0x000f620000002400 */
[----:B0-----:R-:W-:-:S04]  /*4490*/  FSEL R14, R36, -INF , P1 ;  /* 0xff800000240e7808 */ /* 0x001fc80000800000 */
[----:B------:R-:W-:-:S03]  /*44a0*/  FMNMX.FTZ R7, R14, R7, !PT ;  /* 0x000000070e077209 */ /* 0x000fc60007810000 */
[----:B------:R-:W0:Y:S01]  /*44b0*/  MUFU.TANH R31, R31 ;  /* 0x0000001f001f7308 */ /* 0x000e220000002400 */
[----:B--2---:R-:W-:Y:S02]  /*44c0*/  FSEL R30, R30, -INF , P3 ;  /* 0xff8000001e1e7808 */ /* 0x004fe40001800000 */
[----:B------:R-:W-:-:S05]  /*44d0*/  ISETP.GT.AND P3, PT, R5, 0x20, PT ;  /* 0x000000200500780c */ /* 0x000fca0003f64270 */
        /* <DEDUP_REMOVED lines=41> */
[----:B------:R-:W-:Y:S02]  /*4770*/  ISETP.GT.AND P4, PT, R5, 0x39, PT ;  /* 0x000000390500780c */ /* 0x000fe40003f84270 */
[----:B------:R-:W-:-:S03]  /*4780*/  FMNMX.FTZ R5, R26, R27, !PT ;  /* 0x0000001b1a057209 */ /* 0x000fc60007810000 */
[----:B------:R-:W0:Y:S01]  /*4790*/  MUFU.TANH R46, R46 ;  /* 0x0000002e002e7308 */ /* 0x000e220000002400 */
[----:B--2---:R-:W-:Y:S02]  /*47a0*/  FSEL R52, R52, -INF , P3 ;  /* 0xff80000034347808 */ /* 0x004fe40001800000 */
[----:B------:R-:W-:Y:S02]  /*47b0*/  FMNMX.FTZ R5, R30, R5, !PT ;  /* 0x000000051e057209 */ /* 0x000fe40007810000 */
[----:B------:R-:W-:Y:S02]  /*47c0*/  FMNMX.FTZ R7, R52, R7, !PT ;  /* 0x0000000734077209 */ /* 0x000fe40007810000 */
[----:B------:R-:W-:Y:S01]  /*47d0*/  FMNMX.FTZ R5, R56, R5, !PT ;  /* 0x0000000538057209 */ /* 0x000fe20007810000 */
[----:B------:R-:W2:Y:S01]  /*47e0*/  MUFU.TANH R47, R47 ;  /* 0x0000002f002f7308 */ /* 0x000ea20000002400 */
[----:B-----5:R-:W-:Y:S02]  /*47f0*/  FSEL R72, R53, -INF , P4 ;  /* 0xff80000035487808 */ /* 0x020fe40002000000 */
[----:B------:R-:W-:-:S02]  /*4800*/  FMNMX.FTZ R5, R34, R5, !PT ;  /* 0x0000000522057209 */ /* 0x000fc40007810000 */
[----:B------:R-:W-:Y:S02]  /*4810*/  FMNMX.FTZ R7, R72, R7, !PT ;  /* 0x0000000748077209 */ /* 0x000fe40007810000 */
[----:B------:R-:W-:Y:S01]  /*4820*/  FMNMX.FTZ R5, R36, R5, !PT ;  /* 0x0000000524057209 */ /* 0x000fe20007810000 */
[----:B------:R-:W5:Y:S01]  /*4830*/  MUFU.TANH R50, R50 ;  /* 0x0000003200327308 */ /* 0x000f620000002400 */
[----:B0-----:R-:W-:Y:S01]  /*4840*/  FSEL R46, R46, -INF , P5 ;  /* 0xff8000002e2e7808 */ /* 0x001fe20002800000 */
[----:B------:R-:W0:Y:S01]  /*4850*/  SHFL.BFLY PT, R4, R7, 0x2, 0x1f ;  /* 0x0c401f0007047f89 */ /* 0x000e2200000e0000 */
[----:B------:R-:W-:-:S04]  /*4860*/  FMNMX.FTZ R5, R38, R5, !PT ;  /* 0x0000000526057209 */ /* 0x000fc80007810000 */
[----:B------:R-:W-:Y:S01]  /*4870*/  FMNMX.FTZ R5, R40, R5, !PT ;  /* 0x0000000528057209 */ /* 0x000fe20007810000 */
[----:B------:R-:W-:Y:S01]  /*4880*/  MUFU.TANH R51, R51 ;  /* 0x0000003300337308 */ /* 0x000fe20000002400 */
[----:B--2---:R-:W-:Y:S02]  /*4890*/  FSEL R48, R47, -INF , P6 ;  /* 0xff8000002f307808 */ /* 0x004fe40003000000 */
[----:B------:R-:W-:-:S04]  /*48a0*/  FMNMX.FTZ R5, R42, R5, !PT ;  /* 0x000000052a057209 */ /* 0x000fc80007810000 */
[----:B------:R-:W-:Y:S01]  /*48b0*/  FMNMX.FTZ R5, R44, R5, !PT ;  /* 0x000000052c057209 */ /* 0x000fe20007810000 */
[----:B------:R-:W2:Y:S01]  /*48c0*/  MUFU.TANH R54, R54 ;  /* 0x0000003600367308 */ /* 0x000ea20000002400 */
[----:B-----5:R-:W-:Y:S02]  /*48d0*/  FSEL R50, R50, -INF , P1 ;  /* 0xff80000032327808 */ /* 0x020fe40000800000 */
[----:B------:R-:W-:-:S04]  /*48e0*/  FMNMX.FTZ R5, R46, R5, !PT ;  /* 0x000000052e057209 */ /* 0x000fc80007810000 */
[----:B------:R-:W-:Y:S01]  /*48f0*/  FMNMX.FTZ R5, R48, R5, !PT ;  /* 0x0000000530057209 */ /* 0x000fe20007810000 */
[----:B------:R-:W5:Y:S01]  /*4900*/  MUFU.TANH R55, R55 ;  /* 0x0000003700377308 */ /* 0x000f620000002400 */
[----:B0-----:R-:W-:Y:S01]  /*4910*/  FMNMX.FTZ R4, R7, R4, !PT ;  /* 0x0000000407047209 */ /* 0x001fe20007810000 */
[----:B------:R-:W-:Y:S01]  /*4920*/  IMAD.U32 R7, RZ, RZ, UR7 ;  /* 0x00000007ff077e24 */ /* 0x000fe2000f8e00ff */
[----:B------:R-:W-:Y:S01]  /*4930*/  FMNMX.FTZ R5, R50, R5, !PT ;  /* 0x0000000532057209 */ /* 0x000fe20007810000 */
[----:B------:R-:W-:Y:S02]  /*4940*/  ULOP3.LUT UR7, UR44, 0x2000000, URZ, 0xfc, !UPT ;  /* 0x020000002c077892 */ /* 0x000fe4000f8efc3f */
[----:B------:R-:W0:Y:S01]  /*4950*/  SHFL.BFLY PT, R9, R4, 0x1, 0x1f ;  /* 0x0c201f0004097f89 */ /* 0x000e2200000e0000 */
[----:B--2---:R-:W-:Y:S01]  /*4960*/  FSEL R54, R54, -INF , P3 ;  /* 0xff80000036367808 */ /* 0x004fe20001800000 */
[----:B------:R-:W-:-:S04]  /*4970*/  ULEA UR10, UR36, UR7, 0xc ;  /* 0x00000007240a7291 */ /* 0x000fc8000f8e603f */
[----:B------:R-:W-:Y:S01]  /*4980*/  UIADD3 UR14, UR10, 0x80, URZ ;  /* 0x000000800a0e7890 */ /* 0x000fe2000fffe03f */
[----:B-----5:R-:W-:Y:S02]  /*4990*/  FSEL R70, R55, -INF , P4 ;  /* 0xff80000037467808 */ /* 0x020fe40002000000 */
[----:B0-----:R-:W-:-:S04]  /*49a0*/  FMNMX.FTZ R4, R4, R9, !PT ;  /* 0x0000000904047209 */ /* 0x001fc80007810000 */
[C---:B------:R-:W-:Y:S01]  /*49b0*/  FSETP.NEU.FTZ.AND P5, PT, R4.reuse, -INF , PT ;  /* 0xff8000000400780b */ /* 0x040fe20003fbd000 */
[----:B-1-34-:R-:W-:-:S05]  /*49c0*/  FMUL.FTZ R6, R4, R7 ;  /* 0x0000000704067220 */ /* 0x01afca0000410000 */
[----:B------:R-:W-:-:S05]  /*49d0*/  FSEL R29, R6, RZ, P5 ;  /* 0x000000ff061d7208 */ /* 0x000fca0002800000 */
[-CC-:B------:R-:W-:Y:S01]  /*49e0*/  FFMA.FTZ R6, R24, R7.reuse, -R29.reuse ;  /* 0x0000000718067223 */ /* 0x180fe2000001081d */
[----:B------:R-:W-:Y:S01]  /*49f0*/  FSEL R24, R51, -INF , P2 ;  /* 0xff80000033187808 */ /* 0x000fe20001000000 */
[-CC-:B------:R-:W-:Y:S01]  /*4a00*/  FFMA.FTZ R8, R28, R7.reuse, -R29.reuse ;  /* 0x000000071c087223 */ /* 0x180fe2000001081d */
[-CC-:B------:R-:W-:Y:S01]  /*4a10*/  FFMA.FTZ R9, R25, R7.reuse, -R29.reuse ;  /* 0x0000000719097223 */ /* 0x180fe2000001081d */
[--C-:B------:R-:W-:Y:S01]  /*4a20*/  FFMA.FTZ R11, R10, R7, -R29.reuse ;  /* 0x000000070a0b7223 */ /* 0x100fe2000001081d */
[----:B------:R-:W-:Y:S01]  /*4a30*/  FMNMX.FTZ R5, R24, R5, !PT ;  /* 0x0000000518057209 */ /* 0x000fe20007810000 */
        /* <DEDUP_REMOVED lines=10> */
[-CC-:B------:R-:W-:Y:S01]  /*4ae0*/  FFMA.FTZ R154, R66, R7.reuse, -R29.reuse ;  /* 0x00000007429a7223 */ /* 0x180fe2000001081d */
[-CC-:B------:R-:W-:Y:S01]  /*4af0*/  FFMA.FTZ R173, R68, R7.reuse, -R29.reuse ;  /* 0x0000000744ad7223 */ /* 0x180fe2000001081d */
[----:B------:R-:W0:Y:S01]  /*4b00*/  SHFL.BFLY PT, R28, R5, 0x2, 0x1f ;  /* 0x0c401f00051c7f89 */ /* 0x000e2200000e0000 */
[-CC-:B------:R-:W-:Y:S01]  /*4b10*/  FFMA.FTZ R172, R52, R7.reuse, -R29.reuse ;  /* 0x0000000734ac7223 */ /* 0x180fe2000001081d */
[----:B------:R-:W-:Y:S01]  /*4b20*/  FFMA.FTZ R175, R72, R7, -R29 ;  /* 0x0000000748af7223 */ /* 0x000fe2000001081d */
[----:B------:R-:W-:Y:S01]  /*4b30*/  MUFU.EX2 R6, R6 ;  /* 0x0000000600067308 */ /* 0x000fe20000000800 */
[----:B------:R-:W-:-:S07]  /*4b40*/  ISETP.GE.AND P2, PT, R152, 0x41, PT ;  /* 0x000000419800780c */ /* 0x000fce0003f46270 */
[----:B------:R-:W1:Y:S08]  /*4b50*/  MUFU.EX2 R9, R9 ;  /* 0x0000000900097308 */ /* 0x000e700000000800 */
[----:B------:R-:W-:Y:S01]  /*4b60*/  MUFU.EX2 R8, R8 ;  /* 0x0000000800087308 */ /* 0x000fe20000000800 */
[----:B0-----:R-:W-:-:S07]  /*4b70*/  FMNMX.FTZ R28, R5, R28, !PT ;  /* 0x0000001c051c7209 */ /* 0x001fce0007810000 */
[----:B------:R-:W0:Y:S01]  /*4b80*/  MUFU.EX2 R11, R11 ;  /* 0x0000000b000b7308 */ /* 0x000e220000000800 */
[----:B-1----:R-:W-:Y:S01]  /*4b90*/  F2FP.BF16.F32.PACK_AB R156, R9, R6 ;  /* 0x00000006099c723e */ /* 0x002fe200000010ff */
[----:B------:R-:W1:Y:S01]  /*4ba0*/  SHFL.BFLY PT, R5, R28, 0x1, 0x1f ;  /* 0x0c201f001c057f89 */ /* 0x000e6200000e0000 */
[----:B------:R-:W-:-:S05]  /*4bb0*/  FADD.FTZ R9, R6, R9 ;  /* 0x0000000906097221 */ /* 0x000fca0000010000 */
[----:B------:R-:W-:Y:S08]  /*4bc0*/  MUFU.EX2 R10, R10 ;  /* 0x0000000a000a7308 */ /* 0x000ff00000000800 */
[----:B------:R-:W2:Y:S01]  /*4bd0*/  MUFU.EX2 R13, R13 ;  /* 0x0000000d000d7308 */ /* 0x000ea20000000800 */
[----:B0-----:R-:W-:Y:S01]  /*4be0*/  F2FP.BF16.F32.PACK_AB R158, R11, R8 ;  /* 0x000000080b9e723e */ /* 0x001fe200000010ff */
[----:B------:R-:W-:-:S04]  /*4bf0*/  FADD.FTZ R8, R8, R9 ;  /* 0x0000000908087221 */ /* 0x000fc80000010000 */
[----:B------:R-:W-:Y:S02]  /*4c00*/  FADD.FTZ R11, R11, R8 ;  /* 0x000000080b0b7221 */ /* 0x000fe40000010000 */
[----:B------:R-:W-:Y:S01]  /*4c10*/  MUFU.EX2 R12, R12 ;  /* 0x0000000c000c7308 */ /* 0x000fe20000000800 */
[----:B-1----:R-:W-:-:S04]  /*4c20*/  FMNMX.FTZ R5, R28, R5, !PT ;  /* 0x000000051c057209 */ /* 0x002fc80007810000 */
[C---:B------:R-:W-:Y:S01]  /*4c30*/  FSETP.NEU.FTZ.AND P1, PT, R5.reuse, -INF , PT ;  /* 0xff8000000500780b */ /* 0x040fe20003f3d000 */
[-C--:B------:R-:W-:Y:S02]  /*4c40*/  FMUL.FTZ R25, R5, R7.reuse ;  /* 0x0000000705197220 */ /* 0x080fe40000410000 */
[----:B------:R-:W0:Y:S01]  /*4c50*/  MUFU.EX2 R15, R15 ;  /* 0x0000000f000f7308 */ /* 0x000e220000000800 */
[----:B--2---:R-:W-:Y:S01]  /*4c60*/  F2FP.BF16.F32.PACK_AB R160, R13, R10 ;  /* 0x0000000a0da0723e */ /* 0x004fe200000010ff */
[----:B------:R-:W-:Y:S01]  /*4c70*/  FADD.FTZ R10, R10, R11 ;  /* 0x0000000b0a0a7221 */ /* 0x000fe20000010000 */
[----:B------:R-:W-:Y:S02]  /*4c80*/  FSEL R25, R25, RZ, P1 ;  /* 0x000000ff19197208 */ /* 0x000fe40000800000 */
[----:B------:R-:W-:Y:S01]  /*4c90*/  ISETP.NE.AND P1, PT, R57, RZ, PT ;  /* 0x000000ff3900720c */ /* 0x000fe20003f25270 */
[----:B------:R-:W-:Y:S02]  /*4ca0*/  FADD.FTZ R13, R13, R10 ;  /* 0x0000000a0d0d7221 */ /* 0x000fe40000010000 */
[----:B------:R-:W-:Y:S01]  /*4cb0*/  MUFU.EX2 R14, R14 ;  /* 0x0000000e000e7308 */ /* 0x000fe20000000800 */
[-CC-:B------:R-:W-:Y:S01]  /*4cc0*/  FFMA.FTZ R195, R24, R7.reuse, -R25.reuse ;  /* 0x0000000718c37223 */ /* 0x180fe20000010819 */
        /* <DEDUP_REMOVED lines=8> */
[----:B------:R-:W-:Y:S01]  /*4d50*/  FFMA.FTZ R182, R42, R7, -R25 ;  /* 0x000000072ab67223 */ /* 0x000fe20000010819 */
[----:B------:R-:W-:-:S02]  /*4d60*/  @!P1 VIADD R24, R3, 0x38840 ;  /* 0x0003884003189836 */ /* 0x000fc40000000000 */
[-CC-:B------:R-:W-:Y:S01]  /*4d70*/  FFMA.FTZ R191, R44, R7.reuse, -R25.reuse ;  /* 0x000000072cbf7223 */ /* 0x180fe20000010819 */
[-CC-:B------:R-:W-:Y:S01]  /*4d80*/  FFMA.FTZ R192, R46, R7.reuse, -R25.reuse ;  /* 0x000000072ec07223 */ /* 0x180fe20000010819 */
[-CC-:B------:R-:W-:Y:S01]  /*4d90*/  FFMA.FTZ R193, R48, R7.reuse, -R25.reuse ;  /* 0x0000000730c17223 */ /* 0x180fe20000010819 */
[-CC-:B------:R-:W-:Y:S01]  /*4da0*/  FFMA.FTZ R194, R50, R7.reuse, -R25.reuse ;  /* 0x0000000732c27223 */ /* 0x180fe20000010819 */
[----:B------:R-:W-:Y:S01]  /*4db0*/  @!P1 PRMT R24, RZ, 0x654, R24 ;  /* 0x00000654ff189816 */ /* 0x000fe20000000018 */
[-CC-:B------:R-:W-:Y:S01]  /*4dc0*/  FFMA.FTZ R196, R54, R7.reuse, -R25.reuse ;  /* 0x0000000736c47223 */ /* 0x180fe20000010819 */
[----:B------:R-:W-:Y:S01]  /*4dd0*/  FFMA.FTZ R197, R70, R7, -R25 ;  /* 0x0000000746c57223 */ /* 0x000fe20000010819 */
[----:B------:R-:W-:Y:S01]  /*4de0*/  MUFU.EX2 R174, R174 ;  /* 0x000000ae00ae7308 */ /* 0x000fe20000000800 */
[----:B------:R1:W-:Y:S01]  /*4df0*/  @!P1 SYNCS.ARRIVE.TRANS64.RED.A1T0 RZ, [R24+URZ], RZ ;  /* 0x000000ff18ff99a7 */ /* 0x0003e2000810043f */
[----:B0-----:R-:W-:Y:S01]  /*4e00*/  F2FP.BF16.F32.PACK_AB R162, R15, R12 ;  /* 0x0000000c0fa2723e */ /* 0x001fe200000010ff */
[----:B------:R-:W-:Y:S01]  /*4e10*/  FADD.FTZ R12, R12, R13 ;  /* 0x0000000d0c0c7221 */ /* 0x000fe20000010000 */
[----:B------:R-:W-:-:S03]  /*4e20*/  @!P1 VIADD R3, R3, 0x38860 ;  /* 0x0003886003039836 */ /* 0x000fc60000000000 */
[----:B------:R-:W-:Y:S01]  /*4e30*/  FADD.FTZ R15, R15, R12 ;  /* 0x0000000c0f0f7221 */ /* 0x000fe20000010000 */
[----:B------:R-:W0:Y:S01]  /*4e40*/  MUFU.EX2 R177, R177 ;  /* 0x000000b100b17308 */ /* 0x000e220000000800 */
[----:B------:R-:W-:-:S07]  /*4e50*/  @!P1 PRMT R3, RZ, 0x654, R3 ;  /* 0x00000654ff039816 */ /* 0x000fce0000000003 */
[----:B------:R-:W-:Y:S08]  /*4e60*/  MUFU.EX2 R176, R176 ;  /* 0x000000b000b07308 */ /* 0x000ff00000000800 */
[----:B------:R-:W2:Y:S01]  /*4e70*/  MUFU.EX2 R179, R179 ;  /* 0x000000b300b37308 */ /* 0x000ea20000000800 */
[----:B0-----:R-:W-:Y:S01]  /*4e80*/  F2FP.BF16.F32.PACK_AB R157, R177, R174 ;  /* 0x000000aeb19d723e */ /* 0x001fe200000010ff */
[----:B------:R-:W-:-:S06]  /*4e90*/  FADD.FTZ R177, R174, R177 ;  /* 0x000000b1aeb17221 */ /* 0x000fcc0000010000 */
[----:B------:R-:W-:Y:S08]  /*4ea0*/  MUFU.EX2 R178, R178 ;  /* 0x000000b200b27308 */ /* 0x000ff00000000800 */
[----:B------:R-:W0:Y:S01]  /*4eb0*/  MUFU.EX2 R181, R181 ;  /* 0x000000b500b57308 */ /* 0x000e220000000800 */
[----:B--2---:R-:W-:Y:S01]  /*4ec0*/  F2FP.BF16.F32.PACK_AB R159, R179, R176 ;  /* 0x000000b0b39f723e */ /* 0x004fe200000010ff */
[----:B------:R-:W-:Y:S01]  /*4ed0*/  BAR.SYNC.DEFER_BLOCKING 0xf, 0x100 ;  /* 0x03c4000000007b1d */ /* 0x000fe20000010000 */
[----:B------:R-:W-:-:S04]  /*4ee0*/  FADD.FTZ R176, R176, R177 ;  /* 0x000000b1b0b07221 */ /* 0x000fc80000010000 */
[----:B------:R-:W-:Y:S01]  /*4ef0*/  FADD.FTZ R179, R179, R176 ;  /* 0x000000b0b3b37221 */ /* 0x000fe20000010000 */
[----:B------:R-:W-:Y:S08]  /*4f00*/  MUFU.EX2 R180, R180 ;  /* 0x000000b400b47308 */ /* 0x000ff00000000800 */
[----:B------:R-:W2:Y:S01]  /*4f10*/  MUFU.EX2 R183, R183 ;  /* 0x000000b700b77308 */ /* 0x000ea20000000800 */
[----:B0-----:R-:W-:Y:S01]  /*4f20*/  F2FP.BF16.F32.PACK_AB R161, R181, R178 ;  /* 0x000000b2b5a1723e */ /* 0x001fe200000010ff */
[----:B------:R-:W-:-:S04]  /*4f30*/  FADD.FTZ R178, R178, R179 ;  /* 0x000000b3b2b27221 */ /* 0x000fc80000010000 */
[----:B------:R-:W-:Y:S02]  /*4f40*/  FADD.FTZ R181, R181, R178 ;  /* 0x000000b2b5b57221 */ /* 0x000fe40000010000 */
[----:B------:R-:W0:Y:S01]  /*4f50*/  MUFU.EX2 R21, R21 ;  /* 0x0000001500157308 */ /* 0x000e220000000800 */
[----:B------:R3:W-:Y:S07]  /*4f60*/  STSM.16.M88.4 [R23+0x36400], R156 ;  /* 0x0364009c17007844 */ /* 0x0007ee0000000200 */
[----:B------:R-:W-:Y:S01]  /*4f70*/  MUFU.EX2 R20, R20 ;  /* 0x0000001400147308 */ /* 0x000fe20000000800 */
[----:B--2---:R-:W-:Y:S01]  /*4f80*/  F2FP.BF16.F32.PACK_AB R163, R183, R180 ;  /* 0x000000b4b7a3723e */ /* 0x004fe200000010ff */
[----:B------:R-:W-:-:S04]  /*4f90*/  FADD.FTZ R180, R180, R181 ;  /* 0x000000b5b4b47221 */ /* 0x000fc80000010000 */
[----:B------:R3:W-:Y:S01]  /*4fa0*/  STSM.16.M88.4 [R22], R160 ;  /* 0x000000a016007844 */ /* 0x0007e20000000200 */
[----:B------:R-:W-:Y:S01]  /*4fb0*/  FADD.FTZ R183, R183, R180 ;  /* 0x000000b4b7b77221 */ /* 0x000fe20000010000 */
[----:B------:R-:W2:Y:S01]  /*4fc0*/  MUFU.EX2 R155, R155 ;  /* 0x0000009b009b7308 */ /* 0x000ea20000000800 */
[----:B0-----:R-:W-:Y:S01]  /*4fd0*/  F2FP.BF16.F32.PACK_AB R164, R21, R14 ;  /* 0x0000000e15a4723e */ /* 0x001fe200000010ff */
[----:B------:R-:W-:-:S04]  /*4fe0*/  FADD.FTZ R14, R14, R15 ;  /* 0x0000000f0e0e7221 */ /* 0x000fc80000010000 */
[----:B------:R-:W-:Y:S02]  /*4ff0*/  FADD.FTZ R21, R21, R14 ;  /* 0x0000000e15157221 */ /* 0x000fe40000010000 */
[----:B------:R-:W-:Y:S08]  /*5000*/  MUFU.EX2 R182, R182 ;  /* 0x000000b600b67308 */ /* 0x000ff00000000800 */
[----:B------:R-:W0:Y:S01]  /*5010*/  MUFU.EX2 R191, R191 ;  /* 0x000000bf00bf7308 */ /* 0x000e220000000800 */
[----:B--2---:R-:W-:Y:S01]  /*5020*/  F2FP.BF16.F32.PACK_AB R166, R155, R20 ;  /* 0x000000149ba6723e */ /* 0x004fe200000010ff */
[----:B------:R-:W-:-:S04]  /*5030*/  FADD.FTZ R20, R20, R21 ;  /* 0x0000001514147221 */ /* 0x000fc80000010000 */
[----:B------:R-:W-:Y:S02]  /*5040*/  FADD.FTZ R155, R155, R20 ;  /* 0x000000149b9b7221 */ /* 0x000fe40000010000 */
[----:B------:R-:W-:Y:S08]  /*5050*/  MUFU.EX2 R192, R192 ;  /* 0x000000c000c07308 */ /* 0x000ff00000000800 */
        /* <DEDUP_REMOVED lines=8> */
[----:B------:R3:W-:Y:S01]  /*50e0*/  STSM.16.M88.4 [R185], R164 ;  /* 0x000000a4b9007844 */ /* 0x0007e20000000200 */
[----:B------:R-:W-:Y:S01]  /*50f0*/  FADD.FTZ R193, R193, R192 ;  /* 0x000000c0c1c17221 */ /* 0x000fe20000010000 */
        /* <DEDUP_REMOVED lines=8> */
[----:B------:R-:W-:-:S06]  /*5180*/  FADD.FTZ R172, R172, R173 ;  /* 0x000000adacac7221 */ /* 0x000fcc0000010000 */
[----:B------:R-:W2:Y:S08]  /*5190*/  MUFU.EX2 R196, R196 ;  /* 0x000000c400c47308 */ /* 0x000eb00000000800 */
[----:B------:R-:W4:Y:S01]  /*51a0*/  MUFU.EX2 R197, R197 ;  /* 0x000000c500c57308 */ /* 0x000f220000000800 */
[----:B0-----:R-:W-:Y:S01]  /*51b0*/  F2FP.BF16.F32.PACK_AB R169, R195, R194 ;  /* 0x000000c2c3a9723e */ /* 0x001fe200000010ff */
[----:B------:R-:W-:-:S04]  /*51c0*/  FADD.FTZ R194, R194, R193 ;  /* 0x000000c1c2c27221 */ /* 0x000fc80000010000 */
[----:B------:R-:W-:-:S04]  /*51d0*/  FADD.FTZ R195, R195, R194 ;  /* 0x000000c2c3c37221 */ /* 0x000fc80000010000 */
[----:B--2---:R-:W-:Y:S01]  /*51e0*/  FADD.FTZ R6, R196, R195 ;  /* 0x000000c3c4067221 */ /* 0x004fe20000010000 */
[----:B----4-:R-:W-:-:S03]  /*51f0*/  F2FP.BF16.F32.PACK_AB R171, R197, R196 ;  /* 0x000000c4c5ab723e */ /* 0x010fc600000010ff */
[----:B------:R-:W-:Y:S02]  /*5200*/  FADD.FTZ R6, R197, R6 ;  /* 0x00000006c5067221 */ /* 0x000fe40000010000 */
[----:B------:R3:W-:Y:S01]  /*5210*/  STSM.16.M88.4 [R184], R168 ;  /* 0x000000a8b8007844 */ /* 0x0007e20000000200 */
[----:B-1----:R-:W-:-:S06]  /*5220*/  WARPGROUP.ARRIVE ;  /* 0x00000000000079c5 */ /* 0x002fcc0000000000 */
[----:B------:R-:W-:Y:S01]  /*5230*/  HGMMA.64x256x16.F32.BF16 R24, R156, gdesc[UR8].tnspB, RZ, !UPT, gsb0 ;  /* 0x43e000089c187df0 */ /* 0x000fe2000c0018ff */
[----:B------:R-:W-:Y:S02]  /*5240*/  UMOV UR11, 0x40000040 ;  /* 0x40000040000b7882 */ /* 0x000fe40000000000 */
[----:B------:R-:W-:Y:S02]  /*5250*/  WARPGROUP.DEPBAR.LE gsb0, 0x0 ;  /* 0x00008000000079c5 */ /* 0x000fe40000010000 */
[----:B------:R-:W-:-:S15]  /*5260*/  WARPGROUP.ARRIVE ;  /* 0x00000000000079c5 */ /* 0x000fde0000000000 */
[----:B------:R-:W-:-:S08]  /*5270*/  NOP ;  /* 0x0000000000007918 */ /* 0x000fd00000000000 */
[----:B------:R-:W-:Y:S01]  /*5280*/  HGMMA.64x256x16.F32.BF16 R24, R160, gdesc[UR12].tnspB, R24, gsb0 ;  /* 0x43e0000ca0187df0 */ /* 0x000fe20008001818 */
[----:B------:R-:W-:Y:S01]  /*5290*/  UIADD3 UR14, UR10, 0x100, URZ ;  /* 0x000001000a0e7890 */ /* 0x000fe2000fffe03f */
[----:B------:R-:W-:Y:S01]  /*52a0*/  UMOV UR15, 0x40000040 ;  /* 0x40000040000f7882 */ /* 0x000fe20000000000 */
[----:B------:R-:W-:Y:S01]  /*52b0*/  UIADD3 UR10, UR10, 0x180, URZ ;  /* 0x000001800a0a7890 */ /* 0x000fe2000fffe03f */
[----:B------:R-:W-:Y:S02]  /*52c0*/  WARPGROUP.DEPBAR.LE gsb0, 0x0 ;  /* 0x00008000000079c5 */ /* 0x000fe40000010000 */
[----:B------:R-:W-:-:S15]  /*52d0*/  WARPGROUP.ARRIVE ;  /* 0x00000000000079c5 */ /* 0x000fde0000000000 */
[----:B------:R-:W-:-:S07]  /*52e0*/  NOP ;  /* 0x0000000000007918 */ /* 0x000fce0000000000 */
[----:B------:R-:W-:Y:S03]  /*52f0*/  HGMMA.64x256x16.F32.BF16 R24, R164, gdesc[UR12].tnspB, R24, gsb0 ;  /* 0x43e0000ca4187df0 */ /* 0x000fe60008001818 */
        /* <DEDUP_REMOVED lines=10> */
[----:B0-----:R-:W0:Y:S02]  /*53a0*/  FENCE.VIEW.ASYNC.S ;  /* 0x00000000000073c6 */ /* 0x001e240000000000 */
[----:B0-----:R-:W-:Y:S01]  /*53b0*/  NOP ;  /* 0x0000000000007918 */ /* 0x001fe20000000000 */
[----:B------:R-:W-:Y:S06]  /*53c0*/  BAR.ARV 0xe, 0x100 ;  /* 0x0384000000007b1d */ /* 0x000fec0000002000 */
[----:B------:R0:W-:Y:S02]  /*53d0*/  @!P1 SYNCS.ARRIVE.TRANS64.RED.A1T0 RZ, [R3+URZ], RZ ;  /* 0x000000ff03ff99a7 */ /* 0x0001e4000810043f */
[----:B0-----:R-:W-:Y:S01]  /*53e0*/  FADD.FTZ R3, R175, R172 ;  /* 0x000000acaf037221 */ /* 0x001fe20000010000 */
[----:B---3--:R-:W-:Y:S06]  /*53f0*/  @!P2 BRA `(.L_x_211) ;  /* 0x0000002c007ca947 */ /* 0x008fec0003800000 */
[----:B------:R-:W-:Y:S01]  /*5400*/  VIADD R8, R153, 0xfffffffe ;  /* 0xfffffffe99087836 */ /* 0x000fe20000000000 */
[----:B------:R-:W-:Y:S01]  /*5410*/  UMOV UR24, UR36 ;  /* 0x0000002400187c82 */ /* 0x000fe20008000000 */
[----:B------:R-:W-:Y:S02]  /*5420*/  IMAD.MOV.U32 R10, RZ, RZ, R5 ;  /* 0x000000ffff0a7224 */ /* 0x000fe400078e0005 */
[----:B------:R-:W-:-:S07]  /*5430*/  IMAD.MOV.U32 R11, RZ, RZ, R4 ;  /* 0x000000ffff0b7224 */ /* 0x000fce00078e0004 */
.L_x_220:
[----:B------:R-:W-:Y:S01]  /*5440*/  UIADD3 UR36, UR24, 0x1, URZ ;  /* 0x0000000118247890 */ /* 0x000fe2000fffe03f */
[C---:B------:R-:W-:Y:S01]  /*5450*/  ISETP.GT.AND P2, PT, R8.reuse, RZ, PT ;  /* 0x000000ff0800720c */ /* 0x040fe20003f44270 */
[----:B------:R-:W-:Y:S02]  /*5460*/  VIADD R8, R8, 0xffffffff ;  /* 0xffffffff08087836 */ /* 0x000fe40000000000 */
[----:B------:R-:W-:-:S04]  /*5470*/  UISETP.NE.AND UP0, UPT, UR36, 0x2, UPT ;  /* 0x000000022400788c */ /* 0x000fc8000bf05270 */
[----:B------:R-:W-:Y:S02]  /*5480*/  USEL UR5, URZ, 0x1, UP0 ;  /* 0x000000013f057887 */ /* 0x000fe40008000000 */
[----:B------:R-:W-:-:S04]  /*5490*/  USEL UR36, UR36, URZ, UP0 ;  /* 0x0000003f24247287 */ /* 0x000fc80008000000 */
[----:B------:R-:W-:Y:S01]  /*54a0*/  LOP3.LUT R2, R2, UR5, RZ, 0x3c, !PT ;  /* 0x0000000502027c12 */ /* 0x000fe2000f8e3cff */
[----:B0-----:R-:W-:Y:S07]  /*54b0*/  @P0 BRA `(.L_x_212) ;  /* 0x0000000000040947 */ /* 0x001fee0003800000 */
[----:B------:R-:W-:Y:S01]  /*54c0*/  BPT.TRAP 0x1 ;  /* 0x000000040000795c */ /* 0x000fe20000300000 */
.L_x_212:
[----:B------:R-:W-:Y:S01]  /*54d0*/  ULEA UR5, UR36, UR37, 0x3 ;  /* 0x0000002524057291 */ /* 0x000fe2000f8e183f */
[----:B------:R-:W-:-:S08]  /*54e0*/  SHF.L.U32 R4, R2, 0x1f, RZ ;  /* 0x0000001f02047819 */ /* 0x000fd000000006ff */
[----:B------:R0:W1:Y:S01]  /*54f0*/  SYNCS.PHASECHK.TRANS64.TRYWAIT P3, [UR5+0x38830], R4 ;  /* 0x03883004ff0075a7 */ /* 0x0000620008060145 */
[----:B------:R-:W-:Y:S05]  /*5500*/  @P0 BRA `(.L_x_213) ;  /* 0x0000000000040947 */ /* 0x000fea0003800000 */
[----:B------:R-:W-:Y:S01]  /*5510*/  BPT.TRAP 0x1 ;  /* 0x000000040000795c */ /* 0x000fe20000300000 */
.L_x_213:
[----:B-1----:R-:W-:Y:S05]  /*5520*/  @P3 BRA `(.L_x_214) ;  /* 0x0000000000083947 */ /* 0x002fea0003800000 */
[----:B------:R-:W1:Y:S02]  /*5530*/  SYNCS.PHASECHK.TRANS64.TRYWAIT P3, [UR5+0x38830], R4 ;  /* 0x03883004ff0075a7 */ /* 0x000e640008060145 */
[----:B-1----:R-:W-:Y:S05]  /*5540*/  @!P3 BRA `(.L_x_215) ;  /* 0x000000b4001cb947 */ /* 0x002fea0003800000 */
.L_x_214:
        /* <DEDUP_REMOVED lines=26> */
[----:B------:R-:W-:Y:S05]  /*56f0*/  @P0 BRA `(.L_x_216) ;  /* 0x0000000000040947 */ /* 0x000fea0003800000 */
[----:B------:R-:W-:Y:S01]  /*5700*/  BPT.TRAP 0x1 ;  /* 0x000000040000795c */ /* 0x000fe20000300000 */
.L_x_216:
[----:B------:R2:W3:Y:S01]  /*5710*/  SYNCS.PHASECHK.TRANS64.TRYWAIT P3, [UR5+0x38850], R4 ;  /* 0x03885004ff0075a7 */ /* 0x0004e20008060145 */
[----:B------:R-:W-:Y:S05]  /*5720*/  @P0 BRA `(.L_x_217) ;  /* 0x0000000000040947 */ /* 0x000fea0003800000 */
[----:B------:R-:W-:Y:S01]  /*5730*/  BPT.TRAP 0x1 ;  /* 0x000000040000795c */ /* 0x000fe20000300000 */
.L_x_217:
[----:B---3--:R-:W-:Y:S05]  /*5740*/  @P3 BRA `(.L_x_218) ;  /* 0x0000000000083947 */ /* 0x008fea0003800000 */
[----:B------:R-:W3:Y:S02]  /*5750*/  SYNCS.PHASECHK.TRANS64.TRYWAIT P3, [UR5+0x38850], R4 ;  /* 0x03885004ff0075a7 */ /* 0x000ee40008060145 */
[----:B---3--:R-:W-:Y:S05]  /*5760*/  @!P3 BRA `(.L_x_219) ;  /* 0x000000b000acb947 */ /* 0x008fea0003800000 */
.L_x_218:
[----:B------:R-:W-:Y:S01]  /*5770*/  UIADD3 UR10, UR37, 0x26400, URZ ;  /* 0x00026400250a7890 */ /* 0x000fe2000fffe03f */
[----:B------:R-:W-:Y:S01]  /*5780*/  WARPGROUP.ARRIVE ;  /* 0x00000000000079c5 */ /* 0x000fe20000000000 */
[----:B------:R-:W-:-:S05]  /*5790*/  UIADD3 UR14, UR6, 0x6, URZ ;  /* 0x00000006060e7890 */ /* 0x000fca000fffe03f */
[----:B-1----:R-:W1:Y:S01]  /*57a0*/  S2R R5, SR_TID.X ;  /* 0x0000000000057919 */ /* 0x002e620000002100 */
[----:B------:R-:W-:Y:S01]  /*57b0*/  USHF.R.U32.HI UR10, URZ, 0x4, UR10 ;  /* 0x000000043f0a7899 */ /* 0x000fe2000801160a */
[----:B------:R-:W-:Y:S01]  /*57c0*/  IMAD.U32 R197, RZ, RZ, UR5 ;  /* 0x00000005ffc57e24 */ /* 0x000fe2000f8e00ff */
[----:B------:R-:W-:Y:S02]  /*57d0*/  UIADD3 UR11, UR6, 0x200, URZ ;  /* 0x00000200060b7890 */ /* 0x000fe4000fffe03f */
[----:B------:R-:W-:Y:S02]  /*57e0*/  ULOP3.LUT UR15, UR10, 0x3fff, URZ, 0xc0, !UPT ;  /* 0x00003fff0a0f7892 */ /* 0x000fe4000f8ec03f */
[----:B------:R-:W-:Y:S02]  /*57f0*/  ULEA UR10, UR36, UR4, 0xc ;  /* 0x00000004240a7291 */ /* 0x000fe4000f8e603f */
[----:B------:R-:W-:Y:S01]  /*5800*/  ULOP3.LUT UR6, UR15, 0x10000, URZ, 0xfc, !UPT ;  /* 0x000100000f067892 */ /* 0x000fe2000f8efc3f */
[----:B------:R-:W-:Y:S01]  /*5810*/  UMOV UR23, 0x40000040 ;  /* 0x4000004000177882 */ /* 0x000fe20000000000 */
[----:B------:R-:W-:Y:S01]  /*5820*/  UMOV UR21, 0x40000040 ;  /* 0x4000004000157882 */ /* 0x000fe20000000000 */
[----:B------:R-:W-:-:S02]  /*5830*/  UIADD3 UR18, UR10, 0x800, URZ ;  /* 0x000008000a127890 */ /* 0x000fc4000fffe03f */
[----:B------:R-:W-:Y:S02]  /*5840*/  UMOV UR22, UR10 ;  /* 0x0000000a00167c82 */ /* 0x000fe40008000000 */
[----:B------:R-:W-:Y:S01]  /*5850*/  UMOV UR20, UR6 ;  /* 0x0000000600147c82 */ /* 0x000fe20008000000 */
[----:B------:R-:W-:Y:S01]  /*5860*/  UIADD3 UR19, UR6, 0x800, URZ ;  /* 0x0000080006137890 */ /* 0x000fe2000fffe03f */
[----:B------:R-:W-:Y:S01]  /*5870*/  HGMMA.64x64x16.F32.BF16 R152, gdesc[UR20], R152, gsb0 ;  /* 0x00e00000149879f0 */ /* 0x000fe20008001898 */
[----:B------:R-:W-:Y:S02]  /*5880*/  UIADD3 UR22, UR10, 0x2, URZ ;  /* 0x000000020a167890 */ /* 0x000fe4000fffe03f */
[----:B------:R-:W-:Y:S01]  /*5890*/  UIADD3 UR20, UR6, 0x2, URZ ;  /* 0x0000000206147890 */ /* 0x000fe2000fffe03f */
[----:B------:R-:W-:Y:S01]  /*58a0*/  UMOV UR23, 0x40000040 ;  /* 0x4000004000177882 */ /* 0x000fe20000000000 */
[----:B------:R-:W-:Y:S01]  /*58b0*/  UMOV UR21, 0x40000040 ;  /* 0x4000004000157882 */ /* 0x000fe20000000000 */
[----:B-1----:R-:W-:-:S05]  /*58c0*/  SHF.R.U32.HI R5, RZ, 0x7, R5 ;  /* 0x00000007ff057819 */ /* 0x002fca0000011605 */
[----:B0-2---:R-:W0:Y:S01]  /*58d0*/  SHFL.IDX PT, R4, R5, RZ, 0x1f ;  /* 0x00001fff05047589 */ /* 0x005e2200000e0000 */
        /* <DEDUP_REMOVED lines=10> */
[----:B------:R-:W-:Y:S01]  /*5980*/  UIADD3 UR22, UR10, 0x6, URZ ;  /* 0x000000060a167890 */ /* 0x000fe2000fffe03f */
[----:B------:R-:W-:Y:S01]  /*5990*/  UMOV UR20, UR14 ;  /* 0x0000000e00147c82 */ /* 0x000fe20008000000 */
        /* <DEDUP_REMOVED lines=9> */
[----:B0-----:R-:W-:-:S13]  /*5a30*/  R2UR UR11, R4 ;  /* 0x00000000040b72ca */ /* 0x001fda00000e0000 */
        /* <DEDUP_REMOVED lines=226> */
[----:B------:R-:W-:Y:S01]  /*6860*/  UMOV UR11, 0x40000040 ;  /* 0x40000040000b7882 */ /* 0x000fe20000000000 */
        /* <DEDUP_REMOVED lines=18> */
[----:B------:R-:W1:Y:S01]  /*6990*/  MUFU.TANH R194, R194 ;  /* 0x000000c200c27308 */ /* 0x000e620000002400 */
[----:B------:R-:W-:Y:S01]  /*69a0*/  FMUL.FTZ R153, R180, UR10 ;  /* 0x0000000ab4997c20 */ /* 0x000fe20008410000 */
[----:B------:R-:W-:Y:S01]  /*69b0*/  FMUL.FTZ R228, R181, UR10 ;  /* 0x0000000ab5e47c20 */ /* 0x000fe20008410000 */
[----:B------:R-:W-:Y:S01]  /*69c0*/  FMUL.FTZ R9, R154, UR10 ;  /* 0x0000000a9a097c20 */ /* 0x000fe20008410000 */
[----:B------:R-:W-:Y:S01]  /*69d0*/  FMUL.FTZ R12, R155, UR10 ;  /* 0x0000000a9b0c7c20 */ /* 0x000fe20008410000 */
[----:B------:R-:W-:Y:S01]  /*69e0*/  FMUL.FTZ R14, R158, UR10 ;  /* 0x0000000a9e0e7c20 */ /* 0x000fe20008410000 */
[----:B------:R-:W-:Y:S01]  /*69f0*/  FMUL.FTZ R20, R159, UR10 ;  /* 0x0000000a9f147c20 */ /* 0x000fe20008410000 */
[----:B------:R-:W-:Y:S01]  /*6a00*/  FMUL.FTZ R158, R162, UR10 ;  /* 0x0000000aa29e7c20 */ /* 0x000fe20008410000 */
[----:B------:R-:W2:Y:S01]  /*6a10*/  MUFU.TANH R156, R156 ;  /* 0x0000009c009c7308 */ /* 0x000ea20000002400 */
[----:B0-----:R-:W-:Y:S01]  /*6a20*/  FMNMX.FTZ R5, R192, R11, !PT ;  /* 0x0000000bc0057209 */ /* 0x001fe20007810000 */
[----:B------:R-:W-:Y:S01]  /*6a30*/  FMUL.FTZ R160, R163, UR10 ;  /* 0x0000000aa3a07c20 */ /* 0x000fe20008410000 */
[----:B------:R-:W-:Y:S01]  /*6a40*/  FMUL.FTZ R162, R166, UR10 ;  /* 0x0000000aa6a27c20 */ /* 0x000fe20008410000 */
[----:B------:R-:W-:Y:S01]  /*6a50*/  FMUL.FTZ R166, R167, UR10 ;  /* 0x0000000aa7a67c20 */ /* 0x000fe20008410000 */
[----:B------:R-:W-:Y:S01]  /*6a60*/  FMUL.FTZ R208, R170, UR10 ;  /* 0x0000000aaad07c20 */ /* 0x000fe20008410000 */
[----:B------:R-:W-:Y:S01]  /*6a70*/  FMUL.FTZ R230, R171, UR10 ;  /* 0x0000000aabe67c20 */ /* 0x000fe20008410000 */
[----:B------:R-:W-:Y:S01]  /*6a80*/  FMUL.FTZ R236, R174, UR10 ;  /* 0x0000000aaeec7c20 */ /* 0x000fe20008410000 */
[----:B------:R-:W0:Y:S01]  /*6a90*/  MUFU.TANH R196, R196 ;  /* 0x000000c400c47308 */ /* 0x000e220000002400 */
[----:B-1----:R-:W-:Y:S01]  /*6aa0*/  FMNMX.FTZ R5, R194, R5, !PT ;  /* 0x00000005c2057209 */ /* 0x002fe20007810000 */
[----:B------:R-:W-:Y:S01]  /*6ab0*/  FMUL.FTZ R155, R175, UR10 ;  /* 0x0000000aaf9b7c20 */ /* 0x000fe20008410000 */
[----:B------:R-:W-:Y:S01]  /*6ac0*/  FMUL.FTZ R157, R178, UR10 ;  /* 0x0000000ab29d7c20 */ /* 0x000fe20008410000 */
[----:B------:R-:W-:Y:S01]  /*6ad0*/  FMUL.FTZ R159, R179, UR10 ;  /* 0x0000000ab39f7c20 */ /* 0x000fe20008410000 */
[----:B------:R-:W-:Y:S01]  /*6ae0*/  FMUL.FTZ R152, R182, UR10 ;  /* 0x0000000ab6987c20 */ /* 0x000fe20008410000 */
[----:B------:R-:W-:-:S02]  /*6af0*/  FMUL.FTZ R154, R183, UR10 ;  /* 0x0000000ab79a7c20 */ /* 0x000fc40008410000 */
[----:B------:R-:W1:Y:S01]  /*6b00*/  MUFU.TANH R198, R198 ;  /* 0x000000c600c67308 */ /* 0x000e620000002400 */
[----:B--2---:R-:W-:-:S07]  /*6b10*/  FMNMX.FTZ R5, R156, R5, !PT ;  /* 0x000000059c057209 */ /* 0x004fce0007810000 */
[----:B------:R-:W2:Y:S01]  /*6b20*/  MUFU.TANH R202, R202 ;  /* 0x000000ca00ca7308 */ /* 0x000ea20000002400 */
[----:B0-----:R-:W-:-:S07]  /*6b30*/  FMNMX.FTZ R5, R196, R5, !PT ;  /* 0x00000005c4057209 */ /* 0x001fce0007810000 */
[----:B------:R-:W0:Y:S01]  /*6b40*/  MUFU.TANH R164, R164 ;  /* 0x000000a400a47308 */ /* 0x000e220000002400 */
[----:B-1----:R-:W-:Y:S01]  /*6b50*/  FMNMX.FTZ R7, R198, R5, !PT ;  /* 0x00000005c6077209 */ /* 0x002fe20007810000 */
[----:B------:R-:W-:Y:S01]  /*6b60*/  FMUL.FTZ R5, R177, UR10 ;  /* 0x0000000ab1057c20 */ /* 0x000fe20008410000 */
[----:B------:R-:W-:-:S04]  /*6b70*/  ULEA UR10, UR36, UR7, 0xc ;  /* 0x00000007240a7291 */ /* 0x000fc8000f8e603f */
[----:B------:R-:W-:Y:S01]  /*6b80*/  UIADD3 UR14, UR10, 0x80, URZ ;  /* 0x000000800a0e7890 */ /* 0x000fe2000fffe03f */
[----:B------:R-:W1:Y:S01]  /*6b90*/  MUFU.TANH R204, R204 ;  /* 0x000000cc00cc7308 */ /* 0x000e620000002400 */
[----:B--2---:R-:W-:-:S07]  /*6ba0*/  FMNMX.FTZ R7, R202, R7, !PT ;  /* 0x00000007ca077209 */ /* 0x004fce0007810000 */
[----:B------:R-:W2:Y:S01]  /*6bb0*/  MUFU.TANH R206, R206 ;  /* 0x000000ce00ce7308 */ /* 0x000ea20000002400 */
[----:B0-----:R-:W-:-:S07]  /*6bc0*/  FMNMX.FTZ R7, R164, R7, !PT ;  /* 0x00000007a4077209 */ /* 0x001fce0007810000 */
[----:B------:R-:W0:Y:S01]  /*6bd0*/  MUFU.TANH R210, R210 ;  /* 0x000000d200d27308 */ /* 0x000e220000002400 */
[----:B-1----:R-:W-:-:S07]  /*6be0*/  FMNMX.FTZ R7, R204, R7, !PT ;  /* 0x00000007cc077209 */ /* 0x002fce0007810000 */
        /* <DEDUP_REMOVED lines=15> */
[----:B0-----:R-:W-:-:S05]  /*6ce0*/  FMNMX.FTZ R7, R228, R7, !PT ;  /* 0x00000007e4077209 */ /* 0x001fca0007810000 */
[----:B------:R-:W0:Y:S02]  /*6cf0*/  SHFL.BFLY PT, R4, R7, 0x2, 0x1f ;  /* 0x0c401f0007047f89 */ /* 0x000e2400000e0000 */
[----:B------:R-:W3:Y:S01]  /*6d00*/  MUFU.TANH R14, R14 ;  /* 0x0000000e000e7308 */ /* 0x000ee20000002400 */
[----:B-1----:R-:W-:-:S07]  /*6d10*/  FMNMX.FTZ R13, R9, R10, !PT ;  /* 0x0000000a090d7209 */ /* 0x002fce0007810000 */
[----:B------:R-:W1:Y:S01]  /*6d20*/  MUFU.TANH R20, R20 ;  /* 0x0000001400147308 */ /* 0x000e620000002400 */
[----:B--2---:R-:W-:-:S07]  /*6d30*/  FMNMX.FTZ R13, R12, R13, !PT ;  /* 0x0000000d0c0d7209 */ /* 0x004fce0007810000 */
[----:B------:R-:W2:Y:S01]  /*6d40*/  MUFU.TANH R158, R158 ;  /* 0x0000009e009e7308 */ /* 0x000ea20000002400 */
[----:B---3--:R-:W-:Y:S02]  /*6d50*/  FMNMX.FTZ R13, R14, R13, !PT ;  /* 0x0000000d0e0d7209 */ /* 0x008fe40007810000 */
[----:B0-----:R-:W-:-:S05]  /*6d60*/  FMNMX.FTZ R4, R7, R4, !PT ;  /* 0x0000000407047209 */ /* 0x001fca0007810000 */
[----:B------:R-:W0:Y:S01]  /*6d70*/  MUFU.TANH R160, R160 ;  /* 0x000000a000a07308 */ /* 0x000e220000002400 */
[----:B-1----:R-:W-:Y:S01]  /*6d80*/  FMNMX.FTZ R13, R20, R13, !PT ;  /* 0x0000000d140d7209 */ /* 0x002fe20007810000 */
[----:B------:R-:W1:Y:S01]  /*6d90*/  LDC R7, c[0x0][0xa80] ;  /* 0x0002a000ff077b82 */ /* 0x000e620000000800 */
[----:B------:R-:W3:Y:S05]  /*6da0*/  SHFL.BFLY PT, R15, R4, 0x1, 0x1f ;  /* 0x0c201f00040f7f89 */ /* 0x000eea00000e0000 */
[----:B------:R-:W4:Y:S01]  /*6db0*/  MUFU.TANH R162, R162 ;  /* 0x000000a200a27308 */ /* 0x000f220000002400 */
[----:B--2---:R-:W-:-:S07]  /*6dc0*/  FMNMX.FTZ R13, R158, R13, !PT ;  /* 0x0000000d9e0d7209 */ /* 0x004fce0007810000 */
[----:B------:R-:W2:Y:S01]  /*6dd0*/  MUFU.TANH R166, R166 ;  /* 0x000000a600a67308 */ /* 0x000ea20000002400 */
[----:B0-----:R-:W-:-:S07]  /*6de0*/  FMNMX.FTZ R13, R160, R13, !PT ;  /* 0x0000000da00d7209 */ /* 0x001fce0007810000 */
[----:B------:R-:W0:Y:S01]  /*6df0*/  MUFU.TANH R208, R208 ;  /* 0x000000d000d07308 */ /* 0x000e220000002400 */
[----:B----4-:R-:W-:Y:S02]  /*6e00*/  FMNMX.FTZ R13, R162, R13, !PT ;  /* 0x0000000da20d7209 */ /* 0x010fe40007810000 */
[----:B---3--:R-:W-:-:S05]  /*6e10*/  FMNMX.FTZ R4, R4, R15, !PT ;  /* 0x0000000f04047209 */ /* 0x008fca0007810000 */
[----:B------:R-:W3:Y:S01]  /*6e20*/  MUFU.TANH R230, R230 ;  /* 0x000000e600e67308 */ /* 0x000ee20000002400 */
[----:B--2---:R-:W-:Y:S01]  /*6e30*/  FMNMX.FTZ R13, R166, R13, !PT ;  /* 0x0000000da60d7209 */ /* 0x004fe20007810000 */
[C---:B-1----:R-:W-:Y:S01]  /*6e40*/  FMUL.FTZ R161, R4.reuse, R7 ;  /* 0x0000000704a17220 */ /* 0x042fe20000410000 */
[----:B------:R-:W-:-:S03]  /*6e50*/  FADD.FTZ R168, -R4, R11 ;  /* 0x0000000b04a87221 */ /* 0x000fc60000010100 */
[-CC-:B------:R-:W-:Y:S01]  /*6e60*/  FFMA.FTZ R182, R5, R7.reuse, -R161.reuse ;  /* 0x0000000705b67223 */ /* 0x180fe200000108a1 */
[--C-:B------:R-:W-:Y:S01]  /*6e70*/  FFMA.FTZ R175, R153, R7, -R161.reuse ;  /* 0x0000000799af7223 */ /* 0x100fe200000108a1 */
[----:B------:R-:W1:Y:S01]  /*6e80*/  MUFU.TANH R236, R236 ;  /* 0x000000ec00ec7308 */ /* 0x000e620000002400 */
[----:B0-----:R-:W-:Y:S01]  /*6e90*/  FMNMX.FTZ R13, R208, R13, !PT ;  /* 0x0000000dd00d7209 */ /* 0x001fe20007810000 */
[-C--:B------:R-:W-:Y:S01]  /*6ea0*/  FMUL.FTZ R168, R168, R7.reuse ;  /* 0x00000007a8a87220 */ /* 0x080fe20000410000 */
[-CC-:B------:R-:W-:Y:S01]  /*6eb0*/  FFMA.FTZ R11, R192, R7.reuse, -R161.reuse ;  /* 0x00000007c00b7223 */ /* 0x180fe200000108a1 */
[-CC-:B------:R-:W-:Y:S01]  /*6ec0*/  FFMA.FTZ R194, R194, R7.reuse, -R161.reuse ;  /* 0x00000007c2c27223 */ /* 0x180fe200000108a1 */
[-CC-:B------:R-:W-:Y:S01]  /*6ed0*/  FFMA.FTZ R174, R202, R7.reuse, -R161.reuse ;  /* 0x00000007caae7223 */ /* 0x180fe200000108a1 */
[-CC-:B------:R-:W-:Y:S01]  /*6ee0*/  FFMA.FTZ R21, R164, R7.reuse, -R161.reuse ;  /* 0x00000007a4157223 */ /* 0x180fe200000108a1 */
[--C-:B------:R-:W-:Y:S01]  /*6ef0*/  FFMA.FTZ R176, R204, R7, -R161.reuse ;  /* 0x00000007ccb07223 */ /* 0x100fe200000108a1 */
[----:B------:R-:W0:Y:S01]  /*6f00*/  MUFU.TANH R155, R155 ;  /* 0x0000009b009b7308 */ /* 0x000e220000002400 */
[----:B---3--:R-:W-:Y:S01]  /*6f10*/  FMNMX.FTZ R13, R230, R13, !PT ;  /* 0x0000000de60d7209 */ /* 0x008fe20007810000 */
[-CC-:B------:R-:W-:Y:S01]  /*6f20*/  FFMA.FTZ R169, R206, R7.reuse, -R161.reuse ;  /* 0x00000007cea97223 */ /* 0x180fe200000108a1 */
[-CC-:B------:R-:W-:Y:S01]  /*6f30*/  FFMA.FTZ R178, R210, R7.reuse, -R161.reuse ;  /* 0x00000007d2b27223 */ /* 0x180fe200000108a1 */
[-CC-:B------:R-:W-:Y:S01]  /*6f40*/  FFMA.FTZ R171, R226, R7.reuse, -R161.reuse ;  /* 0x00000007e2ab7223 */ /* 0x180fe200000108a1 */
[-CC-:B------:R-:W-:Y:S01]  /*6f50*/  FFMA.FTZ R180, R232, R7.reuse, -R161.reuse ;  /* 0x00000007e8b47223 */ /* 0x180fe200000108a1 */
[----:B------:R-:W-:-:S02]  /*6f60*/  FFMA.FTZ R173, R234, R7, -R161 ;  /* 0x00000007eaad7223 */ /* 0x000fc400000108a1 */
[----:B------:R-:W2:Y:S01]  /*6f70*/  MUFU.TANH R157, R157 ;  /* 0x0000009d009d7308 */ /* 0x000ea20000002400 */
[----:B-1----:R-:W-:Y:S01]  /*6f80*/  FMNMX.FTZ R170, R236, R13, !PT ;  /* 0x0000000decaa7209 */ /* 0x002fe20007810000 */
[----:B------:R-:W-:-:S06]  /*6f90*/  FFMA.FTZ R13, R156, R7, -R161 ;  /* 0x000000079c0d7223 */ /* 0x000fcc00000108a1 */
[----:B------:R-:W1:Y:S01]  /*6fa0*/  MUFU.TANH R159, R159 ;  /* 0x0000009f009f7308 */ /* 0x000e620000002400 */
[----:B0-----:R-:W-:-:S07]  /*6fb0*/  FMNMX.FTZ R172, R155, R170, !PT ;  /* 0x000000aa9bac7209 */ /* 0x001fce0007810000 */
[----:B------:R-:W0:Y:S01]  /*6fc0*/  MUFU.TANH R152, R152 ;  /* 0x0000009800987308 */ /* 0x000e220000002400 */
[----:B--2---:R-:W-:-:S07]  /*6fd0*/  FMNMX.FTZ R172, R157, R172, !PT ;  /* 0x000000ac9dac7209 */ /* 0x004fce0007810000 */
[----:B------:R-:W2:Y:S01]  /*6fe0*/  MUFU.TANH R154, R154 ;  /* 0x0000009a009a7308 */ /* 0x000ea20000002400 */
[----:B-1----:R-:W-:Y:S01]  /*6ff0*/  FMNMX.FTZ R15, R159, R172, !PT ;  /* 0x000000ac9f0f7209 */ /* 0x002fe20007810000 */
[----:B------:R-:W-:-:S06]  /*7000*/  FFMA.FTZ R172, R196, R7, -R161 ;  /* 0x00000007c4ac7223 */ /* 0x000fcc00000108a1 */
[----:B------:R-:W1:Y:S01]  /*7010*/  MUFU.EX2 R168, R168 ;  /* 0x000000a800a87308 */ /* 0x000e620000000800 */
[----:B0-----:R-:W-:-:S07]  /*7020*/  FMNMX.FTZ R15, R152, R15, !PT ;  /* 0x0000000f980f7209 */ /* 0x001fce0007810000 */
[----:B------:R0:W-:Y:S01]  /*7030*/  MUFU.EX2 R170, R194 ;  /* 0x000000c200aa7308 */ /* 0x0001e20000000800 */
[----:B--2---:R-:W-:Y:S01]  /*7040*/  FMNMX.FTZ R156, R154, R15, !PT ;  /* 0x0000000f9a9c7209 */ /* 0x004fe20007810000 */
[-CC-:B------:R-:W-:Y:S01]  /*7050*/  FFMA.FTZ R15, R198, R7.reuse, -R161.reuse ;  /* 0x00000007c60f7223 */ /* 0x180fe200000108a1 */
[----:B------:R-:W-:-:S03]  /*7060*/  FFMA.FTZ R161, R228, R7, -R161 ;  /* 0x00000007e4a17223 */ /* 0x000fc600000108a1 */
        /* <DEDUP_REMOVED lines=23> */
[----:B--2---:R-:W-:Y:S01]  /*71e0*/  FMNMX.FTZ R163, R156, R163, !PT ;  /* 0x000000a39ca37209 */ /* 0x004fe20007810000 */
[-C--:B------:R-:W-:Y:S01]  /*71f0*/  FMUL.FTZ R61, R61, R168.reuse ;  /* 0x000000a83d3d7220 */ /* 0x080fe20000410000 */
[----:B------:R-:W-:Y:S01]  /*7200*/  MUFU.EX2 R15, R15 ;  /* 0x0000000f000f7308 */ /* 0x000fe20000000800 */
[-C--:B------:R-:W-:Y:S01]  /*7210*/  FMUL.FTZ R64, R64, R168.reuse ;  /* 0x000000a840407220 */ /* 0x080fe20000410000 */
[-C--:B------:R-:W-:Y:S01]  /*7220*/  FMUL.FTZ R65, R65, R168.reuse ;  /* 0x000000a841417220 */ /* 0x080fe20000410000 */
[----:B------:R-:W1:Y:S01]  /*7230*/  SHFL.BFLY PT, R156, R163, 0x1, 0x1f ;  /* 0x0c201f00a39c7f89 */ /* 0x000e6200000e0000 */
        /* <DEDUP_REMOVED lines=22> */
[----:B------:R-:W-:Y:S01]  /*73a0*/  FMUL.FTZ R105, R105, R168 ;  /* 0x000000a869697220 */ /* 0x000fe20000410000 */
[----:B-1----:R-:W-:Y:S01]  /*73b0*/  FMNMX.FTZ R5, R163, R156, !PT ;  /* 0x0000009ca3057209 */ /* 0x002fe20007810000 */
[-C--:B------:R-:W-:Y:S01]  /*73c0*/  FMUL.FTZ R108, R108, R168.reuse ;  /* 0x000000a86c6c7220 */ /* 0x080fe20000410000 */
[-C--:B------:R-:W-:Y:S01]  /*73d0*/  FMUL.FTZ R109, R109, R168.reuse ;  /* 0x000000a86d6d7220 */ /* 0x080fe20000410000 */
[-C--:B------:R-:W-:Y:S01]  /*73e0*/  FMUL.FTZ R112, R112, R168.reuse ;  /* 0x000000a870707220 */ /* 0x080fe20000410000 */
[-C--:B------:R-:W-:Y:S01]  /*73f0*/  FMUL.FTZ R113, R113, R168.reuse ;  /* 0x000000a871717220 */ /* 0x080fe20000410000 */
[CC--:B------:R-:W-:Y:S01]  /*7400*/  FMUL.FTZ R153, R5.reuse, R7.reuse ;  /* 0x0000000705997220 */ /* 0x0c0fe20000410000 */
[----:B------:R-:W-:Y:S01]  /*7410*/  FADD.FTZ R156, -R5, R10 ;  /* 0x0000000a059c7221 */ /* 0x000fe20000010100 */
[----:B------:R-:W-:Y:S01]  /*7420*/  MUFU.EX2 R169, R169 ;  /* 0x000000a900a97308 */ /* 0x000fe20000000800 */
[----:B------:R-:W-:Y:S01]  /*7430*/  FMUL.FTZ R116, R116, R168 ;  /* 0x000000a874747220 */ /* 0x000fe20000410000 */
[----:B------:R-:W-:Y:S01]  /*7440*/  FFMA.FTZ R196, R155, R7, -R153 ;  /* 0x000000079bc47223 */ /* 0x000fe20000010899 */
[----:B------:R-:W-:-:S02]  /*7450*/  IMAD.MOV R155, RZ, RZ, -R19 ;  /* 0x000000ffff9b7224 */ /* 0x000fc400078e0a13 */
[-C--:B------:R-:W-:Y:S01]  /*7460*/  FMUL.FTZ R156, R156, R7.reuse ;  /* 0x000000079c9c7220 */ /* 0x080fe20000410000 */
[-CC-:B------:R-:W-:Y:S01]  /*7470*/  FFMA.FTZ R195, R157, R7.reuse, -R153.reuse ;  /* 0x000000079dc37223 */ /* 0x180fe20000010899 */
[----:B------:R-:W-:Y:S02]  /*7480*/  IMAD.U32 R157, RZ, RZ, UR24 ;  /* 0x00000018ff9d7e24 */ /* 0x000fe4000f8e00ff */
[--C-:B------:R-:W-:Y:S01]  /*7490*/  FFMA.FTZ R192, R9, R7, -R153.reuse ;  /* 0x0000000709c07223 */ /* 0x100fe20000010899 */
[----:B------:R-:W-:Y:S01]  /*74a0*/  ISETP.NE.AND P3, PT, R18, R155, PT ;  /* 0x0000009b1200720c */ /* 0x000fe20003f65270 */
[----:B------:R1:W2:Y:S01]  /*74b0*/  MUFU.EX2 R177, R156 ;  /* 0x0000009c00b17308 */ /* 0x0002a20000000800 */
[----:B------:R-:W-:Y:S02]  /*74c0*/  @!P1 VIADD R155, R197, 0x38840 ;  /* 0x00038840c59b9836 */ /* 0x000fe40000000000 */
[-CC-:B------:R-:W-:Y:S01]  /*74d0*/  FFMA.FTZ R9, R12, R7.reuse, -R153.reuse ;  /* 0x000000070c097223 */ /* 0x180fe20000010899 */
[-CC-:B------:R-:W-:Y:S01]  /*74e0*/  FFMA.FTZ R12, R14, R7.reuse, -R153.reuse ;  /* 0x000000070e0c7223 */ /* 0x180fe20000010899 */
[-CC-:B------:R-:W-:Y:S01]  /*74f0*/  FFMA.FTZ R179, R20, R7.reuse, -R153.reuse ;  /* 0x0000000714b37223 */ /* 0x180fe20000010899 */
[-C--:B------:R-:W-:Y:S01]  /*7500*/  FFMA.FTZ R14, R158, R7.reuse, -R153 ;  /* 0x000000079e0e7223 */ /* 0x080fe20000010899 */
[----:B------:R-:W-:Y:S01]  /*7510*/  @!P1 PRMT R155, RZ, 0x654, R155 ;  /* 0x00000654ff9b9816 */ /* 0x000fe2000000009b */
[-CC-:B------:R-:W-:Y:S01]  /*7520*/  FFMA.FTZ R181, R160, R7.reuse, -R153.reuse ;  /* 0x00000007a0b57223 */ /* 0x180fe20000010899 */
[-CC-:B------:R-:W-:Y:S01]  /*7530*/  FFMA.FTZ R20, R162, R7.reuse, -R153.reuse ;  /* 0x00000007a2147223 */ /* 0x180fe20000010899 */
[-CC-:B------:R-:W-:Y:S01]  /*7540*/  FFMA.FTZ R183, R166, R7.reuse, -R153.reuse ;  /* 0x00000007a6b77223 */ /* 0x180fe20000010899 */
[-CC-:B------:R-:W-:Y:S01]  /*7550*/  FFMA.FTZ R191, R208, R7.reuse, -R153.reuse ;  /* 0x00000007d0bf7223 */ /* 0x180fe20000010899 */
[----:B0-----:R-:W-:Y:S01]  /*7560*/  FFMA.FTZ R194, R230, R7, -R153 ;  /* 0x00000007e6c27223 */ /* 0x001fe20000010899 */
[----:B-1----:R-:W-:-:S02]  /*7570*/  @!P3 IMAD R156, R157, 0x40, R16 ;  /* 0x000000409d9cb824 */ /* 0x002fc400078e0210 */
[-CC-:B------:R-:W-:Y:S01]  /*7580*/  FFMA.FTZ R193, R236, R7.reuse, -R153.reuse ;  /* 0x00000007ecc17223 */ /* 0x180fe20000010899 */
[----:B------:R0:W-:Y:S01]  /*7590*/  @!P1 SYNCS.ARRIVE.TRANS64.RED.A1T0 RZ, [R155+URZ], RZ ;  /* 0x000000ff9bff99a7 */ /* 0x0001e2000810043f */
[-CC-:B------:R-:W-:Y:S01]  /*75a0*/  FFMA.FTZ R198, R159, R7.reuse, -R153.reuse ;  /* 0x000000079fc67223 */ /* 0x180fe20000010899 */
[-CC-:B------:R-:W-:Y:S01]  /*75b0*/  FFMA.FTZ R199, R152, R7.reuse, -R153.reuse ;  /* 0x0000000798c77223 */ /* 0x180fe20000010899 */
[----:B------:R-:W-:Y:S01]  /*75c0*/  @!P3 LEA R156, R156, UR37, 0x2 ;  /* 0x000000259c9cbc11 */ /* 0x000fe2000f8e10ff */
[----:B------:R-:W-:Y:S01]  /*75d0*/  FFMA.FTZ R202, R154, R7, -R153 ;  /* 0x000000079aca7223 */ /* 0x000fe20000010899 */
[----:B------:R-:W-:Y:S01]  /*75e0*/  MUFU.EX2 R192, R192 ;  /* 0x000000c000c07308 */ /* 0x000fe20000000800 */
[----:B---3--:R-:W-:Y:S01]  /*75f0*/  F2FP.BF16.F32.PACK_AB R152, R170, R11 ;  /* 0x0000000baa98723e */ /* 0x008fe200000010ff */
[----:B--2---:R-:W-:Y:S01]  /*7600*/  FMUL.FTZ R26, R26, R177 ;  /* 0x000000b11a1a7220 */ /* 0x004fe20000410000 */
[----:B------:R-:W-:Y:S01]  /*7610*/  @!P3 STS [R156+0x38400], R168 ;  /* 0x038400a89c00b388 */ /* 0x000fe20000000800 */
[----:B------:R-:W-:Y:S01]  /*7620*/  F2FP.BF16.F32.PACK_AB R154, R172, R13 ;  /* 0x0000000dac9a723e */ /* 0x000fe200000010ff */
[----:B------:R-:W-:Y:S01]  /*7630*/  FMUL.FTZ R27, R27, R177 ;  /* 0x000000b11b1b7220 */ /* 0x000fe20000410000 */
[----:B------:R-:W-:Y:S01]  /*7640*/  F2FP.BF16.F32.PACK_AB R158, R176, R21 ;  /* 0x00000015b09e723e */ /* 0x000fe200000010ff */
[----:B------:R1:W-:Y:S01]  /*7650*/  @!P3 STS [R156+0x38420], R177 ;  /* 0x038420b19c00b388 */ /* 0x0003e20000000800 */
[----:B------:R-:W2:Y:S01]  /*7660*/  MUFU.EX2 R9, R9 ;  /* 0x0000000900097308 */ /* 0x000ea20000000800 */
        /* <DEDUP_REMOVED lines=8> */
[----:B-1----:R-:W-:Y:S01]  /*76f0*/  F2FP.BF16.F32.PACK_AB R156, R174, R15 ;  /* 0x0000000fae9c723e */ /* 0x002fe200000010ff */
[-C--:B------:R-:W-:Y:S01]  /*7700*/  FMUL.FTZ R43, R43, R177.reuse ;  /* 0x000000b12b2b7220 */ /* 0x080fe20000410000 */
[-C--:B------:R-:W-:Y:S01]  /*7710*/  FMUL.FTZ R46, R46, R177.reuse ;  /* 0x000000b12e2e7220 */ /* 0x080fe20000410000 */
[-C--:B------:R-:W-:Y:S01]  /*7720*/  FMUL.FTZ R47, R47, R177.reuse ;  /* 0x000000b12f2f7220 */ /* 0x080fe20000410000 */
[-C--:B------:R-:W-:Y:S01]  /*7730*/  FMUL.FTZ R50, R50, R177.reuse ;  /* 0x000000b132327220 */ /* 0x080fe20000410000 */
[-C--:B------:R-:W-:Y:S01]  /*7740*/  FMUL.FTZ R51, R51, R177.reuse ;  /* 0x000000b133337220 */ /* 0x080fe20000410000 */
[-C--:B------:R-:W-:Y:S01]  /*7750*/  FMUL.FTZ R54, R54, R177.reuse ;  /* 0x000000b136367220 */ /* 0x080fe20000410000 */
[----:B------:R-:W0:Y:S01]  /*7760*/  MUFU.EX2 R179, R179 ;  /* 0x000000b300b37308 */ /* 0x000e220000000800 */
[----:B--2---:R-:W-:Y:S01]  /*7770*/  F2FP.BF16.F32.PACK_AB R153, R9, R192 ;  /* 0x000000c00999723e */ /* 0x004fe200000010ff */
        /* <DEDUP_REMOVED lines=14> */
[----:B------:R-:W1:Y:S01]  /*7860*/  MUFU.EX2 R181, R181 ;  /* 0x000000b500b57308 */ /* 0x000e620000000800 */
[----:B0-----:R-:W-:Y:S01]  /*7870*/  F2FP.BF16.F32.PACK_AB R155, R179, R12 ;  /* 0x0000000cb39b723e */ /* 0x001fe200000010ff */
[----:B------:R-:W-:Y:S01]  /*7880*/  BAR.SYNC.DEFER_BLOCKING 0xf, 0x100 ;  /* 0x03c4000000007b1d */ /* 0x000fe20000010000 */
        /* <DEDUP_REMOVED lines=13> */
[----:B------:R-:W0:Y:S01]  /*7960*/  MUFU.EX2 R183, R183 ;  /* 0x000000b700b77308 */ /* 0x000e220000000800 */
[----:B-1----:R-:W-:Y:S01]  /*7970*/  F2FP.BF16.F32.PACK_AB R157, R181, R14 ;  /* 0x0000000eb59d723e */ /* 0x002fe200000010ff */
[-C--:B------:R-:W-:Y:S01]  /*7980*/  FMUL.FTZ R106, R106, R177.reuse ;  /* 0x000000b16a6a7220 */ /* 0x080fe20000410000 */
[-C--:B------:R-:W-:Y:S01]  /*7990*/  FMUL.FTZ R107, R107, R177.reuse ;  /* 0x000000b16b6b7220 */ /* 0x080fe20000410000 */
[-C--:B------:R-:W-:Y:S01]  /*79a0*/  FMUL.FTZ R110, R110, R177.reuse ;  /* 0x000000b16e6e7220 */ /* 0x080fe20000410000 */
[-C--:B------:R-:W-:Y:S01]  /*79b0*/  FMUL.FTZ R111, R111, R177.reuse ;  /* 0x000000b16f6f7220 */ /* 0x080fe20000410000 */
[-C--:B------:R-:W-:Y:S01]  /*79c0*/  FMUL.FTZ R114, R114, R177.reuse ;  /* 0x000000b172727220 */ /* 0x080fe20000410000 */
[-C--:B------:R-:W-:Y:S01]  /*79d0*/  FMUL.FTZ R115, R115, R177.reuse ;  /* 0x000000b173737220 */ /* 0x080fe20000410000 */
[----:B------:R-:W1:Y:S01]  /*79e0*/  MUFU.EX2 R178, R178 ;  /* 0x000000b200b27308 */ /* 0x000e620000000800 */
[-C--:B------:R-:W-:Y:S01]  /*79f0*/  FMUL.FTZ R117, R117, R168.reuse ;  /* 0x000000a875757220 */ /* 0x080fe20000410000 */
[-C--:B------:R-:W-:Y:S01]  /*7a00*/  FMUL.FTZ R118, R118, R177.reuse ;  /* 0x000000b176767220 */ /* 0x080fe20000410000 */
[-C--:B------:R-:W-:Y:S01]  /*7a10*/  FMUL.FTZ R119, R119, R177.reuse ;  /* 0x000000b177777220 */ /* 0x080fe20000410000 */
[-C--:B------:R-:W-:Y:S01]  /*7a20*/  FMUL.FTZ R120, R120, R168.reuse ;  /* 0x000000a878787220 */ /* 0x080fe20000410000 */
[----:B------:R-:W-:Y:S01]  /*7a30*/  FMUL.FTZ R121, R121, R168 ;  /* 0x000000a879797220 */ /* 0x000fe20000410000 */
[-C--:B------:R-:W-:Y:S01]  /*7a40*/  FMUL.FTZ R122, R122, R177.reuse ;  /* 0x000000b17a7a7220 */ /* 0x080fe20000410000 */
[-C--:B------:R-:W-:Y:S01]  /*7a50*/  FMUL.FTZ R123, R123, R177.reuse ;  /* 0x000000b17b7b7220 */ /* 0x080fe20000410000 */
[----:B------:R-:W-:Y:S01]  /*7a60*/  MUFU.EX2 R171, R171 ;  /* 0x000000ab00ab7308 */ /* 0x000fe20000000800 */
[----:B0-----:R-:W-:Y:S01]  /*7a70*/  F2FP.BF16.F32.PACK_AB R159, R183, R20 ;  /* 0x00000014b79f723e */ /* 0x001fe200000010ff */
[-C--:B------:R-:W-:Y:S01]  /*7a80*/  FMUL.FTZ R124, R124, R168.reuse ;  /* 0x000000a87c7c7220 */ /* 0x080fe20000410000 */
[-C--:B------:R-:W-:Y:S01]  /*7a90*/  FMUL.FTZ R125, R125, R168.reuse ;  /* 0x000000a87d7d7220 */ /* 0x080fe20000410000 */
[-C--:B------:R-:W-:Y:S01]  /*7aa0*/  FMUL.FTZ R126, R126, R177.reuse ;  /* 0x000000b17e7e7220 */ /* 0x080fe20000410000 */
[----:B------:R-:W-:Y:S01]  /*7ab0*/  FMUL.FTZ R127, R127, R177 ;  /* 0x000000b17f7f7220 */ /* 0x000fe20000410000 */
        /* <DEDUP_REMOVED lines=19> */
[----:B0-----:R-:W-:Y:S01]  /*7bf0*/  F2FP.BF16.F32.PACK_AB R162, R180, R171 ;  /* 0x000000abb4a2723e */ /* 0x001fe200000010ff */
[-C--:B------:R-:W-:Y:S01]  /*7c00*/  FMUL.FTZ R143, R143, R177.reuse ;  /* 0x000000b18f8f7220 */ /* 0x080fe20000410000 */
[-C--:B------:R-:W-:Y:S01]  /*7c10*/  FMUL.FTZ R144, R144, R168.reuse ;  /* 0x000000a890907220 */ /* 0x080fe20000410000 */
[-C--:B------:R-:W-:Y:S01]  /*7c20*/  FMUL.FTZ R145, R145, R168.reuse ;  /* 0x000000a891917220 */ /* 0x080fe20000410000 */
[-C--:B------:R-:W-:Y:S01]  /*7c30*/  FMUL.FTZ R146, R146, R177.reuse ;  /* 0x000000b192927220 */ /* 0x080fe20000410000 */
[-C--:B------:R-:W-:Y:S01]  /*7c40*/  FMUL.FTZ R147, R147, R177.reuse ;  /* 0x000000b193937220 */ /* 0x080fe20000410000 */
[-C--:B------:R-:W-:Y:S01]  /*7c50*/  FMUL.FTZ R148, R148, R168.reuse ;  /* 0x000000a894947220 */ /* 0x080fe20000410000 */
[----:B------:R-:W-:Y:S01]  /*7c60*/  MUFU.EX2 R193, R193 ;  /* 0x000000c100c17308 */ /* 0x000fe20000000800 */
[----:B------:R-:W-:Y:S01]  /*7c70*/  FMUL.FTZ R149, R149, R168 ;  /* 0x000000a895957220 */ /* 0x000fe20000410000 */
[-C--:B------:R-:W-:Y:S01]  /*7c80*/  FMUL.FTZ R150, R150, R177.reuse ;  /* 0x000000b196967220 */ /* 0x080fe20000410000 */
[----:B------:R-:W-:Y:S01]  /*7c90*/  FMUL.FTZ R151, R151, R177 ;  /* 0x000000b197977220 */ /* 0x000fe20000410000 */
[----:B------:R0:W-:Y:S01]  /*7ca0*/  STSM.16.M88.4 [R23+0x36400], R152 ;  /* 0x0364009817007844 */ /* 0x0001e20000000200 */
[----:B------:R-:W-:Y:S01]  /*7cb0*/  FFMA.FTZ R3, R168, R3, R11 ;  /* 0x00000003a8037223 */ /* 0x000fe2000001000b */
[----:B------:R-:W-:Y:S01]  /*7cc0*/  FFMA.FTZ R6, R177, R6, R192 ;  /* 0x00000006b1067223 */ /* 0x000fe200000100c0 */
[----:B------:R-:W-:Y:S01]  /*7cd0*/  @!P1 VIADD R197, R197, 0x38860 ;  /* 0x00038860c5c59836 */ /* 0x000fe20000000000 */
[----:B------:R-:W1:Y:S01]  /*7ce0*/  MUFU.EX2 R196, R196 ;  /* 0x000000c400c47308 */ /* 0x000e620000000800 */
[----:B------:R0:W-:Y:S01]  /*7cf0*/  STSM.16.M88.4 [R22], R156 ;  /* 0x0000009c16007844 */ /* 0x0001e20000000200 */
[----:B------:R-:W-:Y:S01]  /*7d00*/  FADD.FTZ R170, R170, R3 ;  /* 0x00000003aaaa7221 */ /* 0x000fe20000010000 */
[----:B------:R-:W-:Y:S01]  /*7d10*/  FADD.FTZ R9, R9, R6 ;  /* 0x0000000609097221 */ /* 0x000fe20000010000 */
[----:B------:R-:W-:Y:S01]  /*7d20*/  @!P1 PRMT R197, RZ, 0x654, R197 ;  /* 0x00000654ffc59816 */ /* 0x000fe200000000c5 */
[----:B------:R-:W-:Y:S01]  /*7d30*/  UMOV UR24, UR36 ;  /* 0x0000002400187c82 */ /* 0x000fe20008000000 */
[----:B------:R-:W-:Y:S01]  /*7d40*/  FADD.FTZ R13, R13, R170 ;  /* 0x000000aa0d0d7221 */ /* 0x000fe20000010000 */
[----:B------:R-:W-:Y:S01]  /*7d50*/  FADD.FTZ R12, R12, R9 ;  /* 0x000000090c0c7221 */ /* 0x000fe20000010000 */
[----:B------:R-:W-:Y:S01]  /*7d60*/  MUFU.EX2 R173, R173 ;  /* 0x000000ad00ad7308 */ /* 0x000fe20000000800 */
[----:B------:R-:W-:-:S02]  /*7d70*/  IMAD.MOV.U32 R11, RZ, RZ, R4 ;  /* 0x000000ffff0b7224 */ /* 0x000fc400078e0004 */
[----:B------:R-:W-:Y:S01]  /*7d80*/  FADD.FTZ R172, R172, R13 ;  /* 0x0000000dacac7221 */ /* 0x000fe20000010000 */
[----:B------:R-:W-:-:S03]  /*7d90*/  FADD.FTZ R179, R179, R12 ;  /* 0x0000000cb3b37221 */ /* 0x000fc60000010000 */
[----:B------:R-:W-:Y:S01]  /*7da0*/  FADD.FTZ R15, R15, R172 ;  /* 0x000000ac0f0f7221 */ /* 0x000fe20000010000 */
[----:B------:R-:W-:Y:S01]  /*7db0*/  FADD.FTZ R14, R14, R179 ;  /* 0x000000b30e0e7221 */ /* 0x000fe20000010000 */
[----:B------:R-:W2:Y:S01]  /*7dc0*/  MUFU.EX2 R182, R182 ;  /* 0x000000b600b67308 */ /* 0x000ea20000000800 */
[----:B-1----:R-:W-:Y:S01]  /*7dd0*/  F2FP.BF16.F32.PACK_AB R163, R196, R193 ;  /* 0x000000c1c4a3723e */ /* 0x002fe200000010ff */
[----:B------:R-:W-:Y:S01]  /*7de0*/  FADD.FTZ R174, R174, R15 ;  /* 0x0000000faeae7221 */ /* 0x000fe20000010000 */
[----:B------:R-:W-:-:S03]  /*7df0*/  FADD.FTZ R181, R181, R14 ;  /* 0x0000000eb5b57221 */ /* 0x000fc60000010000 */
[----:B------:R-:W-:Y:S01]  /*7e00*/  FADD.FTZ R21, R21, R174 ;  /* 0x000000ae15157221 */ /* 0x000fe20000010000 */
[----:B------:R-:W-:Y:S01]  /*7e10*/  FADD.FTZ R20, R20, R181 ;  /* 0x000000b514147221 */ /* 0x000fe20000010000 */
[----:B------:R-:W-:Y:S02]  /*7e20*/  MUFU.EX2 R175, R175 ;  /* 0x000000af00af7308 */ /* 0x000fe40000000800 */
[----:B------:R-:W-:Y:S01]  /*7e30*/  FADD.FTZ R176, R176, R21 ;  /* 0x00000015b0b07221 */ /* 0x000fe20000010000 */
[----:B------:R-:W-:-:S03]  /*7e40*/  FADD.FTZ R20, R183, R20 ;  /* 0x00000014b7147221 */ /* 0x000fc60000010000 */
[----:B------:R-:W-:Y:S02]  /*7e50*/  FADD.FTZ R169, R169, R176 ;  /* 0x000000b0a9a97221 */ /* 0x000fe40000010000 */
[----:B------:R1:W3:Y:S01]  /*7e60*/  MUFU.EX2 R10, R161 ;  /* 0x000000a1000a7308 */ /* 0x0002e20000000800 */
[----:B--2---:R-:W-:Y:S01]  /*7e70*/  F2FP.BF16.F32.PACK_AB R164, R182, R173 ;  /* 0x000000adb6a4723e */ /* 0x004fe200000010ff */
[----:B------:R-:W-:-:S04]  /*7e80*/  FADD.FTZ R178, R178, R169 ;  /* 0x000000a9b2b27221 */ /* 0x000fc80000010000 */
[----:B------:R-:W-:Y:S02]  /*7e90*/  FADD.FTZ R171, R171, R178 ;  /* 0x000000b2abab7221 */ /* 0x000fe40000010000 */
[----:B------:R-:W-:Y:S01]  /*7ea0*/  MUFU.EX2 R195, R195 ;  /* 0x000000c300c37308 */ /* 0x000fe20000000800 */
[----:B-1----:R-:W-:Y:S01]  /*7eb0*/  F2FP.BF16.F32.PACK_AB R161, R194, R191 ;  /* 0x000000bfc2a1723e */ /* 0x002fe200000010ff */
[----:B------:R-:W-:Y:S01]  /*7ec0*/  FADD.FTZ R191, R191, R20 ;  /* 0x00000014bfbf7221 */ /* 0x000fe20000010000 */
[----:B------:R-:W-:-:S03]  /*7ed0*/  FADD.FTZ R180, R180, R171 ;  /* 0x000000abb4b47221 */ /* 0x000fc60000010000 */
[----:B------:R0:W-:Y:S01]  /*7ee0*/  STSM.16.M88.4 [R185], R160 ;  /* 0x000000a0b9007844 */ /* 0x0001e20000000200 */
[----:B------:R-:W-:Y:S01]  /*7ef0*/  FADD.FTZ R194, R194, R191 ;  /* 0x000000bfc2c27221 */ /* 0x000fe20000010000 */
[----:B------:R-:W1:Y:S01]  /*7f00*/  MUFU.EX2 R198, R198 ;  /* 0x000000c600c67308 */ /* 0x000e620000000800 */
[----:B---3--:R-:W-:Y:S01]  /*7f10*/  F2FP.BF16.F32.PACK_AB R166, R10, R175 ;  /* 0x000000af0aa6723e */ /* 0x008fe200000010ff */
[----:B------:R-:W-:Y:S01]  /*7f20*/  FADD.FTZ R173, R173, R180 ;  /* 0x000000b4adad7221 */ /* 0x000fe20000010000 */
[----:B------:R-:W-:-:S03]  /*7f30*/  FADD.FTZ R193, R193, R194 ;  /* 0x000000c2c1c17221 */ /* 0x000fc60000010000 */
[----:B------:R-:W-:Y:S01]  /*7f40*/  FADD.FTZ R182, R182, R173 ;  /* 0x000000adb6b67221 */ /* 0x000fe20000010000 */
[----:B------:R-:W-:Y:S01]  /*7f50*/  FADD.FTZ R196, R196, R193 ;  /* 0x000000c1c4c47221 */ /* 0x000fe20000010000 */
[----:B------:R-:W-:Y:S02]  /*7f60*/  MUFU.EX2 R199, R199 ;  /* 0x000000c700c77308 */ /* 0x000fe40000000800 */
[----:B------:R-:W-:-:S04]  /*7f70*/  FADD.FTZ R3, R175, R182 ;  /* 0x000000b6af037221 */ /* 0x000fc80000010000 */
[----:B------:R-:W-:Y:S01]  /*7f80*/  FADD.FTZ R3, R10, R3 ;  /* 0x000000030a037221 */ /* 0x000fe20000010000 */
[----:B------:R-:W-:Y:S01]  /*7f90*/  IMAD.MOV.U32 R10, RZ, RZ, R5 ;  /* 0x000000ffff0a7224 */ /* 0x000fe200078e0005 */
[----:B------:R-:W2:Y:S01]  /*7fa0*/  MUFU.EX2 R202, R202 ;  /* 0x000000ca00ca7308 */ /* 0x000ea20000000800 */
[----:B-1----:R-:W-:Y:S01]  /*7fb0*/  F2FP.BF16.F32.PACK_AB R165, R198, R195 ;  /* 0x000000c3c6a5723e */ /* 0x002fe200000010ff */
[----:B------:R-:W-:-:S04]  /*7fc0*/  FADD.FTZ R195, R195, R196 ;  /* 0x000000c4c3c37221 */ /* 0x000fc80000010000 */
[----:B------:R-:W-:Y:S01]  /*7fd0*/  FADD.FTZ R198, R198, R195 ;  /* 0x000000c3c6c67221 */ /* 0x000fe20000010000 */
[----:B--2---:R-:W-:-:S03]  /*7fe0*/  F2FP.BF16.F32.PACK_AB R167, R202, R199 ;  /* 0x000000c7caa7723e */ /* 0x004fc600000010ff */
[----:B------:R-:W-:Y:S02]  /*7ff0*/  FADD.FTZ R199, R199, R198 ;  /* 0x000000c6c7c77221 */ /* 0x000fe40000010000 */
[----:B------:R0:W-:Y:S01]  /*8000*/  STSM.16.M88.4 [R184], R164 ;  /* 0x000000a4b8007844 */ /* 0x0001e20000000200 */
[----:B------:R-:W-:Y:S01]  /*8010*/  WARPGROUP.ARRIVE ;  /* 0x00000000000079c5 */ /* 0x000fe20000000000 */
[----:B------:R-:W-:-:S05]  /*8020*/  FADD.FTZ R6, R202, R199 ;  /* 0x000000c7ca067221 */ /* 0x000fca0000010000 */
[----:B------:R-:W-:Y:S01]  /*8030*/  HGMMA.64x256x16.F32.BF16 R24, R152, gdesc[UR8].tnspB, R24, gsb0 ;  /* 0x43e0000898187df0 */ /* 0x000fe20008001818 */
        /* <DEDUP_REMOVED lines=26> */
[----:B------:R-:W-:Y:S05]  /*81e0*/  @P2 BRA `(.L_x_220) ;  /* 0xffffffd000942947 */ /* 0x000fea000383ffff */
.L_x_211:
[----:B------:R-:W1:Y:S01]  /*81f0*/  SHFL.BFLY PT, R0, R3, 0x2, 0x1f ;  /* 0x0c401f0003007f89 */ /* 0x000e6200000e0000 */
[----:B------:R-:W-:Y:S02]  /*8200*/  IMAD.MOV R13, RZ, RZ, -R19 ;  /* 0x000000ffff0d7224 */ /* 0x000fe400078e0a13 */
[----:B------:R-:W-:Y:S01]  /*8210*/  VIADD R200, R200, 0x1 ;  /* 0x00000001c8c87836 */ /* 0x000fe20000000000 */
[----:B------:R-:W2:Y:S01]  /*8220*/  SHFL.BFLY PT, R11, R6, 0x2, 0x1f ;  /* 0x0c401f00060b7f89 */ /* 0x000ea200000e0000 */
[----:B------:R-:W-:Y:S08]  /*8230*/  BAR.ARV 0x8, 0x100 ;  /* 0x0204000000007b1d */ /* 0x000ff00000002000 */
[----:B------:R-:W-:Y:S01]  /*8240*/  BAR.SYNC.DEFER_BLOCKING 0xf, 0x100 ;  /* 0x03c4000000007b1d */ /* 0x000fe20000010000 */
[----:B------:R-:W-:Y:S01]  /*8250*/  ISETP.NE.AND P2, PT, R18, R13, PT ;  /* 0x0000000d1200720c */ /* 0x000fe20003f45270 */
[----:B-1----:R-:W-:Y:S01]  /*8260*/  FADD.FTZ R0, R0, R3 ;  /* 0x0000000300007221 */ /* 0x002fe20000010000 */
[----:B------:R-:W-:Y:S01]  /*8270*/  IMAD.U32 R3, RZ, RZ, UR36 ;  /* 0x00000024ff037e24 */ /* 0x000fe2000f8e00ff */
[----:B------:R-:W-:Y:S01]  /*8280*/  UIADD3 UR36, UR36, 0x1, URZ ;  /* 0x0000000124247890 */ /* 0x000fe2000fffe03f */
[----:B--2---:R-:W-:-:S02]  /*8290*/  FADD.FTZ R11, R11, R6 ;  /* 0x000000060b0b7221 */ /* 0x004fc40000010000 */
[----:B------:R-:W1:Y:S01]  /*82a0*/  SHFL.BFLY PT, R9, R0, 0x1, 0x1f ;  /* 0x0c201f0000097f89 */ /* 0x000e6200000e0000 */
[----:B------:R-:W-:Y:S01]  /*82b0*/  IMAD.MOV.U32 R6, RZ, RZ, RZ ;  /* 0x000000ffff067224 */ /* 0x000fe200078e00ff */
[----:B------:R-:W-:Y:S02]  /*82c0*/  UISETP.NE.AND UP0, UPT, UR36, 0x2, UPT ;  /* 0x000000022400788c */ /* 0x000fe4000bf05270 */
[----:B------:R-:W2:Y:S02]  /*82d0*/  SHFL.BFLY PT, R8, R11, 0x1, 0x1f ;  /* 0x0c201f000b087f89 */ /* 0x000ea400000e0000 */
[----:B------:R-:W-:Y:S02]  /*82e0*/  USEL UR4, URZ, 0x1, UP0 ;  /* 0x000000013f047887 */ /* 0x000fe40008000000 */
[----:B------:R-:W-:-:S04]  /*82f0*/  USEL UR36, UR36, URZ, UP0 ;  /* 0x0000003f24247287 */ /* 0x000fc80008000000 */
[----:B------:R-:W-:Y:S01]  /*8300*/  LOP3.LUT R2, R2, UR4, RZ, 0x3c, !PT ;  /* 0x0000000402027c12 */ /* 0x000fe2000f8e3cff */
[----:B-1----:R-:W-:Y:S01]  /*8310*/  FADD.FTZ R10, R0, R9 ;  /* 0x00000009000a7221 */ /* 0x002fe20000010000 */
[----:B------:R-:W-:Y:S02]  /*8320*/  IMAD.MOV.U32 R9, RZ, RZ, RZ ;  /* 0x000000ffff097224 */ /* 0x000fe400078e00ff */
[----:B------:R-:W-:Y:S02]  /*8330*/  @!P2 IMAD R0, R3, 0x40, R16 ;  /* 0x000000400300a824 */ /* 0x000fe400078e0210 */
[----:B--2---:R-:W-:Y:S01]  /*8340*/  FADD.FTZ R8, R11, R8 ;  /* 0x000000080b087221 */ /* 0x004fe20000010000 */
[----:B------:R-:W-:Y:S01]  /*8350*/  FSETP.NE.FTZ.AND P0, PT, R10, RZ, PT ;  /* 0x000000ff0a00720b */ /* 0x000fe20003f15000 */
[----:B------:R-:W-:Y:S01]  /*8360*/  IMAD.MOV.U32 R3, RZ, RZ, -0x800000 ;  /* 0xff800000ff037424 */ /* 0x000fe200078e00ff */
[----:B------:R-:W-:Y:S01]  /*8370*/  @!P2 LEA R12, R0, UR37, 0x2 ;  /* 0x00000025000cac11 */ /* 0x000fe2000f8e10ff */
[----:B------:R-:W-:Y:S01]  /*8380*/  IMAD.MOV.U32 R0, RZ, RZ, -0x800000 ;  /* 0xff800000ff007424 */ /* 0x000fe200078e00ff */
[----:B------:R-:W-:-:S09]  /*8390*/  FSETP.NE.FTZ.AND P1, PT, R8, RZ, PT ;  /* 0x000000ff0800720b */ /* 0x000fd20003f35000 */
[----:B------:R-:W1:Y:S01]  /*83a0*/  @P0 MUFU.RCP R9, R10 ;  /* 0x0000000a00090308 */ /* 0x000e620000001000 */
[----:B------:R-:W-:-:S03]  /*83b0*/  @P0 FMUL.FTZ R11, R7, 0.69314718246459960938 ;  /* 0x3f317218070b0820 */ /* 0x000fc60000410000 */
[----:B------:R-:W-:-:S04]  /*83c0*/  @P1 FMUL.FTZ R7, R7, 0.69314718246459960938 ;  /* 0x3f31721807071820 */ /* 0x000fc80000410000 */
[----:B------:R-:W2:Y:S08]  /*83d0*/  @P1 MUFU.RCP R6, R8 ;  /* 0x0000000800061308 */ /* 0x000eb00000001000 */
[----:B------:R-:W3:Y:S01]  /*83e0*/  @P0 MUFU.LG2 R10, R10 ;  /* 0x0000000a000a0308 */ /* 0x000ee20000000c00 */
[----:B-1----:R1:W-:Y:S01]  /*83f0*/  @!P2 STS [R12+0x38400], R9 ;  /* 0x038400090c00a388 */ /* 0x0023e20000000800 */
[-C--:B0-----:R-:W-:Y:S01]  /*8400*/  FMUL.FTZ R154, R92, R9.reuse ;  /* 0x000000095c9a7220 */ /* 0x081fe20000410000 */
[-C--:B------:R-:W-:Y:S01]  /*8410*/  FMUL.FTZ R207, R24, R9.reuse ;  /* 0x0000000918cf7220 */ /* 0x080fe20000410000 */
[-C--:B------:R-:W-:Y:S01]  /*8420*/  FMUL.FTZ R204, R25, R9.reuse ;  /* 0x0000000919cc7220 */ /* 0x080fe20000410000 */
[-C--:B------:R-:W-:Y:S01]  /*8430*/  FMUL.FTZ R203, R28, R9.reuse ;  /* 0x000000091ccb7220 */ /* 0x080fe20000410000 */
[-C--:B------:R-:W-:Y:S01]  /*8440*/  FMUL.FTZ R21, R29, R9.reuse ;  /* 0x000000091d157220 */ /* 0x080fe20000410000 */
[-C--:B------:R-:W-:Y:S01]  /*8450*/  FMUL.FTZ R210, R32, R9.reuse ;  /* 0x0000000920d27220 */ /* 0x080fe20000410000 */
[----:B------:R-:W0:Y:S01]  /*8460*/  @P1 MUFU.LG2 R8, R8 ;  /* 0x0000000800081308 */ /* 0x000e220000000c00 */
[----:B--2---:R1:W-:Y:S01]  /*8470*/  @!P2 STS [R12+0x38420], R6 ;  /* 0x038420060c00a388 */ /* 0x0043e20000000800 */
[-C--:B------:R-:W-:Y:S01]  /*8480*/  FMUL.FTZ R209, R33, R9.reuse ;  /* 0x0000000921d17220 */ /* 0x080fe20000410000 */
[-C--:B------:R-:W-:Y:S01]  /*8490*/  FMUL.FTZ R208, R36, R9.reuse ;  /* 0x0000000924d07220 */ /* 0x080fe20000410000 */
[-C--:B------:R-:W-:Y:S01]  /*84a0*/  FMUL.FTZ R206, R37, R9.reuse ;  /* 0x0000000925ce7220 */ /* 0x080fe20000410000 */
[-C--:B------:R-:W-:Y:S01]  /*84b0*/  FMUL.FTZ R205, R40, R9.reuse ;  /* 0x0000000928cd7220 */ /* 0x080fe20000410000 */
[-C--:B------:R-:W-:Y:S01]  /*84c0*/  FMUL.FTZ R202, R41, R9.reuse ;  /* 0x0000000929ca7220 */ /* 0x080fe20000410000 */
[-C--:B------:R-:W-:Y:S01]  /*84d0*/  FMUL.FTZ R201, R44, R9.reuse ;  /* 0x000000092cc97220 */ /* 0x080fe20000410000 */
[-C--:B------:R-:W-:Y:S01]  /*84e0*/  FMUL.FTZ R199, R45, R9.reuse ;  /* 0x000000092dc77220 */ /* 0x080fe20000410000 */
[----:B---3--:R-:W-:Y:S01]  /*84f0*/  @P0 FMUL.FTZ R10, R10, 0.69314718246459960938 ;  /* 0x3f3172180a0a0820 */ /* 0x008fe20000410000 */
        /* <DEDUP_REMOVED lines=118> */
[----:B-1----:R-:W-:Y:S06]  /*8c60*/  BAR.ARV 0xe, 0x100 ;  /* 0x0384000000007b1d */ /* 0x002fec0000002000 */
.L_x_199:
        /* <DEDUP_REMOVED lines=43> */
[----:B------:R-:W-:Y:S01]  /*8f20*/  LOP3.LUT R20, R49, 0x380, RZ, 0xc0, !PT ;  /* 0x0000038031147812 */ /* 0x000fe200078ec0ff */
[--C-:B------:R-:W-:Y:S01]  /*8f30*/  IMAD.X R9, RZ, RZ, R5.reuse, P2 ;  /* 0x000000ffff097224 */ /* 0x100fe200010e0605 */
[----:B------:R-:W-:Y:S02]  /*8f40*/  IADD3 R53, P6, R4, 0x2020, RZ ;  /* 0x0000202004357810 */ /* 0x000fe40007fde0ff */
[----:B------:R-:W-:Y:S02]  /*8f50*/  LOP3.LUT R8, R33, 0x380, RZ, 0xc0, !PT ;  /* 0x0000038021087812 */ /* 0x000fe400078ec0ff */
[----:B------:R-:W-:Y:S01]  /*8f60*/  LOP3.LUT R10, R37, 0x380, RZ, 0xc0, !PT ;  /* 0x00000380250a7812 */ /* 0x000fe200078ec0ff */
[----:B------:R-:W-:Y:S01]  /*8f70*/  IMAD.X R45, RZ, RZ, R5, P6 ;  /* 0x000000ffff2d7224 */ /* 0x000fe200030e0605 */
[----:B------:R-:W-:Y:S02]  /*8f80*/  SHF.R.U64 R20, R20, 0x3, RZ ;  /* 0x0000000314147819 */ /* 0x000fe400000012ff */
[----:B------:R-:W-:-:S02]  /*8f90*/  IADD3 R57, P3, R4, 0x4000, RZ ;  /* 0x0000400004397810 */ /* 0x000fc40007f7e0ff */
[----:B------:R-:W-:Y:S02]  /*8fa0*/  IADD3 R40, P2, R4, 0x2060, RZ ;  /* 0x0000206004287810 */ /* 0x000fe40007f5e0ff */
[----:B------:R-:W-:Y:S01]  /*8fb0*/  SHF.R.U64 R8, R8, 0x3, RZ ;  /* 0x0000000308087819 */ /* 0x000fe200000012ff */
[--C-:B------:R-:W-:Y:S01]  /*8fc0*/  IMAD.X R123, RZ, RZ, R5.reuse, P3 ;  /* 0x000000ffff7b7224 */ /* 0x100fe200018e0605 */
[----:B------:R-:W-:Y:S01]  /*8fd0*/  SHF.R.U64 R10, R10, 0x3, RZ ;  /* 0x000000030a0a7819 */ /* 0x000fe200000012ff */
[----:B------:R-:W-:Y:S01]  /*8fe0*/  IMAD.X R119, RZ, RZ, R5, P2 ;  /* 0x000000ffff777224 */ /* 0x000fe200010e0605 */
[----:B------:R-:W-:Y:S02]  /*8ff0*/  LOP3.LUT R32, R53, 0x380, RZ, 0xc0, !PT ;  /* 0x0000038035207812 */ /* 0x000fe400078ec0ff */
[----:B------:R-:W-:Y:S02]  /*9000*/  LOP3.LUT R28, R20, R49, RZ, 0x3c, !PT ;  /* 0x00000031141c7212 */ /* 0x000fe400078e3cff */
[----:B------:R-:W-:-:S02]  /*9010*/  IADD3 R36, P1, R4, 0x2040, RZ ;  /* 0x0000204004247810 */ /* 0x000fc40007f3e0ff */
[----:B------:R-:W-:Y:S02]  /*9020*/  LOP3.LUT R20, R57, 0x380, RZ, 0xc0, !PT ;  /* 0x0000038039147812 */ /* 0x000fe400078ec0ff */
[----:B------:R-:W-:Y:S01]  /*9030*/  IADD3 R48, P5, R4, 0x4040, RZ ;  /* 0x0000404004307810 */ /* 0x000fe20007fbe0ff */
[--C-:B------:R-:W-:Y:S01]  /*9040*/  IMAD.X R115, RZ, RZ, R5.reuse, P1 ;  /* 0x000000ffff737224 */ /* 0x100fe200008e0605 */
[----:B------:R-:W-:Y:S02]  /*9050*/  LOP3.LUT R8, R8, R33, RZ, 0x3c, !PT ;  /* 0x0000002108087212 */ /* 0x000fe400078e3cff */
[----:B------:R-:W-:Y:S01]  /*9060*/  LOP3.LUT R10, R10, R37, RZ, 0x3c, !PT ;  /* 0x000000250a0a7212 */ /* 0x000fe200078e3cff */
[----:B------:R-:W-:Y:S01]  /*9070*/  IMAD.X R131, RZ, RZ, R5, P5 ;  /* 0x000000ffff837224 */ /* 0x000fe200028e0605 */
[----:B------:R-:W-:Y:S02]  /*9080*/  SHF.R.U64 R32, R32, 0x3, RZ ;  /* 0x0000000320207819 */ /* 0x000fe400000012ff */
[----:B------:R-:W-:-:S02]  /*9090*/  IADD3 R61, P4, R4, 0x4020, RZ ;  /* 0x00004020043d7810 */ /* 0x000fc40007f9e0ff */
[----:B------:R-:W-:Y:S02]  /*90a0*/  IADD3 R14, P2, R4, 0x6020, RZ ;  /* 0x00006020040e7810 */ /* 0x000fe40007f5e0ff */
[----:B------:R-:W-:Y:S01]  /*90b0*/  LOP3.LUT R33, R36, 0x380, RZ, 0xc0, !PT ;  /* 0x0000038024217812 */ /* 0x000fe200078ec0ff */
[--C-:B------:R-:W-:Y:S01]  /*90c0*/  IMAD.X R127, RZ, RZ, R5.reuse, P4 ;  /* 0x000000ffff7f7224 */ /* 0x100fe200020e0605 */
[----:B------:R-:W-:Y:S01]  /*90d0*/  LOP3.LUT R37, R40, 0x380, RZ, 0xc0, !PT ;  /* 0x0000038028257812 */ /* 0x000fe200078ec0ff */
[----:B------:R-:W-:Y:S01]  /*90e0*/  IMAD.X R143, RZ, RZ, R5, P2 ;  /* 0x000000ffff8f7224 */ /* 0x000fe200010e0605 */
[----:B------:R-:W-:Y:S02]  /*90f0*/  SHF.R.U64 R20, R20, 0x3, RZ ;  /* 0x0000000314147819 */ /* 0x000fe400000012ff */
[----:B------:R-:W-:Y:S02]  /*9100*/  LOP3.LUT R15, R4, 0x380, RZ, 0xc0, !PT ;  /* 0x00000380040f7812 */ /* 0x000fe400078ec0ff */
[----:B------:R-:W-:-:S02]  /*9110*/  LOP3.LUT R44, R32, R53, RZ, 0x3c, !PT ;  /* 0x00000035202c7212 */ /* 0x000fc400078e3cff */
[----:B------:R-:W-:Y:S02]  /*9120*/  SHF.R.U64 R33, R33, 0x3, RZ ;  /* 0x0000000321217819 */ /* 0x000fe400000012ff */
[----:B------:R-:W-:Y:S02]  /*9130*/  SHF.R.U64 R37, R37, 0x3, RZ ;  /* 0x0000000325257819 */ /* 0x000fe400000012ff */
[----:B------:R-:W-:Y:S02]  /*9140*/  LOP3.LUT R32, R61, 0x380, RZ, 0xc0, !PT ;  /* 0x000003803d207812 */ /* 0x000fe400078ec0ff */
[----:B------:R-:W-:Y:S02]  /*9150*/  LOP3.LUT R122, R20, R57, RZ, 0x3c, !PT ;  /* 0x00000039147a7212 */ /* 0x000fe400078e3cff */
[----:B------:R-:W-:Y:S02]  /*9160*/  IADD3 R57, P5, R110, 0x6000, RZ ;  /* 0x000060006e397810 */ /* 0x000fe40007fbe0ff */
[----:B------:R-:W-:-:S02]  /*9170*/  IADD3 R12, P3, R4, 0x6040, RZ ;  /* 0x00006040040c7810 */ /* 0x000fc40007f7e0ff */
[----:B------:R-:W-:Y:S02]  /*9180*/  IADD3 R7, P4, R4, 0x6060, RZ ;  /* 0x0000606004077810 */ /* 0x000fe40007f9e0ff */
[----:B------:R-:W-:Y:S01]  /*9190*/  SHF.R.U64 R15, R15, 0x3, RZ ;  /* 0x000000030f0f7819 */ /* 0x000fe200000012ff */
[--C-:B------:R-:W-:Y:S01]  /*91a0*/  IMAD.X R13, RZ, RZ, R5.reuse, P3 ;  /* 0x000000ffff0d7224 */ /* 0x100fe200018e0605 */
[----:B------:R-:W-:Y:S02]  /*91b0*/  IADD3 R69, P2, R110, 0x3000, RZ ;  /* 0x000030006e457810 */ /* 0x000fe40007f5e0ff */
[----:B------:R-:W-:Y:S02]  /*91c0*/  IADD3 R65, P6, R4, 0x4060, RZ ;  /* 0x0000406004417810 */ /* 0x000fe40007fde0ff */
[----:B------:R-:W-:Y:S02]  /*91d0*/  LOP3.LUT R114, R33, R36, RZ, 0x3c, !PT ;  /* 0x0000002421727212 */ /* 0x000fe400078e3cff */
[----:B------:R-:W-:Y:S01]  /*91e0*/  LOP3.LUT R118, R37, R40, RZ, 0x3c, !PT ;  /* 0x0000002825767212 */ /* 0x000fe200078e3cff */
[----:B------:R-:W-:Y:S01]  /*91f0*/  IMAD.X R135, RZ, RZ, R5, P6 ;  /* 0x000000ffff877224 */ /* 0x000fe200030e0605 */
[----:B------:R-:W-:-:S02]  /*9200*/  SHF.R.U64 R32, R32, 0x3, RZ ;  /* 0x0000000320207819 */ /* 0x000fc400000012ff */
[----:B------:R-:W-:Y:S02]  /*9210*/  IADD3 R6, P1, R4, 0x6000, RZ ;  /* 0x0000600004067810 */ /* 0x000fe40007f3e0ff */
[----:B------:R-:W-:Y:S02]  /*9220*/  LOP3.LUT R33, R48, 0x380, RZ, 0xc0, !PT ;  /* 0x0000038030217812 */ /* 0x000fe400078ec0ff */
[----:B------:R-:W-:Y:S01]  /*9230*/  LOP3.LUT R37, R14, 0x380, RZ, 0xc0, !PT ;  /* 0x000003800e257812 */ /* 0x000fe200078ec0ff */
[--C-:B------:R-:W-:Y:S01]  /*9240*/  IMAD.X R139, RZ, RZ, R5.reuse, P1 ;  /* 0x000000ffff8b7224 */ /* 0x100fe200008e0605 */
[----:B------:R-:W-:Y:S02]  /*9250*/  LOP3.LUT R56, R57, 0x380, RZ, 0xc0, !PT ;  /* 0x0000038039387812 */ /* 0x000fe400078ec0ff */
[----:B------:R-:W-:Y:S01]  /*9260*/  LOP3.LUT R4, R15, R4, RZ, 0x3c, !PT ;  /* 0x000000040f047212 */ /* 0x000fe200078e3cff */
[----:B------:R-:W-:Y:S01]  /*9270*/  IMAD.X R15, RZ, RZ, R5, P4 ;  /* 0x000000ffff0f7224 */ /* 0x000fe200020e0605 */
[----:B------:R-:W-:-:S02]  /*9280*/  LOP3.LUT R20, R7, 0x380, RZ, 0xc0, !PT ;  /* 0x0000038007147812 */ /* 0x000fc400078ec0ff */
[----:B------:R-:W-:Y:S02]  /*9290*/  LOP3.LUT R68, R69, 0x380, RZ, 0xc0, !PT ;  /* 0x0000038045447812 */ /* 0x000fe400078ec0ff */
[----:B------:R-:W-:Y:S02]  /*92a0*/  LOP3.LUT R41, R12, 0x380, RZ, 0xc0, !PT ;  /* 0x000003800c297812 */ /* 0x000fe400078ec0ff */
[----:B------:R-:W-:Y:S02]  /*92b0*/  LOP3.LUT R126, R32, R61, RZ, 0x3c, !PT ;  /* 0x0000003d207e7212 */ /* 0x000fe400078e3cff */
[C---:B------:R-:W-:Y:S02]  /*92c0*/  IADD3 R77, P4, R110.reuse, 0x1000, RZ ;  /* 0x000010006e4d7810 */ /* 0x040fe40007f9e0ff */
[----:B------:R-:W-:Y:S02]  /*92d0*/  IADD3 R73, P3, R110, 0x2000, RZ ;  /* 0x000020006e497810 */ /* 0x000fe40007f7e0ff */
[----:B------:R-:W-:-:S02]  /*92e0*/  SHF.R.U64 R33, R33, 0x3, RZ ;  /* 0x0000000321217819 */ /* 0x000fc400000012ff */
[----:B------:R-:W-:Y:S02]  /*92f0*/  SHF.R.U64 R37, R37, 0x3, RZ ;  /* 0x0000000325257819 */ /* 0x000fe400000012ff */
[----:B------:R-:W-:Y:S02]  /*9300*/  IADD3 R61, P6, R110, 0x5000, RZ ;  /* 0x000050006e3d7810 */ /* 0x000fe40007fde0ff */
[----:B------:R-:W-:Y:S02]  /*9310*/  SHF.R.U64 R56, R56, 0x3, RZ ;  /* 0x0000000338387819 */ /* 0x000fe400000012ff */
[----:B------:R-:W-:Y:S02]  /*9320*/  SHF.R.U64 R20, R20, 0x3, RZ ;  /* 0x0000000314147819 */ /* 0x000fe400000012ff */
[----:B------:R-:W-:Y:S02]  /*9330*/  SHF.R.U64 R68, R68, 0x3, RZ ;  /* 0x0000000344447819 */ /* 0x000fe400000012ff */
[----:B------:R-:W-:-:S02]  /*9340*/  SHF.R.U64 R41, R41, 0x3, RZ ;  /* 0x0000000329297819 */ /* 0x000fc400000012ff */
[----:B------:R-:W-:Y:S02]  /*9350*/  LOP3.LUT R76, R77, 0x380, RZ, 0xc0, !PT ;  /* 0x000003804d4c7812 */ /* 0x000fe400078ec0ff */
[----:B------:R-:W-:Y:S02]  /*9360*/  LOP3.LUT R72, R73, 0x380, RZ, 0xc0, !PT ;  /* 0x0000038049487812 */ /* 0x000fe400078ec0ff */
[----:B------:R-:W-:Y:S02]  /*9370*/  LOP3.LUT R36, R65, 0x380, RZ, 0xc0, !PT ;  /* 0x0000038041247812 */ /* 0x000fe400078ec0ff */
[----:B------:R-:W-:Y:S02]  /*9380*/  LOP3.LUT R130, R33, R48, RZ, 0x3c, !PT ;  /* 0x0000003021827212 */ /* 0x000fe400078e3cff */
[----:B------:R-:W-:Y:S02]  /*9390*/  LOP3.LUT R142, R37, R14, RZ, 0x3c, !PT ;  /* 0x0000000e258e7212 */ /* 0x000fe400078e3cff */
[----:B------:R-:W-:-:S02]  /*93a0*/  LOP3.LUT R60, R61, 0x380, RZ, 0xc0, !PT ;  /* 0x000003803d3c7812 */ /* 0x000fc400078ec0ff */
[----:B------:R-:W-:Y:S01]  /*93b0*/  LOP3.LUT R56, R56, R57, RZ, 0x3c, !PT ;  /* 0x0000003938387212 */ /* 0x000fe200078e3cff */
[--C-:B------:R-:W-:Y:S01]  /*93c0*/  IMAD.X R57, RZ, RZ, R111.reuse, P5 ;  /* 0x000000ffff397224 */ /* 0x100fe200028e066f */
[----:B------:R-:W-:Y:S02]  /*93d0*/  LOP3.LUT R33, R6, 0x380, RZ, 0xc0, !PT ;  /* 0x0000038006217812 */ /* 0x000fe400078ec0ff */
[----:B------:R-:W-:Y:S02]  /*93e0*/  LOP3.LUT R14, R20, R7, RZ, 0x3c, !PT ;  /* 0x00000007140e7212 */ /* 0x000fe400078e3cff */
[----:B------:R-:W-:Y:S01]  /*93f0*/  LOP3.LUT R68, R68, R69, RZ, 0x3c, !PT ;  /* 0x0000004544447212 */ /* 0x000fe200078e3cff */
[----:B------:R-:W-:Y:S01]  /*9400*/  IMAD.X R69, RZ, RZ, R111, P2 ;  /* 0x000000ffff457224 */ /* 0x000fe200010e066f */
[----:B------:R-:W-:Y:S02]  /*9410*/  LOP3.LUT R12, R41, R12, RZ, 0x3c, !PT ;  /* 0x0000000c290c7212 */ /* 0x000fe400078e3cff */
[----:B------:R-:W-:-:S02]  /*9420*/  IADD3 R7, P5, R110, 0xc000, RZ ;  /* 0x0000c0006e077810 */ /* 0x000fc40007fbe0ff */
[----:B------:R-:W-:Y:S02]  /*9430*/  SHF.R.U64 R76, R76, 0x3, RZ ;  /* 0x000000034c4c7819 */ /* 0x000fe400000012ff */
[----:B------:R-:W-:Y:S02]  /*9440*/  SHF.R.U64 R72, R72, 0x3, RZ ;  /* 0x0000000348487819 */ /* 0x000fe400000012ff */
[----:B------:R-:W-:Y:S02]  /*9450*/  IADD3 R41, P2, R110, 0x9000, RZ ;  /* 0x000090006e297810 */ /* 0x000fe40007f5e0ff */
[----:B------:R-:W-:Y:S02]  /*9460*/  SHF.R.U64 R36, R36, 0x3, RZ ;  /* 0x0000000324247819 */ /* 0x000fe400000012ff */
[----:B------:R-:W-:Y:S02]  /*9470*/  SHF.R.U64 R60, R60, 0x3, RZ ;  /* 0x000000033c3c7819 */ /* 0x000fe400000012ff */
[----:B------:R-:W-:-:S02]  /*9480*/  SHF.R.U64 R33, R33, 0x3, RZ ;  /* 0x0000000321217819 */ /* 0x000fc400000012ff */
[----:B------:R-:W-:Y:S02]  /*9490*/  LOP3.LUT R20, R7, 0x380, RZ, 0xc0, !PT ;  /* 0x0000038007147812 */ /* 0x000fe400078ec0ff */
[----:B------:R-:W-:Y:S01]  /*94a0*/  LOP3.LUT R76, R76, R77, RZ, 0x3c, !PT ;  /* 0x0000004d4c4c7212 */ /* 0x000fe200078e3cff */
[--C-:B------:R-:W-:Y:S01]  /*94b0*/  IMAD.X R77, RZ, RZ, R111.reuse, P4 ;  /* 0x000000ffff4d7224 */ /* 0x100fe200020e066f */
[----:B------:R-:W-:Y:S01]  /*94c0*/  LOP3.LUT R72, R72, R73, RZ, 0x3c, !PT ;  /* 0x0000004948487212 */ /* 0x000fe200078e3cff */
[--C-:B------:R-:W-:Y:S01]  /*94d0*/  IMAD.X R73, RZ, RZ, R111.reuse, P3 ;  /* 0x000000ffff497224 */ /* 0x100fe200018e066f */
[----:B------:R-:W-:Y:S02]  /*94e0*/  LOP3.LUT R40, R41, 0x380, RZ, 0xc0, !PT ;  /* 0x0000038029287812 */ /* 0x000fe400078ec0ff */
[----:B------:R-:W-:Y:S02]  /*94f0*/  LOP3.LUT R134, R36, R65, RZ, 0x3c, !PT ;  /* 0x0000004124867212 */ /* 0x000fe400078e3cff */
[----:B------:R-:W-:Y:S01]  /*9500*/  LOP3.LUT R60, R60, R61, RZ, 0x3c, !PT ;  /* 0x0000003d3c3c7212 */ /* 0x000fe200078e3cff */
[----:B------:R-:W-:Y:S01]  /*9510*/  IMAD.X R61, RZ, RZ, R111, P6 ;  /* 0x000000ffff3d7224 */ /* 0x000fe200030e066f */
[----:B------:R-:W-:-:S02]  /*9520*/  LOP3.LUT R138, R33, R6, RZ, 0x3c, !PT ;  /* 0x00000006218a7212 */ /* 0x000fc400078e3cff */
[C---:B------:R-:W-:Y:S02]  /*9530*/  IADD3 R65, P1, R110.reuse, 0x4000, RZ ;  /* 0x000040006e417810 */ /* 0x040fe40007f3e0ff */
[C---:B------:R-:W-:Y:S02]  /*9540*/  IADD3 R53, P4, R110.reuse, 0x7000, RZ ;  /* 0x000070006e357810 */ /* 0x040fe40007f9e0ff */
[C---:B------:R-:W-:Y:S02]  /*9550*/  IADD3 R49, P3, R110.reuse, 0x8000, RZ ;  /* 0x000080006e317810 */ /* 0x040fe40007f7e0ff */
[----:B------:R-:W-:Y:S02]  /*9560*/  IADD3 R33, P6, R110, 0xb000, RZ ;  /* 0x0000b0006e217810 */ /* 0x000fe40007fde0ff */
[----:B------:R-:W-:Y:S02]  /*9570*/  SHF.R.U64 R20, R20, 0x3, RZ ;  /* 0x0000000314147819 */ /* 0x000fe400000012ff */
[----:B------:R-:W-:-:S02]  /*9580*/  SHF.R.U64 R40, R40, 0x3, RZ ;  /* 0x0000000328287819 */ /* 0x000fc400000012ff */
[----:B------:R-:W-:Y:S02]  /*9590*/  LOP3.LUT R64, R65, 0x380, RZ, 0xc0, !PT ;  /* 0x0000038041407812 */ /* 0x000fe400078ec0ff */
[----:B------:R-:W-:Y:S02]  /*95a0*/  LOP3.LUT R52, R53, 0x380, RZ, 0xc0, !PT ;  /* 0x0000038035347812 */ /* 0x000fe400078ec0ff */
[----:B------:R-:W-:Y:S02]  /*95b0*/  LOP3.LUT R48, R49, 0x380, RZ, 0xc0, !PT ;  /* 0x0000038031307812 */ /* 0x000fe400078ec0ff */
[----:B------:R-:W-:Y:S02]  /*95c0*/  LOP3.LUT R32, R33, 0x380, RZ, 0xc0, !PT ;  /* 0x0000038021207812 */ /* 0x000fe400078ec0ff */
[----:B------:R-:W-:Y:S02]  /*95d0*/  LOP3.LUT R20, R20, R7, RZ, 0x3c, !PT ;  /* 0x0000000714147212 */ /* 0x000fe400078e3cff */
[----:B------:R-:W-:Y:S01]  /*95e0*/  LOP3.LUT R40, R40, R41, RZ, 0x3c, !PT ;  /* 0x0000002928287212 */ /* 0x000fe200078e3cff */
[----:B------:R-:W-:Y:S01]  /*95f0*/  IMAD.X R41, RZ, RZ, R111, P2 ;  /* 0x000000ffff297224 */ /* 0x000fe200010e066f */
[----:B------:R-:W-:-:S02]  /*9600*/  MOV R81, R4 ;  /* 0x0000000400517202 */ /* 0x000fc40000000f00 */
[----:B------:R-:W-:Y:S02]  /*9610*/  F2FP.BF16.F32.PACK_AB R7, R31, R30 ;  /* 0x0000001e1f07723e */ /* 0x000fe400000010ff */
[----:B------:R-:W-:Y:S02]  /*9620*/  F2FP.BF16.F32.PACK_AB R5, R27, R26 ;  /* 0x0000001a1b05723e */ /* 0x000fe400000010ff */
[----:B------:R-:W-:Y:S02]  /*9630*/  LOP3.LUT R31, R110, 0x380, RZ, 0xc0, !PT ;  /* 0x000003806e1f7812 */ /* 0x000fe400078ec0ff */
[----:B------:R-:W-:Y:S02]  /*9640*/  SHF.R.U64 R64, R64, 0x3, RZ ;  /* 0x0000000340407819 */ /* 0x000fe400000012ff */
[----:B------:R-:W-:Y:S02]  /*9650*/  SHF.R.U64 R52, R52, 0x3, RZ ;  /* 0x0000000334347819 */ /* 0x000fe400000012ff */
[----:B------:R-:W-:-:S02]  /*9660*/  SHF.R.U64 R48, R48, 0x3, RZ ;  /* 0x0000000330307819 */ /* 0x000fc400000012ff */
[----:B------:R-:W-:Y:S02]  /*9670*/  IADD3 R27, P2, R110, 0xf000, RZ ;  /* 0x0000f0006e1b7810 */ /* 0x000fe40007f5e0ff */
[----:B------:R-:W-:Y:S02]  /*9680*/  SHF.R.U64 R32, R32, 0x3, RZ ;  /* 0x0000000320207819 */ /* 0x000fe400000012ff */
[----:B------:R-:W-:Y:S01]  /*9690*/  F2FP.BF16.F32.PACK_AB R4, R204, R207 ;  /* 0x000000cfcc04723e */ /* 0x000fe200000010ff */
[--C-:B------:R-:W-:Y:S01]  /*96a0*/  IMAD.X R89, RZ, RZ, R111.reuse, P2 ;  /* 0x000000ffff597224 */ /* 0x100fe200010e066f */
[----:B------:R-:W-:Y:S01]  /*96b0*/  F2FP.BF16.F32.PACK_AB R6, R21, R203 ;  /* 0x000000cb1506723e */ /* 0x000fe200000010ff */
[--C-:B------:R-:W-:Y:S01]  /*96c0*/  IMAD.X R21, RZ, RZ, R111.reuse, P5 ;  /* 0x000000ffff157224 */ /* 0x100fe200028e066f */
[----:B------:R-:W-:Y:S02]  /*96d0*/  SHF.R.U64 R31, R31, 0x3, RZ ;  /* 0x000000031f1f7819 */ /* 0x000fe400000012ff */
        /* <DEDUP_REMOVED lines=8> */
[----:B------:R-:W-:-:S02]  /*9760*/  LOP3.LUT R32, R32, R33, RZ, 0x3c, !PT ;  /* 0x0000002120207212 */ /* 0x000fc400078e3cff */
[C---:B------:R-:W-:Y:S02]  /*9770*/  IADD3 R37, P1, R110.reuse, 0xa000, RZ ;  /* 0x0000a0006e257810 */ /* 0x040fe40007f3e0ff */
[C---:B------:R-:W-:Y:S02]  /*9780*/  IADD3 R85, P4, R110.reuse, 0xd000, RZ ;  /* 0x0000d0006e557810 */ /* 0x040fe40007f9e0ff */
[----:B------:R-:W-:Y:S02]  /*9790*/  IADD3 R33, P3, R110, 0xe000, RZ ;  /* 0x0000e0006e217810 */ /* 0x000fe40007f7e0ff */
[----:B------:R-:W-:Y:S02]  /*97a0*/  LOP3.LUT R110, R31, R110, RZ, 0x3c, !PT ;  /* 0x0000006e1f6e7212 */ /* 0x000fe400078e3cff */
[----:B------:R-:W-:Y:S02]  /*97b0*/  SHF.R.U64 R26, R26, 0x3, RZ ;  /* 0x000000031a1a7819 */ /* 0x000fe400000012ff */
[----:B------:R-:W-:-:S02]  /*97c0*/  MOV R31, R8 ;  /* 0x00000008001f7202 */ /* 0x000fc40000000f00 */
[----:B------:R-:W-:Y:S01]  /*97d0*/  MOV R30, R10 ;  /* 0x0000000a001e7202 */ /* 0x000fe20000000f00 */
[----:B0-----:R-:W-:Y:S01]  /*97e0*/  IMAD.X R81, RZ, RZ, R111, P3 ;  /* 0x000000ffff517224 */ /* 0x001fe200018e066f */
[----:B------:R-:W-:Y:S02]  /*97f0*/  F2FP.BF16.F32.PACK_AB R4, R209, R210 ;  /* 0x000000d2d104723e */ /* 0x000fe400000010ff */
[----:B------:R-:W-:Y:S02]  /*9800*/  F2FP.BF16.F32.PACK_AB R5, R35, R34 ;  /* 0x000000222305723e */ /* 0x000fe400000010ff */
[----:B------:R-:W-:Y:S02]  /*9810*/  F2FP.BF16.F32.PACK_AB R6, R206, R208 ;  /* 0x000000d0ce06723e */ /* 0x000fe400000010ff */
[----:B------:R-:W-:Y:S02]  /*9820*/  F2FP.BF16.F32.PACK_AB R7, R39, R38 ;  /* 0x000000262707723e */ /* 0x000fe400000010ff */
[----:B------:R-:W-:-:S02]  /*9830*/  F2FP.BF16.F32.PACK_AB R8, R202, R205 ;  /* 0x000000cdca08723e */ /* 0x000fc400000010ff */
[----:B------:R-:W-:Y:S01]  /*9840*/  F2FP.BF16.F32.PACK_AB R9, R43, R42 ;  /* 0x0000002a2b09723e */ /* 0x000fe200000010ff */
[----:B------:R0:W-:Y:S01]  /*9850*/  STSM.16.M88.4 [R31], R4 ;  /* 0x000000041f007844 */ /* 0x0001e20000000200 */
        /* <DEDUP_REMOVED lines=67> */
[----:B------:R-:W-:-:S02]  /*9c90*/  F2FP.BF16.F32.PACK_AB R146, R149, R148 ;  /* 0x000000949592723e */ /* 0x000fc400000010ff */
[----:B------:R-:W-:Y:S02]  /*9ca0*/  F2FP.BF16.F32.PACK_AB R147, R151, R150 ;  /* 0x000000969793723e */ /* 0x000fe400000010ff */
[----:B------:R-:W-:Y:S02]  /*9cb0*/  SHF.R.U64 R36, R36, 0x3, RZ ;  /* 0x0000000324247819 */ /* 0x000fe400000012ff */
[----:B------:R-:W-:Y:S01]  /*9cc0*/  SHF.R.U64 R84, R84, 0x3, RZ ;  /* 0x0000000354547819 */ /* 0x000fe200000012ff */
[----:B------:R1:W-:Y:S01]  /*9cd0*/  STSM.16.M88.4 [R35], R144 ;  /* 0x0000009023007844 */ /* 0x0003e20000000200 */
[----:B------:R-:W-:Y:S02]  /*9ce0*/  SHF.R.U64 R80, R80, 0x3, RZ ;  /* 0x0000000350507819 */ /* 0x000fe400000012ff */
[----:B------:R-:W-:Y:S01]  /*9cf0*/  LOP3.LUT R36, R36, R37, RZ, 0x3c, !PT ;  /* 0x0000002524247212 */ /* 0x000fe200078e3cff */
[--C-:B------:R-:W-:Y:S01]  /*9d00*/  IMAD.X R37, RZ, RZ, R111.reuse, P1 ;  /* 0x000000ffff257224 */ /* 0x100fe200008e066f */
[----:B------:R-:W-:Y:S01]  /*9d10*/  LOP3.LUT R84, R84, R85, RZ, 0x3c, !PT ;  /* 0x0000005554547212 */ /* 0x000fe200078e3cff */
[--C-:B------:R-:W-:Y:S01]  /*9d20*/  IMAD.X R85, RZ, RZ, R111.reuse, P4 ;  /* 0x000000ffff557224 */ /* 0x100fe200020e066f */
[----:B------:R-:W-:Y:S01]  /*9d30*/  LOP3.LUT R80, R80, R33, RZ, 0x3c, !PT ;  /* 0x0000002150507212 */ /* 0x000fe200078e3cff */
[----:B------:R-:W-:Y:S01]  /*9d40*/  IMAD.X R33, RZ, RZ, R111, P6 ;  /* 0x000000ffff217224 */ /* 0x000fe200030e066f */
[----:B------:R-:W-:Y:S06]  /*9d50*/  BAR.SYNC.DEFER_BLOCKING 0x1, 0x100 ;  /* 0x0044000000007b1d */ /* 0x000fec0000010000 */
[----:B------:R-:W-:Y:S05]  /*9d60*/  @P0 BRA `(.L_x_221) ;  /* 0x0000000000cc0947 */ /* 0x000fea0003800000 */
[----:B------:R-:W0:Y:S01]  /*9d70*/  LDC R10, c[0x0][0xce8] ;  /* 0x00033a00ff0a7b82 */ /* 0x000e220000000800 */
[----:B-1----:R-:W-:Y:S01]  /*9d80*/  IMAD R4, RZ, RZ, -UR41 ;  /* 0x80000029ff047e24 */ /* 0x002fe2000f8e02ff */
[----:B------:R-:W-:Y:S02]  /*9d90*/  ULDC.64 UR8, c[0x0][0xc90] ;  /* 0x0003240000087ab9 */ /* 0x000fe40000000a00 */
        /* <DEDUP_REMOVED lines=32> */
[----:B------:R-:W-:Y:S01]  /*9fa0*/  IMAD.MOV R9, RZ, RZ, -R19 ;  /* 0x000000ffff097224 */ /* 0x000fe200078e0a13 */
[----:B------:R-:W-:Y:S01]  /*9fb0*/  LEA R11, P0, R4, UR4, 0x2 ;  /* 0x00000004040b7c11 */ /* 0x000fe2000f8010ff */
[----:B------:R-:W-:Y:S01]  /*9fc0*/  IMAD.IADD R5, R5, 0x1, R7 ;  /* 0x0000000105057824 */ /* 0x000fe200078e0207 */
[----:B------:R-:W-:Y:S02]  /*9fd0*/  ULDC UR4, c[0x0][0xb88] ;  /* 0x0002e20000047ab9 */ /* 0x000fe40000000800 */
[----:B------:R-:W-:Y:S01]  /*9fe0*/  IMAD R8, R10, UR4, RZ ;  /* 0x000000040a087c24 */ /* 0x000fe2000f8e02ff */
[----:B------:R-:W-:Y:S01]  /*9ff0*/  SHFL.IDX PT, R6, R11, 0x1, 0x1c1f ;  /* 0x003c1f000b067f89 */ /* 0x000fe200000e0000 */
[----:B------:R-:W-:Y:S02]  /*a000*/  LEA.HI.X R12, R4, UR5, R5, 0x2, P0 ;  /* 0x00000005040c7c11 */ /* 0x000fe400080f1405 */
[----:B------:R-:W-:Y:S01]  /*a010*/  ISETP.NE.AND P0, PT, R18, R9, PT ;  /* 0x000000091200720c */ /* 0x000fe20003f05270 */
[----:B------:R-:W-:Y:S01]  /*a020*/  SHFL.IDX PT, R4, R11, RZ, 0x1c1f ;  /* 0x001c1fff0b047589 */ /* 0x000fe200000e0000 */
[----:B------:R-:W-:-:S02]  /*a030*/  VIADD R9, R15, 0x8 ;  /* 0x000000080f097836 */ /* 0x000fc40000000000 */
[-C--:B------:R-:W-:Y:S01]  /*a040*/  ISETP.GE.OR P1, PT, R15, R8.reuse, P0 ;  /* 0x000000080f00720c */ /* 0x080fe20000726670 */
[----:B------:R-:W0:Y:S02]  /*a050*/  SHFL.IDX PT, R5, R12, RZ, 0x1c1f ;  /* 0x001c1fff0c057589 */ /* 0x000e2400000e0000 */
[----:B------:R-:W-:Y:S02]  /*a060*/  ISETP.GE.OR P0, PT, R9, R8, P0 ;  /* 0x000000080900720c */ /* 0x000fe40000706670 */
[----:B------:R-:W1:Y:S08]  /*a070*/  SHFL.IDX PT, R7, R12, 0x1, 0x1c1f ;  /* 0x003c1f000c077f89 */ /* 0x000e7000000e0000 */
[----:B0-----:R0:W-:Y:S04]  /*a080*/  @!P1 ST.E desc[UR38][R4.64], R3 ;  /* 0x0000000304009985 */ /* 0x0011e8000c101926 */
[----:B-1----:R0:W-:Y:S02]  /*a090*/  @!P0 ST.E desc[UR38][R6.64], R0 ;  /* 0x0000000006008985 */ /* 0x0021e4000c101926 */
.L_x_221:
[----:B------:R-:W2:Y:S01]  /*a0a0*/  LDC R14, c[0x0][0xce8] ;  /* 0x00033a00ff0e7b82 */ /* 0x000ea20000000800 */
[----:B------:R-:W-:Y:S01]  /*a0b0*/  ULDC UR12, c[0x0][0xbc8] ;  /* 0x0002f200000c7ab9 */ /* 0x000fe20000000800 */
[----:B01----:R0:W5:Y:S04]  /*a0c0*/  LD.E.128 R4, desc[UR38][R20.64] ;  /* 0x0000002614047980 */ /* 0x003168000c101d00 */
[----:B------:R-:W5:Y:S02]  /*a0d0*/  LD.E.128 R108, desc[UR38][R110.64] ;  /* 0x000000266e6c7980 */ /* 0x000f64000c101d00 */
[----:B------:R-:W1:Y:S01]  /*a0e0*/  LDC R10, c[0x0][0xd38] ;  /* 0x00034e00ff0a7b82 */ /* 0x000e620000000800 */
[----:B------:R-:W-:Y:S01]  /*a0f0*/  ISETP.GE.AND P1, PT, R190, UR12, PT ;  /* 0x0000000cbe007c0c */ /* 0x000fe2000bf26270 */
[----:B------:R-:W-:Y:S01]  /*a100*/  IMAD R9, RZ, RZ, -UR41 ;  /* 0x80000029ff097e24 */ /* 0x000fe2000f8e02ff */
[----:B------:R-:W-:Y:S01]  /*a110*/  ULDC.64 UR8, c[0x0][0xbe8] ;  /* 0x0002fa0000087ab9 */ /* 0x000fe20000000a00 */
[----:B------:R-:W5:Y:S04]  /*a120*/  LD.E.128 R76, desc[UR38][R76.64] ;  /* 0x000000264c4c7980 */ /* 0x000f68000c101d00 */
[----:B------:R-:W3:Y:S01]  /*a130*/  LDC.64 R12, c[0x0][0xbe0] ;  /* 0x0002f800ff0c7b82 */ /* 0x000ee20000000a00 */
[----:B------:R-:W5:Y:S04]  /*a140*/  LD.E.128 R72, desc[UR38][R72.64] ;  /* 0x0000002648487980 */ /* 0x000f68000c101d00 */
[----:B------:R-:W5:Y:S01]  /*a150*/  LD.E.128 R68, desc[UR38][R68.64] ;  /* 0x0000002644447980 */ /* 0x000f62000c101d00 */
[----:B--2---:R-:W-:-:S03]  /*a160*/  ISETP.NE.AND P3, PT, R14, 0x1, PT ;  /* 0x000000010e00780c */ /* 0x004fc60003f65270 */
        /* <DEDUP_REMOVED lines=11> */
[----:B------:R-:W2:Y:S01]  /*a220*/  @P3 LDC R11, c[0x0][0xcf0] ;  /* 0x00033c00ff0b3b82 */ /* 0x000ea20000000800 */
[----:B------:R-:W-:Y:S01]  /*a230*/  IMAD.SHL.U32 R8, R8, 0x4, RZ ;  /* 0x0000000408087824 */ /* 0x000fe200078e00ff */
[----:B------:R-:W-:Y:S01]  /*a240*/  LOP3.LUT R3, R3, 0x2, R0, 0xe2, !PT ;  /* 0x0000000203037812 */ /* 0x000fe200078ee200 */
[----:B------:R-:W5:Y:S01]  /*a250*/  LD.E.128 R48, desc[UR38][R48.64] ;  /* 0x0000002630307980 */ /* 0x000f62000c101d00 */
[----:B------:R-:W-:Y:S01]  /*a260*/  ISETP.GE.AND P0, PT, R188, UR12, PT ;  /* 0x0000000cbc007c0c */ /* 0x000fe2000bf06270 */
[----:B-1----:R-:W-:Y:S01]  /*a270*/  IMAD R28, R10, R9, UR43 ;  /* 0x0000002b0a1c7e24 */ /* 0x002fe2000f8e0209 */
[----:B------:R-:W-:Y:S01]  /*a280*/  LOP3.LUT R3, R8, 0x4, R3, 0xe2, !PT ;  /* 0x0000000408037812 */ /* 0x000fe200078ee203 */
[----:B------:R-:W-:Y:S01]  /*a290*/  IMAD R0, R211, 0x20, R213 ;  /* 0x00000020d3007824 */ /* 0x000fe200078e02d5 */
[----:B------:R-:W-:Y:S01]  /*a2a0*/  SEL R8, RZ, 0xffffffff, P0 ;  /* 0xffffffffff087807 */ /* 0x000fe20000000000 */
[----:B------:R-:W5:Y:S02]  /*a2b0*/  LD.E.128 R40, desc[UR38][R40.64] ;  /* 0x0000002628287980 */ /* 0x000f64000c101d00 */
[----:B------:R-:W-:-:S02]  /*a2c0*/  IMAD R15, R28, 0x40, R0 ;  /* 0x000000401c0f7824 */ /* 0x000fc400078e0200 */
[----:B------:R-:W-:Y:S01]  /*a2d0*/  IMAD.SHL.U32 R8, R8, 0x8, RZ ;  /* 0x0000000808087824 */ /* 0x000fe200078e00ff */
[----:B------:R-:W-:Y:S01]  /*a2e0*/  ISETP.GE.AND P1, PT, R187, UR12, PT ;  /* 0x0000000cbb007c0c */ /* 0x000fe2000bf26270 */
[----:B------:R-:W5:Y:S01]  /*a2f0*/  LD.E.128 R36, desc[UR38][R36.64] ;  /* 0x0000002624247980 */ /* 0x000f62000c101d00 */
[----:B0-----:R-:W-:Y:S02]  /*a300*/  @P3 IMAD.HI.U32 R0, R15, R20, RZ ;  /* 0x000000140f003227 */ /* 0x001fe400078e00ff */
[----:B------:R-:W-:Y:S01]  /*a310*/  LOP3.LUT R3, R8, 0x8, R3, 0xe2, !PT ;  /* 0x0000000808037812 */ /* 0x000fe200078ee203 */
[----:B------:R-:W-:Y:S01]  /*a320*/  UIMAD UR6, UR10, UR8, URZ ;  /* 0x000000080a0672a4 */ /* 0x000fe2000f8e023f */
[----:B------:R-:W-:Y:S01]  /*a330*/  IMAD.MOV.U32 R8, RZ, RZ, R15 ;  /* 0x000000ffff087224 */ /* 0x000fe200078e000f */
[----:B------:R-:W5:Y:S01]  /*a340*/  LD.E.128 R32, desc[UR38][R32.64] ;  /* 0x0000002620207980 */ /* 0x000f62000c101d00 */
[----:B--2---:R-:W-:-:S03]  /*a350*/  @P3 SHF.R.U32.HI R8, RZ, R11, R0 ;  /* 0x0000000bff083219 */ /* 0x004fc60000011600 */
[----:B------:R-:W5:Y:S01]  /*a360*/  LD.E.128 R84, desc[UR38][R84.64] ;  /* 0x0000002654547980 */ /* 0x000f62000c101d00 */
[----:B------:R-:W-:Y:S01]  /*a370*/  SEL R0, RZ, 0xffffffff, P1 ;  /* 0xffffffffff007807 */ /* 0x000fe20000800000 */
[----:B------:R-:W-:Y:S01]  /*a380*/  UIMAD.WIDE.U32 UR4, UR7, UR8, URZ ;  /* 0x00000008070472a5 */ /* 0x000fe2000f8e003f */
[--C-:B------:R-:W-:Y:S01]  /*a390*/  SHF.R.S32.HI R11, RZ, 0x1f, R8.reuse ;  /* 0x0000001fff0b7819 */ /* 0x100fe20000011408 */
[----:B------:R-:W-:Y:S01]  /*a3a0*/  UIMAD UR6, UR7, UR9, UR6 ;  /* 0x00000009070672a4 */ /* 0x000fe2000f8e0206 */
[----:B------:R-:W-:Y:S01]  /*a3b0*/  ISETP.GE.AND P0, PT, R186, UR12, PT ;  /* 0x0000000cba007c0c */ /* 0x000fe2000bf06270 */
[----:B------:R-:W-:Y:S01]  /*a3c0*/  IMAD.SHL.U32 R0, R0, 0x10, RZ ;  /* 0x0000001000007824 */ /* 0x000fe200078e00ff */
[----:B------:R-:W-:Y:S01]  /*a3d0*/  ULDC.64 UR8, c[0x0][0xbf0] ;  /* 0x0002fc0000087ab9 */ /* 0x000fe20000000a00 */
[----:B------:R-:W-:Y:S01]  /*a3e0*/  UIADD3 UR5, UR5, UR6, URZ ;  /* 0x0000000605057290 */ /* 0x000fe2000fffe03f */
[----:B------:R-:W-:Y:S01]  /*a3f0*/  IMAD.MOV R10, RZ, RZ, -R8 ;  /* 0x000000ffff0a7224 */ /* 0x000fe200078e0a08 */
[----:B------:R-:W-:Y:S01]  /*a400*/  UIMAD UR6, UR11, UR8, URZ ;  /* 0x000000080b0672a4 */ /* 0x000fe2000f8e023f */
[----:B------:R-:W-:Y:S01]  /*a410*/  SEL R9, RZ, 0xffffffff, P0 ;  /* 0xffffffffff097807 */ /* 0x000fe20000000000 */
[----:B---3--:R-:W-:Y:S01]  /*a420*/  IMAD R11, R11, R12, RZ ;  /* 0x0000000c0b0b7224 */ /* 0x008fe200078e02ff */
[----:B------:R-:W-:Y:S01]  /*a430*/  LOP3.LUT R0, R0, 0x10, R3, 0xe2, !PT ;  /* 0x0000001000007812 */ /* 0x000fe200078ee203 */
[----:B------:R-:W-:Y:S01]  /*a440*/  IMAD R3, R14, R10, R15 ;  /* 0x0000000a0e037224 */ /* 0x000fe200078e020f */
[----:B------:R-:W-:Y:S01]  /*a450*/  UIMAD UR6, UR42, UR9, UR6 ;  /* 0x000000092a0672a4 */ /* 0x000fe2000f8e0206 */
[----:B------:R-:W-:Y:S01]  /*a460*/  IMAD R13, R8, R13, R11 ;  /* 0x0000000d080d7224 */ /* 0x000fe200078e020b */
[----:B------:R-:W-:Y:S01]  /*a470*/  UIMAD.WIDE.U32 UR42, UR42, UR8, UR4 ;  /* 0x000000082a2a72a5 */ /* 0x000fe2000f8e0004 */
[----:B------:R-:W-:Y:S01]  /*a480*/  IMAD.SHL.U32 R11, R9, 0x20, RZ ;  /* 0x00000020090b7824 */ /* 0x000fe200078e00ff */
[----:B------:R-:W-:Y:S01]  /*a490*/  ISETP.GE.AND P0, PT, R215, UR12, PT ;  /* 0x0000000cd7007c0c */ /* 0x000fe2000bf06270 */
[----:B------:R-:W-:Y:S01]  /*a4a0*/  ULDC.64 UR4, c[0x0][0xbd8] ;  /* 0x0002f60000047ab9 */ /* 0x000fe20000000a00 */
[----:B------:R-:W-:Y:S01]  /*a4b0*/  SHF.R.S32.HI R10, RZ, 0x1f, R3 ;  /* 0x0000001fff0a7819 */ /* 0x000fe20000011403 */
[----:B------:R-:W-:Y:S01]  /*a4c0*/  UIADD3 UR43, UR43, UR6, URZ ;  /* 0x000000062b2b7290 */ /* 0x000fe2000fffe03f */
[----:B------:R-:W-:Y:S01]  /*a4d0*/  LOP3.LUT R0, R11, 0x20, R0, 0xe2, !PT ;  /* 0x000000200b007812 */ /* 0x000fe200078ee200 */
[----:B------:R-:W5:Y:S01]  /*a4e0*/  LD.E.128 R80, desc[UR38][R80.64] ;  /* 0x0000002650507980 */ /* 0x000f62000c101d00 */
[----:B------:R-:W-:Y:S01]  /*a4f0*/  SEL R11, RZ, 0x40, P0 ;  /* 0x00000040ff0b7807 */ /* 0x000fe20000000000 */
[----:B------:R-:W-:Y:S01]  /*a500*/  IMAD R10, R10, UR4, RZ ;  /* 0x000000040a0a7c24 */ /* 0x000fe2000f8e02ff */
[----:B------:R-:W-:Y:S01]  /*a510*/  ULDC.64 UR6, c[0x0][0xb80] ;  /* 0x0002e00000067ab9 */ /* 0x000fe20000000a00 */
[----:B------:R-:W5:Y:S01]  /*a520*/  LD.E.128 R88, desc[UR38][R88.64] ;  /* 0x0000002658587980 */ /* 0x000f62000c101d00 */
[----:B------:R-:W-:Y:S01]  /*a530*/  IMAD.WIDE.U32 R8, R8, R12, UR42 ;  /* 0x0000002a08087e25 */ /* 0x000fe2000f8e000c */
        /* <DEDUP_REMOVED lines=48> */
[-C--:B--2---:R-:W-:Y:S02]  /*a840*/  @!P1 LEA R12, P6, R186, R10.reuse, 0x1 ;  /* 0x0000000aba0c9211 */ /* 0x084fe400078c08ff */
        /* <DEDUP_REMOVED lines=9> */
.L_x_223:
[----:B------:R-:W-:Y:S05]  /*a8e0*/  BSYNC B0 ;  /* 0x0000000000007941 */ /* 0x000fea0003800000 */
.L_x_222:
[----:B---3-5:R-:W-:Y:S01]  /*a8f0*/  VIADD R4, R28, 0x20 ;  /* 0x000000201c047836 */ /* 0x028fe20000000000 */
[----:B------:R3:W4:Y:S01]  /*a900*/  SHFL.IDX PT, R7, R27, 0x1, 0x181f ;  /* 0x00381f001b077f89 */ /* 0x00072200000e0000 */
[----:B------:R-:W-:Y:S03]  /*a910*/  BSSY B0, `(.L_x_224) ;  /* 0x0000023000007945 */ /* 0x000fe60003800000 */
[----:B------:R-:W-:Y:S01]  /*a920*/  ISETP.GE.AND P0, PT, R4, R29, PT ;  /* 0x0000001d0400720c */ /* 0x000fe20003f06270 */
[----:B------:R3:W0:-:S12]  /*a930*/  SHFL.IDX PT, R6, R26, 0x1, 0x181f ;  /* 0x00381f001a067f89 */ /* 0x00061800000e0000 */
[----:B---3--:R-:W-:Y:S05]  /*a940*/  @P0 BRA `(.L_x_225) ;  /* 0x00000000007c0947 */ /* 0x008fea0003800000 */
[----:B------:R-:W-:Y:S02]  /*a950*/  ISETP.GE.AND P2, PT, R190, UR12, PT ;  /* 0x0000000cbe007c0c */ /* 0x000fe4000bf46270 */
[----:B------:R-:W-:Y:S02]  /*a960*/  ISETP.GE.AND P3, PT, R17, UR12, PT ;  /* 0x0000000c11007c0c */ /* 0x000fe4000bf66270 */
[----:B------:R-:W-:Y:S02]  /*a970*/  ISETP.GE.AND P5, PT, R189, UR12, PT ;  /* 0x0000000cbd007c0c */ /* 0x000fe4000bfa6270 */
[----:B------:R-:W-:Y:S02]  /*a980*/  ISETP.GE.AND P4, PT, R188, UR12, PT ;  /* 0x0000000cbc007c0c */ /* 0x000fe4000bf86270 */
[----:B------:R-:W-:-:S05]  /*a990*/  LOP3.LUT P1, RZ, R0, 0x40, RZ, 0xc0, !PT ;  /* 0x0000004000ff7812 */ /* 0x000fca000782c0ff */
[CC--:B0-----:R-:W-:Y:S02]  /*a9a0*/  @!P2 LEA R8, P0, R190.reuse, R6.reuse, 0x1 ;  /* 0x00000006be08a211 */ /* 0x0c1fe400078008ff */
[----:B----4-:R-:W-:Y:S02]  /*a9b0*/  @!P3 IMAD.WIDE R4, R17, 0x2, R6 ;  /* 0x000000021104b825 */ /* 0x010fe400078e0206 */
[-C--:B------:R-:W-:Y:S02]  /*a9c0*/  @!P2 LEA.HI.X R9, R190, R7.reuse, R224, 0x1, P0 ;  /* 0x00000007be09a211 */ /* 0x080fe400000f0ce0 */
[----:B-1----:R-:W-:Y:S01]  /*a9d0*/  @!P5 LEA R10, P0, R189, R6, 0x1 ;  /* 0x00000006bd0ad211 */ /* 0x002fe200078008ff */
[----:B------:R0:W-:Y:S01]  /*a9e0*/  @!P3 ST.E.128 desc[UR38][R4.64], R76 ;  /* 0x0000004c0400b985 */ /* 0x0001e2000c101d26 */
[----:B------:R-:W-:Y:S02]  /*a9f0*/  ISETP.GE.AND P3, PT, R187, UR12, PT ;  /* 0x0000000cbb007c0c */ /* 0x000fe4000bf66270 */
[----:B--2---:R-:W-:Y:S01]  /*aa00*/  @!P5 LEA.HI.X R11, R189, R7, R223, 0x1, P0 ;  /* 0x00000007bd0bd211 */ /* 0x004fe200000f0cdf */
        /* <DEDUP_REMOVED lines=8> */
[-C--:B0-----:R-:W-:Y:S02]  /*aa90*/  @!P2 LEA R4, P6, R186, R6.reuse, 0x1 ;  /* 0x00000006ba04a211 */ /* 0x081fe400078c08ff */
        /* <DEDUP_REMOVED lines=10> */
.L_x_225:
[----:B------:R-:W-:Y:S05]  /*ab40*/  BSYNC B0 ;  /* 0x0000000000007941 */ /* 0x000fea0003800000 */
.L_x_224:
[----:B------:R-:W5:Y:S02]  /*ab50*/  LDC R0, c[0x0][0xd34] ;  /* 0x00034d00ff007b82 */ /* 0x000f640000000800 */
[----:B-----5:R-:W-:-:S13]  /*ab60*/  ISETP.LE.AND P0, PT, R0, UR40, PT ;  /* 0x0000002800007c0c */ /* 0x020fda000bf03270 */
[----:B------:R-:W-:Y:S05]  /*ab70*/  @!P0 BRA `(.L_x_226) ;  /* 0xffffff6400148947 */ /* 0x000fea000383ffff */
[----:B------:R-:W-:Y:S05]  /*ab80*/  EXIT ;  /* 0x000000000000794d */ /* 0x000fea0003800000 */
.L_x_194:
        /* <DEDUP_REMOVED lines=8> */
[----:B------:R0:W-:Y:S07]  /*ac10*/  STL [R1+0x8], R3 ;  /* 0x0000080301007387 */ /* 0x0001ee0000100800 */
[----:B------:R-:W-:Y:S05]  /*ac20*/  @P0 BRA `(.L_x_227) ;  /* 0x0000005800500947 */ /* 0x000fea0003800000 */
[----:B------:R-:W1:Y:S01]  /*ac30*/  S2UR UR4, SR_CgaCtaId ;  /* 0x00000000000479c3 */ /* 0x000e620000008800 */
[C---:B------:R-:W-:Y:S01]  /*ac40*/  IMAD.SHL.U32 R2, R0.reuse, 0x8, RZ ;  /* 0x0000000800027824 */ /* 0x040fe200078e00ff */
[----:B------:R-:W-:Y:S01]  /*ac50*/  LOP3.LUT R5, R0, 0x7f, RZ, 0xc0, !PT ;  /* 0x0000007f00057812 */ /* 0x000fe200078ec0ff */
[----:B------:R-:W-:Y:S01]  /*ac60*/  UMOV UR36, 0x400 ;  /* 0x0000040000247882 */ /* 0x000fe20000000000 */
[----:B------:R-:W-:Y:S01]  /*ac70*/  IMAD.MOV.U32 R19, RZ, RZ, RZ ;  /* 0x000000ffff137224 */ /* 0x000fe200078e00ff */
[----:B------:R-:W-:Y:S01]  /*ac80*/  ULDC.64 UR40, c[0x0][0x198] ;  /* 0x0000660000287ab9 */ /* 0x000fe20000000a00 */
[C---:B0-----:R-:W-:Y:S01]  /*ac90*/  LOP3.LUT R3, R2.reuse, 0x1f8, RZ, 0xc0, !PT ;  /* 0x000001f802037812 */ /* 0x041fe200078ec0ff */
[----:B------:R-:W-:Y:S01]  /*aca0*/  ULDC UR37, c[0x0][0xc] ;  /* 0x0000030000257ab9 */ /* 0x000fe20000000800 */
[----:B------:R-:W-:Y:S02]  /*acb0*/  LOP3.LUT R2, R2, 0x38, RZ, 0xc0, !PT ;  /* 0x0000003802027812 */ /* 0x000fe400078ec0ff */
        /* <DEDUP_REMOVED lines=8> */
[----:B------:R-:W-:Y:S01]  /*ad40*/  LEA R4, R3, UR36, 0x1 ;  /* 0x0000002403047c11 */ /* 0x000fe2000f8e08ff */
[----:B------:R-:W-:-:S04]  /*ad50*/  IMAD.U32 R3, RZ, RZ, UR5 ;  /* 0x00000005ff037e24 */ /* 0x000fc8000f8e00ff */
[----:B------:R0:W-:Y:S04]  /*ad60*/  STL [R1+0x4], R4 ;  /* 0x0000040401007387 */ /* 0x0001e80000100800 */
[----:B------:R1:W-:Y:S04]  /*ad70*/  STL [R1+0x24], R3 ;  /* 0x0000240301007387 */ /* 0x0003e80000100800 */
[----:B------:R2:W-:Y:S01]  /*ad80*/  STL [R1+0x8], R0 ;  /* 0x0000080001007387 */ /* 0x0005e20000100800 */
[----:B0-----:R-:W-:-:S03]  /*ad90*/  LOP3.LUT R4, R2, 0x80, RZ, 0xfc, !PT ;  /* 0x0000008002047812 */ /* 0x001fc600078efcff */
[----:B------:R0:W-:Y:S01]  /*ada0*/  STL [R1+0x50], RZ ;  /* 0x000050ff01007387 */ /* 0x0001e20000100800 */
[C---:B------:R-:W-:Y:S02]  /*adb0*/  LOP3.LUT R4, R2.reuse, 0x140, RZ, 0xfc, !PT ;  /* 0x0000014002047812 */ /* 0x040fe400078efcff */
[C---:B-1----:R-:W-:Y:S02]  /*adc0*/  LOP3.LUT R3, R2.reuse, 0xc0, RZ, 0xfc, !PT ;  /* 0x000000c002037812 */ /* 0x042fe400078efcff */
[C---:B------:R-:W-:Y:S02]  /*add0*/  LOP3.LUT R3, R2.reuse, 0x180, RZ, 0xfc, !PT ;  /* 0x0000018002037812 */ /* 0x040fe400078efcff */
[C---:B--2---:R-:W-:Y:S02]  /*ade0*/  LOP3.LUT R0, R2.reuse, 0x40, RZ, 0xfc, !PT ;  /* 0x0000004002007812 */ /* 0x044fe400078efcff */
[C---:B------:R-:W-:Y:S02]  /*adf0*/  LOP3.LUT R0, R2.reuse, 0x100, RZ, 0xfc, !PT ;  /* 0x0000010002007812 */ /* 0x040fe400078efcff */
[----:B0-----:R-:W-:-:S07]  /*ae00*/  LOP3.LUT R0, R2, 0x1c0, RZ, 0xfc, !PT ;  /* 0x000001c002007812 */ /* 0x001fce00078efcff */
.L_x_323:
        /* <DEDUP_REMOVED lines=11> */
[----:B0-----:R-:W-:-:S13]  /*aec0*/  ISETP.NE.AND P0, PT, R0, 0x1, PT ;  /* 0x000000010000780c */ /* 0x001fda0003f05270 */
[----:B------:R-:W2:Y:S08]  /*aed0*/  @P0 LDC R2, c[0x0][0xd3c] ;  /* 0x00034f00ff020b82 */ /* 0x000eb00000000800 */
[----:B------:R-:W0:Y:S01]  /*aee0*/  @P0 LDC R0, c[0x0][0xd40] ;  /* 0x00035000ff000b82 */ /* 0x000e220000000800 */
[----:B--2---:R-:W-:-:S04]  /*aef0*/  @P0 IMAD.HI.U32 R2, R3, R2, RZ ;  /* 0x0000000203020227 */ /* 0x004fc800078e00ff */
[----:B------:R-:W-:Y:S01]  /*af00*/  IMAD.MOV.U32 R4, RZ, RZ, R3 ;  /* 0x000000ffff047224 */ /* 0x000fe200078e0003 */
[----:B0-----:R-:W-:Y:S02]  /*af10*/  @P0 SHF.R.U32.HI R4, RZ, R0, R2 ;  /* 0x00000000ff040219 */ /* 0x001fe40000011602 */
[----:B-1----:R-:W-:-:S03]  /*af20*/  ISETP.NE.AND P0, PT, R17, 0x1, PT ;  /* 0x000000011100780c */ /* 0x002fc60003f05270 */
[----:B------:R-:W-:Y:S01]  /*af30*/  IMAD.MOV.U32 R5, RZ, RZ, R4 ;  /* 0x000000ffff057224 */ /* 0x000fe200078e0004 */
[----:B------:R-:W-:Y:S09]  /*af40*/  STL [R1+0x14], R4 ;  /* 0x0000140401007387 */ /* 0x000ff20000100800 */
[----:B------:R-:W0:Y:S02]  /*af50*/  @P0 LDC.64 R2, c[0x0][0xd48] ;  /* 0x00035200ff020b82 */ /* 0x000e240000000a00 */
[----:B0-----:R-:W-:-:S05]  /*af60*/  @P0 IMAD.HI.U32 R2, R4, R2, RZ ;  /* 0x0000000204020227 */ /* 0x001fca00078e00ff */
[----:B------:R-:W-:Y:S02]  /*af70*/  @P0 SHF.R.U32.HI R5, RZ, R3, R2 ;  /* 0x00000003ff050219 */ /* 0x000fe40000011602 */
[----:B------:R-:W-:-:S03]  /*af80*/  PLOP3.LUT P0, PT, PT, PT, UP0, 0x80, 0x0 ;  /* 0x000000000000781c */ /* 0x000fc60003f0f008 */
[----:B------:R-:W-:Y:S01]  /*af90*/  IMAD.MOV R0, RZ, RZ, -R5 ;  /* 0x000000ffff007224 */ /* 0x000fe200078e0a05 */
[----:B------:R-:W-:Y:S03]  /*afa0*/  STL [R1+0x10], R5 ;  /* 0x0000100501007387 */ /* 0x000fe60000100800 */
[----:B------:R-:W-:Y:S02]  /*afb0*/  IMAD R17, R17, R0, R4 ;  /* 0x0000000011117224 */ /* 0x000fe400078e0204 */
[----:B------:R-:W0:Y:S02]  /*afc0*/  LDC R0, c[0x0][0x2f0] ;  /* 0x0000bc00ff007b82 */ /* 0x000e240000000800 */
[----:B0-----:R-:W-:-:S04]  /*afd0*/  IMAD R2, R0, UR4, RZ ;  /* 0x0000000400027c24 */ /* 0x001fc8000f8e02ff */
[----:B------:R-:W-:Y:S01]  /*afe0*/  VIADD R0, R2, 0x3f ;  /* 0x0000003f02007836 */ /* 0x000fe20000000000 */
[----:B------:R0:W-:Y:S04]  /*aff0*/  STL [R1+0x4c], R2 ;  /* 0x00004c0201007387 */ /* 0x0001e80000100800 */
[----:B0-----:R-:W-:-:S04]  /*b000*/  SHF.R.S32.HI R2, RZ, 0x1f, R0 ;  /* 0x0000001fff027819 */ /* 0x001fc80000011400 */
        /* <DEDUP_REMOVED lines=8> */
[----:B------:R-:W-:Y:S02]  /*b090*/  IMAD.U32 R4, RZ, RZ, UR6 ;  /* 0x00000006ff047e24 */ /* 0x000fe4000f8e00ff */
[----:B------:R-:W1:Y:S01]  /*b0a0*/  LDC.64 R2, c[0x4][R2] ;  /* 0x0100000002027b82 */ /* 0x000e620000000a00 */
        /* <DEDUP_REMOVED lines=9> */
[----:B01----:R-:W-:Y:S05]  /*b140*/  CALL.ABS.NOINC R2 ;  /* 0x0000000002007343 */ /* 0x003fea0003c00000 */
.L_x_228:
        /* <DEDUP_REMOVED lines=19> */
[----:B0-2---:R-:W-:Y:S05]  /*b280*/  CALL.ABS.NOINC R2 ;  /* 0x0000000002007343 */ /* 0x005fea0003c00000 */
.L_x_230:
        /* <DEDUP_REMOVED lines=15> */
.L_x_229:
[----:B------:R-:W2:Y:S01]  /*b380*/  LDL R2, [R1+0x20] ;  /* 0x0000200001027983 */ /* 0x000ea20000100800 */
[----:B------:R-:W-:-:S03]  /*b390*/  ULDC.64 UR4, c[0x0][0xaf0] ;  /* 0x0002bc0000047ab9 */ /* 0x000fc60000000a00 */
[----:B0-----:R-:W3:Y:S01]  /*b3a0*/  LDL R0, [R1+0x10] ;  /* 0x0000100001007983 */ /* 0x001ee20000100800 */
[----:B------:R-:W-:-:S04]  /*b3b0*/  ISETP.NE.U32.AND P0, PT, RZ, UR4, PT ;  /* 0x00000004ff007c0c */ /* 0x000fc8000bf05070 */
[----:B------:R-:W-:Y:S01]  /*b3c0*/  ISETP.NE.AND.EX P0, PT, RZ, UR5, PT, P0 ;  /* 0x00000005ff007c0c */ /* 0x000fe2000bf05300 */
[----:B--2---:R-:W-:-:S12]  /*b3d0*/  IMAD.MOV.U32 R16, RZ, RZ, R2 ;  /* 0x000000ffff107224 */ /* 0x004fd800078e0002 */
[----:B------:R-:W0:Y:S01]  /*b3e0*/  @P0 LDC.64 R2, c[0x0][0xaf0] ;  /* 0x0002bc00ff020b82 */ /* 0x000e220000000a00 */
[----:B---3--:R-:W-:Y:S02]  /*b3f0*/  IMAD.MOV.U32 R7, RZ, RZ, R0 ;  /* 0x000000ffff077224 */ /* 0x008fe400078e0000 */
[----:B0-----:R-:W-:-:S05]  /*b400*/  @P0 IMAD.WIDE R2, R0, 0x4, R2 ;  /* 0x0000000400020825 */ /* 0x001fca00078e0202 */
[----:B------:R0:W2:Y:S01]  /*b410*/  @P0 LDG.E R7, desc[UR38][R2.64] ;  /* 0x0000002602070981 */ /* 0x0000a2000c1e1900 */
[----:B------:R-:W-:Y:S01]  /*b420*/  VIADD R9, R16, 0xffffffff ;  /* 0xffffffff10097836 */ /* 0x000fe20000000000 */
[----:B------:R-:W-:Y:S01]  /*b430*/  UMOV UR4, 0xffffffff ;  /* 0xffffffff00047882 */ /* 0x000fe20000000000 */
[----:B------:R-:W-:Y:S01]  /*b440*/  LOP3.LUT R18, R18, 0xfffffffe, RZ, 0xc0, !PT ;  /* 0xfffffffe12127812 */ /* 0x000fe200078ec0ff */
[----:B0-----:R-:W0:Y:S02]  /*b450*/  LDC.64 R2, c[0x0][0x418] ;  /* 0x00010600ff027b82 */ /* 0x001e240000000a00 */
[----:B0-----:R-:W-:-:S04]  /*b460*/  ISETP.NE.U32.AND P0, PT, R2, RZ, PT ;  /* 0x000000ff0200720c */ /* 0x001fc80003f05070 */
[----:B------:R-:W-:-:S13]  /*b470*/  ISETP.NE.AND.EX P1, PT, R3, RZ, PT, P0 ;  /* 0x000000ff0300720c */ /* 0x000fda0003f25300 */
[----:B------:R-:W-:Y:S02]  /*b480*/  @P1 LOP3.LUT R18, R18, 0x1, RZ, 0xfc, !PT ;  /* 0x0000000112121812 */ /* 0x000fe400078efcff */
[----:B--2---:R-:W-:Y:S01]  /*b490*/  SHF.R.S32.HI R8, RZ, 0x1f, R7 ;  /* 0x0000001fff087819 */ /* 0x004fe20000011407 */
[----:B------:R0:W-:Y:S01]  /*b4a0*/  STL [R1], R7 ;  /* 0x0000000701007387 */ /* 0x0001e20000100800 */
[----:B------:R-:W-:-:S03]  /*b4b0*/  SEL R16, R7, RZ, !P1 ;  /* 0x000000ff07107207 */ /* 0x000fc60004800000 */
[----:B------:R0:W-:Y:S04]  /*b4c0*/  STL [R1+0x1c], R9 ;  /* 0x00001c0901007387 */ /* 0x0001e80000100800 */
[----:B------:R0:W-:Y:S01]  /*b4d0*/  STL [R1+0xc], R8 ;  /* 0x00000c0801007387 */ /* 0x0001e20000100800 */
[----:B------:R-:W-:Y:S05]  /*b4e0*/  BRA.DIV UR4, `(.L_x_231) ;  /* 0x0000005604647947 */ /* 0x000fea000b800000 */
[----:B------:R-:W1:Y:S02]  /*b4f0*/  S2R R0, SR_TID.X ;  /* 0x0000000000007919 */ /* 0x000e640000002100 */
[----:B-1----:R-:W-:-:S04]  /*b500*/  SHF.R.U32.HI R0, RZ, 0x5, R0 ;  /* 0x00000005ff007819 */ /* 0x002fc80000011600 */
[----:B------:R-:W-:-:S05]  /*b510*/  LOP3.LUT R0, R0, 0x3, RZ, 0xc0, !PT ;  /* 0x0000000300007812 */ /* 0x000fca00078ec0ff */
[----:B------:R1:W2:Y:S02]  /*b520*/  SHFL.IDX PT, R14, R0, RZ, 0x1f ;  /* 0x00001fff000e7589 */ /* 0x0002a400000e0000 */
.L_x_338:
[----:B--2---:R-:W-:Y:S02]  /*b530*/  ISETP.NE.AND P0, PT, R14, RZ, PT ;  /* 0x000000ff0e00720c */ /* 0x004fe40003f05270 */
[----:B------:R-:W-:Y:S02]  /*b540*/  PLOP3.LUT P2, PT, PT, PT, PT, 0x8, 0x0 ;  /* 0x000000000000781c */ /* 0x000fe40003f4e170 */
[----:B------:R-:W-:-:S11]  /*b550*/  LOP3.LUT R18, R18, 0xfffffffd, RZ, 0xc0, !PT ;  /* 0xfffffffd12127812 */ /* 0x000fd600078ec0ff */
[----:B------:R-:W-:Y:S01]  /*b560*/  @P2 LOP3.LUT R18, R18, 0x2, RZ, 0xfc, !PT ;  /* 0x0000000212122812 */ /* 0x000fe200078efcff */
[----:B------:R-:W-:Y:S06]  /*b570*/  @P0 BRA `(.L_x_232) ;  /* 0x0000000000f40947 */ /* 0x000fec0003800000 */
[----:B------:R-:W-:-:S03]  /*b580*/  UMOV UR4, 0xffffffff ;  /* 0xffffffff00047882 */ /* 0x000fc60000000000 */
[----:B------:R-:W-:Y:S05]  /*b590*/  BRA.DIV UR4, `(.L_x_233) ;  /* 0x00000056046c7947 */ /* 0x000fea000b800000 */
[----:B------:R-:W-:-:S13]  /*b5a0*/  ELECT P6, URZ, PT ;  /* 0x00000000003f782f */ /* 0x000fda00038c0000 */
.L_x_341:
[----:B------:R-:W-:Y:S05]  /*b5b0*/  @!P6 BRA `(.L_x_232) ;  /* 0x0000000000e4e947 */ /* 0x000fea0003800000 */
[----:B------:R2:W-:Y:S01]  /*b5c0*/  STL [R1+0x40], R9 ;  /* 0x0000400901007387 */ /* 0x0005e20000100800 */
[----:B------:R-:W-:Y:S01]  /*b5d0*/  IMAD.MOV.U32 R16, RZ, RZ, R7 ;  /* 0x000000ffff107224 */ /* 0x000fe200078e0007 */
[----:B------:R-:W-:Y:S06]  /*b5e0*/  @!P1 BRA `(.L_x_234) ;  /* 0x0000000000489947 */ /* 0x000fec0003800000 */
[----:B------:R-:W3:Y:S01]  /*b5f0*/  LDC R6, c[0x0][0x43c] ;  /* 0x00010f00ff067b82 */ /* 0x000ee20000000800 */
[----:B------:R-:W-:Y:S01]  /*b600*/  ULDC.64 UR4, c[0x0][0x428] ;  /* 0x00010a0000047ab9 */ /* 0x000fe20000000a00 */
[----:B---3--:R-:W-:-:S13]  /*b610*/  ISETP.NE.AND P0, PT, R6, 0x1, PT ;  /* 0x000000010600780c */ /* 0x008fda0003f05270 */
[----:B------:R-:W1:Y:S02]  /*b620*/  @P0 LDC.64 R4, c[0x0][0x440] ;  /* 0x00011000ff040b82 */ /* 0x000e640000000a00 */
[----:B-1----:R-:W-:-:S04]  /*b630*/  @P0 IMAD.HI.U32 R0, R9, R4, RZ ;  /* 0x0000000409000227 */ /* 0x002fc800078e00ff */
[----:B------:R-:W-:Y:S01]  /*b640*/  IMAD.MOV.U32 R4, RZ, RZ, R9 ;  /* 0x000000ffff047224 */ /* 0x000fe200078e0009 */
[----:B------:R-:W-:-:S04]  /*b650*/  @P0 SHF.R.U32.HI R4, RZ, R5, R0 ;  /* 0x00000005ff040219 */ /* 0x000fc80000011600 */
[--C-:B------:R-:W-:Y:S01]  /*b660*/  SHF.R.S32.HI R5, RZ, 0x1f, R4.reuse ;  /* 0x0000001fff057819 */ /* 0x100fe20000011404 */
[----:B------:R-:W-:-:S04]  /*b670*/  IMAD.MOV R0, RZ, RZ, -R4 ;  /* 0x000000ffff007224 */ /* 0x000fc800078e0a04 */
[----:B------:R-:W-:Y:S02]  /*b680*/  IMAD R0, R6, R0, R9 ;  /* 0x0000000006007224 */ /* 0x000fe400078e0209 */
[----:B------:R-:W-:-:S03]  /*b690*/  IMAD.WIDE.U32 R4, R7, UR4, R4 ;  /* 0x0000000407047c25 */ /* 0x000fc6000f8e0004 */
[----:B------:R1:W-:Y:S01]  /*b6a0*/  STL [R1+0x40], R0 ;  /* 0x0000400001007387 */ /* 0x0003e20000100800 */
[----:B------:R-:W-:Y:S01]  /*b6b0*/  LEA R2, P0, R4, R2, 0x2 ;  /* 0x0000000204027211 */ /* 0x000fe200078010ff */
[----:B-1----:R-:W-:-:S04]  /*b6c0*/  IMAD R0, R8, UR4, RZ ;  /* 0x0000000408007c24 */ /* 0x002fc8000f8e02ff */
[----:B------:R-:W-:-:S04]  /*b6d0*/  IMAD R0, R7, UR5, R0 ;  /* 0x0000000507007c24 */ /* 0x000fc8000f8e0200 */
[----:B------:R-:W-:-:S05]  /*b6e0*/  IMAD.IADD R0, R5, 0x1, R0 ;  /* 0x0000000105007824 */ /* 0x000fca00078e0200 */
[----:B------:R-:W-:-:S05]  /*b6f0*/  LEA.HI.X R3, R4, R3, R0, 0x2, P0 ;  /* 0x0000000304037211 */ /* 0x000fca00000f1400 */
[----:B------:R3:W5:Y:S02]  /*b700*/  LDG.E R16, desc[UR38][R2.64] ;  /* 0x0000002602107981 */ /* 0x000764000c1e1900 */
.L_x_234:
[----:B---3--:R-:W3:Y:S01]  /*b710*/  LDL R2, [R1+0x8] ;  /* 0x0000080001027983 */ /* 0x008ee20000100800 */
[----:B-1----:R-:W-:Y:S02]  /*b720*/  LEA R0, R19, UR36, 0x3 ;  /* 0x0000002413007c11 */ /* 0x002fe4000f8e18ff */
[----:B---3--:R-:W-:-:S04]  /*b730*/  SHF.L.U32 R2, R2, 0x1f, RZ ;  /* 0x0000001f02027819 */ /* 0x008fc800000006ff */
[----:B------:R-:W1:Y:S02]  /*b740*/  SYNCS.PHASECHK.TRANS64.TRYWAIT P0, [R0+URZ+0x38840], R2 ;  /* 0x03884002000075a7 */ /* 0x000e64000800017f */
[----:B-1----:R-:W-:Y:S05]  /*b750*/  @!P0 BRA `(.L_x_235) ;  /* 0x00000054001c8947 */ /* 0x002fea0003800000 */
.L_x_342:
[----:B------:R-:W3:Y:S02]  /*b760*/  S2R R3, SR_TID.X ;  /* 0x0000000000037919 */ /* 0x000ee40000002100 */
[----:B---3--:R-:W-:-:S04]  /*b770*/  LOP3.LUT R3, R3, 0x7f, RZ, 0xc0, !PT ;  /* 0x0000007f03037812 */ /* 0x008fc800078ec0ff */
[----:B------:R-:W-:-:S13]  /*b780*/  ISETP.NE.AND P0, PT, R3, RZ, PT ;  /* 0x000000ff0300720c */ /* 0x000fda0003f05270 */
[----:B------:R-:W-:Y:S05]  /*b790*/  @P0 BRA `(.L_x_236) ;  /* 0x00000000001c0947 */ /* 0x000fea0003800000 */
[----:B------:R-:W3:Y:S01]  /*b7a0*/  S2R R3, SR_TID.X ;  /* 0x0000000000037919 */ /* 0x000ee20000002100 */
[----:B-1----:R-:W-:-:S04]  /*b7b0*/  IMAD.MOV.U32 R2, RZ, RZ, 0x2000 ;  /* 0x00002000ff027424 */ /* 0x002fc800078e00ff */
[----:B------:R4:W-:Y:S01]  /*b7c0*/  SYNCS.ARRIVE.TRANS64 RZ, [R0+URZ+0x38830], R2 ;  /* 0x0388300200ff79a7 */ /* 0x0009e2000800003f */
[----:B---3--:R-:W-:-:S04]  /*b7d0*/  LOP3.LUT R3, R3, 0x1f, RZ, 0xc0, !PT ;  /* 0x0000001f03037812 */ /* 0x008fc800078ec0ff */
[----:B------:R-:W-:-:S13]  /*b7e0*/  ISETP.NE.AND P0, PT, R3, RZ, PT ;  /* 0x000000ff0300720c */ /* 0x000fda0003f05270 */
[----:B----4-:R-:W-:Y:S05]  /*b7f0*/  @!P0 BRA `(.L_x_236) ;  /* 0x0000000000048947 */ /* 0x010fea0003800000 */
[----:B------:R-:W-:Y:S01]  /*b800*/  BPT.TRAP 0x1 ;  /* 0x000000040000795c */ /* 0x000fe20000300000 */
.L_x_236:
[----:B-1----:R-:W3:Y:S01]  /*b810*/  LDL R2, [R1+0x40] ;  /* 0x0000400001027983 */ /* 0x002ee20000100800 */
        /* <DEDUP_REMOVED lines=8> */
[----:B------:R-:W-:Y:S01]  /*b8a0*/  UMOV UR10, URZ ;  /* 0x0000003f000a7c82 */ /* 0x000fe20008000000 */
[----:B------:R-:W-:-:S02]  /*b8b0*/  PLOP3.LUT P0, PT, PT, PT, PT, 0x80, 0x0 ;  /* 0x000000000000781c */ /* 0x000fc40003f0f070 */
[----:B------:R-:W-:Y:S02]  /*b8c0*/  LOP3.LUT R18, R18, 0xfffffffd, RZ, 0xc0, !PT ;  /* 0xfffffffd12127812 */ /* 0x000fe400078ec0ff */
[----:B------:R-:W-:Y:S02]  /*b8d0*/  ULEA UR8, UR8, UR36, 0xd ;  /* 0x0000002408087291 */ /* 0x000fe4000f8e683f */
[----:B------:R-:W-:Y:S02]  /*b8e0*/  UIADD3 UR9, UR9, 0x38830, URZ ;  /* 0x0003883009097890 */ /* 0x000fe4000fffe03f */
[----:B------:R-:W-:-:S05]  /*b8f0*/  UIADD3 UR8, UR8, 0x22400, URZ ;  /* 0x0002240008087890 */ /* 0x000fca000fffe03f */
[----:B------:R-:W-:Y:S02]  /*b900*/  @P0 LOP3.LUT R18, R18, 0x2, RZ, 0xfc, !PT ;  /* 0x0000000212120812 */ /* 0x000fe400078efcff */
[----:B---3--:R-:W-:-:S13]  /*b910*/  R2UR UR11, R2 ;  /* 0x00000000020b72ca */ /* 0x008fda00000e0000 */
[----:B------:R-:W-:-:S09]  /*b920*/  USHF.L.U32 UR11, UR11, 0x6, URZ ;  /* 0x000000060b0b7899 */ /* 0x000fd2000800063f */
[----:B------:R3:W-:Y:S02]  /*b930*/  UTMALDG.4D [UR8], [UR4], desc[UR6] ;  /* 0x00000608040075b4 */ /* 0x0007e40008019000 */
[----:B---3--:R-:W-:Y:S01]  /*b940*/  NOP ;  /* 0x0000000000007918 */ /* 0x008fe20000000000 */
.L_x_232:
[----:B-1----:R-:W3:Y:S01]  /*b950*/  LDL R0, [R1+0x10] ;  /* 0x0000100001007983 */ /* 0x002ee20000100800 */
[----:B------:R-:W-:Y:S05]  /*b960*/  WARPSYNC.ALL ;  /* 0x0000000000007948 */ /* 0x000fea0003800000 */
[----:B------:R-:W-:Y:S01]  /*b970*/  UIADD3 UR4, UR36, 0x20400, URZ ;  /* 0x0002040024047890 */ /* 0x000fe2000fffe03f */
[----:B------:R-:W-:-:S03]  /*b980*/  SHF.R.S32.HI R2, RZ, 0x1f, R17 ;  /* 0x0000001fff027819 */ /* 0x000fc60000011411 */
[----:B------:R-:W-:Y:S01]  /*b990*/  ULOP3.LUT UP0, URZ, UR4, 0x3ff, URZ, 0xc0, !UPT ;  /* 0x000003ff043f7892 */ /* 0x000fe2000f80c03f */
[----:B------:R-:W-:Y:S05]  /*b9a0*/  BAR.SYNC.DEFER_BLOCKING 0x8, 0x100 ;  /* 0x0204000000007b1d */ /* 0x000fea0000010000 */
[----:B------:R-:W-:Y:S02]  /*b9b0*/  PLOP3.LUT P0, PT, PT, PT, UP0, 0x80, 0x0 ;  /* 0x000000000000781c */ /* 0x000fe40003f0f008 */
[----:B---3--:R-:W-:-:S05]  /*b9c0*/  SHF.R.S32.HI R0, RZ, 0x1f, R0 ;  /* 0x0000001fff007819 */ /* 0x008fca0000011400 */
[----:B------:R1:W-:Y:S04]  /*b9d0*/  STL [R1+0x44], R0 ;  /* 0x0000440001007387 */ /* 0x0003e80000100800 */
[----:B------:R1:W-:Y:S02]  /*b9e0*/  STL [R1+0x30], R2 ;  /* 0x0000300201007387 */ /* 0x0003e40000100800 */
[----:B------:R-:W-:Y:S05]  /*b9f0*/  @!P0 BRA `(.L_x_237) ;  /* 0x0000000000408947 */ /* 0x000fea0003800000 */
[----:B-1----:R-:W-:Y:S01]  /*ba00*/  MOV R2, 0x0 ;  /* 0x0000000000027802 */ /* 0x002fe20000000f00 */
[----:B------:R-:W-:Y:S01]  /*ba10*/  ULDC.64 UR4, c[0x4][0x90] ;  /* 0x0100240000047ab9 */ /* 0x000fe20000000a00 */
[----:B------:R-:W-:Y:S01]  /*ba20*/  ULDC.64 UR6, c[0x4][0x98] ;  /* 0x0100260000067ab9 */ /* 0x000fe20000000a00 */
[----:B------:R-:W-:Y:S01]  /*ba30*/  ULDC.64 UR8, c[0x4][0x20] ;  /* 0x0100080000087ab9 */ /* 0x000fe20000000a00 */
[----:B------:R-:W-:Y:S02]  /*ba40*/  IMAD.U32 R4, RZ, RZ, UR4 ;  /* 0x00000004ff047e24 */ /* 0x000fe4000f8e00ff */
[----:B------:R-:W1:Y:S01]  /*ba50*/  LDC.64 R2, c[0x4][R2] ;  /* 0x0100000002027b82 */ /* 0x000e620000000a00 */
[----:B------:R-:W-:Y:S02]  /*ba60*/  IMAD.U32 R5, RZ, RZ, UR5 ;  /* 0x00000005ff057e24 */ /* 0x000fe4000f8e00ff */
[----:B------:R-:W-:Y:S02]  /*ba70*/  IMAD.U32 R6, RZ, RZ, UR6 ;  /* 0x00000006ff067e24 */ /* 0x000fe4000f8e00ff */
[----:B0-----:R-:W-:-:S02]  /*ba80*/  IMAD.U32 R7, RZ, RZ, UR7 ;  /* 0x00000007ff077e24 */ /* 0x001fc4000f8e00ff */
[----:B------:R-:W-:Y:S02]  /*ba90*/  IMAD.U32 R10, RZ, RZ, UR8 ;  /* 0x00000008ff0a7e24 */ /* 0x000fe4000f8e00ff */
[----:B------:R-:W-:Y:S02]  /*baa0*/  IMAD.U32 R11, RZ, RZ, UR9 ;  /* 0x00000009ff0b7e24 */ /* 0x000fe4000f8e00ff */
[----:B------:R-:W-:Y:S02]  /*bab0*/  IMAD.MOV.U32 R8, RZ, RZ, 0x70 ;  /* 0x00000070ff087424 */ /* 0x000fe400078e00ff */
[----:B------:R-:W-:Y:S02]  /*bac0*/  IMAD.MOV.U32 R12, RZ, RZ, 0x1 ;  /* 0x00000001ff0c7424 */ /* 0x000fe400078e00ff */
[----:B------:R-:W-:-:S07]  /*bad0*/  IMAD.MOV.U32 R13, RZ, RZ, RZ ;  /* 0x000000ffff0d7224 */ /* 0x000fce00078e00ff */
[----:B------:R-:W-:-:S07]  /*bae0*/  LEPC R20, `(.L_x_237) ;  /* 0x000000001014794e */ /* 0x000fce0000000000 */
[----:B-12---:R-:W-:Y:S05]  /*baf0*/  CALL.ABS.NOINC R2 ;  /* 0x0000000002007343 */ /* 0x006fea0003c00000 */
.L_x_237:
[----:B------:R-:W3:Y:S01]  /*bb00*/  LDL.LU R4, [R1+0x14] ;  /* 0x0000140001047983 */ /* 0x000ee20000300800 */
[----:B0-----:R-:W0:Y:S01]  /*bb10*/  LDC R7, c[0x0][0x448] ;  /* 0x00011200ff077b82 */ /* 0x001e220000000800 */
[----:B------:R-:W-:Y:S01]  /*bb20*/  ULDC UR4, c[0x0][0xd38] ;  /* 0x00034e0000047ab9 */ /* 0x000fe20000000800 */
[----:B------:R-:W-:Y:S01]  /*bb30*/  ULDC.64 UR6, c[0x0][0x280] ;  /* 0x0000a00000067ab9 */ /* 0x000fe20000000a00 */
[----:B------:R-:W4:Y:S04]  /*bb40*/  LDL R5, [R1+0x24] ;  /* 0x0000240001057983 */ /* 0x000f280000100800 */
[----:B------:R-:W4:Y:S04]  /*bb50*/  LDL R8, [R1+0x30] ;  /* 0x0000300001087983 */ /* 0x000f280000100800 */
[----:B------:R-:W4:Y:S04]  /*bb60*/  LDL R10, [R1+0x44] ;  /* 0x00004400010a7983 */ /* 0x000f280000100800 */
[----:B--2---:R-:W2:Y:S01]  /*bb70*/  LDL R9, [R1+0x10] ;  /* 0x0000100001097983 */ /* 0x004ea20000100800 */
[----:B-1----:R-:W1:Y:S01]  /*bb80*/  S2R R0, SR_TID.X ;  /* 0x0000000000007919 */ /* 0x002e620000002100 */
[----:B0-----:R-:W-:-:S13]  /*bb90*/  ISETP.NE.AND P0, PT, R7, 0x1, PT ;  /* 0x000000010700780c */ /* 0x001fda0003f05270 */
[----:B------:R-:W0:Y:S08]  /*bba0*/  @P0 LDC R2, c[0x0][0x44c] ;  /* 0x00011300ff020b82 */ /* 0x000e300000000800 */
[----:B------:R-:W0:Y:S01]  /*bbb0*/  @P0 LDC R3, c[0x0][0x450] ;  /* 0x00011400ff030b82 */ /* 0x000e220000000800 */
[----:B-1----:R-:W-:-:S04]  /*bbc0*/  LOP3.LUT R0, R0, 0x7f, RZ, 0xc0, !PT ;  /* 0x0000007f00007812 */ /* 0x002fc800078ec0ff */
[----:B------:R-:W-:Y:S02]  /*bbd0*/  SHF.R.U32.HI R6, RZ, 0x3, R0 ;  /* 0x00000003ff067819 */ /* 0x000fe40000011600 */
[----:B------:R-:W1:Y:S02]  /*bbe0*/  S2R R0, SR_TID.X ;  /* 0x0000000000007919 */ /* 0x000e640000002100 */
[----:B-1----:R-:W-:-:S05]  /*bbf0*/  IMAD.SHL.U32 R0, R0, 0x10, RZ ;  /* 0x0000001000007824 */ /* 0x002fca00078e00ff */
[----:B------:R-:W-:Y:S01]  /*bc00*/  LOP3.LUT R0, R6, 0x70, R0, 0xf8, !PT ;  /* 0x0000007006007812 */ /* 0x000fe200078ef800 */
[----:B---3--:R-:W-:-:S04]  /*bc10*/  IMAD.MOV R4, RZ, RZ, -R4 ;  /* 0x000000ffff047224 */ /* 0x008fc800078e0a04 */
[----:B----4-:R-:W-:Y:S01]  /*bc20*/  IMAD R4, R4, UR4, R5 ;  /* 0x0000000404047c24 */ /* 0x010fe2000f8e0205 */
[----:B------:R-:W-:-:S03]  /*bc30*/  ULDC.64 UR4, c[0x0][0x2d8] ;  /* 0x0000b60000047ab9 */ /* 0x000fc60000000a00 */
[----:B------:R-:W-:Y:S02]  /*bc40*/  IMAD R6, R4, 0x40, R0 ;  /* 0x0000004004067824 */ /* 0x000fe400078e0200 */
[----:B------:R-:W-:Y:S02]  /*bc50*/  IMAD R5, R8, UR4, RZ ;  /* 0x0000000408057c24 */ /* 0x000fe4000f8e02ff */
[----:B0-----:R-:W-:-:S04]  /*bc60*/  @P0 IMAD.HI.U32 R2, R6, R2, RZ ;  /* 0x0000000206020227 */ /* 0x001fc800078e00ff */
[----:B------:R-:W-:Y:S01]  /*bc70*/  IMAD.MOV.U32 R0, RZ, RZ, R6 ;  /* 0x000000ffff007224 */ /* 0x000fe200078e0006 */
[----:B------:R-:W-:Y:S01]  /*bc80*/  @P0 SHF.R.U32.HI R0, RZ, R3, R2 ;  /* 0x00000003ff000219 */ /* 0x000fe20000011602 */
[C---:B------:R-:W-:Y:S02]  /*bc90*/  IMAD R5, R17.reuse, UR5, R5 ;  /* 0x0000000511057c24 */ /* 0x040fe4000f8e0205 */
[----:B------:R-:W-:Y:S01]  /*bca0*/  IMAD.WIDE.U32 R2, R17, UR4, RZ ;  /* 0x0000000411027c25 */ /* 0x000fe2000f8e00ff */
[----:B------:R-:W-:-:S03]  /*bcb0*/  ULDC.64 UR4, c[0x0][0x2e0] ;  /* 0x0000b80000047ab9 */ /* 0x000fc60000000a00 */
[----:B------:R-:W-:Y:S02]  /*bcc0*/  IMAD.IADD R3, R3, 0x1, R5 ;  /* 0x0000000103037824 */ /* 0x000fe400078e0205 */
[----:B------:R-:W-:Y:S01]  /*bcd0*/  IMAD R5, R10, UR4, RZ ;  /* 0x000000040a057c24 */ /* 0x000fe2000f8e02ff */
[----:B------:R0:W-:Y:S01]  /*bce0*/  STL [R1+0x18], R6 ;  /* 0x0000180601007387 */ /* 0x0001e20000100800 */
[----:B--2---:R-:W-:-:S04]  /*bcf0*/  IMAD.WIDE.U32 R2, R9, UR4, R2 ;  /* 0x0000000409027c25 */ /* 0x004fc8000f8e0002 */
[----:B------:R-:W-:Y:S01]  /*bd00*/  IMAD R5, R9, UR5, R5 ;  /* 0x0000000509057c24 */ /* 0x000fe2000f8e0205 */
[----:B------:R-:W1:Y:S01]  /*bd10*/  S2R R10, SR_TID.X ;  /* 0x00000000000a7919 */ /* 0x000e620000002100 */
[----:B------:R-:W-:Y:S01]  /*bd20*/  ULDC.64 UR4, c[0x0][0x2d0] ;  /* 0x0000b40000047ab9 */ /* 0x000fe20000000a00 */
[----:B------:R0:W5:Y:S01]  /*bd30*/  LDL R9, [R1+0x4] ;  /* 0x0000040001097983 */ /* 0x0001620000100800 */
[----:B------:R-:W-:Y:S01]  /*bd40*/  IMAD.IADD R3, R3, 0x1, R5 ;  /* 0x0000000103037824 */ /* 0x000fe200078e0205 */
[----:B------:R-:W-:-:S05]  /*bd50*/  SHF.R.S32.HI R5, RZ, 0x1f, R0 ;  /* 0x0000001fff057819 */ /* 0x000fca0000011400 */
[----:B------:R-:W-:Y:S02]  /*bd60*/  IMAD R5, R5, UR4, RZ ;  /* 0x0000000405057c24 */ /* 0x000fe4000f8e02ff */
[----:B------:R-:W-:-:S04]  /*bd70*/  IMAD.WIDE.U32 R2, R0, UR4, R2 ;  /* 0x0000000400027c25 */ /* 0x000fc8000f8e0002 */
[----:B------:R-:W-:Y:S01]  /*bd80*/  IMAD R5, R0, UR5, R5 ;  /* 0x0000000500057c24 */ /* 0x000fe2000f8e0205 */
[----:B------:R-:W-:Y:S01]  /*bd90*/  ULDC.64 UR4, c[0x0][0x2c8] ;  /* 0x0000b20000047ab9 */ /* 0x000fe20000000a00 */
[----:B------:R-:W-:-:S04]  /*bda0*/  IMAD.MOV R0, RZ, RZ, -R0 ;  /* 0x000000ffff007224 */ /* 0x000fc800078e0a00 */
[----:B------:R-:W-:Y:S02]  /*bdb0*/  IMAD R0, R7, R0, R6 ;  /* 0x0000000007007224 */ /* 0x000fe400078e0206 */
[----:B------:R-:W-:-:S03]  /*bdc0*/  IMAD.IADD R3, R3, 0x1, R5 ;  /* 0x0000000103037824 */ /* 0x000fc600078e0205 */
[----:B------:R-:W-:Y:S01]  /*bdd0*/  SHF.R.S32.HI R5, RZ, 0x1f, R0 ;  /* 0x0000001fff057819 */ /* 0x000fe20000011400 */
[----:B------:R-:W-:-:S04]  /*bde0*/  IMAD.WIDE.U32 R2, R0, UR4, R2 ;  /* 0x0000000400027c25 */ /* 0x000fc8000f8e0002 */
[----:B------:R-:W-:Y:S01]  /*bdf0*/  IMAD R5, R5, UR4, RZ ;  /* 0x0000000405057c24 */ /* 0x000fe2000f8e02ff */
[----:B------:R-:W-:Y:S01]  /*be00*/  ULDC UR4, c[0x0][0x2b8] ;  /* 0x0000ae0000047ab9 */ /* 0x000fe20000000800 */
[----:B-1----:R-:W-:Y:S02]  /*be10*/  IMAD.SHL.U32 R10, R10, 0x8, RZ ;  /* 0x000000080a0a7824 */ /* 0x002fe400078e00ff */
[----:B------:R-:W-:-:S03]  /*be20*/  IMAD R5, R0, UR5, R5 ;  /* 0x0000000500057c24 */ /* 0x000fc6000f8e0205 */
[----:B------:R-:W-:Y:S01]  /*be30*/  LOP3.LUT R10, R10, 0x38, RZ, 0xc0, !PT ;  /* 0x000000380a0a7812 */ /* 0x000fe200078ec0ff */
[----:B------:R-:W-:Y:S01]  /*be40*/  IMAD.IADD R5, R3, 0x1, R5 ;  /* 0x0000000103057824 */ /* 0x000fe200078e0205 */
[----:B------:R-:W-:Y:S02]  /*be50*/  LEA R0, P1, R2, UR6, 0x1 ;  /* 0x0000000602007c11 */ /* 0x000fe4000f8208ff */
[----:B------:R-:W-:Y:S01]  /*be60*/  ISETP.GE.AND P0, PT, R10, UR4, PT ;  /* 0x000000040a007c0c */ /* 0x000fe2000bf06270 */
[----:B------:R-:W-:Y:S01]  /*be70*/  UMOV UR4, 0xffffffff ;  /* 0xffffffff00047882 */ /* 0x000fe20000000000 */
[----:B------:R-:W-:Y:S02]  /*be80*/  LEA.HI.X R2, R2, UR7, R5, 0x1, P1 ;  /* 0x0000000702027c11 */ /* 0x000fe400088f0c05 */
[----:B0-----:R-:W-:Y:S09]  /*be90*/  BRA.DIV UR4, `(.L_x_238) ;  /* 0x0000004e04607947 */ /* 0x001ff2000b800000 */
        /* <DEDUP_REMOVED lines=9> */
[----:B------:R-:W-:Y:S01]  /*bf30*/  ISETP.GE.AND P1, PT, R11, R3, PT ;  /* 0x000000030b00720c */ /* 0x000fe20003f26270 */
[----:B------:R-:W-:Y:S04]  /*bf40*/  STL [R1+0x14], R11 ;  /* 0x0000140b01007387 */ /* 0x000fe80000100800 */
[----:B------:R2:W-:Y:S08]  /*bf50*/  STL [R1+0x28], R7 ;  /* 0x0000280701007387 */ /* 0x0005f00000100800 */
[----:B-1----:R-:W-:-:S05]  /*bf60*/  @!P1 LEA R5, P2, R10, R5, 0x1 ;  /* 0x000000050a059211 */ /* 0x002fca00078408ff */
[----:B0-----:R-:W-:Y:S02]  /*bf70*/  @!P1 IMAD.X R4, RZ, RZ, R6, P2 ;  /* 0x000000ffff049224 */ /* 0x001fe400010e0606 */
[----:B------:R-:W-:Y:S03]  /*bf80*/  SHFL.IDX PT, R6, R2, 0x1, 0x181f ;  /* 0x00381f0002067f89 */ /* 0x000fe600000e0000 */
[----:B------:R-:W-:-:S04]  /*bf90*/  @!P1 LOP3.LUT R5, R5, R4, RZ, 0x3c, !PT ;  /* 0x0000000405059212 */ /* 0x000fc800078e3cff */
[----:B------:R-:W-:-:S04]  /*bfa0*/  @!P1 LOP3.LUT R4, R5, R4, RZ, 0x3c, !PT ;  /* 0x0000000405049212 */ /* 0x000fc800078e3cff */
[----:B------:R-:W-:-:S05]  /*bfb0*/  @!P1 LOP3.LUT R5, R5, R4, RZ, 0x3c, !PT ;  /* 0x0000000405059212 */ /* 0x000fca00078e3cff */
[----:B-----5:R0:W-:Y:S01]  /*bfc0*/  @!P1 LDGSTS.E.BYPASS.LTC128B.128 [R9+0x20400], desc[UR38][R4.64], !P0 ;  /* 0x2040000004099fae */ /* 0x0201e2000c101d66 */
[----:B------:R-:W-:Y:S01]  /*bfd0*/  ISETP.GE.AND P1, PT, R7, R3, PT ;  /* 0x000000030700720c */ /* 0x000fe20003f26270 */
[----:B--2---:R-:W-:-:S05]  /*bfe0*/  VIADD R7, R11, 0x20 ;  /* 0x000000200b077836 */ /* 0x004fca0000000000 */
[----:B------:R-:W-:Y:S04]  /*bff0*/  STL [R1+0x2c], R7 ;  /* 0x00002c0701007387 */ /* 0x000fe80000100800 */
[----:B0-----:R-:W0:Y:S03]  /*c000*/  SHFL.IDX PT, R4, R0, 0x1, 0x181f ;  /* 0x00381f0000047f89 */ /* 0x001e2600000e0000 */
[----:B0-----:R-:W-:-:S05]  /*c010*/  @!P1 LEA R5, P2, R10, R4, 0x1 ;  /* 0x000000040a059211 */ /* 0x001fca00078408ff */
[----:B------:R-:W-:Y:S02]  /*c020*/  @!P1 IMAD.X R4, RZ, RZ, R6, P2 ;  /* 0x000000ffff049224 */ /* 0x000fe400010e0606 */
[----:B------:R-:W-:Y:S03]  /*c030*/  SHFL.IDX PT, R6, R2, 0x2, 0x181f ;  /* 0x00581f0002067f89 */ /* 0x000fe600000e0000 */
[----:B------:R-:W-:-:S04]  /*c040*/  @!P1 LOP3.LUT R5, R5, R4, RZ, 0x3c, !PT ;  /* 0x0000000405059212 */ /* 0x000fc800078e3cff */
[----:B------:R-:W-:-:S04]  /*c050*/  @!P1 LOP3.LUT R4, R5, R4, RZ, 0x3c, !PT ;  /* 0x0000000405049212 */ /* 0x000fc800078e3cff */
[----:B------:R-:W-:-:S05]  /*c060*/  @!P1 LOP3.LUT R5, R5, R4, RZ, 0x3c, !PT ;  /* 0x0000000405059212 */ /* 0x000fca00078e3cff */
[----:B------:R0:W-:Y:S01]  /*c070*/  @!P1 LDGSTS.E.BYPASS.LTC128B.128 [R9+0x20c00], desc[UR38][R4.64], !P0 ;  /* 0x20c0000004099fae */ /* 0x0001e2000c101d66 */
[----:B------:R-:W-:-:S03]  /*c080*/  ISETP.GE.AND P1, PT, R7, R3, PT ;  /* 0x000000030700720c */ /* 0x000fc60003f26270 */
[----:B0-----:R-:W0:Y:S04]  /*c090*/  SHFL.IDX PT, R4, R0, 0x2, 0x181f ;  /* 0x00581f0000047f89 */ /* 0x001e2800000e0000 */
[----:B------:R-:W1:Y:S06]  /*c0a0*/  SHFL.IDX PT, R0, R0, 0x3, 0x181f ;  /* 0x00781f0000007f89 */ /* 0x000e6c00000e0000 */
[----:B0-----:R-:W-:-:S05]  /*c0b0*/  @!P1 LEA R5, P2, R10, R4, 0x1 ;  /* 0x000000040a059211 */ /* 0x001fca00078408ff */
[----:B------:R-:W-:-:S05]  /*c0c0*/  @!P1 IMAD.X R4, RZ, RZ, R6, P2 ;  /* 0x000000ffff049224 */ /* 0x000fca00010e0606 */
[----:B------:R-:W-:-:S04]  /*c0d0*/  @!P1 LOP3.LUT R5, R5, R4, RZ, 0x3c, !PT ;  /* 0x0000000405059212 */ /* 0x000fc800078e3cff */
[----:B------:R-:W-:-:S04]  /*c0e0*/  @!P1 LOP3.LUT R4, R5, R4, RZ, 0x3c, !PT ;  /* 0x0000000405049212 */ /* 0x000fc800078e3cff */
[----:B------:R-:W-:-:S05]  /*c0f0*/  @!P1 LOP3.LUT R5, R5, R4, RZ, 0x3c, !PT ;  /* 0x0000000405059212 */ /* 0x000fca00078e3cff */
[----:B------:R0:W-:Y:S04]  /*c100*/  @!P1 LDGSTS.E.BYPASS.LTC128B.128 [R9+0x21400], desc[UR38][R4.64], !P0 ;  /* 0x2140000004099fae */ /* 0x0001e8000c101d66 */
[----:B01----:R0:W2:Y:S02]  /*c110*/  SHFL.IDX PT, R4, R2, 0x3, 0x181f ;  /* 0x00781f0002047f89 */ /* 0x0030a400000e0000 */
.L_x_351:
[----:B0-----:R-:W3:Y:S02]  /*c120*/  LDL R2, [R1+0x14] ;  /* 0x0000140001027983 */ /* 0x001ee40000100800 */
[----:B---3--:R-:W-:-:S05]  /*c130*/  VIADD R2, R2, 0x30 ;  /* 0x0000003002027836 */ /* 0x008fca0000000000 */
[----:B------:R-:W-:Y:S01]  /*c140*/  ISETP.GE.AND P1, PT, R2, R3, PT ;  /* 0x000000030200720c */ /* 0x000fe20003f26270 */
[----:B------:R0:W-:-:S12]  /*c150*/  STL [R1+0x48], R2 ;  /* 0x0000480201007387 */ /* 0x0001d80000100800 */
[----:B0-----:R-:W-:-:S05]  /*c160*/  @!P1 LEA R2, P2, R10, R0, 0x1 ;  /* 0x000000000a029211 */ /* 0x001fca00078408ff */
[----:B--2---:R-:W-:-:S05]  /*c170*/  @!P1 IMAD.X R3, RZ, RZ, R4, P2 ;  /* 0x000000ffff039224 */ /* 0x004fca00010e0604 */
[----:B------:R-:W-:Y:S01]  /*c180*/  @!PT LDS RZ, [RZ] ;  /* 0x00000000fffff984 */ /* 0x000fe20000000800 */
[----:B------:R-:W-:Y:S01]  /*c190*/  @!PT LDS RZ, [RZ] ;  /* 0x00000000fffff984 */ /* 0x000fe20000000800 */
[----:B------:R-:W-:Y:S01]  /*c1a0*/  @!PT LDS RZ, [RZ] ;  /* 0x00000000fffff984 */ /* 0x000fe20000000800 */
[----:B------:R0:W-:Y:S01]  /*c1b0*/  @!P1 LDGSTS.E.BYPASS.LTC128B.128 [R9+0x21c00], desc[UR38][R2.64], !P0 ;  /* 0x21c0000002099fae */ /* 0x0001e2000c101d66 */
[----:B------:R-:W-:Y:S01]  /*c1c0*/  NOP ;  /* 0x0000000000007918 */ /* 0x000fe20000000000 */
[----:B------:R-:W-:Y:S02]  /*c1d0*/  SYNCS.ARRIVE.TRANS64.RED.A0T1 RZ, [UR36+0x38800], RZ ;  /* 0x038800ffffff79a7 */ /* 0x000fe40008200424 */
[----:B------:R-:W-:Y:S01]  /*c1e0*/  ARRIVES.LDGSTSBAR.64.TRANSCNT [UR36+0x38800] ;  /* 0x03880000ff0079b0 */ /* 0x000fe20008000aa4 */
[----:B------:R-:W-:Y:S01]  /*c1f0*/  NOP ;  /* 0x0000000000007918 */ /* 0x000fe20000000000 */
[----:B------:R-:W-:Y:S01]  /*c200*/  ULDC.64 UR4, c[0x0][0x3d8] ;  /* 0x0000f60000047ab9 */ /* 0x000fe20000000a00 */
[----:B------:R-:W-:Y:S01]  /*c210*/  UIADD3 UR6, UR36, 0x26400, URZ ;  /* 0x0002640024067890 */ /* 0x000fe2000fffe03f */
[----:B------:R-:W-:Y:S01]  /*c220*/  IMAD R0, R8, UR4, RZ ;  /* 0x0000000408007c24 */ /* 0x000fe2000f8e02ff */
[----:B------:R-:W-:Y:S01]  /*c230*/  SYNCS.ARRIVE.TRANS64.A1T0 RZ, [UR36+0x38800], RZ ;  /* 0x038800ffffff79a7 */ /* 0x000fe20008100024 */
[----:B0-----:R-:W-:Y:S01]  /*c240*/  IMAD.WIDE.U32 R2, R17, UR4, RZ ;  /* 0x0000000411027c25 */ /* 0x001fe2000f8e00ff */
[----:B------:R-:W-:-:S03]  /*c250*/  ULOP3.LUT UP0, URZ, UR6, 0x3ff, URZ, 0xc0, !UPT ;  /* 0x000003ff063f7892 */ /* 0x000fc6000f80c03f */
[----:B------:R-:W-:Y:S01]  /*c260*/  IMAD R0, R17, UR5, R0 ;  /* 0x0000000511007c24 */ /* 0x000fe2000f8e0200 */
[----:B------:R0:W-:Y:S02]  /*c270*/  STL.64 [R1+0x38], R2 ;  /* 0x0000380201007387 */ /* 0x0001e40000100a00 */
[----:B------:R-:W-:Y:S01]  /*c280*/  PLOP3.LUT P0, PT, PT, PT, UP0, 0x80, 0x0 ;  /* 0x000000000000781c */ /* 0x000fe20003f0f008 */
[----:B------:R-:W-:-:S05]  /*c290*/  IMAD.IADD R0, R3, 0x1, R0 ;  /* 0x0000000103007824 */ /* 0x000fca00078e0200 */
[----:B------:R0:W-:Y:S07]  /*c2a0*/  STL [R1+0x30], R0 ;  /* 0x0000300001007387 */ /* 0x0001ee0000100800 */
[----:B------:R-:W-:Y:S05]  /*c2b0*/  @!P0 BRA `(.L_x_239) ;  /* 0x0000000000408947 */ /* 0x000fea0003800000 */
[----:B0-----:R-:W-:Y:S01]  /*c2c0*/  MOV R2, 0x0 ;  /* 0x0000000000027802 */ /* 0x001fe20000000f00 */
[----:B------:R-:W-:Y:S01]  /*c2d0*/  ULDC.64 UR6, c[0x4][0x90] ;  /* 0x0100240000067ab9 */ /* 0x000fe20000000a00 */
[----:B------:R-:W-:Y:S01]  /*c2e0*/  ULDC.64 UR8, c[0x4][0x98] ;  /* 0x0100260000087ab9 */ /* 0x000fe20000000a00 */
[----:B------:R-:W-:Y:S01]  /*c2f0*/  ULDC.64 UR4, c[0x4][0x28] ;  /* 0x01000a0000047ab9 */ /* 0x000fe20000000a00 */
[----:B------:R-:W-:Y:S02]  /*c300*/  IMAD.U32 R4, RZ, RZ, UR6 ;  /* 0x00000006ff047e24 */ /* 0x000fe4000f8e00ff */
        /* <DEDUP_REMOVED lines=11> */
.L_x_239:
[----:B------:R-:W2:Y:S01]  /*c3c0*/  LDL.LU R5, [R1+0x30] ;  /* 0x0000300001057983 */ /* 0x000ea20000300800 */
[----:B------:R-:W1:Y:S01]  /*c3d0*/  LDC R8, c[0x0][0x448] ;  /* 0x00011200ff087b82 */ /* 0x000e620000000800 */
[----:B------:R-:W-:Y:S02]  /*c3e0*/  ULDC.64 UR4, c[0x0][0x3e0] ;  /* 0x0000f80000047ab9 */ /* 0x000fe40000000a00 */
[----:B0-----:R-:W2:Y:S04]  /*c3f0*/  LDL.LU.64 R2, [R1+0x38] ;  /* 0x0000380001027983 */ /* 0x001ea80000300a00 */
[----:B------:R-:W3:Y:S04]  /*c400*/  LDL.LU R0, [R1+0x44] ;  /* 0x0000440001007983 */ /* 0x000ee80000300800 */
[----:B------:R-:W4:Y:S04]  /*c410*/  LDL.LU R4, [R1+0x10] ;  /* 0x0000100001047983 */ /* 0x000f280000300800 */
[----:B------:R-:W5:Y:S01]  /*c420*/  LDL.LU R6, [R1+0x18] ;  /* 0x0000180001067983 */ /* 0x000f620000300800 */
[----:B------:R-:W-:Y:S01]  /*c430*/  LOP3.LUT R18, R18, 0xffffffef, RZ, 0xc0, !PT ;  /* 0xffffffef12127812 */ /* 0x000fe200078ec0ff */
[----:B------:R-:W0:Y:S01]  /*c440*/  S2R R7, SR_TID.X ;  /* 0x0000000000077919 */ /* 0x000e220000002100 */
[----:B------:R-:W0:Y:S01]  /*c450*/  S2R R9, SR_TID.X ;  /* 0x0000000000097919 */ /* 0x000e220000002100 */
[----:B-1----:R-:W-:Y:S01]  /*c460*/  ISETP.NE.AND P0, PT, R8, 0x1, PT ;  /* 0x000000010800780c */ /* 0x002fe20003f05270 */
[----:B0-----:R-:W-:-:S02]  /*c470*/  IMAD.SHL.U32 R7, R7, 0x8, RZ ;  /* 0x0000000807077824 */ /* 0x001fc400078e00ff */
[----:B------:R-:W-:-:S03]  /*c480*/  IMAD.SHL.U32 R9, R9, 0x8, RZ ;  /* 0x0000000809097824 */ /* 0x000fc600078e00ff */
[----:B------:R-:W-:-:S04]  /*c490*/  LOP3.LUT R7, R7, 0x38, RZ, 0xc0, !PT ;  /* 0x0000003807077812 */ /* 0x000fc800078ec0ff */
[C---:B------:R-:W-:Y:S02]  /*c4a0*/  LOP3.LUT R10, R7.reuse, 0x80, RZ, 0xfc, !PT ;  /* 0x00000080070a7812 */ /* 0x040fe400078efcff */
[----:B------:R-:W-:Y:S02]  /*c4b0*/  LOP3.LUT R7, R7, 0x40, RZ, 0xfc, !PT ;  /* 0x0000004007077812 */ /* 0x000fe400078efcff */
[----:B------:R-:W-:Y:S01]  /*c4c0*/  LOP3.LUT R9, R9, 0x38, RZ, 0xc0, !PT ;  /* 0x0000003809097812 */ /* 0x000fe200078ec0ff */
[----:B--2---:R-:W-:Y:S02]  /*c4d0*/  IMAD.MOV.U32 R3, RZ, RZ, R5 ;  /* 0x000000ffff037224 */ /* 0x004fe400078e0005 */
[----:B------:R-:W0:Y:S01]  /*c4e0*/  @P0 LDC R5, c[0x0][0x450] ;  /* 0x00011400ff050b82 */ /* 0x000e220000000800 */
[----:B---3--:R-:W-:-:S04]  /*c4f0*/  IMAD R0, R0, UR4, RZ ;  /* 0x0000000400007c24 */ /* 0x008fc8000f8e02ff */
[C---:B----4-:R-:W-:Y:S02]  /*c500*/  IMAD R0, R4.reuse, UR5, R0 ;  /* 0x0000000504007c24 */ /* 0x050fe4000f8e0200 */
[----:B------:R-:W-:Y:S01]  /*c510*/  IMAD.WIDE.U32 R2, R4, UR4, R2 ;  /* 0x0000000404027c25 */ /* 0x000fe2000f8e0002 */
[----:B------:R-:W-:-:S03]  /*c520*/  ULDC.64 UR4, c[0x0][0x3d0] ;  /* 0x0000f40000047ab9 */ /* 0x000fc60000000a00 */
[----:B------:R-:W-:Y:S02]  /*c530*/  IMAD.IADD R3, R3, 0x1, R0 ;  /* 0x0000000103037824 */ /* 0x000fe400078e0200 */
[----:B------:R-:W1:Y:S01]  /*c540*/  @P0 LDC R0, c[0x0][0x44c] ;  /* 0x00011300ff000b82 */ /* 0x000e620000000800 */
[----:B-----5:R-:W-:Y:S02]  /*c550*/  IMAD.MOV.U32 R4, RZ, RZ, R6 ;  /* 0x000000ffff047224 */ /* 0x020fe400078e0006 */
[----:B-1----:R-:W-:-:S05]  /*c560*/  @P0 IMAD.HI.U32 R0, R6, R0, RZ ;  /* 0x0000000006000227 */ /* 0x002fca00078e00ff */
[----:B0-----:R-:W-:-:S04]  /*c570*/  @P0 SHF.R.U32.HI R4, RZ, R5, R0 ;  /* 0x00000005ff040219 */ /* 0x001fc80000011600 */
[--C-:B------:R-:W-:Y:S01]  /*c580*/  SHF.R.S32.HI R5, RZ, 0x1f, R4.reuse ;  /* 0x0000001fff057819 */ /* 0x100fe20000011404 */
[----:B------:R-:W-:Y:S02]  /*c590*/  IMAD.MOV R0, RZ, RZ, -R4 ;  /* 0x000000ffff007224 */ /* 0x000fe400078e0a04 */
[----:B------:R-:W-:-:S04]  /*c5a0*/  IMAD.WIDE.U32 R2, R4, UR4, R2 ;  /* 0x0000000404027c25 */ /* 0x000fc8000f8e0002 */
[----:B------:R-:W-:Y:S02]  /*c5b0*/  IMAD R0, R8, R0, R6 ;  /* 0x0000000008007224 */ /* 0x000fe400078e0206 */
[----:B------:R-:W-:-:S04]  /*c5c0*/  IMAD R5, R5, UR4, RZ ;  /* 0x0000000405057c24 */ /* 0x000fc8000f8e02ff */
[----:B------:R-:W-:Y:S01]  /*c5d0*/  IMAD R5, R4, UR5, R5 ;  /* 0x0000000504057c24 */ /* 0x000fe2000f8e0205 */
[----:B------:R-:W-:Y:S01]  /*c5e0*/  SHF.R.S32.HI R4, RZ, 0x1f, R0 ;  /* 0x0000001fff047819 */ /* 0x000fe20000011400 */
[----:B------:R-:W-:Y:S02]  /*c5f0*/  ULDC.64 UR4, c[0x0][0x3c8] ;  /* 0x0000f20000047ab9 */ /* 0x000fe40000000a00 */
[----:B------:R-:W-:Y:S02]  /*c600*/  IMAD.IADD R3, R3, 0x1, R5 ;  /* 0x0000000103037824 */ /* 0x000fe400078e0205 */
[----:B------:R-:W-:Y:S02]  /*c610*/  IMAD R4, R4, UR4, RZ ;  /* 0x0000000404047c24 */ /* 0x000fe4000f8e02ff */
[----:B------:R-:W-:-:S04]  /*c620*/  IMAD.WIDE.U32 R2, R0, UR4, R2 ;  /* 0x0000000400027c25 */ /* 0x000fc8000f8e0002 */
[----:B------:R-:W-:Y:S01]  /*c630*/  IMAD R4, R0, UR5, R4 ;  /* 0x0000000500047c24 */ /* 0x000fe2000f8e0204 */
[----:B------:R-:W-:Y:S02]  /*c640*/  ULDC.64 UR4, c[0x0][0x390] ;  /* 0x0000e40000047ab9 */ /* 0x000fe40000000a00 */
[----:B------:R-:W-:Y:S01]  /*c650*/  LEA R0, P0, R2, UR4, 0x1 ;  /* 0x0000000402007c11 */ /* 0x000fe2000f8008ff */
[----:B------:R-:W-:Y:S01]  /*c660*/  ULDC UR4, c[0x0][0x3b8] ;  /* 0x0000ee0000047ab9 */ /* 0x000fe20000000800 */
[----:B------:R-:W-:Y:S01]  /*c670*/  IMAD.IADD R6, R3, 0x1, R4 ;  /* 0x0000000103067824 */ /* 0x000fe200078e0204 */
[----:B------:R-:W-:Y:S02]  /*c680*/  ISETP.GE.AND P1, PT, R7, UR4, PT ;  /* 0x0000000407007c0c */ /* 0x000fe4000bf26270 */
[----:B------:R-:W0:Y:S01]  /*c690*/  S2R R7, SR_TID.X ;  /* 0x0000000000077919 */ /* 0x000e220000002100 */
[----:B------:R-:W-:Y:S02]  /*c6a0*/  ISETP.GE.AND P2, PT, R10, UR4, PT ;  /* 0x000000040a007c0c */ /* 0x000fe4000bf46270 */
[----:B------:R-:W-:-:S02]  /*c6b0*/  LEA.HI.X R6, R2, UR5, R6, 0x1, P0 ;  /* 0x0000000502067c11 */ /* 0x000fc400080f0c06 */
[----:B------:R-:W-:Y:S02]  /*c6c0*/  ISETP.GE.AND P3, PT, R9, UR4, PT ;  /* 0x0000000409007c0c */ /* 0x000fe4000bf66270 */
[----:B------:R-:W-:Y:S02]  /*c6d0*/  SEL R2, RZ, 0x4, P2 ;  /* 0x00000004ff027807 */ /* 0x000fe40001000000 */
[----:B------:R-:W-:Y:S02]  /*c6e0*/  SEL R4, RZ, 0x1, P3 ;  /* 0x00000001ff047807 */ /* 0x000fe40001800000 */
[----:B------:R-:W-:-:S04]  /*c6f0*/  SEL R3, RZ, 0x2, P1 ;  /* 0x00000002ff037807 */ /* 0x000fc80000800000 */
[----:B------:R-:W-:-:S03]  /*c700*/  IADD3 R2, R2, R3, R4 ;  /* 0x0000000302027210 */ /* 0x000fc60007ffe004 */
[----:B------:R-:W-:-:S04]  /*c710*/  @P3 LOP3.LUT R18, R18, 0x10, RZ, 0xfc, !PT ;  /* 0x0000001012123812 */ /* 0x000fc800078efcff */
[----:B------:R-:W-:-:S04]  /*c720*/  LOP3.LUT R18, R18, 0xfffffffb, RZ, 0xc0, !PT ;  /* 0xfffffffb12127812 */ /* 0x000fc800078ec0ff */
[----:B------:R-:W-:-:S04]  /*c730*/  @P2 LOP3.LUT R18, R18, 0x4, RZ, 0xfc, !PT ;  /* 0x0000000412122812 */ /* 0x000fc800078efcff */
[----:B------:R-:W-:Y:S01]  /*c740*/  LOP3.LUT R18, R18, 0xfffffff7, RZ, 0xc0, !PT ;  /* 0xfffffff712127812 */ /* 0x000fe200078ec0ff */
[----:B0-----:R-:W-:-:S03]  /*c750*/  IMAD.SHL.U32 R7, R7, 0x8, RZ ;  /* 0x0000000807077824 */ /* 0x001fc600078e00ff */
[----:B------:R-:W-:Y:S02]  /*c760*/  @P1 LOP3.LUT R18, R18, 0x8, RZ, 0xfc, !PT ;  /* 0x0000000812121812 */ /* 0x000fe400078efcff */
[----:B------:R-:W-:-:S04]  /*c770*/  LOP3.LUT R7, R7, 0x38, RZ, 0xc0, !PT ;  /* 0x0000003807077812 */ /* 0x000fc800078ec0ff */
[C---:B------:R-:W-:Y:S02]  /*c780*/  LOP3.LUT R10, R7.reuse, 0x100, RZ, 0xfc, !PT ;  /* 0x00000100070a7812 */ /* 0x040fe400078efcff */
[----:B------:R-:W-:Y:S02]  /*c790*/  LOP3.LUT R7, R7, 0xc0, RZ, 0xfc, !PT ;  /* 0x000000c007077812 */ /* 0x000fe400078efcff */
[----:B------:R-:W-:Y:S02]  /*c7a0*/  ISETP.GE.AND P0, PT, R10, UR4, PT ;  /* 0x000000040a007c0c */ /* 0x000fe4000bf06270 */
[----:B------:R-:W0:Y:S01]  /*c7b0*/  S2R R10, SR_TID.X ;  /* 0x00000000000a7919 */ /* 0x000e220000002100 */
[----:B------:R-:W-:Y:S02]  /*c7c0*/  ISETP.GE.AND P5, PT, R7, UR4, PT ;  /* 0x0000000407007c0c */ /* 0x000fe4000bfa6270 */
[----:B------:R-:W-:Y:S01]  /*c7d0*/  SEL R4, RZ, 0x10, P0 ;  /* 0x00000010ff047807 */ /* 0x000fe20000000000 */
[----:B------:R-:W1:Y:S01]  /*c7e0*/  S2R R7, SR_TID.X ;  /* 0x0000000000077919 */ /* 0x000e620000002100 */
[----:B------:R-:W-:-:S04]  /*c7f0*/  SEL R3, RZ, 0x8, P5 ;  /* 0x00000008ff037807 */ /* 0x000fc80002800000 */
[----:B------:R-:W-:Y:S01]  /*c800*/  IADD3 R2, R4, R2, R3 ;  /* 0x0000000204027210 */ /* 0x000fe20007ffe003 */
[----:B0-----:R-:W-:Y:S02]  /*c810*/  IMAD.SHL.U32 R10, R10, 0x8, RZ ;  /* 0x000000080a0a7824 */ /* 0x001fe400078e00ff */
[----:B-1----:R-:W-:-:S03]  /*c820*/  IMAD.SHL.U32 R7, R7, 0x8, RZ ;  /* 0x0000000807077824 */ /* 0x002fc600078e00ff */
[----:B------:R-:W-:-:S04]  /*c830*/  LOP3.LUT R10, R10, 0x38, RZ, 0xc0, !PT ;  /* 0x000000380a0a7812 */ /* 0x000fc800078ec0ff */
[----:B------:R-:W-:Y:S02]  /*c840*/  LOP3.LUT R11, R10, 0x180, RZ, 0xfc, !PT ;  /* 0x000001800a0b7812 */ /* 0x000fe400078efcff */
[----:B------:R-:W-:Y:S02]  /*c850*/  LOP3.LUT R7, R7, 0x38, RZ, 0xc0, !PT ;  /* 0x0000003807077812 */ /* 0x000fe400078ec0ff */
[----:B------:R-:W-:Y:S02]  /*c860*/  ISETP.GE.AND P1, PT, R11, UR4, PT ;  /* 0x000000040b007c0c */ /* 0x000fe4000bf26270 */
[C---:B------:R-:W-:Y:S02]  /*c870*/  LOP3.LUT R10, R7.reuse, 0x140, RZ, 0xfc, !PT ;  /* 0x00000140070a7812 */ /* 0x040fe400078efcff */
[----:B------:R-:W-:Y:S02]  /*c880*/  SEL R5, RZ, 0x40, P1 ;  /* 0x00000040ff057807 */ /* 0x000fe40000800000 */
[----:B------:R-:W-:-:S02]  /*c890*/  LOP3.LUT R7, R7, 0x1c0, RZ, 0xfc, !PT ;  /* 0x000001c007077812 */ /* 0x000fc400078efcff */
[----:B------:R-:W-:Y:S02]  /*c8a0*/  ISETP.GE.AND P1, PT, R10, UR4, PT ;  /* 0x000000040a007c0c */ /* 0x000fe4000bf26270 */
[----:B------:R-:W-:Y:S01]  /*c8b0*/  ISETP.GE.AND P2, PT, R7, UR4, PT ;  /* 0x0000000407007c0c */ /* 0x000fe2000bf46270 */
[----:B------:R-:W-:Y:S01]  /*c8c0*/  UMOV UR4, 0xffffffff ;  /* 0xffffffff00047882 */ /* 0x000fe20000000000 */
[----:B------:R-:W-:Y:S02]  /*c8d0*/  SEL R3, RZ, 0x20, P1 ;  /* 0x00000020ff037807 */ /* 0x000fe40000800000 */
[----:B------:R-:W-:Y:S02]  /*c8e0*/  SEL R7, RZ, 0x80, P2 ;  /* 0x00000080ff077807 */ /* 0x000fe40001000000 */
[----:B------:R-:W-:-:S05]  /*c8f0*/  IADD3 R5, R5, R2, R3 ;  /* 0x0000000205057210 */ /* 0x000fca0007ffe003 */
[----:B------:R-:W-:Y:S01]  /*c900*/  IMAD.IADD R7, R5, 0x1, R7 ;  /* 0x0000000105077824 */ /* 0x000fe200078e0207 */
[----:B------:R-:W-:Y:S06]  /*c910*/  BRA.DIV UR4, `(.L_x_240) ;  /* 0x0000004a04247947 */ /* 0x000fec000b800000 */
[----:B------:R-:W2:Y:S01]  /*c920*/  LDL.LU R3, [R1+0x14] ;  /* 0x0000140001037983 */ /* 0x000ea20000300800 */
[----:B------:R-:W-:-:S03]  /*c930*/  ULDC UR4, c[0x0][0x288] ;  /* 0x0000a20000047ab9 */ /* 0x000fc60000000800 */
[----:B------:R-:W3:Y:S04]  /*c940*/  LDL.LU R2, [R1+0x28] ;  /* 0x0000280001027983 */ /* 0x000ee80000300800 */
[----:B------:R-:W4:Y:S01]  /*c950*/  LDL R11, [R1+0x4] ;  /* 0x00000400010b7983 */ /* 0x000f220000100800 */
[----:B------:R-:W-:Y:S01]  /*c960*/  IMAD R4, R8, UR4, RZ ;  /* 0x0000000408047c24 */ /* 0x000fe2000f8e02ff */
[----:B------:R-:W-:Y:S02]  /*c970*/  LOP3.LUT R18, R18, 0xfffffdff, RZ, 0xc0, !PT ;  /* 0xfffffdff12127812 */ /* 0x000fe400078ec0ff */
[----:B------:R-:W5:Y:S02]  /*c980*/  LDL.LU R13, [R1+0x2c] ;  /* 0x00002c00010d7983 */ /* 0x000f640000300800 */
[----:B------:R-:W-:Y:S01]  /*c990*/  @P0 LOP3.LUT R18, R18, 0x200, RZ, 0xfc, !PT ;  /* 0x0000020012120812 */ /* 0x000fe200078efcff */
[----:B------:R-:W0:Y:S03]  /*c9a0*/  S2R R12, SR_TID.X ;  /* 0x00000000000c7919 */ /* 0x000e260000002100 */
[----:B------:R-:W-:-:S02]  /*c9b0*/  LOP3.LUT P0, RZ, R18, 0x10, RZ, 0xc0, !PT ;  /* 0x0000001012ff7812 */ /* 0x000fc4000780c0ff */
[----:B------:R-:W-:-:S04]  /*c9c0*/  LOP3.LUT R18, R18, 0xfffffeff, RZ, 0xc0, !PT ;  /* 0xfffffeff12127812 */ /* 0x000fc800078ec0ff */
[----:B------:R-:W-:-:S04]  /*c9d0*/  @P1 LOP3.LUT R18, R18, 0x100, RZ, 0xfc, !PT ;  /* 0x0000010012121812 */ /* 0x000fc800078efcff */
[----:B------:R-:W-:Y:S01]  /*c9e0*/  LOP3.LUT P1, RZ, R18, 0x8, RZ, 0xc0, !PT ;  /* 0x0000000812ff7812 */ /* 0x000fe2000782c0ff */
[----:B0-----:R-:W-:-:S05]  /*c9f0*/  IMAD.SHL.U32 R12, R12, 0x8, RZ ;  /* 0x000000080c0c7824 */ /* 0x001fca00078e00ff */
[----:B------:R-:W-:Y:S02]  /*ca00*/  LOP3.LUT R12, R12, 0x38, RZ, 0xc0, !PT ;  /* 0x000000380c0c7812 */ /* 0x000fe400078ec0ff */
[----:B------:R-:W-:Y:S01]  /*ca10*/  LOP3.LUT R18, R18, 0xffffff7f, RZ, 0xc0, !PT ;  /* 0xffffff7f12127812 */ /* 0x000fe200078ec0ff */
[----:B------:R-:W-:Y:S01]  /*ca20*/  SHFL.IDX PT, R14, R0, 0x1, 0x181f ;  /* 0x00381f00000e7f89 */ /* 0x000fe200000e0000 */
[----:B--2---:R-:W-:-:S03]  /*ca30*/  ISETP.GE.AND P2, PT, R3, R4, PT ;  /* 0x000000040300720c */ /* 0x004fc60003f46270 */
[----:B------:R-:W0:Y:S01]  /*ca40*/  SHFL.IDX PT, R3, R0, RZ, 0x181f ;  /* 0x00181fff00037589 */ /* 0x000e2200000e0000 */
[----:B---3--:R-:W-:-:S03]  /*ca50*/  ISETP.GE.AND P3, PT, R2, R4, PT ;  /* 0x000000040200720c */ /* 0x008fc60003f66270 */
[----:B------:R-:W1:Y:S06]  /*ca60*/  SHFL.IDX PT, R2, R6, RZ, 0x181f ;  /* 0x00181fff06027589 */ /* 0x000e6c00000e0000 */
[----:B0-----:R-:W-:-:S05]  /*ca70*/  @!P2 LEA R3, P6, R12, R3, 0x1 ;  /* 0x000000030c03a211 */ /* 0x001fca00078c08ff */
[----:B-1----:R-:W-:-:S05]  /*ca80*/  @!P2 IMAD.X R2, RZ, RZ, R2, P6 ;  /* 0x000000ffff02a224 */ /* 0x002fca00030e0602 */
[-C--:B------:R-:W-:Y:S02]  /*ca90*/  @!P2 LOP3.LUT R3, R3, R2.reuse, RZ, 0x3c, !PT ;  /* 0x000000020303a212 */ /* 0x080fe400078e3cff */
[----:B------:R-:W-:Y:S02]  /*caa0*/  @!P2 LOP3.LUT R8, R5, 0x40, RZ, 0xc0, !PT ;  /* 0x000000400508a812 */ /* 0x000fe400078ec0ff */
[C---:B------:R-:W-:Y:S02]  /*cab0*/  @!P2 LOP3.LUT R2, R3.reuse, R2, RZ, 0x3c, !PT ;  /* 0x000000020302a212 */ /* 0x040fe400078e3cff */
[----:B------:R-:W-:Y:S02]  /*cac0*/  @P3 LOP3.LUT R18, R18, 0x80, RZ, 0xfc, !PT ;  /* 0x0000008012123812 */ /* 0x000fe400078efcff */
[----:B------:R-:W-:Y:S02]  /*cad0*/  @!P2 LOP3.LUT R3, R3, R2, RZ, 0x3c, !PT ;  /* 0x000000020303a212 */ /* 0x000fe400078e3cff */
[----:B------:R-:W-:-:S02]  /*cae0*/  @!P2 SHF.R.U32.HI R8, RZ, 0x2, R8 ;  /* 0x00000002ff08a819 */ /* 0x000fc40000011608 */
[----:B------:R-:W-:Y:S01]  /*caf0*/  LOP3.LUT P6, RZ, R18, 0x4, RZ, 0xc0, !PT ;  /* 0x0000000412ff7812 */ /* 0x000fe200078cc0ff */
[----:B----4-:R-:W-:Y:S01]  /*cb00*/  @!P2 LDGSTS.E.BYPASS.LTC128B.128 [R11+0x26400], desc[UR38][R2.64], !P0 ;  /* 0x26400000020bafae */ /* 0x010fe2000c101d66 */
[----:B------:R-:W-:Y:S02]  /*cb10*/  @!P2 ISETP.NE.U32.AND P3, PT, R8, RZ, PT ;  /* 0x000000ff0800a20c */ /* 0x000fe40003f65070 */
[----:B------:R-:W-:Y:S01]  /*cb20*/  @!P2 LOP3.LUT R8, R7, 0x80, RZ, 0xc0, !PT ;  /* 0x000000800708a812 */ /* 0x000fe200078ec0ff */
[----:B------:R-:W-:Y:S01]  /*cb30*/  @!P2 LDGSTS.E.BYPASS.LTC128B.128 [R11+0x28400], desc[UR38][R2.64+0x80], !P1 ;  /* 0x28400080020bafae */ /* 0x000fe2000c901d66 */
[C---:B------:R-:W-:Y:S02]  /*cb40*/  LOP3.LUT P0, RZ, R18.reuse, 0x200, RZ, 0xc0, !PT ;  /* 0x0000020012ff7812 */ /* 0x040fe4000780c0ff */
[----:B------:R-:W-:Y:S02]  /*cb50*/  LOP3.LUT P1, RZ, R18, 0x100, RZ, 0xc0, !PT ;  /* 0x0000010012ff7812 */ /* 0x000fe4000782c0ff */
[----:B------:R-:W-:-:S03]  /*cb60*/  @!P2 SHF.R.U32.HI R8, RZ, 0x3, R8 ;  /* 0x00000003ff08a819 */ /* 0x000fc60000011608 */
[----:B------:R-:W-:Y:S01]  /*cb70*/  @!P2 LDGSTS.E.BYPASS.LTC128B.128 [R11+0x2a400], desc[UR38][R2.64+0x100], !P6 ;  /* 0x2a400100020bafae */ /* 0x000fe2000f101d66 */
[----:B------:R-:W-:-:S03]  /*cb80*/  @!P2 ISETP.NE.U32.AND P4, PT, R8, RZ, PT ;  /* 0x000000ff0800a20c */ /* 0x000fc60003f85070 */
[----:B------:R-:W0:Y:S04]  /*cb90*/  SHFL.IDX PT, R8, R6, 0x1, 0x181f ;  /* 0x00381f0006087f89 */ /* 0x000e2800000e0000 */
[----:B------:R-:W-:Y:S04]  /*cba0*/  @!P2 LDGSTS.E.BYPASS.LTC128B.128 [R11+0x2c400], desc[UR38][R2.64+0x180], !P5 ;  /* 0x2c400180020bafae */ /* 0x000fe8000e901d66 */
[----:B------:R-:W-:Y:S04]  /*cbb0*/  @!P2 LDGSTS.E.BYPASS.LTC128B.128 [R11+0x2e400], desc[UR38][R2.64+0x200], !P0 ;  /* 0x2e400200020bafae */ /* 0x000fe8000c101d66 */
[----:B------:R-:W-:Y:S04]  /*cbc0*/  @!P2 LDGSTS.E.BYPASS.LTC128B.128 [R11+0x30400], desc[UR38][R2.64+0x280], !P1 ;  /* 0x30400280020bafae */ /* 0x000fe8000c901d66 */
[----:B------:R-:W-:Y:S01]  /*cbd0*/  @!P2 LDGSTS.E.BYPASS.LTC128B.128 [R11+0x32400], desc[UR38][R2.64+0x300], P3 ;  /* 0x32400300020bafae */ /* 0x000fe20009901d66 */
[----:B------:R-:W-:-:S03]  /*cbe0*/  LOP3.LUT P3, RZ, R18, 0x80, RZ, 0xc0, !PT ;  /* 0x0000008012ff7812 */ /* 0x000fc6000786c0ff */
[----:B------:R1:W-:Y:S10]  /*cbf0*/  @!P2 LDGSTS.E.BYPASS.LTC128B.128 [R11+0x34400], desc[UR38][R2.64+0x380], P4 ;  /* 0x34400380020bafae */ /* 0x0003f4000a101d66 */
[----:B------:R-:W-:-:S05]  /*cc00*/  @!P3 LEA R9, P4, R12, R14, 0x1 ;  /* 0x0000000e0c09b211 */ /* 0x000fca00078808ff */
[----:B0-----:R-:W-:Y:S01]  /*cc10*/  @!P3 IMAD.X R10, RZ, RZ, R8, P4 ;  /* 0x000000ffff0ab224 */ /* 0x001fe200020e0608 */
[C---:B------:R-:W-:Y:S02]  /*cc20*/  LOP3.LUT P4, RZ, R18.reuse, 0x10, RZ, 0xc0, !PT ;  /* 0x0000001012ff7812 */ /* 0x040fe4000788c0ff */
[----:B------:R-:W-:Y:S01]  /*cc30*/  @!P3 LOP3.LUT R8, R5, 0x40, RZ, 0xc0, !PT ;  /* 0x000000400508b812 */ /* 0x000fe200078ec0ff */
[----:B-1----:R-:W-:Y:S01]  /*cc40*/  @!P3 IMAD.MOV.U32 R2, RZ, RZ, R9 ;  /* 0x000000ffff02b224 */ /* 0x002fe200078e0009 */
[----:B------:R-:W-:Y:S01]  /*cc50*/  LOP3.LUT P2, RZ, R18, 0x8, RZ, 0xc0, !PT ;  /* 0x0000000812ff7812 */ /* 0x000fe2000784c0ff */
[----:B------:R-:W-:Y:S01]  /*cc60*/  @!P3 IMAD.MOV.U32 R3, RZ, RZ, R10 ;  /* 0x000000ffff03b224 */ /* 0x000fe200078e000a */
[----:B------:R-:W-:-:S07]  /*cc70*/  @!P3 SHF.R.U32.HI R8, RZ, 0x2, R8 ;  /* 0x00000002ff08b819 */ /* 0x000fce0000011608 */
[----:B------:R-:W-:Y:S01]  /*cc80*/  @!P3 LDGSTS.E.BYPASS.LTC128B.128 [R11+0x26c00], desc[UR38][R2.64], !P4 ;  /* 0x26c00000020bbfae */ /* 0x000fe2000e101d66 */
[----:B------:R-:W-:Y:S02]  /*cc90*/  @!P3 ISETP.NE.U32.AND P4, PT, R8, RZ, PT ;  /* 0x000000ff0800b20c */ /* 0x000fe40003f85070 */
[----:B------:R-:W-:Y:S01]  /*cca0*/  @!P3 LOP3.LUT R8, R7, 0x80, RZ, 0xc0, !PT ;  /* 0x000000800708b812 */ /* 0x000fe200078ec0ff */
[----:B------:R-:W-:Y:S03]  /*ccb0*/  @!P3 LDGSTS.E.BYPASS.LTC128B.128 [R11+0x28c00], desc[UR38][R2.64+0x80], !P2 ;  /* 0x28c00080020bbfae */ /* 0x000fe6000d101d66 */
[----:B------:R-:W-:Y:S01]  /*ccc0*/  @!P3 SHF.R.U32.HI R8, RZ, 0x3, R8 ;  /* 0x00000003ff08b819 */ /* 0x000fe20000011608 */
[----:B------:R-:W-:Y:S04]  /*ccd0*/  @!P3 LDGSTS.E.BYPASS.LTC128B.128 [R11+0x2ac00], desc[UR38][R2.64+0x100], !P6 ;  /* 0x2ac00100020bbfae */ /* 0x000fe8000f101d66 */
[----:B------:R-:W-:Y:S04]  /*cce0*/  @!P3 LDGSTS.E.BYPASS.LTC128B.128 [R11+0x2cc00], desc[UR38][R2.64+0x180], !P5 ;  /* 0x2cc00180020bbfae */ /* 0x000fe8000e901d66 */
[----:B------:R-:W-:Y:S04]  /*ccf0*/  @!P3 LDGSTS.E.BYPASS.LTC128B.128 [R11+0x2ec00], desc[UR38][R2.64+0x200], !P0 ;  /* 0x2ec00200020bbfae */ /* 0x000fe8000c101d66 */
[----:B------:R-:W-:Y:S04]  /*cd00*/  @!P3 LDGSTS.E.BYPASS.LTC128B.128 [R11+0x30c00], desc[UR38][R2.64+0x280], !P1 ;  /* 0x30c00280020bbfae */ /* 0x000fe8000c901d66 */
[----:B------:R-:W-:Y:S01]  /*cd10*/  @!P3 LDGSTS.E.BYPASS.LTC128B.128 [R11+0x32c00], desc[UR38][R2.64+0x300], P4 ;  /* 0x32c00300020bbfae */ /* 0x000fe2000a101d66 */
[----:B------:R-:W-:-:S13]  /*cd20*/  @!P3 ISETP.NE.U32.AND P4, PT, R8, RZ, PT ;  /* 0x000000ff0800b20c */ /* 0x000fda0003f85070 */
[----:B------:R0:W-:Y:S01]  /*cd30*/  @!P3 LDGSTS.E.BYPASS.LTC128B.128 [R11+0x34c00], desc[UR38][R2.64+0x380], P4 ;  /* 0x34c00380020bbfae */ /* 0x0001e2000a101d66 */
[----:B-----5:R-:W-:-:S03]  /*cd40*/  ISETP.GE.AND P2, PT, R13, R4, PT ;  /* 0x000000040d00720c */ /* 0x020fc60003f46270 */
[----:B0-----:R-:W0:Y:S04]  /*cd50*/  SHFL.IDX PT, R3, R0, 0x2, 0x181f ;  /* 0x00581f0000037f89 */ /* 0x001e2800000e0000 */
[----:B------:R-:W1:Y:S06]  /*cd60*/  SHFL.IDX PT, R2, R6, 0x2, 0x181f ;  /* 0x00581f0006027f89 */ /* 0x000e6c00000e0000 */
[----:B------:R-:W-:-:S02]  /*cd70*/  @!P2 LOP3.LUT R8, R5, 0x40, RZ, 0xc0, !PT ;  /* 0x000000400508a812 */ /* 0x000fc400078ec0ff */
[----:B0-----:R-:W-:-:S05]  /*cd80*/  @!P2 LEA R3, P4, R12, R3, 0x1 ;  /* 0x000000030c03a211 */ /* 0x001fca00078808ff */
[----:B-1----:R-:W-:Y:S01]  /*cd90*/  @!P2 IMAD.X R2, RZ, RZ, R2, P4 ;  /* 0x000000ffff02a224 */ /* 0x002fe200020e0602 */
[----:B------:R-:W-:-:S04]  /*cda0*/  LOP3.LUT P4, RZ, R18, 0x10, RZ, 0xc0, !PT ;  /* 0x0000001012ff7812 */ /* 0x000fc8000788c0ff */
[----:B------:R-:W-:-:S04]  /*cdb0*/  @!P2 LOP3.LUT R3, R3, R2, RZ, 0x3c, !PT ;  /* 0x000000020303a212 */ /* 0x000fc800078e3cff */
[C---:B------:R-:W-:Y:S02]  /*cdc0*/  @!P2 LOP3.LUT R2, R3.reuse, R2, RZ, 0x3c, !PT ;  /* 0x000000020302a212 */ /* 0x040fe400078e3cff */
[----:B------:R-:W-:Y:S02]  /*cdd0*/  LOP3.LUT P3, RZ, R18, 0x8, RZ, 0xc0, !PT ;  /* 0x0000000812ff7812 */ /* 0x000fe4000786c0ff */
[----:B------:R-:W-:Y:S02]  /*cde0*/  @!P2 LOP3.LUT R3, R3, R2, RZ, 0x3c, !PT ;  /* 0x000000020303a212 */ /* 0x000fe400078e3cff */
[----:B------:R-:W-:-:S03]  /*cdf0*/  @!P2 SHF.R.U32.HI R8, RZ, 0x2, R8 ;  /* 0x00000002ff08a819 */ /* 0x000fc60000011608 */
[----:B------:R0:W-:Y:S01]  /*ce00*/  @!P2 LDGSTS.E.BYPASS.LTC128B.128 [R11+0x27400], desc[UR38][R2.64], !P4 ;  /* 0x27400000020bafae */ /* 0x0001e2000e101d66 */
[----:B------:R-:W-:Y:S02]  /*ce10*/  @!P2 ISETP.NE.U32.AND P4, PT, R8, RZ, PT ;  /* 0x000000ff0800a20c */ /* 0x000fe40003f85070 */
[----:B------:R-:W-:-:S03]  /*ce20*/  @!P2 LOP3.LUT R8, R7, 0x80, RZ, 0xc0, !PT ;  /* 0x000000800708a812 */ /* 0x000fc600078ec0ff */
[----:B------:R0:W-:Y:S01]  /*ce30*/  @!P2 LDGSTS.E.BYPASS.LTC128B.128 [R11+0x29400], desc[UR38][R2.64+0x80], !P3 ;  /* 0x29400080020bafae */ /* 0x0001e2000d901d66 */
[----:B------:R-:W-:-:S03]  /*ce40*/  @!P2 SHF.R.U32.HI R8, RZ, 0x3, R8 ;  /* 0x00000003ff08a819 */ /* 0x000fc60000011608 */
[----:B------:R0:W-:Y:S04]  /*ce50*/  @!P2 LDGSTS.E.BYPASS.LTC128B.128 [R11+0x2b400], desc[UR38][R2.64+0x100], !P6 ;  /* 0x2b400100020bafae */ /* 0x0001e8000f101d66 */
[----:B------:R0:W-:Y:S04]  /*ce60*/  @!P2 LDGSTS.E.BYPASS.LTC128B.128 [R11+0x2d400], desc[UR38][R2.64+0x180], !P5 ;  /* 0x2d400180020bafae */ /* 0x0001e8000e901d66 */
[----:B------:R0:W-:Y:S04]  /*ce70*/  @!P2 LDGSTS.E.BYPASS.LTC128B.128 [R11+0x2f400], desc[UR38][R2.64+0x200], !P0 ;  /* 0x2f400200020bafae */ /* 0x0001e8000c101d66 */
[----:B------:R0:W-:Y:S04]  /*ce80*/  @!P2 LDGSTS.E.BYPASS.LTC128B.128 [R11+0x31400], desc[UR38][R2.64+0x280], !P1 ;  /* 0x31400280020bafae */ /* 0x0001e8000c901d66 */
[----:B------:R0:W-:Y:S01]  /*ce90*/  @!P2 LDGSTS.E.BYPASS.LTC128B.128 [R11+0x33400], desc[UR38][R2.64+0x300], P4 ;  /* 0x33400300020bafae */ /* 0x0001e2000a101d66 */
[----:B------:R-:W-:-:S03]  /*cea0*/  @!P2 ISETP.NE.U32.AND P4, PT, R8, RZ, PT ;  /* 0x000000ff0800a20c */ /* 0x000fc60003f85070 */
[----:B------:R-:W1:Y:S04]  /*ceb0*/  SHFL.IDX PT, R6, R6, 0x3, 0x181f ;  /* 0x00781f0006067f89 */ /* 0x000e6800000e0000 */
[----:B------:R-:W2:Y:S06]  /*cec0*/  SHFL.IDX PT, R0, R0, 0x3, 0x181f ;  /* 0x00781f0000007f89 */ /* 0x000eac00000e0000 */
[----:B------:R0:W-:Y:S02]  /*ced0*/  @!P2 LDGSTS.E.BYPASS.LTC128B.128 [R11+0x35400], desc[UR38][R2.64+0x380], P4 ;  /* 0x35400380020bafae */ /* 0x0001e4000a101d66 */
.L_x_361:
[----:B0-----:R-:W3:Y:S01]  /*cee0*/  LDL.LU R2, [R1+0x48] ;  /* 0x0000480001027983 */ /* 0x001ee20000300800 */
[----:B------:R-:W-:Y:S01]  /*cef0*/  BSSY B0, `(.L_x_241) ;  /* 0x000001d000007945 */ /* 0x000fe20003800000 */
[----:B---3--:R-:W-:-:S13]  /*cf00*/  ISETP.GE.AND P2, PT, R2, R4, PT ;  /* 0x000000040200720c */ /* 0x008fda0003f46270 */
[----:B------:R-:W-:Y:S05]  /*cf10*/  @P2 BRA `(.L_x_242) ;  /* 0x0000000000682947 */ /* 0x000fea0003800000 */
[----:B------:R-:W3:Y:S01]  /*cf20*/  LDL R8, [R1+0x4] ;  /* 0x0000040001087983 */ /* 0x000ee20000100800 */
[C---:B------:R-:W-:Y:S02]  /*cf30*/  LOP3.LUT P6, RZ, R18.reuse, 0x10, RZ, 0xc0, !PT ;  /* 0x0000001012ff7812 */ /* 0x040fe400078cc0ff */
[C---:B------:R-:W-:Y:S01]  /*cf40*/  LOP3.LUT P4, RZ, R18.reuse, 0x8, RZ, 0xc0, !PT ;  /* 0x0000000812ff7812 */ /* 0x040fe2000788c0ff */
[----:B------:R-:W0:Y:S01]  /*cf50*/  S2R R2, SR_TID.X ;  /* 0x0000000000027919 */ /* 0x000e220000002100 */
[----:B------:R-:W-:Y:S02]  /*cf60*/  LOP3.LUT P3, RZ, R18, 0x4, RZ, 0xc0, !PT ;  /* 0x0000000412ff7812 */ /* 0x000fe4000786c0ff */
[----:B------:R-:W-:Y:S02]  /*cf70*/  LOP3.LUT R5, R5, 0x40, RZ, 0xc0, !PT ;  /* 0x0000004005057812 */ /* 0x000fe400078ec0ff */
[----:B------:R-:W-:Y:S02]  /*cf80*/  LOP3.LUT R7, R7, 0x80, RZ, 0xc0, !PT ;  /* 0x0000008007077812 */ /* 0x000fe400078ec0ff */
[----:B------:R-:W-:-:S02]  /*cf90*/  SHF.R.U32.HI R5, RZ, 0x2, R5 ;  /* 0x00000002ff057819 */ /* 0x000fc40000011605 */
[----:B------:R-:W-:Y:S01]  /*cfa0*/  SHF.R.U32.HI R7, RZ, 0x3, R7 ;  /* 0x00000003ff077819 */ /* 0x000fe20000011607 */
[----:B0-----:R-:W-:-:S05]  /*cfb0*/  IMAD.SHL.U32 R2, R2, 0x8, RZ ;  /* 0x0000000802027824 */ /* 0x001fca00078e00ff */
[----:B------:R-:W-:-:S04]  /*cfc0*/  LOP3.LUT R2, R2, 0x38, RZ, 0xc0, !PT ;  /* 0x0000003802027812 */ /* 0x000fc800078ec0ff */
[----:B--2---:R-:W-:-:S05]  /*cfd0*/  LEA R2, P2, R2, R0, 0x1 ;  /* 0x0000000002027211 */ /* 0x004fca00078408ff */
[----:B-1----:R-:W-:Y:S01]  /*cfe0*/  IMAD.X R3, RZ, RZ, R6, P2 ;  /* 0x000000ffff037224 */ /* 0x002fe200010e0606 */
[----:B------:R-:W-:-:S04]  /*cff0*/  ISETP.NE.U32.AND P2, PT, R5, RZ, PT ;  /* 0x000000ff0500720c */ /* 0x000fc80003f45070 */
[----:B------:R-:W-:Y:S01]  /*d000*/  @!PT LDS RZ, [RZ] ;  /* 0x00000000fffff984 */ /* 0x000fe20000000800 */
[----:B------:R-:W-:Y:S01]  /*d010*/  @!PT LDS RZ, [RZ] ;  /* 0x00000000fffff984 */ /* 0x000fe20000000800 */
[----:B------:R-:W-:Y:S01]  /*d020*/  @!PT LDS RZ, [RZ] ;  /* 0x00000000fffff984 */ /* 0x000fe20000000800 */
[----:B---3--:R0:W-:Y:S04]  /*d030*/  LDGSTS.E.BYPASS.LTC128B.128 [R8+0x27c00], desc[UR38][R2.64], !P6 ;  /* 0x27c0000002087fae */ /* 0x0081e8000f101d66 */
[----:B------:R0:W-:Y:S04]  /*d040*/  LDGSTS.E.BYPASS.LTC128B.128 [R8+0x29c00], desc[UR38][R2.64+0x80], !P4 ;  /* 0x29c0008002087fae */ /* 0x0001e8000e101d66 */
[----:B------:R0:W-:Y:S01]  /*d050*/  LDGSTS.E.BYPASS.LTC128B.128 [R8+0x2bc00], desc[UR38][R2.64+0x100], !P3 ;  /* 0x2bc0010002087fae */ /* 0x0001e2000d901d66 */
[----:B------:R-:W-:-:S03]  /*d060*/  ISETP.NE.U32.AND P3, PT, R7, RZ, PT ;  /* 0x000000ff0700720c */ /* 0x000fc60003f65070 */
[----:B------:R0:W-:Y:S04]  /*d070*/  LDGSTS.E.BYPASS.LTC128B.128 [R8+0x2dc00], desc[UR38][R2.64+0x180], !P5 ;  /* 0x2dc0018002087fae */ /* 0x0001e8000e901d66 */
[----:B------:R0:W-:Y:S04]  /*d080*/  LDGSTS.E.BYPASS.LTC128B.128 [R8+0x2fc00], desc[UR38][R2.64+0x200], !P0 ;  /* 0x2fc0020002087fae */ /* 0x0001e8000c101d66 */
[----:B------:R0:W-:Y:S04]  /*d090*/  LDGSTS.E.BYPASS.LTC128B.128 [R8+0x31c00], desc[UR38][R2.64+0x280], !P1 ;  /* 0x31c0028002087fae */ /* 0x0001e8000c901d66 */
[----:B------:R0:W-:Y:S04]  /*d0a0*/  LDGSTS.E.BYPASS.LTC128B.128 [R8+0x33c00], desc[UR38][R2.64+0x300], P2 ;  /* 0x33c0030002087fae */ /* 0x0001e80009101d66 */
[----:B------:R0:W-:Y:S02]  /*d0b0*/  LDGSTS.E.BYPASS.LTC128B.128 [R8+0x35c00], desc[UR38][R2.64+0x380], P3 ;  /* 0x35c0038002087fae */ /* 0x0001e40009901d66 */
.L_x_242:
[----:B------:R-:W-:Y:S05]  /*d0c0*/  BSYNC B0 ;  /* 0x0000000000007941 */ /* 0x000fea0003800000 */
.L_x_241:
[----:B0-----:R-:W2:Y:S01]  /*d0d0*/  LDL R2, [R1+0x50] ;  /* 0x0000500001027983 */ /* 0x001ea20000100800 */
        /* <DEDUP_REMOVED lines=8> */
[----:B------:R-:W0:Y:S03]  /*d160*/  SYNCS.PHASECHK.TRANS64.TRYWAIT P0, [UR36+0x38820], R0 ;  /* 0x03882000ff0075a7 */ /* 0x000e260008000164 */
[----:B0-----:R-:W-:Y:S05]  /*d170*/  @!P0 BRA `(.L_x_244) ;  /* 0x0000004800608947 */ /* 0x001fea0003800000 */
.L_x_362:
[----:B------:R-:W-:Y:S05]  /*d180*/  BSYNC B0 ;  /* 0x0000000000007941 */ /* 0x000fea0003800000 */
.L_x_243:
[----:B------:R-:W-:Y:S01]  /*d190*/  LOP3.LUT P0, RZ, R18, 0x2, RZ, 0xc0, !PT ;  /* 0x0000000212ff7812 */ /* 0x000fe2000780c0ff */
[----:B------:R-:W-:-:S12]  /*d1a0*/  BSSY B0, `(.L_x_245) ;  /* 0x0000094000007945 */ /* 0x000fd80003800000 */
[----:B------:R-:W-:Y:S05]  /*d1b0*/  @!P0 BRA `(.L_x_246) ;  /* 0x0000000800488947 */ /* 0x000fea0003800000 */
[----:B------:R-:W2:Y:S01]  /*d1c0*/  LDL R4, [R1+0x8] ;  /* 0x0000080001047983 */ /* 0x000ea20000100800 */
        /* <DEDUP_REMOVED lines=8> */
.L_x_363:
[----:B------:R-:W-:Y:S05]  /*d250*/  BSYNC B1 ;  /* 0x0000000000017941 */ /* 0x000fea0003800000 */
.L_x_247:
[----:B------:R-:W-:Y:S04]  /*d260*/  BSSY B1, `(.L_x_249) ;  /* 0x0000009000017945 */ /* 0x000fe80003800000 */
        /* <DEDUP_REMOVED lines=8> */
.L_x_250:
[----:B------:R-:W-:Y:S05]  /*d2f0*/  BSYNC B1 ;  /* 0x0000000000017941 */ /* 0x000fea0003800000 */
.L_x_249:
        /* <DEDUP_REMOVED lines=11> */
.L_x_251:
        /* <DEDUP_REMOVED lines=15> */
.L_x_252:
        /* <DEDUP_REMOVED lines=15> */
.L_x_253:
        /* <DEDUP_REMOVED lines=15> */
.L_x_254:
        /* <DEDUP_REMOVED lines=15> */
.L_x_255:
        /* <DEDUP_REMOVED lines=15> */
.L_x_256:
        /* <DEDUP_REMOVED lines=15> */
.L_x_257:
        /* <DEDUP_REMOVED lines=15> */
.L_x_258:
        /* <DEDUP_REMOVED lines=10> */
.L_x_246:
[----:B------:R-:W-:Y:S05]  /*dae0*/  BSYNC B0 ;  /* 0x0000000000007941 */ /* 0x000fea0003800000 */
.L_x_245:
[----:B------:R-:W2:Y:S04]  /*daf0*/  LDL.LU R4, [R1+0x4c] ;  /* 0x00004c0001047983 */ /* 0x000ea80000300800 */
[----:B------:R-:W3:Y:S01]  /*db00*/  LDL.LU R7, [R1+0x8] ;  /* 0x0000080001077983 */ /* 0x000ee20000300800 */
[----:B------:R-:W-:-:S05]  /*db10*/  VIADD R19, R19, 0x1 ;  /* 0x0000000113137836 */ /* 0x000fca0000000000 */
[----:B------:R-:W-:-:S04]  /*db20*/  ISETP.NE.AND P0, PT, R19, 0x2, PT ;  /* 0x000000021300780c */ /* 0x000fc80003f05270 */
[----:B0-----:R-:W-:Y:S02]  /*db30*/  SEL R0, RZ, 0x1, P0 ;  /* 0x00000001ff007807 */ /* 0x001fe40000000000 */
[----:B------:R-:W-:Y:S02]  /*db40*/  SEL R19, R19, RZ, P0 ;  /* 0x000000ff13137207 */ /* 0x000fe40000000000 */
[----:B--2---:R-:W-:Y:S02]  /*db50*/  ISETP.GE.AND P1, PT, R4, 0x41, PT ;  /* 0x000000410400780c */ /* 0x004fe40003f26270 */
[----:B---3--:R-:W-:-:S05]  /*db60*/  LOP3.LUT R7, R7, R0, RZ, 0x3c, !PT ;  /* 0x0000000007077212 */ /* 0x008fca00078e3cff */
[----:B------:R0:W-:Y:S06]  /*db70*/  STL [R1+0x8], R7 ;  /* 0x0000080701007387 */ /* 0x0001ec0000100800 */
[----:B------:R-:W-:Y:S05]  /*db80*/  @!P1 BRA `(.L_x_259) ;  /* 0x0000002800509947 */ /* 0x000fea0003800000 */
[----:B------:R-:W1:Y:S01]  /*db90*/  LDL R4, [R1+0x20] ;  /* 0x0000200001047983 */ /* 0x000e620000100800 */
[----:B------:R-:W-:Y:S02]  /*dba0*/  IMAD.MOV.U32 R0, RZ, RZ, 0x1 ;  /* 0x00000001ff007424 */ /* 0x000fe400078e00ff */
[----:B-1----:R-:W-:-:S05]  /*dbb0*/  IMAD.MOV R6, RZ, RZ, -R4 ;  /* 0x000000ffff067224 */ /* 0x002fca00078e0a04 */
[----:B------:R-:W-:-:S05]  /*dbc0*/  VIADDMNMX R6, R6, R0, 0xffffffff, !PT ;  /* 0xffffffff06067446 */ /* 0x000fca0007800100 */
[----:B------:R-:W-:-:S05]  /*dbd0*/  IMAD.IADD R0, R4, 0x1, R6 ;  /* 0x0000000104007824 */ /* 0x000fca00078e0206 */
[----:B------:R-:W-:-:S04]  /*dbe0*/  LOP3.LUT R0, R0, 0x1, RZ, 0xc0, !PT ;  /* 0x0000000100007812 */ /* 0x000fc800078ec0ff */
[----:B------:R-:W-:Y:S01]  /*dbf0*/  ISETP.NE.U32.AND P0, PT, R0, 0x1, PT ;  /* 0x000000010000780c */ /* 0x000fe20003f05070 */
[----:B------:R-:W-:-:S12]  /*dc00*/  VIADD R0, R4, 0xfffffffe ;  /* 0xfffffffe04007836 */ /* 0x000fd80000000000 */
[----:B------:R-:W-:Y:S05]  /*dc10*/  @P0 BRA `(.L_x_260) ;  /* 0x0000000c005c0947 */ /* 0x000fea0003800000 */
[----:B------:R-:W-:Y:S01]  /*dc20*/  LOP3.LUT P2, RZ, R18, 0x2, RZ, 0xc0, !PT ;  /* 0x0000000212ff7812 */ /* 0x000fe2000784c0ff */
[----:B------:R-:W-:-:S12]  /*dc30*/  BSSY B0, `(.L_x_261) ;  /* 0x00000cc000007945 */ /* 0x000fd80003800000 */
[----:B------:R-:W-:Y:S05]  /*dc40*/  @!P2 BRA `(.L_x_262) ;  /* 0x0000000c0028a947 */ /* 0x000fea0003800000 */
[----:B------:R-:W-:-:S13]  /*dc50*/  LOP3.LUT P2, RZ, R18, 0x1, RZ, 0xc0, !PT ;  /* 0x0000000112ff7812 */ /* 0x000fda000784c0ff */
[----:B------:R-:W-:Y:S05]  /*dc60*/  @!P2 BRA `(.L_x_263) ;  /* 0x000000000050a947 */ /* 0x000fea0003800000 */
[----:B------:R-:W2:Y:S01]  /*dc70*/  LDL R9, [R1+0xc] ;  /* 0x00000c0001097983 */ /* 0x000ea20000100800 */
[----:B------:R-:W1:Y:S01]  /*dc80*/  LDC R5, c[0x0][0x43c] ;  /* 0x00010f00ff057b82 */ /* 0x000e620000000800 */
[----:B------:R-:W-:Y:S02]  /*dc90*/  ULDC.64 UR4, c[0x0][0x428] ;  /* 0x00010a0000047ab9 */ /* 0x000fe40000000a00 */
[----:B------:R-:W3:Y:S01]  /*dca0*/  LDL R8, [R1] ;  /* 0x0000000001087983 */ /* 0x000ee20000100800 */
[----:B-1----:R-:W-:-:S13]  /*dcb0*/  ISETP.NE.AND P0, PT, R5, 0x1, PT ;  /* 0x000000010500780c */ /* 0x002fda0003f05270 */
[----:B------:R-:W1:Y:S02]  /*dcc0*/  @P0 LDC.64 R2, c[0x0][0x440] ;  /* 0x00011000ff020b82 */ /* 0x000e640000000a00 */
[----:B-1----:R-:W-:-:S04]  /*dcd0*/  @P0 IMAD.HI.U32 R4, R0, R2, RZ ;  /* 0x0000000200040227 */ /* 0x002fc800078e00ff */
[----:B------:R-:W-:Y:S01]  /*dce0*/  IMAD.MOV.U32 R2, RZ, RZ, R0 ;  /* 0x000000ffff027224 */ /* 0x000fe200078e0000 */
[----:B------:R-:W-:-:S05]  /*dcf0*/  @P0 SHF.R.U32.HI R2, RZ, R3, R4 ;  /* 0x00000003ff020219 */ /* 0x000fca0000011604 */
[----:B------:R-:W-:-:S04]  /*dd00*/  IMAD.MOV R3, RZ, RZ, -R2 ;  /* 0x000000ffff037224 */ /* 0x000fc800078e0a02 */
[----:B------:R-:W-:Y:S01]  /*dd10*/  IMAD R0, R5, R3, R0 ;  /* 0x0000000305007224 */ /* 0x000fe200078e0200 */
[----:B------:R-:W-:Y:S01]  /*dd20*/  SHF.R.S32.HI R3, RZ, 0x1f, R2 ;  /* 0x0000001fff037819 */ /* 0x000fe20000011402 */
[----:B--2---:R-:W-:-:S04]  /*dd30*/  IMAD R4, R9, UR4, RZ ;  /* 0x0000000409047c24 */ /* 0x004fc8000f8e02ff */
[C---:B---3--:R-:W-:Y:S02]  /*dd40*/  IMAD R4, R8.reuse, UR5, R4 ;  /* 0x0000000508047c24 */ /* 0x048fe4000f8e0204 */
[----:B------:R-:W-:Y:S01]  /*dd50*/  IMAD.WIDE.U32 R2, R8, UR4, R2 ;  /* 0x0000000408027c25 */ /* 0x000fe2000f8e0002 */
[----:B------:R-:W-:-:S03]  /*dd60*/  ULDC.64 UR4, c[0x0][0x418] ;  /* 0x0001060000047ab9 */ /* 0x000fc60000000a00 */
[----:B------:R-:W-:Y:S01]  /*dd70*/  IMAD.IADD R3, R4, 0x1, R3 ;  /* 0x0000000104037824 */ /* 0x000fe200078e0203 */
[----:B------:R-:W-:-:S04]  /*dd80*/  LEA R4, P0, R2, UR4, 0x2 ;  /* 0x0000000402047c11 */ /* 0x000fc8000f8010ff */
[----:B------:R-:W-:-:S05]  /*dd90*/  LEA.HI.X R5, R2, UR5, R3, 0x2, P0 ;  /* 0x0000000502057c11 */ /* 0x000fca00080f1403 */
[----:B------:R1:W5:Y:S04]  /*dda0*/  LDG.E R16, desc[UR38][R4.64] ;  /* 0x0000002604107981 */ /* 0x000368000c1e1900 */
.L_x_263:
        /* <DEDUP_REMOVED lines=8> */
.L_x_364:
[----:B------:R-:W-:Y:S05]  /*de30*/  BSYNC B1 ;  /* 0x0000000000017941 */ /* 0x000fea0003800000 */
.L_x_264:
        /* <DEDUP_REMOVED lines=9> */
.L_x_267:
[----:B------:R-:W-:Y:S05]  /*ded0*/  BSYNC B1 ;  /* 0x0000000000017941 */ /* 0x000fea0003800000 */
.L_x_266:
        /* <DEDUP_REMOVED lines=11> */
.L_x_268:
        /* <DEDUP_REMOVED lines=13> */
.L_x_365:
[----:B------:R-:W-:Y:S05]  /*e060*/  BSYNC B1 ;  /* 0x0000000000017941 */ /* 0x000fea0003800000 */
.L_x_269:
        /* <DEDUP_REMOVED lines=11> */
.L_x_272:
[----:B------:R-:W-:Y:S05]  /*e120*/  BSYNC B1 ;  /* 0x0000000000017941 */ /* 0x000fea0003800000 */
.L_x_271:
        /* <DEDUP_REMOVED lines=9> */
.L_x_273:
        /* <DEDUP_REMOVED lines=15> */
.L_x_274:
        /* <DEDUP_REMOVED lines=15> */
.L_x_275:
        /* <DEDUP_REMOVED lines=15> */
.L_x_276:
        /* <DEDUP_REMOVED lines=15> */
.L_x_277:
        /* <DEDUP_REMOVED lines=15> */
.L_x_278:
        /* <DEDUP_REMOVED lines=15> */
.L_x_279:
        /* <DEDUP_REMOVED lines=15> */
.L_x_280:
        /* <DEDUP_REMOVED lines=10> */
.L_x_262:
[----:B------:R-:W-:Y:S05]  /*e8f0*/  BSYNC B0 ;  /* 0x0000000000007941 */ /* 0x000fea0003800000 */
.L_x_261:
[----:B------:R-:W2:Y:S04]  /*e900*/  LDL.LU R5, [R1+0x8] ;  /* 0x0000080001057983 */ /* 0x000ea80000300800 */
[----:B------:R-:W3:Y:S01]  /*e910*/  LDL.LU R4, [R1+0x20] ;  /* 0x0000200001047983 */ /* 0x000ee20000300800 */
[----:B------:R-:W-:-:S05]  /*e920*/  VIADD R19, R19, 0x1 ;  /* 0x0000000113137836 */ /* 0x000fca0000000000 */
[----:B------:R-:W-:-:S04]  /*e930*/  ISETP.NE.AND P0, PT, R19, 0x2, PT ;  /* 0x000000021300780c */ /* 0x000fc80003f05270 */
[----:B------:R-:W-:Y:S02]  /*e940*/  SEL R0, RZ, 0x1, P0 ;  /* 0x00000001ff007807 */ /* 0x000fe40000000000 */
[----:B------:R-:W-:Y:S02]  /*e950*/  SEL R19, R19, RZ, P0 ;  /* 0x000000ff13137207 */ /* 0x000fe40000000000 */
[----:B--2---:R-:W-:Y:S01]  /*e960*/  LOP3.LUT R5, R5, R0, RZ, 0x3c, !PT ;  /* 0x0000000005057212 */ /* 0x004fe200078e3cff */
[----:B---3--:R-:W-:-:S04]  /*e970*/  VIADD R0, R4, 0xfffffffd ;  /* 0xfffffffd04007836 */ /* 0x008fc80000000000 */
[----:B------:R1:W-:Y:S03]  /*e980*/  STL [R1+0x8], R5 ;  /* 0x0000080501007387 */ /* 0x0003e60000100800 */
.L_x_260:
[----:B------:R-:W2:Y:S01]  /*e990*/  LDL.LU R2, [R1+0x1c] ;  /* 0x00001c0001027983 */ /* 0x000ea20000300800 */
[----:B------:R-:W-:Y:S01]  /*e9a0*/  IMAD.MOV R6, RZ, RZ, -R6 ;  /* 0x000000ffff067224 */ /* 0x000fe200078e0a06 */
[----:B------:R-:W-:Y:S04]  /*e9b0*/  BSSY B0, `(.L_x_259) ;  /* 0x00001b1000007945 */ /* 0x000fe80003800000 */
[----:B--2---:R-:W-:-:S13]  /*e9c0*/  ISETP.NE.AND P0, PT, R2, R6, PT ;  /* 0x000000060200720c */ /* 0x004fda0003f05270 */
[----:B------:R-:W-:Y:S05]  /*e9d0*/  @!P0 BRA `(.L_x_281) ;  /* 0x0000001800b88947 */ /* 0x000fea0003800000 */
.L_x_322:
[----:B------:R-:W-:Y:S01]  /*e9e0*/  LOP3.LUT P0, RZ, R18, 0x2, RZ, 0xc0, !PT ;  /* 0x0000000212ff7812 */ /* 0x000fe2000780c0ff */
[----:B------:R-:W-:-:S12]  /*e9f0*/  BSSY B1, `(.L_x_282) ;  /* 0x00000ce000017945 */ /* 0x000fd80003800000 */
[----:B--2---:R-:W-:Y:S05]  /*ea00*/  @!P0 BRA `(.L_x_283) ;  /* 0x0000000c00308947 */ /* 0x004fea0003800000 */
[----:B------:R-:W-:Y:S01]  /*ea10*/  LOP3.LUT P0, RZ, R18, 0x1, RZ, 0xc0, !PT ;  /* 0x0000000112ff7812 */ /* 0x000fe2000780c0ff */
[----:B------:R-:W-:-:S12]  /*ea20*/  IMAD.MOV.U32 R6, RZ, RZ, R0 ;  /* 0x000000ffff067224 */ /* 0x000fd800078e0000 */
[----:B------:R-:W-:Y:S05]  /*ea30*/  @!P0 BRA `(.L_x_284) ;  /* 0x0000000000508947 */ /* 0x000fea0003800000 */
[----:B0-----:R-:W2:Y:S01]  /*ea40*/  LDL R7, [R1+0xc] ;  /* 0x00000c0001077983 */ /* 0x001ea20000100800 */
[----:B------:R-:W0:Y:S01]  /*ea50*/  LDC R6, c[0x0][0x43c] ;  /* 0x00010f00ff067b82 */ /* 0x000e220000000800 */
[----:B------:R-:W-:Y:S02]  /*ea60*/  ULDC.64 UR4, c[0x0][0x428] ;  /* 0x00010a0000047ab9 */ /* 0x000fe40000000a00 */
[----:B-1----:R-:W3:Y:S01]  /*ea70*/  LDL R5, [R1] ;  /* 0x0000000001057983 */ /* 0x002ee20000100800 */
[----:B0-----:R-:W-:-:S13]  /*ea80*/  ISETP.NE.AND P0, PT, R6, 0x1, PT ;  /* 0x000000010600780c */ /* 0x001fda0003f05270 */
[----:B------:R-:W0:Y:S02]  /*ea90*/  @P0 LDC.64 R2, c[0x0][0x440] ;  /* 0x00011000ff020b82 */ /* 0x000e240000000a00 */
[----:B0-----:R-:W-:-:S04]  /*eaa0*/  @P0 IMAD.HI.U32 R4, R0, R2, RZ ;  /* 0x0000000200040227 */ /* 0x001fc800078e00ff */
        /* <DEDUP_REMOVED lines=13> */
.L_x_284:
[----:B------:R-:W3:Y:S01]  /*eb80*/  LDL R2, [R1+0x8] ;  /* 0x0000080001027983 */ /* 0x000ee20000100800 */
        /* <DEDUP_REMOVED lines=8> */
.L_x_366:
[----:B------:R-:W-:Y:S05]  /*ec10*/  BSYNC B2 ;  /* 0x0000000000027941 */ /* 0x000fea0003800000 */
.L_x_285:
        /* <DEDUP_REMOVED lines=9> */
.L_x_288:
[----:B------:R-:W-:Y:S05]  /*ecb0*/  BSYNC B2 ;  /* 0x0000000000027941 */ /* 0x000fea0003800000 */
.L_x_287:
        /* <DEDUP_REMOVED lines=11> */
.L_x_289:
        /* <DEDUP_REMOVED lines=13> */
.L_x_367:
[----:B------:R-:W-:Y:S05]  /*ee40*/  BSYNC B2 ;  /* 0x0000000000027941 */ /* 0x000fea0003800000 */
.L_x_290:
        /* <DEDUP_REMOVED lines=11> */
.L_x_293:
[----:B------:R-:W-:Y:S05]  /*ef00*/  BSYNC B2 ;  /* 0x0000000000027941 */ /* 0x000fea0003800000 */
.L_x_292:
        /* <DEDUP_REMOVED lines=9> */
.L_x_294:
        /* <DEDUP_REMOVED lines=15> */
.L_x_295:
        /* <DEDUP_REMOVED lines=15> */
.L_x_296:
        /* <DEDUP_REMOVED lines=15> */
.L_x_297:
        /* <DEDUP_REMOVED lines=15> */
.L_x_298:
        /* <DEDUP_REMOVED lines=15> */
.L_x_299:
        /* <DEDUP_REMOVED lines=15> */
.L_x_300:
        /* <DEDUP_REMOVED lines=15> */
.L_x_301:
        /* <DEDUP_REMOVED lines=10> */
.L_x_283:
[----:B------:R-:W-:Y:S05]  /*f6d0*/  BSYNC B1 ;  /* 0x0000000000017941 */ /* 0x000fea0003800000 */
.L_x_282:
[----:B------:R-:W2:Y:S01]  /*f6e0*/  LDL.LU R2, [R1+0x8] ;  /* 0x0000080001027983 */ /* 0x000ea20000300800 */
[----:B------:R-:W-:Y:S01]  /*f6f0*/  LOP3.LUT P2, RZ, R18, 0x2, RZ, 0xc0, !PT ;  /* 0x0000000212ff7812 */ /* 0x000fe2000784c0ff */
[----:B0-----:R-:W-:Y:S01]  /*f700*/  VIADD R7, R19, 0x1 ;  /* 0x0000000113077836 */ /* 0x001fe20000000000 */
[----:B------:R-:W-:Y:S04]  /*f710*/  BSSY B1, `(.L_x_302) ;  /* 0x00000d1000017945 */ /* 0x000fe80003800000 */
[----:B------:R-:W-:-:S04]  /*f720*/  ISETP.NE.AND P0, PT, R7, 0x2, PT ;  /* 0x000000020700780c */ /* 0x000fc80003f05270 */
[----:B------:R-:W-:Y:S02]  /*f730*/  SEL R6, RZ, 0x1, P0 ;  /* 0x00000001ff067807 */ /* 0x000fe40000000000 */
[----:B------:R-:W-:Y:S02]  /*f740*/  SEL R7, R7, RZ, P0 ;  /* 0x000000ff07077207 */ /* 0x000fe40000000000 */
[----:B--2---:R-:W-:Y:S01]  /*f750*/  LOP3.LUT R6, R2, R6, RZ, 0x3c, !PT ;  /* 0x0000000602067212 */ /* 0x004fe200078e3cff */
[----:B------:R-:W-:Y:S06]  /*f760*/  @!P2 BRA `(.L_x_303) ;  /* 0x0000000c002ca947 */ /* 0x000fec0003800000 */
[----:B------:R-:W-:Y:S01]  /*f770*/  LOP3.LUT P2, RZ, R18, 0x1, RZ, 0xc0, !PT ;  /* 0x0000000112ff7812 */ /* 0x000fe2000784c0ff */
[----:B------:R-:W-:-:S12]  /*f780*/  VIADD R8, R0, 0xffffffff ;  /* 0xffffffff00087836 */ /* 0x000fd80000000000 */
[----:B------:R-:W-:Y:S05]  /*f790*/  @!P2 BRA `(.L_x_304) ;  /* 0x000000000050a947 */ /* 0x000fea0003800000 */
[----:B------:R-:W2:Y:S01]  /*f7a0*/  LDL R10, [R1+0xc] ;  /* 0x00000c00010a7983 */ /* 0x000ea20000100800 */
[----:B------:R-:W0:Y:S01]  /*f7b0*/  LDC R4, c[0x0][0x43c] ;  /* 0x00010f00ff047b82 */ /* 0x000e220000000800 */
[----:B------:R-:W-:Y:S02]  /*f7c0*/  ULDC.64 UR4, c[0x0][0x428] ;  /* 0x00010a0000047ab9 */ /* 0x000fe40000000a00 */
[----:B------:R-:W3:Y:S01]  /*f7d0*/  LDL R9, [R1] ;  /* 0x0000000001097983 */ /* 0x000ee20000100800 */
[----:B0-----:R-:W-:-:S13]  /*f7e0*/  ISETP.NE.AND P0, PT, R4, 0x1, PT ;  /* 0x000000010400780c */ /* 0x001fda0003f05270 */
        /* <DEDUP_REMOVED lines=15> */
.L_x_304:
        /* <DEDUP_REMOVED lines=8> */
.L_x_368:
[----:B------:R-:W-:Y:S05]  /*f960*/  BSYNC B2 ;  /* 0x0000000000027941 */ /* 0x000fea0003800000 */
.L_x_305:
        /* <DEDUP_REMOVED lines=9> */
.L_x_308:
[----:B------:R-:W-:Y:S05]  /*fa00*/  BSYNC B2 ;  /* 0x0000000000027941 */ /* 0x000fea0003800000 */
.L_x_307:
        /* <DEDUP_REMOVED lines=11> */
.L_x_309:
        /* <DEDUP_REMOVED lines=13> */
.L_x_369:
[----:B------:R-:W-:Y:S05]  /*fb90*/  BSYNC B2 ;  /* 0x0000000000027941 */ /* 0x000fea0003800000 */
.L_x_310:
        /* <DEDUP_REMOVED lines=11> */
.L_x_313:
[----:B------:R-:W-:Y:S05]  /*fc50*/  BSYNC B2 ;  /* 0x0000000000027941 */ /* 0x000fea0003800000 */
.L_x_312:
        /* <DEDUP_REMOVED lines=9> */
.L_x_314:
        /* <DEDUP_REMOVED lines=15> */
.L_x_315:
        /* <DEDUP_REMOVED lines=15> */
.L_x_316:
        /* <DEDUP_REMOVED lines=15> */
.L_x_317:
        /* <DEDUP_REMOVED lines=15> */
.L_x_318:
        /* <DEDUP_REMOVED lines=15> */
.L_x_319:
        /* <DEDUP_REMOVED lines=15> */
.L_x_320:
        /* <DEDUP_REMOVED lines=15> */
.L_x_321:
        /* <DEDUP_REMOVED lines=10> */
.L_x_303:
[----:B------:R-:W-:Y:S05]  /*10420*/  BSYNC B1 ;  /* 0x0000000000017941 */ /* 0x000fea0003800000 */
.L_x_302:
[----:B------:R-:W-:Y:S01]  /*10430*/  VIADD R7, R7, 0x1 ;  /* 0x0000000107077836 */ /* 0x000fe20000000000 */
[C---:B------:R-:W-:Y:S01]  /*10440*/  ISETP.GT.AND P1, PT, R0.reuse, 0x1, PT ;  /* 0x000000010000780c */ /* 0x040fe20003f24270 */
[----:B------:R-:W-:-:S03]  /*10450*/  VIADD R0, R0, 0xfffffffe ;  /* 0xfffffffe00007836 */ /* 0x000fc60000000000 */
[----:B------:R-:W-:-:S04]  /*10460*/  ISETP.NE.AND P0, PT, R7, 0x2, PT ;  /* 0x000000020700780c */ /* 0x000fc80003f05270 */
[----:B------:R-:W-:Y:S02]  /*10470*/  SEL R2, RZ, 0x1, P0 ;  /* 0x00000001ff027807 */ /* 0x000fe40000000000 */
[----:B------:R-:W-:Y:S02]  /*10480*/  SEL R19, R7, RZ, P0 ;  /* 0x000000ff07137207 */ /* 0x000fe40000000000 */
[----:B------:R-:W-:-:S05]  /*10490*/  LOP3.LUT R2, R6, R2, RZ, 0x3c, !PT ;  /* 0x0000000206027212 */ /* 0x000fca00078e3cff */
[----:B------:R2:W-:Y:S01]  /*104a0*/  STL [R1+0x8], R2 ;  /* 0x0000080201007387 */ /* 0x0005e20000100800 */
[----:B------:R-:W-:Y:S05]  /*104b0*/  @P1 BRA `(.L_x_322) ;  /* 0xffffffe400481947 */ /* 0x000fea000383ffff */
.L_x_281:
[----:B------:R-:W-:Y:S05]  /*104c0*/  BSYNC B0 ;  /* 0x0000000000007941 */ /* 0x000fea0003800000 */
.L_x_259:
        /* <DEDUP_REMOVED lines=10> */
.L_x_227:
[----:B0-----:R-:W0:Y:S01]  /*10570*/  S2R R3, SR_CgaCtaId ;  /* 0x0000000000037919 */ /* 0x001e220000008800 */
[----:B------:R-:W-:Y:S01]  /*10580*/  MOV R0, 0x400 ;  /* 0x0000040000007802 */ /* 0x000fe20000000f00 */
[----:B------:R-:W-:Y:S01]  /*10590*/  BSSY B0, `(.L_x_324) ;  /* 0x0000005000007945 */ /* 0x000fe20003800000 */
[----:B------:R-:W-:Y:S02]  /*105a0*/  SHF.L.U32 R2, R2, 0x1f, RZ ;  /* 0x0000001f02027819 */ /* 0x000fe400000006ff */
[----:B0-----:R-:W-:-:S04]  /*105b0*/  LEA R9, R3, R0, 0x18 ;  /* 0x0000000003097211 */ /* 0x001fc800078ec0ff */
[----:B------:R-:W0:Y:S02]  /*105c0*/  SYNCS.PHASECHK.TRANS64.TRYWAIT P0, [R9+URZ+0x38820], R2 ;  /* 0x03882002090075a7 */ /* 0x000e24000800017f */
[----:B0-----:R-:W-:Y:S05]  /*105d0*/  @!P0 BRA `(.L_x_325) ;  /* 0x0000001400ec8947 */ /* 0x001fea0003800000 */
.L_x_370:
[----:B------:R-:W-:Y:S05]  /*105e0*/  BSYNC B0 ;  /* 0x0000000000007941 */ /* 0x000fea0003800000 */
.L_x_324:
[----:B------:R-:W-:-:S03]  /*105f0*/  UMOV UR4, 0xffffffff ;  /* 0xffffffff00047882 */ /* 0x000fc60000000000 */
[----:B------:R-:W-:Y:S05]  /*10600*/  BRA.DIV UR4, `(.L_x_326) ;  /* 0x0000001604f47947 */ /* 0x000fea000b800000 */
[----:B------:R-:W2:Y:S02]  /*10610*/  S2R R0, SR_TID.X ;  /* 0x0000000000007919 */ /* 0x000ea40000002100 */
[----:B--2---:R-:W-:-:S04]  /*10620*/  SHF.R.U32.HI R0, RZ, 0x5, R0 ;  /* 0x00000005ff007819 */ /* 0x004fc80000011600 */
[----:B------:R-:W-:-:S05]  /*10630*/  LOP3.LUT R0, R0, 0x3, RZ, 0xc0, !PT ;  /* 0x0000000300007812 */ /* 0x000fca00078ec0ff */
[----:B------:R2:W3:Y:S02]  /*10640*/  SHFL.IDX PT, R14, R0, RZ, 0x1f ;  /* 0x00001fff000e7589 */ /* 0x0004e400000e0000 */
.L_x_373:
[----:B---3--:R-:W-:Y:S01]  /*10650*/  ISETP.NE.AND P0, PT, R14, RZ, PT ;  /* 0x000000ff0e00720c */ /* 0x008fe20003f05270 */
[----:B------:R-:W-:-:S12]  /*10660*/  BSSY B0, `(.L_x_327) ;  /* 0x000001e000007945 */ /* 0x000fd80003800000 */
[----:B------:R-:W-:Y:S05]  /*10670*/  @P0 BRA `(.L_x_328) ;  /* 0x0000000000700947 */ /* 0x000fea0003800000 */
[----:B------:R-:W-:-:S03]  /*10680*/  UMOV UR4, 0xffffffff ;  /* 0xffffffff00047882 */ /* 0x000fc60000000000 */
[----:B------:R-:W-:Y:S05]  /*10690*/  BRA.DIV UR4, `(.L_x_329) ;  /* 0x0000001a04047947 */ /* 0x000fea000b800000 */
[----:B------:R-:W-:-:S13]  /*106a0*/  ELECT P6, URZ, PT ;  /* 0x00000000003f782f */ /* 0x000fda00038c0000 */
.L_x_376:
[----:B------:R-:W-:Y:S05]  /*106b0*/  @!P6 BRA `(.L_x_328) ;  /* 0x000000000060e947 */ /* 0x000fea0003800000 */
[----:B-1----:R-:W3:Y:S01]  /*106c0*/  LDL.LU R6, [R1+0x8] ;  /* 0x0000080001067983 */ /* 0x002ee20000300800 */
[----:B--2---:R-:W-:Y:S02]  /*106d0*/  VIADD R0, R9, 0x38840 ;  /* 0x0003884009007836 */ /* 0x004fe40000000000 */
[C---:B0-----:R-:W-:Y:S02]  /*106e0*/  VIADD R2, R19.reuse, 0x1 ;  /* 0x0000000113027836 */ /* 0x041fe40000000000 */
[----:B------:R-:W-:-:S03]  /*106f0*/  IMAD R5, R19, 0x8, R0 ;  /* 0x0000000813057824 */ /* 0x000fc600078e0200 */
[----:B------:R-:W-:-:S04]  /*10700*/  ISETP.NE.AND P1, PT, R2, 0x2, PT ;  /* 0x000000020200780c */ /* 0x000fc80003f25270 */
[----:B------:R-:W-:Y:S02]  /*10710*/  SEL R3, RZ, 0x1, P1 ;  /* 0x00000001ff037807 */ /* 0x000fe40000800000 */
[C---:B---3--:R-:W-:Y:S02]  /*10720*/  SHF.L.U32 R4, R6.reuse, 0x1f, RZ ;  /* 0x0000001f06047819 */ /* 0x048fe400000006ff */
[----:B------:R-:W-:Y:S02]  /*10730*/  LOP3.LUT R6, R6, R3, RZ, 0x3c, !PT ;  /* 0x0000000306067212 */ /* 0x000fe400078e3cff */
[----:B------:R-:W0:Y:S01]  /*10740*/  SYNCS.PHASECHK.TRANS64.TRYWAIT P0, [R5+URZ], R4 ;  /* 0x00000004050075a7 */ /* 0x000e22000800017f */
[----:B------:R-:W-:Y:S02]  /*10750*/  SEL R3, R2, RZ, P1 ;  /* 0x000000ff02037207 */ /* 0x000fe40000800000 */
[----:B------:R-:W-:-:S03]  /*10760*/  SHF.L.U32 R2, R6, 0x1f, RZ ;  /* 0x0000001f06027819 */ /* 0x000fc600000006ff */
[----:B------:R-:W-:Y:S01]  /*10770*/  IMAD R7, R3, 0x8, R0 ;  /* 0x0000000803077824 */ /* 0x000fe200078e0200 */
[----:B0-----:R-:W-:Y:S06]  /*10780*/  @!P0 BRA `(.L_x_330) ;  /* 0x0000001400e88947 */ /* 0x001fec0003800000 */
.L_x_377:
[----:B------:R-:W1:Y:S01]  /*10790*/  SYNCS.PHASECHK.TRANS64.TRYWAIT P0, [R7+URZ], R2 ;  /* 0x00000002070075a7 */ /* 0x000e62000800017f */
[----:B------:R-:W-:-:S04]  /*107a0*/  VIADD R0, R9, 0x38860 ;  /* 0x0003886009007836 */ /* 0x000fc80000000000 */
[----:B------:R-:W-:Y:S01]  /*107b0*/  IMAD R19, R19, 0x8, R0 ;  /* 0x0000000813137824 */ /* 0x000fe200078e0200 */
[----:B-1----:R-:W-:Y:S06]  /*107c0*/  @!P0 BRA `(.L_x_331) ;  /* 0x0000001400ec8947 */ /* 0x002fec0003800000 */
.L_x_378:
[----:B------:R-:W2:Y:S02]  /*107d0*/  SYNCS.PHASECHK.TRANS64.TRYWAIT P0, [R19+URZ], R4 ;  /* 0x00000004130075a7 */ /* 0x000ea4000800017f */
[----:B--2---:R-:W-:Y:S05]  /*107e0*/  @!P0 BRA `(.L_x_332) ;  /* 0x0000001400f88947 */ /* 0x004fea0003800000 */
.L_x_379:
[----:B------:R-:W-:-:S07]  /*107f0*/  IMAD R3, R3, 0x8, R0 ;  /* 0x0000000803037824 */ /* 0x000fce00078e0200 */
.L_x_333:
[----:B---3--:R3:W4:Y:S02]  /*10800*/  SYNCS.PHASECHK.TRANS64.TRYWAIT P0, [R3+URZ], R2 ;  /* 0x00000002030075a7 */ /* 0x008724000800017f */
[----:B----4-:R-:W-:Y:S05]  /*10810*/  @!P0 NANOSLEEP.SYNCS 0x989680 ;  /* 0x009896800000895d */ /* 0x010fea0003900000 */
[----:B------:R-:W4:Y:S02]  /*10820*/  @!P0 SYNCS.PHASECHK.TRANS64 P0, [R3+URZ], R2 ;  /* 0x00000002030085a7 */ /* 0x000f24000800007f */
[----:B----4-:R-:W-:Y:S05]  /*10830*/  @!P0 BRA `(.L_x_333) ;  /* 0xfffffffc00f08947 */ /* 0x010fea000383ffff */
.L_x_328:
[----:B------:R-:W-:Y:S05]  /*10840*/  BSYNC B0 ;  /* 0x0000000000007941 */ /* 0x000fea0003800000 */
.L_x_327:
[----:B------:R-:W-:Y:S05]  /*10850*/  EXIT ;  /* 0x000000000000794d */ /* 0x000fea0003800000 */
.L_x_201:
[----:B0-----:R-:W-:-:S04]  /*10860*/  IMAD.U32 R3, RZ, RZ, UR37 ;  /* 0x00000025ff037e24 */ /* 0x001fc8000f8e00ff */
[----:B------:R0:W1:Y:S03]  /*10870*/  SYNCS.PHASECHK.TRANS64.TRYWAIT P1, [R3+URZ+0x38800], R4 ;  /* 0x03880004030075a7 */ /* 0x000066000802017f */
[----:B-1----:R-:W-:Y:S05]  /*10880*/  @!P1 NANOSLEEP.SYNCS 0x989680 ;  /* 0x009896800000995d */ /* 0x002fea0003900000 */
[----:B------:R-:W1:Y:S02]  /*10890*/  @!P1 SYNCS.PHASECHK.TRANS64 P1, [R3+URZ+0x38800], R4 ;  /* 0x03880004030095a7 */ /* 0x000e64000802007f */
[----:B-1----:R-:W-:Y:S05]  /*108a0*/  @!P1 BRA `(.L_x_201) ;  /* 0xfffffffc00ec9947 */ /* 0x002fea000383ffff */
[----:B------:R-:W-:Y:S05]  /*108b0*/  BRA `(.L_x_334) ;  /* 0xffffff2000a07947 */ /* 0x000fea000383ffff */
.L_x_205:
[----:B-1----:R1:W2:Y:S02]  /*108c0*/  SYNCS.PHASECHK.TRANS64.TRYWAIT P1, [R3+URZ+0x38830], R6 ;  /* 0x03883006030075a7 */ /* 0x0022a4000802017f */
[----:B--2---:R-:W-:Y:S05]  /*108d0*/  @!P1 NANOSLEEP.SYNCS 0x989680 ;  /* 0x009896800000995d */ /* 0x004fea0003900000 */
[----:B------:R-:W2:Y:S02]  /*108e0*/  @!P1 SYNCS.PHASECHK.TRANS64 P1, [R3+URZ+0x38830], R6 ;  /* 0x03883006030095a7 */ /* 0x000ea4000802007f */
[----:B--2---:R-:W-:Y:S05]  /*108f0*/  @!P1 BRA `(.L_x_205) ;  /* 0xfffffffc00f09947 */ /* 0x004fea000383ffff */
[----:B------:R-:W-:Y:S05]  /*10900*/  BRA `(.L_x_204) ;  /* 0xffffff2000b87947 */ /* 0x000fea000383ffff */
.L_x_206:
[----:B--2---:R-:W-:-:S04]  /*10910*/  IMAD.U32 R5, RZ, RZ, UR37 ;  /* 0x00000025ff057e24 */ /* 0x004fc8000f8e00ff */
[----:B------:R2:W3:Y:S03]  /*10920*/  SYNCS.PHASECHK.TRANS64.TRYWAIT P1, [R5+URZ+0x38810], R4 ;  /* 0x03881004050075a7 */ /* 0x0004e6000802017f */
[----:B---3--:R-:W-:Y:S05]  /*10930*/  @!P1 NANOSLEEP.SYNCS 0x989680 ;  /* 0x009896800000995d */ /* 0x008fea0003900000 */
[----:B------:R-:W3:Y:S02]  /*10940*/  @!P1 SYNCS.PHASECHK.TRANS64 P1, [R5+URZ+0x38810], R4 ;  /* 0x03881004050095a7 */ /* 0x000ee4000802007f */
[----:B---3--:R-:W-:Y:S05]  /*10950*/  @!P1 BRA `(.L_x_206) ;  /* 0xfffffffc00ec9947 */ /* 0x008fea000383ffff */
[----:B------:R-:W-:Y:S05]  /*10960*/  BRA `(.L_x_335) ;  /* 0xffffff2400407947 */ /* 0x000fea000383ffff */
.L_x_210:
[----:B----4-:R4:W0:Y:S02]  /*10970*/  SYNCS.PHASECHK.TRANS64.TRYWAIT P1, [R3+URZ+0x38850], R6 ;  /* 0x03885006030075a7 */ /* 0x010824000802017f */
[----:B0-----:R-:W-:Y:S05]  /*10980*/  @!P1 NANOSLEEP.SYNCS 0x989680 ;  /* 0x009896800000995d */ /* 0x001fea0003900000 */
[----:B------:R-:W0:Y:S02]  /*10990*/  @!P1 SYNCS.PHASECHK.TRANS64 P1, [R3+URZ+0x38850], R6 ;  /* 0x03885006030095a7 */ /* 0x000e24000802007f */
[----:B0-----:R-:W-:Y:S05]  /*109a0*/  @!P1 BRA `(.L_x_210) ;  /* 0xfffffffc00f09947 */ /* 0x001fea000383ffff */
[----:B------:R-:W-:Y:S05]  /*109b0*/  BRA `(.L_x_209) ;  /* 0xffffff24004c7947 */ /* 0x000fea000383ffff */
.L_x_215:
[----:B-1----:R-:W-:-:S04]  /*109c0*/  IMAD.U32 R5, RZ, RZ, UR5 ;  /* 0x00000005ff057e24 */ /* 0x002fc8000f8e00ff */
[----:B------:R1:W2:Y:S03]  /*109d0*/  SYNCS.PHASECHK.TRANS64.TRYWAIT P3, [R5+URZ+0x38830], R4 ;  /* 0x03883004050075a7 */ /* 0x0002a6000806017f */
[----:B--2---:R-:W-:Y:S05]  /*109e0*/  @!P3 NANOSLEEP.SYNCS 0x989680 ;  /* 0x009896800000b95d */ /* 0x004fea0003900000 */
[----:B------:R-:W2:Y:S02]  /*109f0*/  @!P3 SYNCS.PHASECHK.TRANS64 P3, [R5+URZ+0x38830], R4 ;  /* 0x038830040500b5a7 */ /* 0x000ea4000806007f */
[----:B--2---:R-:W-:Y:S05]  /*10a00*/  @!P3 BRA `(.L_x_215) ;  /* 0xfffffffc00ecb947 */ /* 0x004fea000383ffff */
[----:B------:R-:W-:Y:S05]  /*10a10*/  BRA `(.L_x_214) ;  /* 0xffffff4800cc7947 */ /* 0x000fea000383ffff */
.L_x_219:
[----:B-1----:R-:W-:-:S04]  /*10a20*/  IMAD.U32 R5, RZ, RZ, UR5 ;  /* 0x00000005ff057e24 */ /* 0x002fc8000f8e00ff */
[----:B------:R1:W3:Y:S03]  /*10a30*/  SYNCS.PHASECHK.TRANS64.TRYWAIT P3, [R5+URZ+0x38850], R4 ;  /* 0x03885004050075a7 */ /* 0x0002e6000806017f */
[----:B---3--:R-:W-:Y:S05]  /*10a40*/  @!P3 NANOSLEEP.SYNCS 0x989680 ;  /* 0x009896800000b95d */ /* 0x008fea0003900000 */
[----:B------:R-:W3:Y:S02]  /*10a50*/  @!P3 SYNCS.PHASECHK.TRANS64 P3, [R5+URZ+0x38850], R4 ;  /* 0x038850040500b5a7 */ /* 0x000ee4000806007f */
[----:B---3--:R-:W-:Y:S05]  /*10a60*/  @!P3 BRA `(.L_x_219) ;  /* 0xfffffffc00ecb947 */ /* 0x008fea000383ffff */
[----:B------:R-:W-:Y:S05]  /*10a70*/  BRA `(.L_x_218) ;  /* 0xffffff4c003c7947 */ /* 0x000fea000383ffff */
.L_x_231:
[----:B------:R-:W1:Y:S01]  /*10a80*/  S2R R0, SR_TID.X ;  /* 0x0000000000007919 */ /* 0x000e620000002100 */
[----:B------:R-:W-:Y:S01]  /*10a90*/  BSSY B0, `(.L_x_336) ;  /* 0x000000a000007945 */ /* 0x000fe20003800000 */
[----:B------:R-:W-:Y:S02]  /*10aa0*/  IMAD.MOV.U32 R12, RZ, RZ, RZ ;  /* 0x000000ffff0c7224 */ /* 0x000fe400078e00ff */
[----:B------:R-:W-:Y:S02]  /*10ab0*/  IMAD.MOV.U32 R11, RZ, RZ, 0x1f ;  /* 0x0000001fff0b7424 */ /* 0x000fe400078e00ff */
[----:B------:R-:W-:Y:S01]  /*10ac0*/  IMAD.MOV.U32 R15, RZ, RZ, -0x1 ;  /* 0xffffffffff0f7424 */ /* 0x000fe200078e00ff */
[----:B-1----:R-:W-:-:S04]  /*10ad0*/  SHF.R.U32.HI R0, RZ, 0x5, R0 ;  /* 0x00000005ff007819 */ /* 0x002fc80000011600 */
[----:B------:R-:W-:-:S05]  /*10ae0*/  LOP3.LUT R0, R0, 0x3, RZ, 0xc0, !PT ;  /* 0x0000000300007812 */ /* 0x000fca00078ec0ff */
[----:B------:R-:W-:-:S07]  /*10af0*/  IMAD.MOV.U32 R13, RZ, RZ, R0 ;  /* 0x000000ffff0d7224 */ /* 0x000fce00078e0000 */
[----:B0-----:R-:W-:Y:S05]  /*10b00*/  WARPSYNC.COLLECTIVE R15, `(.L_x_337) ;  /* 0x000000000f087348 */ /* 0x001fea0003c00000 */
[----:B------:R1:W2:Y:S02]  /*10b10*/  SHFL.IDX P6, R14, R13, R12, R11 ;  /* 0x0000000c0d0e7389 */ /* 0x0002a400000c000b */
[----:B012---:R-:W-:Y:S01]  /*10b20*/  ENDCOLLECTIVE ;  /* 0x000000000000791b */ /* 0x007fe20003800000 */
.L_x_337:
[----:B------:R-:W-:Y:S05]  /*10b30*/  BSYNC B0 ;  /* 0x0000000000007941 */ /* 0x000fea0003800000 */
.L_x_336:
[----:B------:R-:W-:Y:S05]  /*10b40*/  BRA `(.L_x_338) ;  /* 0xffffffa800787947 */ /* 0x000fea000383ffff */
.L_x_233:
[----:B------:R-:W-:Y:S01]  /*10b50*/  BSSY B0, `(.L_x_339) ;  /* 0x0000006000007945 */ /* 0x000fe20003800000 */
[----:B------:R-:W-:-:S07]  /*10b60*/  IMAD.MOV.U32 R15, RZ, RZ, -0x1 ;  /* 0xffffffffff0f7424 */ /* 0x000fce00078e00ff */
[----:B01----:R-:W-:Y:S05]  /*10b70*/  WARPSYNC.COLLECTIVE R15, `(.L_x_340) ;  /* 0x000000000f0c7348 */ /* 0x003fea0003c00000 */
[----:B------:R-:W-:Y:S02]  /*10b80*/  ELECT P6, UR62, PT ;  /* 0x00000000003e782f */ /* 0x000fe400038c0000 */
[----:B------:R-:W-:Y:S01]  /*10b90*/  MOV R14, UR62 ;  /* 0x0000003e000e7c02 */ /* 0x000fe20008000f00 */
[----:B01----:R-:W-:Y:S10]  /*10ba0*/  ENDCOLLECTIVE ;  /* 0x000000000000791b */ /* 0x003ff40003800000 */
.L_x_340:
[----:B------:R-:W-:Y:S05]  /*10bb0*/  BSYNC B0 ;  /* 0x0000000000007941 */ /* 0x000fea0003800000 */
.L_x_339:
[----:B------:R-:W-:Y:S05]  /*10bc0*/  BRA `(.L_x_341) ;  /* 0xffffffa800787947 */ /* 0x000fea000383ffff */
.L_x_235:
[----:B-1----:R1:W3:Y:S02]  /*10bd0*/  SYNCS.PHASECHK.TRANS64.TRYWAIT P0, [R0+URZ+0x38840], R2 ;  /* 0x03884002000075a7 */ /* 0x0022e4000800017f */
[----:B---3--:R-:W-:Y:S05]  /*10be0*/  @!P0 NANOSLEEP.SYNCS 0x989680 ;  /* 0x009896800000895d */ /* 0x008fea0003900000 */
[----:B------:R-:W3:Y:S02]  /*10bf0*/  @!P0 SYNCS.PHASECHK.TRANS64 P0, [R0+URZ+0x38840], R2 ;  /* 0x03884002000085a7 */ /* 0x000ee4000800007f */
[----:B---3--:R-:W-:Y:S05]  /*10c00*/  @!P0 BRA `(.L_x_235) ;  /* 0xfffffffc00f08947 */ /* 0x008fea000383ffff */
[----:B------:R-:W-:Y:S05]  /*10c10*/  BRA `(.L_x_342) ;  /* 0xffffffa800d07947 */ /* 0x000fea000383ffff */
.L_x_238:
        /* <DEDUP_REMOVED lines=8> */
.L_x_343:
[----:B------:R-:W-:Y:S01]  /*10ca0*/  IMAD.MOV.U32 R13, RZ, RZ, R0 ;  /* 0x000000ffff0d7224 */ /* 0x000fe200078e0000 */
[----:B------:R-:W-:Y:S01]  /*10cb0*/  LOP3.LUT R5, R5, 0x7f, RZ, 0xc0, !PT ;  /* 0x0000007f05057812 */ /* 0x000fe200078ec0ff */
[----:B------:R-:W-:-:S07]  /*10cc0*/  IMAD.MOV.U32 R6, RZ, RZ, R14 ;  /* 0x000000ffff067224 */ /* 0x000fce00078e000e */
[----:B------:R-:W-:Y:S05]  /*10cd0*/  WARPSYNC.COLLECTIVE R15, `(.L_x_344) ;  /* 0x000000000f087348 */ /* 0x000fea0003c00000 */
[----:B------:R0:W1:Y:S02]  /*10ce0*/  SHFL.IDX P6, R14, R13, R12, R11 ;  /* 0x0000000c0d0e7389 */ /* 0x00006400000c000b */
[----:B01----:R-:W-:Y:S01]  /*10cf0*/  ENDCOLLECTIVE ;  /* 0x000000000000791b */ /* 0x003fe20003800000 */
.L_x_344:
[----:B------:R-:W-:Y:S02]  /*10d00*/  ULDC UR4, c[0x0][0x288] ;  /* 0x0000a20000047ab9 */ /* 0x000fe40000000800 */
[----:B------:R-:W-:Y:S01]  /*10d10*/  IMAD R3, R7, UR4, RZ ;  /* 0x0000000407037c24 */ /* 0x000fe2000f8e02ff */
[----:B------:R-:W-:Y:S01]  /*10d20*/  SHF.R.U32.HI R15, RZ, 0x3, R5 ;  /* 0x00000003ff0f7819 */ /* 0x000fe20000011605 */
[----:B------:R-:W-:Y:S02]  /*10d30*/  IMAD.MOV.U32 R13, RZ, RZ, R2 ;  /* 0x000000ffff0d7224 */ /* 0x000fe400078e0002 */
[----:B------:R-:W-:Y:S02]  /*10d40*/  IMAD.MOV.U32 R12, RZ, RZ, 0x1 ;  /* 0x00000001ff0c7424 */ /* 0x000fe400078e00ff */
[----:B------:R-:W-:Y:S02]  /*10d50*/  IMAD R7, R4, 0x40, R15 ;  /* 0x0000004004077824 */ /* 0x000fe400078e020f */
[----:B------:R-:W-:-:S02]  /*10d60*/  IMAD.MOV.U32 R15, RZ, RZ, -0x1 ;  /* 0xffffffffff0f7424 */ /* 0x000fc400078e00ff */
[----:B------:R-:W-:Y:S01]  /*10d70*/  IMAD.MOV.U32 R5, RZ, RZ, R14 ;  /* 0x000000ffff057224 */ /* 0x000fe200078e000e */
[----:B------:R-:W-:-:S13]  /*10d80*/  ISETP.GE.AND P1, PT, R7, R3, PT ;  /* 0x000000030700720c */ /* 0x000fda0003f26270 */
[----:B------:R-:W-:Y:S05]  /*10d90*/  WARPSYNC.COLLECTIVE R15, `(.L_x_345) ;  /* 0x000000000f087348 */ /* 0x000fea0003c00000 */
[----:B------:R0:W1:Y:S02]  /*10da0*/  SHFL.IDX P6, R14, R13, R12, R11 ;  /* 0x0000000c0d0e7389 */ /* 0x00006400000c000b */
[----:B01----:R-:W-:Y:S01]  /*10db0*/  ENDCOLLECTIVE ;  /* 0x000000000000791b */ /* 0x003fe20003800000 */
.L_x_345:
[----:B------:R0:W-:Y:S01]  /*10dc0*/  STL [R1+0x14], R7 ;  /* 0x0000140701007387 */ /* 0x0001e20000100800 */
[----:B------:R-:W-:Y:S01]  /*10dd0*/  @!P1 LEA R5, P2, R10, R5, 0x1 ;  /* 0x000000050a059211 */ /* 0x000fe200078408ff */
[----:B------:R-:W-:-:S04]  /*10de0*/  IMAD.MOV.U32 R13, RZ, RZ, R0 ;  /* 0x000000ffff0d7224 */ /* 0x000fc800078e0000 */
[----:B------:R-:W-:-:S05]  /*10df0*/  @!P1 IMAD.X R4, RZ, RZ, R6, P2 ;  /* 0x000000ffff049224 */ /* 0x000fca00010e0606 */
[----:B------:R-:W-:Y:S01]  /*10e00*/  @!P1 LOP3.LUT R5, R5, R4, RZ, 0x3c, !PT ;  /* 0x0000000405059212 */ /* 0x000fe200078e3cff */
[----:B0-----:R-:W-:-:S07]  /*10e10*/  IMAD.MOV.U32 R6, RZ, RZ, R14 ;  /* 0x000000ffff067224 */ /* 0x001fce00078e000e */
[----:B------:R-:W-:Y:S05]  /*10e20*/  WARPSYNC.COLLECTIVE R15, `(.L_x_346) ;  /* 0x000000000f087348 */ /* 0x000fea0003c00000 */
[----:B------:R0:W1:Y:S02]  /*10e30*/  SHFL.IDX P6, R14, R13, R12, R11 ;  /* 0x0000000c0d0e7389 */ /* 0x00006400000c000b */
[----:B01----:R-:W-:Y:S01]  /*10e40*/  ENDCOLLECTIVE ;  /* 0x000000000000791b */ /* 0x003fe20003800000 */
.L_x_346:
[----:B------:R-:W-:-:S04]  /*10e50*/  @!P1 LOP3.LUT R4, R5, R4, RZ, 0x3c, !PT ;  /* 0x0000000405049212 */ /* 0x000fc800078e3cff */
[----:B------:R-:W-:-:S05]  /*10e60*/  @!P1 LOP3.LUT R5, R5, R4, RZ, 0x3c, !PT ;  /* 0x0000000405059212 */ /* 0x000fca00078e3cff */
[----:B------:R-:W-:Y:S01]  /*10e70*/  @!PT LDS RZ, [RZ] ;  /* 0x00000000fffff984 */ /* 0x000fe20000000800 */
[----:B------:R-:W-:Y:S01]  /*10e80*/  @!PT LDS RZ, [RZ] ;  /* 0x00000000fffff984 */ /* 0x000fe20000000800 */
[----:B------:R-:W-:Y:S01]  /*10e90*/  @!PT LDS RZ, [RZ] ;  /* 0x00000000fffff984 */ /* 0x000fe20000000800 */
[----:B------:R0:W-:Y:S01]  /*10ea0*/  @!P1 LDGSTS.E.BYPASS.LTC128B.128 [R9+0x20400], desc[UR38][R4.64], !P0 ;  /* 0x2040000004099fae */ /* 0x0001e2000c101d66 */
[----:B------:R-:W-:Y:S02]  /*10eb0*/  IMAD.MOV.U32 R13, RZ, RZ, R2 ;  /* 0x000000ffff0d7224 */ /* 0x000fe400078e0002 */
[----:B------:R-:W-:Y:S02]  /*10ec0*/  IMAD.MOV.U32 R12, RZ, RZ, 0x2 ;  /* 0x00000002ff0c7424 */ /* 0x000fe400078e00ff */
[----:B0-----:R-:W-:Y:S02]  /*10ed0*/  VIADD R5, R7, 0x10 ;  /* 0x0000001007057836 */ /* 0x001fe40000000000 */
[----:B------:R-:W-:-:S07]  /*10ee0*/  IMAD.MOV.U32 R4, RZ, RZ, R14 ;  /* 0x000000ffff047224 */ /* 0x000fce00078e000e */
[----:B------:R-:W-:Y:S05]  /*10ef0*/  WARPSYNC.COLLECTIVE R15, `(.L_x_347) ;  /* 0x000000000f087348 */ /* 0x000fea0003c00000 */
[----:B------:R0:W1:Y:S02]  /*10f00*/  SHFL.IDX P6, R14, R13, R12, R11 ;  /* 0x0000000c0d0e7389 */ /* 0x00006400000c000b */
[----:B01----:R-:W-:Y:S01]  /*10f10*/  ENDCOLLECTIVE ;  /* 0x000000000000791b */ /* 0x003fe20003800000 */
.L_x_347:
[----:B------:R-:W-:Y:S01]  /*10f20*/  ISETP.GE.AND P1, PT, R5, R3, PT ;  /* 0x000000030500720c */ /* 0x000fe20003f26270 */
[----:B------:R-:W-:Y:S01]  /*10f30*/  VIADD R7, R7, 0x20 ;  /* 0x0000002007077836 */ /* 0x000fe20000000000 */
[----:B------:R0:W-:Y:S04]  /*10f40*/  STL [R1+0x28], R5 ;  /* 0x0000280501007387 */ /* 0x0001e80000100800 */
[----:B------:R1:W-:Y:S07]  /*10f50*/  STL [R1+0x2c], R7 ;  /* 0x00002c0701007387 */ /* 0x0003ee0000100800 */
[----:B0-----:R-:W-:Y:S01]  /*10f60*/  @!P1 LEA R5, P2, R10, R4, 0x1 ;  /* 0x000000040a059211 */ /* 0x001fe200078408ff */
[----:B------:R-:W-:-:S04]  /*10f70*/  IMAD.MOV.U32 R13, RZ, RZ, R0 ;  /* 0x000000ffff0d7224 */ /* 0x000fc800078e0000 */
[----:B------:R-:W-:Y:S02]  /*10f80*/  @!P1 IMAD.X R4, RZ, RZ, R6, P2 ;  /* 0x000000ffff049224 */ /* 0x000fe400010e0606 */
[----:B------:R-:W-:-:S03]  /*10f90*/  IMAD.MOV.U32 R6, RZ, RZ, R14 ;  /* 0x000000ffff067224 */ /* 0x000fc600078e000e */
[----:B-1----:R-:W-:-:S07]  /*10fa0*/  @!P1 LOP3.LUT R5, R5, R4, RZ, 0x3c, !PT ;  /* 0x0000000405059212 */ /* 0x002fce00078e3cff */
[----:B------:R-:W-:Y:S05]  /*10fb0*/  WARPSYNC.COLLECTIVE R15, `(.L_x_348) ;  /* 0x000000000f087348 */ /* 0x000fea0003c00000 */
[----:B------:R0:W1:Y:S02]  /*10fc0*/  SHFL.IDX P6, R14, R13, R12, R11 ;  /* 0x0000000c0d0e7389 */ /* 0x00006400000c000b */
[----:B01----:R-:W-:Y:S01]  /*10fd0*/  ENDCOLLECTIVE ;  /* 0x000000000000791b */ /* 0x003fe20003800000 */
.L_x_348:
[----:B------:R-:W-:-:S04]  /*10fe0*/  @!P1 LOP3.LUT R4, R5, R4, RZ, 0x3c, !PT ;  /* 0x0000000405049212 */ /* 0x000fc800078e3cff */
[----:B------:R-:W-:-:S05]  /*10ff0*/  @!P1 LOP3.LUT R5, R5, R4, RZ, 0x3c, !PT ;  /* 0x0000000405059212 */ /* 0x000fca00078e3cff */
[----:B------:R-:W-:Y:S01]  /*11000*/  @!PT LDS RZ, [RZ] ;  /* 0x00000000fffff984 */ /* 0x000fe20000000800 */
[----:B------:R-:W-:Y:S01]  /*11010*/  @!PT LDS RZ, [RZ] ;  /* 0x00000000fffff984 */ /* 0x000fe20000000800 */
[----:B------:R-:W-:Y:S01]  /*11020*/  @!PT LDS RZ, [RZ] ;  /* 0x00000000fffff984 */ /* 0x000fe20000000800 */
[----:B------:R0:W-:Y:S01]  /*11030*/  @!P1 LDGSTS.E.BYPASS.LTC128B.128 [R9+0x20c00], desc[UR38][R4.64], !P0 ;  /* 0x20c0000004099fae */ /* 0x0001e2000c101d66 */
[----:B------:R-:W-:Y:S01]  /*11040*/  ISETP.GE.AND P1, PT, R7, R3, PT ;  /* 0x000000030700720c */ /* 0x000fe20003f26270 */
[----:B------:R-:W-:Y:S02]  /*11050*/  IMAD.MOV.U32 R13, RZ, RZ, R2 ;  /* 0x000000ffff0d7224 */ /* 0x000fe400078e0002 */
[----:B------:R-:W-:Y:S02]  /*11060*/  IMAD.MOV.U32 R12, RZ, RZ, 0x3 ;  /* 0x00000003ff0c7424 */ /* 0x000fe400078e00ff */
[----:B0-----:R-:W-:-:S08]  /*11070*/  IMAD.MOV.U32 R4, RZ, RZ, R14 ;  /* 0x000000ffff047224 */ /* 0x001fd000078e000e */
[----:B------:R-:W-:Y:S05]  /*11080*/  WARPSYNC.COLLECTIVE R15, `(.L_x_349) ;  /* 0x000000000f087348 */ /* 0x000fea0003c00000 */
[----:B------:R0:W1:Y:S02]  /*11090*/  SHFL.IDX P6, R14, R13, R12, R11 ;  /* 0x0000000c0d0e7389 */ /* 0x00006400000c000b */
[----:B01----:R-:W-:Y:S01]  /*110a0*/  ENDCOLLECTIVE ;  /* 0x000000000000791b */ /* 0x003fe20003800000 */
.L_x_349:
        /* <DEDUP_REMOVED lines=9> */
[----:B------:R0:W-:Y:S02]  /*11140*/  @!P1 LDGSTS.E.BYPASS.LTC128B.128 [R9+0x21400], desc[UR38][R4.64], !P0 ;  /* 0x2140000004099fae */ /* 0x0001e4000c101d66 */
[----:B0-----:R-:W-:-:S07]  /*11150*/  IMAD.MOV.U32 R4, RZ, RZ, R14 ;  /* 0x000000ffff047224 */ /* 0x001fce00078e000e */
[----:B------:R-:W-:Y:S05]  /*11160*/  WARPSYNC.COLLECTIVE R15, `(.L_x_350) ;  /* 0x000000000f087348 */ /* 0x000fea0003c00000 */
[----:B------:R0:W1:Y:S02]  /*11170*/  SHFL.IDX P6, R14, R13, R12, R11 ;  /* 0x0000000c0d0e7389 */ /* 0x00006400000c000b */
[----:B01----:R-:W-:Y:S01]  /*11180*/  ENDCOLLECTIVE ;  /* 0x000000000000791b */ /* 0x003fe20003800000 */
.L_x_350:
[----:B------:R-:W-:Y:S01]  /*11190*/  IMAD.MOV.U32 R0, RZ, RZ, R14 ;  /* 0x000000ffff007224 */ /* 0x000fe200078e000e */
[----:B------:R-:W-:Y:S06]  /*111a0*/  BRA `(.L_x_351) ;  /* 0xffffffac00dc7947 */ /* 0x000fec000383ffff */
.L_x_240:
[----:B------:R-:W-:Y:S01]  /*111b0*/  BSSY B0, `(.L_x_352) ;  /* 0x0000008000007945 */ /* 0x000fe20003800000 */
[----:B------:R-:W-:Y:S02]  /*111c0*/  IMAD.MOV.U32 R13, RZ, RZ, R6 ;  /* 0x000000ffff0d7224 */ /* 0x000fe400078e0006 */
[----:B------:R-:W-:Y:S02]  /*111d0*/  IMAD.MOV.U32 R12, RZ, RZ, RZ ;  /* 0x000000ffff0c7224 */ /* 0x000fe400078e00ff */
[----:B------:R-:W-:Y:S02]  /*111e0*/  IMAD.MOV.U32 R11, RZ, RZ, 0x181f ;  /* 0x0000181fff0b7424 */ /* 0x000fe400078e00ff */
[----:B------:R-:W-:-:S07]  /*111f0*/  IMAD.MOV.U32 R15, RZ, RZ, -0x1 ;  /* 0xffffffffff0f7424 */ /* 0x000fce00078e00ff */
[----:B------:R-:W-:Y:S05]  /*11200*/  WARPSYNC.COLLECTIVE R15, `(.L_x_353) ;  /* 0x000000000f087348 */ /* 0x000fea0003c00000 */
[----:B------:R0:W1:Y:S02]  /*11210*/  SHFL.IDX P6, R14, R13, R12, R11 ;  /* 0x0000000c0d0e7389 */ /* 0x00006400000c000b */
[----:B01----:R-:W-:Y:S01]  /*11220*/  ENDCOLLECTIVE ;  /* 0x000000000000791b */ /* 0x003fe20003800000 */
.L_x_353:
[----:B------:R-:W-:Y:S05]  /*11230*/  BSYNC B0 ;  /* 0x0000000000007941 */ /* 0x000fea0003800000 */
.L_x_352:
[----:B------:R-:W-:Y:S01]  /*11240*/  IMAD.MOV.U32 R13, RZ, RZ, R0 ;  /* 0x000000ffff0d7224 */ /* 0x000fe200078e0000 */
[----:B------:R0:W5:Y:S01]  /*11250*/  LDL.LU R10, [R1+0x2c] ;  /* 0x00002c00010a7983 */ /* 0x0001620000300800 */
[----:B------:R-:W-:Y:S02]  /*11260*/  IMAD.MOV.U32 R12, RZ, RZ, RZ ;  /* 0x000000ffff0c7224 */ /* 0x000fe400078e00ff */
[----:B------:R-:W-:Y:S01]  /*11270*/  IMAD.MOV.U32 R11, RZ, RZ, 0x181f ;  /* 0x0000181fff0b7424 */ /* 0x000fe200078e00ff */
[----:B------:R0:W-:Y:S01]  /*11280*/  STL [R1+0x54], R16 ;  /* 0x0000541001007387 */ /* 0x0001e20000100800 */
[----:B------:R-:W-:Y:S02]  /*11290*/  IMAD.MOV.U32 R15, RZ, RZ, -0x1 ;  /* 0xffffffffff0f7424 */ /* 0x000fe400078e00ff */
[----:B------:R-:W-:-:S07]  /*112a0*/  IMAD.MOV.U32 R2, RZ, RZ, R14 ;  /* 0x000000ffff027224 */ /* 0x000fce00078e000e */
[----:B0----5:R-:W-:Y:S05]  /*112b0*/  WARPSYNC.COLLECTIVE R15, `(.L_x_354) ;  /* 0x000000000f087348 */ /* 0x021fea0003c00000 */
[----:B------:R1:W2:Y:S02]  /*112c0*/  SHFL.IDX P6, R14, R13, R12, R11 ;  /* 0x0000000c0d0e7389 */ /* 0x0002a400000c000b */
[----:B012--5:R-:W-:Y:S01]  /*112d0*/  ENDCOLLECTIVE ;  /* 0x000000000000791b */ /* 0x027fe20003800000 */
.L_x_354:
[----:B------:R-:W-:Y:S01]  /*112e0*/  ULDC UR4, c[0x0][0x288] ;  /* 0x0000a20000047ab9 */ /* 0x000fe20000000800 */
[----:B------:R-:W2:Y:S01]  /*112f0*/  LDL R16, [R1+0x4] ;  /* 0x0000040001107983 */ /* 0x000ea20000100800 */
[----:B------:R-:W-:Y:S01]  /*11300*/  LOP3.LUT R18, R18, 0xfffffeff, RZ, 0xc0, !PT ;  /* 0xfffffeff12127812 */ /* 0x000fe200078ec0ff */
[----:B------:R-:W-:-:S03]  /*11310*/  IMAD R4, R8, UR4, RZ ;  /* 0x0000000408047c24 */ /* 0x000fc6000f8e02ff */
[----:B------:R-:W-:-:S04]  /*11320*/  @P1 LOP3.LUT R18, R18, 0x100, RZ, 0xfc, !PT ;  /* 0x0000010012121812 */ /* 0x000fc800078efcff */
[C---:B------:R-:W-:Y:S01]  /*11330*/  LOP3.LUT P1, RZ, R18.reuse, 0x10, RZ, 0xc0, !PT ;  /* 0x0000001012ff7812 */ /* 0x040fe2000782c0ff */
[----:B------:R-:W3:Y:S04]  /*11340*/  LDL.LU R11, [R1+0x14] ;  /* 0x00001400010b7983 */ /* 0x000ee80000300800 */
[----:B------:R-:W4:Y:S01]  /*11350*/  LDL.LU R15, [R1+0x28] ;  /* 0x00002800010f7983 */ /* 0x000f220000300800 */
[----:B------:R-:W-:Y:S01]  /*11360*/  LOP3.LUT R18, R18, 0xffffff7f, RZ, 0xc0, !PT ;  /* 0xffffff7f12127812 */ /* 0x000fe200078ec0ff */
[----:B------:R-:W-:Y:S02]  /*11370*/  IMAD.MOV.U32 R13, RZ, RZ, R6 ;  /* 0x000000ffff0d7224 */ /* 0x000fe400078e0006 */
[----:B------:R-:W-:Y:S02]  /*11380*/  IMAD.MOV.U32 R12, RZ, RZ, 0x1 ;  /* 0x00000001ff0c7424 */ /* 0x000fe400078e00ff */
[----:B------:R-:W-:Y:S01]  /*11390*/  IMAD.MOV.U32 R3, RZ, RZ, R14 ;  /* 0x000000ffff037224 */ /* 0x000fe200078e000e */
[----:B------:R-:W-:-:S13]  /*113a0*/  ISETP.GE.AND P3, PT, R10, R4, PT ;  /* 0x000000040a00720c */ /* 0x000fda0003f66270 */
[----:B------:R-:W-:-:S04]  /*113b0*/  @P3 LOP3.LUT R18, R18, 0x80, RZ, 0xfc, !PT ;  /* 0x0000008012123812 */ /* 0x000fc800078efcff */
[----:B------:R-:W-:Y:S02]  /*113c0*/  LOP3.LUT P3, RZ, R18, 0x4, RZ, 0xc0, !PT ;  /* 0x0000000412ff7812 */ /* 0x000fe4000786c0ff */
[-C--:B---3--:R-:W-:Y:S01]  /*113d0*/  ISETP.GE.AND P4, PT, R11, R4.reuse, PT ;  /* 0x000000040b00720c */ /* 0x088fe20003f86270 */
[----:B------:R-:W-:Y:S01]  /*113e0*/  IMAD.MOV.U32 R11, RZ, RZ, 0x181f ;  /* 0x0000181fff0b7424 */ /* 0x000fe200078e00ff */
[----:B----4-:R-:W-:Y:S01]  /*113f0*/  ISETP.GE.AND P2, PT, R15, R4, PT ;  /* 0x000000040f00720c */ /* 0x010fe20003f46270 */
[----:B------:R-:W-:-:S10]  /*11400*/  IMAD.MOV.U32 R15, RZ, RZ, -0x1 ;  /* 0xffffffffff0f7424 */ /* 0x000fd400078e00ff */
[----:B------:R-:W-:Y:S02]  /*11410*/  @!P4 LEA R3, P6, R9, R3, 0x1 ;  /* 0x000000030903c211 */ /* 0x000fe400078c08ff */
[----:B------:R-:W-:-:S03]  /*11420*/  @!P4 LOP3.LUT R8, R5, 0x40, RZ, 0xc0, !PT ;  /* 0x000000400508c812 */ /* 0x000fc600078ec0ff */
[----:B------:R-:W-:Y:S01]  /*11430*/  @!P4 IMAD.X R2, RZ, RZ, R2, P6 ;  /* 0x000000ffff02c224 */ /* 0x000fe200030e0602 */
[----:B------:R-:W-:Y:S02]  /*11440*/  LOP3.LUT P6, RZ, R18, 0x8, RZ, 0xc0, !PT ;  /* 0x0000000812ff7812 */ /* 0x000fe400078cc0ff */
[----:B------:R-:W-:Y:S02]  /*11450*/  @!P4 SHF.R.U32.HI R8, RZ, 0x2, R8 ;  /* 0x00000002ff08c819 */ /* 0x000fe40000011608 */
[----:B------:R-:W-:-:S04]  /*11460*/  @!P4 LOP3.LUT R3, R3, R2, RZ, 0x3c, !PT ;  /* 0x000000020303c212 */ /* 0x000fc800078e3cff */
[----:B------:R-:W-:-:S04]  /*11470*/  @!P4 LOP3.LUT R2, R3, R2, RZ, 0x3c, !PT ;  /* 0x000000020302c212 */ /* 0x000fc800078e3cff */
[----:B------:R-:W-:-:S05]  /*11480*/  @!P4 LOP3.LUT R3, R3, R2, RZ, 0x3c, !PT ;  /* 0x000000020303c212 */ /* 0x000fca00078e3cff */
[----:B------:R-:W-:Y:S01]  /*11490*/  @!PT LDS RZ, [RZ] ;  /* 0x00000000fffff984 */ /* 0x000fe20000000800 */
[----:B------:R-:W-:Y:S01]  /*114a0*/  @!PT LDS RZ, [RZ] ;  /* 0x00000000fffff984 */ /* 0x000fe20000000800 */
[----:B------:R-:W-:Y:S01]  /*114b0*/  @!PT LDS RZ, [RZ] ;  /* 0x00000000fffff984 */ /* 0x000fe20000000800 */
[----:B--2---:R0:W-:Y:S01]  /*114c0*/  @!P4 LDGSTS.E.BYPASS.LTC128B.128 [R16+0x26400], desc[UR38][R2.64], !P1 ;  /* 0x264000000210cfae */ /* 0x0041e2000c901d66 */
[----:B------:R-:W-:-:S03]  /*114d0*/  LOP3.LUT P1, RZ, R18, 0x100, RZ, 0xc0, !PT ;  /* 0x0000010012ff7812 */ /* 0x000fc6000782c0ff */
[----:B------:R0:W-:Y:S01]  /*114e0*/  @!P4 LDGSTS.E.BYPASS.LTC128B.128 [R16+0x28400], desc[UR38][R2.64+0x80], !P6 ;  /* 0x284000800210cfae */ /* 0x0001e2000f101d66 */
[----:B------:R-:W-:Y:S02]  /*114f0*/  @!P4 ISETP.NE.U32.AND P6, PT, R8, RZ, PT ;  /* 0x000000ff0800c20c */ /* 0x000fe40003fc5070 */
[----:B------:R-:W-:Y:S01]  /*11500*/  @!P4 LOP3.LUT R8, R7, 0x80, RZ, 0xc0, !PT ;  /* 0x000000800708c812 */ /* 0x000fe200078ec0ff */
[----:B------:R0:W-:Y:S03]  /*11510*/  @!P4 LDGSTS.E.BYPASS.LTC128B.128 [R16+0x2a400], desc[UR38][R2.64+0x100], !P3 ;  /* 0x2a4001000210cfae */ /* 0x0001e6000d901d66 */
[----:B------:R-:W-:Y:S01]  /*11520*/  @!P4 SHF.R.U32.HI R8, RZ, 0x3, R8 ;  /* 0x00000003ff08c819 */ /* 0x000fe20000011608 */
[----:B------:R0:W-:Y:S04]  /*11530*/  @!P4 LDGSTS.E.BYPASS.LTC128B.128 [R16+0x2c400], desc[UR38][R2.64+0x180], !P5 ;  /* 0x2c4001800210cfae */ /* 0x0001e8000e901d66 */
[----:B------:R0:W-:Y:S04]  /*11540*/  @!P4 LDGSTS.E.BYPASS.LTC128B.128 [R16+0x2e400], desc[UR38][R2.64+0x200], !P0 ;  /* 0x2e4002000210cfae */ /* 0x0001e8000c101d66 */
[----:B------:R0:W-:Y:S04]  /*11550*/  @!P4 LDGSTS.E.BYPASS.LTC128B.128 [R16+0x30400], desc[UR38][R2.64+0x280], !P1 ;  /* 0x304002800210cfae */ /* 0x0001e8000c901d66 */
[----:B------:R0:W-:Y:S01]  /*11560*/  @!P4 LDGSTS.E.BYPASS.LTC128B.128 [R16+0x32400], desc[UR38][R2.64+0x300], P6 ;  /* 0x324003000210cfae */ /* 0x0001e2000b101d66 */
[----:B------:R-:W-:-:S13]  /*11570*/  @!P4 ISETP.NE.U32.AND P6, PT, R8, RZ, PT ;  /* 0x000000ff0800c20c */ /* 0x000fda0003fc5070 */
[----:B------:R0:W-:Y:S02]  /*11580*/  @!P4 LDGSTS.E.BYPASS.LTC128B.128 [R16+0x34400], desc[UR38][R2.64+0x380], P6 ;  /* 0x344003800210cfae */ /* 0x0001e4000b101d66 */
[----:B0-----:R-:W-:Y:S05]  /*11590*/  WARPSYNC.COLLECTIVE R15, `(.L_x_355) ;  /* 0x000000000f087348 */ /* 0x001fea0003c00000 */
[----:B------:R1:W2:Y:S02]  /*115a0*/  SHFL.IDX P6, R14, R13, R12, R11 ;  /* 0x0000000c0d0e7389 */ /* 0x0002a400000c000b */
[----:B012---:R-:W-:Y:S01]  /*115b0*/  ENDCOLLECTIVE ;  /* 0x000000000000791b */ /* 0x007fe20003800000 */
.L_x_355:
[----:B------:R-:W-:Y:S02]  /*115c0*/  IMAD.MOV.U32 R13, RZ, RZ, R0 ;  /* 0x000000ffff0d7224 */ /* 0x000fe400078e0000 */
[----:B------:R-:W-:-:S07]  /*115d0*/  IMAD.MOV.U32 R8, RZ, RZ, R14 ;  /* 0x000000ffff087224 */ /* 0x000fce00078e000e */
[----:B------:R-:W-:Y:S05]  /*115e0*/  WARPSYNC.COLLECTIVE R15, `(.L_x_356) ;  /* 0x000000000f087348 */ /* 0x000fea0003c00000 */
[----:B------:R0:W1:Y:S02]  /*115f0*/  SHFL.IDX P6, R14, R13, R12, R11 ;  /* 0x0000000c0d0e7389 */ /* 0x00006400000c000b */
[----:B01----:R-:W-:Y:S01]  /*11600*/  ENDCOLLECTIVE ;  /* 0x000000000000791b */ /* 0x003fe20003800000 */
.L_x_356:
[----:B------:R-:W-:Y:S02]  /*11610*/  IMAD.MOV.U32 R13, RZ, RZ, R6 ;  /* 0x000000ffff0d7224 */ /* 0x000fe400078e0006 */
[----:B------:R-:W-:Y:S01]  /*11620*/  IMAD.MOV.U32 R12, RZ, RZ, 0x2 ;  /* 0x00000002ff0c7424 */ /* 0x000fe200078e00ff */
[----:B------:R-:W-:Y:S02]  /*11630*/  @!P2 LEA R9, P4, R9, R14, 0x1 ;  /* 0x0000000e0909a211 */ /* 0x000fe400078808ff */
[----:B------:R-:W-:-:S03]  /*11640*/  LOP3.LUT P6, RZ, R18, 0x8, RZ, 0xc0, !PT ;  /* 0x0000000812ff7812 */ /* 0x000fc600078cc0ff */
[----:B------:R-:W-:Y:S01]  /*11650*/  @!P2 IMAD.X R10, RZ, RZ, R8, P4 ;  /* 0x000000ffff0aa224 */ /* 0x000fe200020e0608 */
[----:B------:R-:W-:Y:S01]  /*11660*/  LOP3.LUT P4, RZ, R18, 0x10, RZ, 0xc0, !PT ;  /* 0x0000001012ff7812 */ /* 0x000fe2000788c0ff */
[----:B------:R-:W-:Y:S01]  /*11670*/  @!P2 IMAD.MOV.U32 R2, RZ, RZ, R9 ;  /* 0x000000ffff02a224 */ /* 0x000fe200078e0009 */
[----:B------:R-:W-:Y:S01]  /*11680*/  @!P2 LOP3.LUT R8, R5, 0x40, RZ, 0xc0, !PT ;  /* 0x000000400508a812 */ /* 0x000fe200078ec0ff */
[----:B------:R-:W-:Y:S02]  /*11690*/  @!P2 IMAD.MOV.U32 R3, RZ, RZ, R10 ;  /* 0x000000ffff03a224 */ /* 0x000fe400078e000a */
[----:B------:R-:W0:Y:S01]  /*116a0*/  S2R R10, SR_TID.X ;  /* 0x00000000000a7919 */ /* 0x000e220000002100 */
[----:B------:R-:W-:-:S07]  /*116b0*/  @!P2 SHF.R.U32.HI R8, RZ, 0x2, R8 ;  /* 0x00000002ff08a819 */ /* 0x000fce0000011608 */
[----:B------:R-:W-:Y:S01]  /*116c0*/  @!PT LDS RZ, [RZ] ;  /* 0x00000000fffff984 */ /* 0x000fe20000000800 */
[----:B------:R-:W-:Y:S01]  /*116d0*/  @!PT LDS RZ, [RZ] ;  /* 0x00000000fffff984 */ /* 0x000fe20000000800 */
[----:B------:R-:W-:Y:S01]  /*116e0*/  @!PT LDS RZ, [RZ] ;  /* 0x00000000fffff984 */ /* 0x000fe20000000800 */
[----:B------:R1:W-:Y:S01]  /*116f0*/  @!P2 LDGSTS.E.BYPASS.LTC128B.128 [R16+0x26c00], desc[UR38][R2.64], !P4 ;  /* 0x26c000000210afae */ /* 0x0003e2000e101d66 */
[----:B------:R-:W-:Y:S02]  /*11700*/  @!P2 ISETP.NE.U32.AND P4, PT, R8, RZ, PT ;  /* 0x000000ff0800a20c */ /* 0x000fe40003f85070 */
[----:B------:R-:W-:Y:S01]  /*11710*/  @!P2 LOP3.LUT R8, R7, 0x80, RZ, 0xc0, !PT ;  /* 0x000000800708a812 */ /* 0x000fe200078ec0ff */
[----:B------:R1:W-:Y:S03]  /*11720*/  @!P2 LDGSTS.E.BYPASS.LTC128B.128 [R16+0x28c00], desc[UR38][R2.64+0x80], !P6 ;  /* 0x28c000800210afae */ /* 0x0003e6000f101d66 */
[----:B------:R-:W-:-:S07]  /*11730*/  @!P2 SHF.R.U32.HI R8, RZ, 0x3, R8 ;  /* 0x00000003ff08a819 */ /* 0x000fce0000011608 */
[----:B01----:R-:W-:Y:S05]  /*11740*/  WARPSYNC.COLLECTIVE R15, `(.L_x_357) ;  /* 0x000000000f087348 */ /* 0x003fea0003c00000 */
[----:B------:R2:W3:Y:S02]  /*11750*/  SHFL.IDX P6, R14, R13, R12, R11 ;  /* 0x0000000c0d0e7389 */ /* 0x0004e400000c000b */
[----:B0123--:R-:W-:Y:S01]  /*11760*/  ENDCOLLECTIVE ;  /* 0x000000000000791b */ /* 0x00ffe20003800000 */
.L_x_357:
[----:B------:R-:W-:Y:S01]  /*11770*/  @!PT LDS RZ, [RZ] ;  /* 0x00000000fffff984 */ /* 0x000fe20000000800 */
[----:B------:R-:W-:Y:S01]  /*11780*/  @!PT LDS RZ, [RZ] ;  /* 0x00000000fffff984 */ /* 0x000fe20000000800 */
[----:B------:R-:W-:Y:S01]  /*11790*/  @!PT LDS RZ, [RZ] ;  /* 0x00000000fffff984 */ /* 0x000fe20000000800 */
[----:B------:R-:W-:Y:S01]  /*117a0*/  @!P2 LDGSTS.E.BYPASS.LTC128B.128 [R16+0x2ac00], desc[UR38][R2.64+0x100], !P3 ;  /* 0x2ac001000210afae */ /* 0x000fe2000d901d66 */
[----:B------:R-:W-:-:S03]  /*117b0*/  LOP3.LUT P3, RZ, R18, 0x80, RZ, 0xc0, !PT ;  /* 0x0000008012ff7812 */ /* 0x000fc6000786c0ff */
[----:B------:R-:W-:Y:S04]  /*117c0*/  @!P2 LDGSTS.E.BYPASS.LTC128B.128 [R16+0x2cc00], desc[UR38][R2.64+0x180], !P5 ;  /* 0x2cc001800210afae */ /* 0x000fe8000e901d66 */
[----:B------:R-:W-:Y:S01]  /*117d0*/  @!P2 LDGSTS.E.BYPASS.LTC128B.128 [R16+0x2ec00], desc[UR38][R2.64+0x200], !P0 ;  /* 0x2ec002000210afae */ /* 0x000fe2000c101d66 */
[----:B------:R-:W-:-:S03]  /*117e0*/  IMAD.MOV.U32 R13, RZ, RZ, R0 ;  /* 0x000000ffff0d7224 */ /* 0x000fc600078e0000 */
[----:B------:R-:W-:Y:S01]  /*117f0*/  @!P2 LDGSTS.E.BYPASS.LTC128B.128 [R16+0x30c00], desc[UR38][R2.64+0x280], !P1 ;  /* 0x30c002800210afae */ /* 0x000fe2000c901d66 */
[----:B------:R-:W-:-:S03]  /*11800*/  IMAD.SHL.U32 R10, R10, 0x8, RZ ;  /* 0x000000080a0a7824 */ /* 0x000fc600078e00ff */
[----:B------:R-:W-:Y:S01]  /*11810*/  @!P2 LDGSTS.E.BYPASS.LTC128B.128 [R16+0x32c00], desc[UR38][R2.64+0x300], P4 ;  /* 0x32c003000210afae */ /* 0x000fe2000a101d66 */
[----:B------:R-:W-:Y:S02]  /*11820*/  @!P2 ISETP.NE.U32.AND P4, PT, R8, RZ, PT ;  /* 0x000000ff0800a20c */ /* 0x000fe40003f85070 */
[----:B------:R-:W-:Y:S02]  /*11830*/  LOP3.LUT R10, R10, 0x38, RZ, 0xc0, !PT ;  /* 0x000000380a0a7812 */ /* 0x000fe400078ec0ff */
[----:B------:R-:W-:-:S04]  /*11840*/  @!P3 LOP3.LUT R8, R5, 0x40, RZ, 0xc0, !PT ;  /* 0x000000400508b812 */ /* 0x000fc800078ec0ff */
[----:B------:R-:W-:-:S05]  /*11850*/  @!P3 SHF.R.U32.HI R8, RZ, 0x2, R8 ;  /* 0x00000002ff08b819 */ /* 0x000fca0000011608 */
[----:B------:R0:W-:Y:S01]  /*11860*/  @!P2 LDGSTS.E.BYPASS.LTC128B.128 [R16+0x34c00], desc[UR38][R2.64+0x380], P4 ;  /* 0x34c003800210afae */ /* 0x0001e2000a101d66 */
[----:B------:R-:W-:Y:S01]  /*11870*/  LOP3.LUT P2, RZ, R18, 0x4, RZ, 0xc0, !PT ;  /* 0x0000000412ff7812 */ /* 0x000fe2000784c0ff */
[----:B0-----:R-:W-:-:S12]  /*11880*/  IMAD.MOV.U32 R2, RZ, RZ, R14 ;  /* 0x000000ffff027224 */ /* 0x001fd800078e000e */
[----:B------:R-:W-:Y:S05]  /*11890*/  WARPSYNC.COLLECTIVE R15, `(.L_x_358) ;  /* 0x000000000f087348 */ /* 0x000fea0003c00000 */
[----:B------:R0:W1:Y:S02]  /*118a0*/  SHFL.IDX P6, R14, R13, R12, R11 ;  /* 0x0000000c0d0e7389 */ /* 0x00006400000c000b */
[----:B01----:R-:W-:Y:S01]  /*118b0*/  ENDCOLLECTIVE ;  /* 0x000000000000791b */ /* 0x003fe20003800000 */
.L_x_358:
[----:B------:R-:W-:Y:S01]  /*118c0*/  IMAD.MOV.U32 R3, RZ, RZ, R14 ;  /* 0x000000ffff037224 */ /* 0x000fe200078e000e */
[----:B------:R-:W-:-:S04]  /*118d0*/  LOP3.LUT P6, RZ, R18, 0x8, RZ, 0xc0, !PT ;  /* 0x0000000812ff7812 */ /* 0x000fc800078cc0ff */
[----:B------:R-:W-:-:S05]  /*118e0*/  @!P3 LEA R3, P4, R10, R3, 0x1 ;  /* 0x000000030a03b211 */ /* 0x000fca00078808ff */
[----:B------:R-:W-:Y:S01]  /*118f0*/  @!P3 IMAD.X R2, RZ, RZ, R2, P4 ;  /* 0x000000ffff02b224 */ /* 0x000fe200020e0602 */
[----:B------:R-:W-:-:S04]  /*11900*/  LOP3.LUT P4, RZ, R18, 0x10, RZ, 0xc0, !PT ;  /* 0x0000001012ff7812 */ /* 0x000fc8000788c0ff */
[----:B------:R-:W-:-:S04]  /*11910*/  @!P3 LOP3.LUT R3, R3, R2, RZ, 0x3c, !PT ;  /* 0x000000020303b212 */ /* 0x000fc800078e3cff */
[----:B------:R-:W-:-:S04]  /*11920*/  @!P3 LOP3.LUT R2, R3, R2, RZ, 0x3c, !PT ;  /* 0x000000020302b212 */ /* 0x000fc800078e3cff */
[----:B------:R-:W-:-:S05]  /*11930*/  @!P3 LOP3.LUT R3, R3, R2, RZ, 0x3c, !PT ;  /* 0x000000020303b212 */ /* 0x000fca00078e3cff */
[----:B------:R-:W-:Y:S01]  /*11940*/  @!PT LDS RZ, [RZ] ;  /* 0x00000000fffff984 */ /* 0x000fe20000000800 */
[----:B------:R-:W-:Y:S01]  /*11950*/  @!PT LDS RZ, [RZ] ;  /* 0x00000000fffff984 */ /* 0x000fe20000000800 */
[----:B------:R-:W-:Y:S01]  /*11960*/  @!PT LDS RZ, [RZ] ;  /* 0x00000000fffff984 */ /* 0x000fe20000000800 */
        /* <DEDUP_REMOVED lines=8> */
[----:B------:R0:W-:Y:S04]  /*119f0*/  @!P3 LDGSTS.E.BYPASS.LTC128B.128 [R16+0x31400], desc[UR38][R2.64+0x280], !P1 ;  /* 0x314002800210bfae */ /* 0x0001e8000c901d66 */
[----:B------:R0:W-:Y:S01]  /*11a00*/  @!P3 LDGSTS.E.BYPASS.LTC128B.128 [R16+0x33400], desc[UR38][R2.64+0x300], P4 ;  /* 0x334003000210bfae */ /* 0x0001e2000a101d66 */
[----:B------:R-:W-:-:S13]  /*11a10*/  @!P3 ISETP.NE.U32.AND P4, PT, R8, RZ, PT ;  /* 0x000000ff0800b20c */ /* 0x000fda0003f85070 */
[----:B------:R0:W-:Y:S04]  /*11a20*/  @!P3 LDGSTS.E.BYPASS.LTC128B.128 [R16+0x35400], desc[UR38][R2.64+0x380], P4 ;  /* 0x354003800210bfae */ /* 0x0001e8000a101d66 */
[----:B------:R0:W5:Y:S01]  /*11a30*/  LDL.LU R16, [R1+0x54] ;  /* 0x0000540001107983 */ /* 0x0001620000300800 */
[----:B------:R-:W-:Y:S02]  /*11a40*/  IMAD.MOV.U32 R13, RZ, RZ, R6 ;  /* 0x000000ffff0d7224 */ /* 0x000fe400078e0006 */
[----:B------:R-:W-:-:S07]  /*11a50*/  IMAD.MOV.U32 R12, RZ, RZ, 0x3 ;  /* 0x00000003ff0c7424 */ /* 0x000fce00078e00ff */
[----:B0----5:R-:W-:Y:S05]  /*11a60*/  WARPSYNC.COLLECTIVE R15, `(.L_x_359) ;  /* 0x000000000f087348 */ /* 0x021fea0003c00000 */
[----:B------:R1:W2:Y:S02]  /*11a70*/  SHFL.IDX P6, R14, R13, R12, R11 ;  /* 0x0000000c0d0e7389 */ /* 0x0002a400000c000b */
[----:B012--5:R-:W-:Y:S01]  /*11a80*/  ENDCOLLECTIVE ;  /* 0x000000000000791b */ /* 0x027fe20003800000 */
.L_x_359:
[----:B------:R-:W-:Y:S02]  /*11a90*/  IMAD.MOV.U32 R13, RZ, RZ, R0 ;  /* 0x000000ffff0d7224 */ /* 0x000fe400078e0000 */
[----:B------:R-:W-:-:S07]  /*11aa0*/  IMAD.MOV.U32 R6, RZ, RZ, R14 ;  /* 0x000000ffff067224 */ /* 0x000fce00078e000e */
[----:B------:R-:W-:Y:S05]  /*11ab0*/  WARPSYNC.COLLECTIVE R15, `(.L_x_360) ;  /* 0x000000000f087348 */ /* 0x000fea0003c00000 */
[----:B------:R0:W1:Y:S02]  /*11ac0*/  SHFL.IDX P6, R14, R13, R12, R11 ;  /* 0x0000000c0d0e7389 */ /* 0x00006400000c000b */
[----:B01----:R-:W-:Y:S01]  /*11ad0*/  ENDCOLLECTIVE ;  /* 0x000000000000791b */ /* 0x003fe20003800000 */
.L_x_360:
[----:B------:R-:W-:Y:S01]  /*11ae0*/  IMAD.MOV.U32 R0, RZ, RZ, R14 ;  /* 0x000000ffff007224 */ /* 0x000fe200078e000e */
[----:B------:R-:W-:Y:S06]  /*11af0*/  BRA `(.L_x_361) ;  /* 0xffffffb000f87947 */ /* 0x000fec000383ffff */
.L_x_244:
[----:B0-----:R-:W-:-:S04]  /*11b00*/  IMAD.U32 R3, RZ, RZ, UR36 ;  /* 0x00000024ff037e24 */ /* 0x001fc8000f8e00ff */
[----:B------:R0:W2:Y:S03]  /*11b10*/  SYNCS.PHASECHK.TRANS64.TRYWAIT P0, [R3+URZ+0x38820], R0 ;  /* 0x03882000030075a7 */ /* 0x0000a6000800017f */
[----:B--2---:R-:W-:Y:S05]  /*11b20*/  @!P0 NANOSLEEP.SYNCS 0x989680 ;  /* 0x009896800000895d */ /* 0x004fea0003900000 */
[----:B------:R-:W2:Y:S02]  /*11b30*/  @!P0 SYNCS.PHASECHK.TRANS64 P0, [R3+URZ+0x38820], R0 ;  /* 0x03882000030085a7 */ /* 0x000ea4000800007f */
[----:B--2---:R-:W-:Y:S05]  /*11b40*/  @!P0 BRA `(.L_x_244) ;  /* 0xfffffffc00ec8947 */ /* 0x004fea000383ffff */
[----:B------:R-:W-:Y:S05]  /*11b50*/  BRA `(.L_x_362) ;  /* 0xffffffb400887947 */ /* 0x000fea000383ffff */
.L_x_248:
[----:B0-----:R0:W2:Y:S02]  /*11b60*/  SYNCS.PHASECHK.TRANS64.TRYWAIT P0, [R3+URZ+0x38860], R0 ;  /* 0x03886000030075a7 */ /* 0x0010a4000800017f */
[----:B--2---:R-:W-:Y:S05]  /*11b70*/  @!P0 NANOSLEEP.SYNCS 0x989680 ;  /* 0x009896800000895d */ /* 0x004fea0003900000 */
[----:B------:R-:W2:Y:S02]  /*11b80*/  @!P0 SYNCS.PHASECHK.TRANS64 P0, [R3+URZ+0x38860], R0 ;  /* 0x03886000030085a7 */ /* 0x000ea4000800007f */
[----:B--2---:R-:W-:Y:S05]  /*11b90*/  @!P0 BRA `(.L_x_248) ;  /* 0xfffffffc00f08947 */ /* 0x004fea000383ffff */
[----:B------:R-:W-:Y:S05]  /*11ba0*/  BRA `(.L_x_363) ;  /* 0xffffffb400a87947 */ /* 0x000fea000383ffff */
.L_x_265:
[----:B-1----:R1:W2:Y:S02]  /*11bb0*/  SYNCS.PHASECHK.TRANS64.TRYWAIT P0, [R3+URZ+0x38840], R2 ;  /* 0x03884002030075a7 */ /* 0x0022a4000800017f */
[----:B--2---:R-:W-:Y:S05]  /*11bc0*/  @!P0 NANOSLEEP.SYNCS 0x989680 ;  /* 0x009896800000895d */ /* 0x004fea0003900000 */
[----:B------:R-:W2:Y:S02]  /*11bd0*/  @!P0 SYNCS.PHASECHK.TRANS64 P0, [R3+URZ+0x38840], R2 ;  /* 0x03884002030085a7 */ /* 0x000ea4000800007f */
[----:B--2---:R-:W-:Y:S05]  /*11be0*/  @!P0 BRA `(.L_x_265) ;  /* 0xfffffffc00f08947 */ /* 0x004fea000383ffff */
[----:B------:R-:W-:Y:S05]  /*11bf0*/  BRA `(.L_x_364) ;  /* 0xffffffc0008c7947 */ /* 0x000fea000383ffff */
.L_x_270:
[----:B0-----:R0:W2:Y:S02]  /*11c00*/  SYNCS.PHASECHK.TRANS64.TRYWAIT P0, [R3+URZ+0x38860], R2 ;  /* 0x03886002030075a7 */ /* 0x0010a4000800017f */
[----:B--2---:R-:W-:Y:S05]  /*11c10*/  @!P0 NANOSLEEP.SYNCS 0x989680 ;  /* 0x009896800000895d */ /* 0x004fea0003900000 */
[----:B------:R-:W2:Y:S02]  /*11c20*/  @!P0 SYNCS.PHASECHK.TRANS64 P0, [R3+URZ+0x38860], R2 ;  /* 0x03886002030085a7 */ /* 0x000ea4000800007f */
[----:B--2---:R-:W-:Y:S05]  /*11c30*/  @!P0 BRA `(.L_x_270) ;  /* 0xfffffffc00f08947 */ /* 0x004fea000383ffff */
[----:B------:R-:W-:Y:S05]  /*11c40*/  BRA `(.L_x_365) ;  /* 0xffffffc400047947 */ /* 0x000fea000383ffff */
.L_x_286:
[----:B--2---:R2:W3:Y:S02]  /*11c50*/  SYNCS.PHASECHK.TRANS64.TRYWAIT P0, [R4+URZ+0x38840], R2 ;  /* 0x03884002040075a7 */ /* 0x0044e4000800017f */
[----:B---3--:R-:W-:Y:S05]  /*11c60*/  @!P0 NANOSLEEP.SYNCS 0x989680 ;  /* 0x009896800000895d */ /* 0x008fea0003900000 */
[----:B------:R-:W3:Y:S02]  /*11c70*/  @!P0 SYNCS.PHASECHK.TRANS64 P0, [R4+URZ+0x38840], R2 ;  /* 0x03884002040085a7 */ /* 0x000ee4000800007f */
[----:B---3--:R-:W-:Y:S05]  /*11c80*/  @!P0 BRA `(.L_x_286) ;  /* 0xfffffffc00f08947 */ /* 0x008fea000383ffff */
[----:B------:R-:W-:Y:S05]  /*11c90*/  BRA `(.L_x_366) ;  /* 0xffffffcc00dc7947 */ /* 0x000fea000383ffff */
.L_x_291:
[----:B0-----:R0:W1:Y:S02]  /*11ca0*/  SYNCS.PHASECHK.TRANS64.TRYWAIT P0, [R4+URZ+0x38860], R2 ;  /* 0x03886002040075a7 */ /* 0x001064000800017f */
[----:B-1----:R-:W-:Y:S05]  /*11cb0*/  @!P0 NANOSLEEP.SYNCS 0x989680 ;  /* 0x009896800000895d */ /* 0x002fea0003900000 */
[----:B------:R-:W1:Y:S02]  /*11cc0*/  @!P0 SYNCS.PHASECHK.TRANS64 P0, [R4+URZ+0x38860], R2 ;  /* 0x03886002040085a7 */ /* 0x000e64000800007f */
[----:B-1----:R-:W-:Y:S05]  /*11cd0*/  @!P0 BRA `(.L_x_291) ;  /* 0xfffffffc00f08947 */ /* 0x002fea000383ffff */
[----:B------:R-:W-:Y:S05]  /*11ce0*/  BRA `(.L_x_367) ;  /* 0xffffffd000547947 */ /* 0x000fea000383ffff */
.L_x_306:
[----:B0-----:R0:W2:Y:S02]  /*11cf0*/  SYNCS.PHASECHK.TRANS64.TRYWAIT P0, [R4+URZ+0x38840], R2 ;  /* 0x03884002040075a7 */ /* 0x0010a4000800017f */
[----:B--2---:R-:W-:Y:S05]  /*11d00*/  @!P0 NANOSLEEP.SYNCS 0x989680 ;  /* 0x009896800000895d */ /* 0x004fea0003900000 */
[----:B------:R-:W2:Y:S02]  /*11d10*/  @!P0 SYNCS.PHASECHK.TRANS64 P0, [R4+URZ+0x38840], R2 ;  /* 0x03884002040085a7 */ /* 0x000ea4000800007f */
[----:B--2---:R-:W-:Y:S05]  /*11d20*/  @!P0 BRA `(.L_x_306) ;  /* 0xfffffffc00f08947 */ /* 0x004fea000383ffff */
[----:B------:R-:W-:Y:S05]  /*11d30*/  BRA `(.L_x_368) ;  /* 0xffffffdc00087947 */ /* 0x000fea000383ffff */
.L_x_311:
[----:B-1----:R1:W2:Y:S02]  /*11d40*/  SYNCS.PHASECHK.TRANS64.TRYWAIT P0, [R4+URZ+0x38860], R2 ;  /* 0x03886002040075a7 */ /* 0x0022a4000800017f */
[----:B--2---:R-:W-:Y:S05]  /*11d50*/  @!P0 NANOSLEEP.SYNCS 0x989680 ;  /* 0x009896800000895d */ /* 0x004fea0003900000 */
[----:B------:R-:W2:Y:S02]  /*11d60*/  @!P0 SYNCS.PHASECHK.TRANS64 P0, [R4+URZ+0x38860], R2 ;  /* 0x03886002040085a7 */ /* 0x000ea4000800007f */
[----:B--2---:R-:W-:Y:S05]  /*11d70*/  @!P0 BRA `(.L_x_311) ;  /* 0xfffffffc00f08947 */ /* 0x004fea000383ffff */
[----:B------:R-:W-:Y:S05]  /*11d80*/  BRA `(.L_x_369) ;  /* 0xffffffdc00807947 */ /* 0x000fea000383ffff */
.L_x_325:
[----:B0-----:R0:W2:Y:S02]  /*11d90*/  SYNCS.PHASECHK.TRANS64.TRYWAIT P0, [R9+URZ+0x38820], R2 ;  /* 0x03882002090075a7 */ /* 0x0010a4000800017f */
[----:B--2---:R-:W-:Y:S05]  /*11da0*/  @!P0 NANOSLEEP.SYNCS 0x989680 ;  /* 0x009896800000895d */ /* 0x004fea0003900000 */
[----:B------:R-:W2:Y:S02]  /*11db0*/  @!P0 SYNCS.PHASECHK.TRANS64 P0, [R9+URZ+0x38820], R2 ;  /* 0x03882002090085a7 */ /* 0x000ea4000800007f */
[----:B--2---:R-:W-:Y:S05]  /*11dc0*/  @!P0 BRA `(.L_x_325) ;  /* 0xfffffffc00f08947 */ /* 0x004fea000383ffff */
[----:B------:R-:W-:Y:S05]  /*11dd0*/  BRA `(.L_x_370) ;  /* 0xffffffe800007947 */ /* 0x000fea000383ffff */
.L_x_326:
        /* <DEDUP_REMOVED lines=11> */
.L_x_372:
[----:B------:R-:W-:Y:S05]  /*11e90*/  BSYNC B0 ;  /* 0x0000000000007941 */ /* 0x000fea0003800000 */
.L_x_371:
[----:B------:R-:W-:Y:S05]  /*11ea0*/  BRA `(.L_x_373) ;  /* 0xffffffe400e87947 */ /* 0x000fea000383ffff */
.L_x_329:
[----:B------:R-:W-:Y:S01]  /*11eb0*/  BSSY B1, `(.L_x_374) ;  /* 0x0000006000017945 */ /* 0x000fe20003800000 */
[----:B------:R-:W-:-:S07]  /*11ec0*/  IMAD.MOV.U32 R15, RZ, RZ, -0x1 ;  /* 0xffffffffff0f7424 */ /* 0x000fce00078e00ff */
[----:B012---:R-:W-:Y:S05]  /*11ed0*/  WARPSYNC.COLLECTIVE R15, `(.L_x_375) ;  /* 0x000000000f0c7348 */ /* 0x007fea0003c00000 */
[----:B------:R-:W-:Y:S02]  /*11ee0*/  ELECT P6, UR62, PT ;  /* 0x00000000003e782f */ /* 0x000fe400038c0000 */
[----:B------:R-:W-:Y:S01]  /*11ef0*/  MOV R14, UR62 ;  /* 0x0000003e000e7c02 */ /* 0x000fe20008000f00 */
[----:B012---:R-:W-:Y:S10]  /*11f00*/  ENDCOLLECTIVE ;  /* 0x000000000000791b */ /* 0x007ff40003800000 */
.L_x_375:
[----:B------:R-:W-:Y:S05]  /*11f10*/  BSYNC B1 ;  /* 0x0000000000017941 */ /* 0x000fea0003800000 */
.L_x_374:
[----:B------:R-:W-:Y:S05]  /*11f20*/  BRA `(.L_x_376) ;  /* 0xffffffe400e07947 */ /* 0x000fea000383ffff */
.L_x_330:
[----:B0-----:R0:W1:Y:S02]  /*11f30*/  SYNCS.PHASECHK.TRANS64.TRYWAIT P0, [R5+URZ], R4 ;  /* 0x00000004050075a7 */ /* 0x001064000800017f */
[----:B-1----:R-:W-:Y:S05]  /*11f40*/  @!P0 NANOSLEEP.SYNCS 0x989680 ;  /* 0x009896800000895d */ /* 0x002fea0003900000 */
[----:B------:R-:W1:Y:S02]  /*11f50*/  @!P0 SYNCS.PHASECHK.TRANS64 P0, [R5+URZ], R4 ;  /* 0x00000004050085a7 */ /* 0x000e64000800007f */
[----:B-1----:R-:W-:Y:S05]  /*11f60*/  @!P0 BRA `(.L_x_330) ;  /* 0xfffffffc00f08947 */ /* 0x002fea000383ffff */
[----:B------:R-:W-:Y:S05]  /*11f70*/  BRA `(.L_x_377) ;  /* 0xffffffe800047947 */ /* 0x000fea000383ffff */
.L_x_331:
[----:B-1----:R1:W2:Y:S02]  /*11f80*/  SYNCS.PHASECHK.TRANS64.TRYWAIT P0, [R7+URZ], R2 ;  /* 0x00000002070075a7 */ /* 0x0022a4000800017f */
[----:B--2---:R-:W-:Y:S05]  /*11f90*/  @!P0 NANOSLEEP.SYNCS 0x989680 ;  /* 0x009896800000895d */ /* 0x004fea0003900000 */
[----:B------:R-:W2:Y:S02]  /*11fa0*/  @!P0 SYNCS.PHASECHK.TRANS64 P0, [R7+URZ], R2 ;  /* 0x00000002070085a7 */ /* 0x000ea4000800007f */
[----:B--2---:R-:W-:Y:S05]  /*11fb0*/  @!P0 BRA `(.L_x_331) ;  /* 0xfffffffc00f08947 */ /* 0x004fea000383ffff */
[----:B------:R-:W-:Y:S05]  /*11fc0*/  BRA `(.L_x_378) ;  /* 0xffffffe800007947 */ /* 0x000fea000383ffff */
.L_x_332:
[----:B--2---:R2:W3:Y:S02]  /*11fd0*/  SYNCS.PHASECHK.TRANS64.TRYWAIT P0, [R19+URZ], R4 ;  /* 0x00000004130075a7 */ /* 0x0044e4000800017f */
[----:B---3--:R-:W-:Y:S05]  /*11fe0*/  @!P0 NANOSLEEP.SYNCS 0x989680 ;  /* 0x009896800000895d */ /* 0x008fea0003900000 */
[----:B------:R-:W3:Y:S02]  /*11ff0*/  @!P0 SYNCS.PHASECHK.TRANS64 P0, [R19+URZ], R4 ;  /* 0x00000004130085a7 */ /* 0x000ee4000800007f */
[----:B---3--:R-:W-:Y:S05]  /*12000*/  @!P0 BRA `(.L_x_332) ;  /* 0xfffffffc00f08947 */ /* 0x008fea000383ffff */
[----:B------:R-:W-:Y:S05]  /*12010*/  BRA `(.L_x_379) ;  /* 0xffffffe400f47947 */ /* 0x000fea000383ffff */
.L_x_380:
        /* <DEDUP_REMOVED lines=14> */
.L_x_6020:


//--------------------- .text._ZN7cutlass13device_kernelIN5flash11enable_sm90INS1_16FlashAttnFwdSm90INS1_25CollectiveMainloopFwdSm90ILi2EN4cute5tupleIJNS5_1CILi1EEES8_S8_EEENS6_IJNS7_ILi64EEESA_SA_EEELi512ENS_10bfloat16_tEfNS_4arch4Sm90ELb0ELb0ELb1ELb1ELb0ELb0ELb0ELb0ELb0ELb1ELb0ELb0EEENS1_21CollectiveEpilogueFwdINS6_IJSA_NS7_ILi512EEESA_EEES9_SC_SE_Li256ELb1ELb1ELb0ELb0EEENS1_36VarlenDynamicPersistentTileSchedulerILi64ELi64ELi256ELi128ELb0ELb1ELb1ELb0ELb1ELb1EEEEEEEEEvNT_6ParamsE --------------------------
	.section	.text._ZN7cutlass13device_kernelIN5flash11enable_sm90INS1_16FlashAttnFwdSm90INS1_25CollectiveMainloopFwdSm90ILi2EN4cute5tupleIJNS5_1CILi1EEES8_S8_EEENS6_IJNS7_ILi64EEESA_SA_EEELi512ENS_10bfloat16_tEfNS_4arch4Sm90ELb0ELb0ELb1ELb1ELb0ELb0ELb0ELb0ELb0ELb1ELb0ELb0EEENS1_21CollectiveEpilogueFwdINS6_IJSA_NS7_ILi512EEESA_EEES9_SC_SE_Li256ELb1ELb1ELb0ELb0EEENS1_36VarlenDynamicPersistentTileSchedulerILi64ELi64ELi256ELi128ELb0ELb1ELb1ELb0ELb1ELb1EEEEEEEEEvNT_6ParamsE,"ax",@progbits
	.align	128
.text._ZN7cutlass13device_kernelIN5flash11enable_sm90INS1_16FlashAttnFwdSm90INS1_25CollectiveMainloopFwdSm90ILi2EN4cute5tupleIJNS5_1CILi1EEES8_S8_EEENS6_IJNS7_ILi64EEESA_SA_EEELi512ENS_10bfloat16_tEfNS_4arch4Sm90ELb0ELb0ELb1ELb1ELb0ELb0ELb0ELb0ELb0ELb1ELb0ELb0EEENS1_21CollectiveEpilogueFwdINS6_IJSA_NS7_ILi512EEESA_EEES9_SC_SE_Li256ELb1ELb1ELb0ELb0EEENS1_36VarlenDynamicPersistentTileSchedulerILi64ELi64ELi256ELi128ELb0ELb1ELb1ELb0ELb1ELb1EEEEEEEEEvNT_6ParamsE:
        .type           _ZN7cutlass13device_kernelIN5flash11enable_sm90INS1_16FlashAttnFwdSm90INS1_25CollectiveMainloopFwdSm90ILi2EN4cute5tupleIJNS5_1CILi1EEES8_S8_EEENS6_IJNS7_ILi64EEESA_SA_EEELi512ENS_10bfloat16_tEfNS_4arch4Sm90ELb0ELb0ELb1ELb1ELb0ELb0ELb0ELb0ELb0ELb1ELb0ELb0EEENS1_21CollectiveEpilogueFwdINS6_IJSA_NS7_ILi512EEESA_EEES9_SC_SE_Li256ELb1ELb1ELb0ELb0EEENS1_36VarlenDynamicPersistentTileSchedulerILi64ELi64ELi256ELi128ELb0ELb1ELb1ELb0ELb1ELb1EEEEEEEEEvNT_6ParamsE,@function
        .size           _ZN7cutlass13device_kernelIN5flash11enable_sm90INS1_16FlashAttnFwdSm90INS1_25CollectiveMainloopFwdSm90ILi2EN4cute5tupleIJNS5_1CILi1EEES8_S8_EEENS6_IJNS7_ILi64EEESA_SA_EEELi512ENS_10bfloat16_tEfNS_4arch4Sm90ELb0ELb0ELb1ELb1ELb0ELb0ELb0ELb0ELb0ELb1ELb0ELb0EEENS1_21CollectiveEpilogueFwdINS6_IJSA_NS7_ILi512EEESA_EEES9_SC_SE_Li256ELb1ELb1ELb0ELb0EEENS1_36VarlenDynamicPersistentTileSchedulerILi64ELi64ELi256ELi128ELb0ELb1ELb1ELb0ELb1ELb1EEEEEEEEEvNT_6ParamsE,(.L_x_6021 - _ZN7cutlass13device_kernelIN5flash11enable_sm90INS1_16FlashAttnFwdSm90INS1_25CollectiveMainloopFwdSm90ILi2EN4cute5tupleIJNS5_1CILi1EEES8_S8_EEENS6_IJNS7_ILi64EEESA_SA_EEELi512ENS_10bfloat16_tEfNS_4arch4Sm90ELb0ELb0ELb1ELb1ELb0ELb0ELb0ELb0ELb0ELb1ELb0ELb0EEENS1_21CollectiveEpilogueFwdINS6_IJSA_NS7_ILi512EEESA_EEES9_SC_SE_Li256ELb1ELb1ELb0ELb0EEENS1_36VarlenDynamicPersistentTileSchedulerILi64ELi64ELi256ELi128ELb0ELb1ELb1ELb0ELb1ELb1EEEEEEEEEvNT_6ParamsE)
        .other          _ZN7cutlass13device_kernelIN5flash11enable_sm90INS1_16FlashAttnFwdSm90INS1_25CollectiveMainloopFwdSm90ILi2EN4cute5tupleIJNS5_1CILi1EEES8_S8_EEENS6_IJNS7_ILi64EEESA_SA_EEELi512ENS_10bfloat16_tEfNS_4arch4Sm90ELb0ELb0ELb1ELb1ELb0ELb0ELb0ELb0ELb0ELb1ELb0ELb0EEENS1_21CollectiveEpilogueFwdINS6_IJSA_NS7_ILi512EEESA_EEES9_SC_SE_Li256ELb1ELb1ELb0ELb0EEENS1_36VarlenDynamicPersistentTileSchedulerILi64ELi64ELi256ELi128ELb0ELb1ELb1ELb0ELb1ELb1EEEEEEEEEvNT_6ParamsE,@"STO_CUDA_ENTRY STV_DEFAULT"
_ZN7cutlass13device_kernelIN5flash11enable_sm90INS1_16FlashAttnFwdSm90INS1_25CollectiveMainloopFwdSm90ILi2EN4cute5tupleIJNS5_1CILi1EEES8_S8_EEENS6_IJNS7_ILi64EEESA_SA_EEELi512ENS_10bfloat16_tEfNS_4arch4Sm90ELb0ELb0ELb1ELb1ELb0ELb0ELb0ELb0ELb0ELb1ELb0ELb0EEENS1_21CollectiveEpilogueFwdINS6_IJSA_NS7_ILi512EEESA_EEES9_SC_SE_Li256ELb1ELb1ELb0ELb0EEENS1_36VarlenDynamicPersistentTileSchedulerILi64ELi64ELi256ELi128ELb0ELb1ELb1ELb0ELb1ELb1EEEEEEEEEvNT_6ParamsE:
        /* <DEDUP_REMOVED lines=18> */
.L_x_382:
[----:B------:R-:W-:Y:S05]  /*0120*/  BSYNC B0 ;  /* 0x0000000000007941 */ /* 0x000fea0003800000 */
.L_x_381:
        /* <DEDUP_REMOVED lines=37> */
.L_x_383:
        /* <DEDUP_REMOVED lines=22> */
.L_x_384:
        /* <DEDUP_REMOVED lines=18> */
.L_x_385:
        /* <DEDUP_REMOVED lines=22> */
.L_x_386:
        /* <DEDUP_REMOVED lines=22> */
.L_x_387:
[----:B------:R-:W-:Y:S01]  /*08c0*/  PLOP3.LUT P0, PT, PT, PT, UP0, 0x80, 0x0 ;  /* 0x000000000000781c */ /* 0x000fe20003f0f008 */
[----:B------:R-:W-:Y:S01]  /*08d0*/  UMOV UR36, 0x1 ;  /* 0x0000000100247882 */ /* 0x000fe20000000000 */
[----:B------:R-:W-:Y:S01]  /*08e0*/  NOP ;  /* 0x0000000000007918 */ /* 0x000fe20000000000 */
[----:B------:R-:W-:Y:S01]  /*08f0*/  USEL UR36, UR36, 0x2, !UP0 ;  /* 0x0000000224247887 */ /* 0x000fe2000c000000 */
[----:B------:R-:W-:Y:S01]  /*0900*/  ULDC.64 UR40, c[0x0][0x208] ;  /* 0x0000820000287ab9 */ /* 0x000fe20000000a00 */
[----:B012-4-:R-:W-:Y:S08]  /*0910*/  BAR.SYNC.DEFER_BLOCKING 0x0 ;  /* 0x0000000000007b1d */ /* 0x017ff00000010000 */
[----:B------:R-:W-:Y:S05]  /*0920*/  @!P0 BRA `(.L_x_388) ;  /* 0x0000009800788947 */ /* 0x000fea0003800000 */
.L_x_389:
[----:B------:R-:W-:-:S08]  /*0930*/  NOP ;  /* 0x0000000000007918 */ /* 0x000fd00000000000 */
[----:B------:R-:W0:Y:S02]  /*0940*/  USETMAXREG.TRY_ALLOC.CTAPOOL UP0, 0xf0 ;  /* 0x000000f0000079c8 */ /* 0x000e240008000600 */
[----:B0-----:R-:W-:-:S13]  /*0950*/  PLOP3.LUT P0, PT, PT, PT, UP0, 0x80, 0x0 ;  /* 0x000000000000781c */ /* 0x001fda0003f0f008 */
[----:B------:R-:W-:Y:S05]  /*0960*/  @!P0 BRA `(.L_x_389) ;  /* 0xfffffffc00f08947 */ /* 0x000fea000383ffff */
[----:B------:R-:W0:Y:S01]  /*0970*/  S2R R2, SR_TID.X ;  /* 0x0000000000027919 */ /* 0x000e220000002100 */
[----:B------:R-:W1:Y:S01]  /*0980*/  S2UR UR4, SR_CgaCtaId ;  /* 0x00000000000479c3 */ /* 0x000e620000008800 */
[----:B------:R-:W-:Y:S02]  /*0990*/  UMOV UR42, 0x400 ;  /* 0x00000400002a7882 */ /* 0x000fe40000000000 */
[----:B-1----:R-:W-:-:S03]  /*09a0*/  ULEA UR42, UR4, UR42, 0x18 ;  /* 0x0000002a042a7291 */ /* 0x002fc6000f8ec03f */
[----:B------:R-:W-:Y:S01]  /*09b0*/  ULDC UR4, c[0x0][0xc3c] ;  /* 0x00030f0000047ab9 */ /* 0x000fe20000000800 */
[----:B0-----:R-:W-:-:S04]  /*09c0*/  LOP3.LUT R0, R2, 0xffffff80, RZ, 0xc0, !PT ;  /* 0xffffff8002007812 */ /* 0x001fc800078ec0ff */
[----:B------:R-:W-:-:S13]  /*09d0*/  ISETP.NE.AND P0, PT, R0, 0x80, PT ;  /* 0x000000800000780c */ /* 0x000fda0003f05270 */
[----:B------:R-:W-:Y:S06]  /*09e0*/  @!P0 BAR.ARV 0x8, 0x100 ;  /* 0x0204000000008b1d */ /* 0x000fec0000002000 */
[----:B------:R-:W-:-:S13]  /*09f0*/  ISETP.GE.U32.AND P0, PT, R2, 0x100, PT ;  /* 0x000001000200780c */ /* 0x000fda0003f06070 */
[----:B------:R-:W-:Y:S08]  /*0a00*/  @P0 BAR.ARV 0xf, 0x100 ;  /* 0x03c4000000000b1d */ /* 0x000ff00000002000 */
[----:B------:R-:W-:Y:S06]  /*0a10*/  BAR.SYNC.DEFER_BLOCKING 0x5, 0x180 ;  /* 0x0146000000007b1d */ /* 0x000fec0000010000 */
[----:B------:R-:W0:Y:S02]  /*0a20*/  LDS.128 R16, [UR42+0x28cd0] ;  /* 0x028cd02aff107984 */ /* 0x000e240008000c00 */
[----:B------:R-:W-:Y:S06]  /*0a30*/  BAR.ARV 0x4, 0x180 ;  /* 0x0106000000007b1d */ /* 0x000fec0000002000 */
[----:B0-----:R-:W-:-:S13]  /*0a40*/  ISETP.GE.AND P0, PT, R19, UR4, PT ;  /* 0x0000000413007c0c */ /* 0x001fda000bf06270 */
[----:B------:R-:W-:Y:S05]  /*0a50*/  @P0 EXIT ;  /* 0x000000000000094d */ /* 0x000fea0003800000 */
[----:B------:R-:W-:Y:S01]  /*0a60*/  VIADD R197, R2, 0xffffff80 ;  /* 0xffffff8002c57836 */ /* 0x000fe20000000000 */
[----:B------:R-:W-:Y:S01]  /*0a70*/  R2UR UR5, R17 ;  /* 0x00000000110572ca */ /* 0x000fe200000e0000 */
[----:B------:R-:W-:Y:S01]  /*0a80*/  IMAD.MOV.U32 R23, RZ, RZ, 0x40 ;  /* 0x00000040ff177424 */ /* 0x000fe200078e00ff */
[----:B------:R-:W-:Y:S01]  /*0a90*/  R2UR UR6, R18 ;  /* 0x00000000120672ca */ /* 0x000fe200000e0000 */
        /* <DEDUP_REMOVED lines=8> */
[----:B------:R-:W-:Y:S02]  /*0b20*/  LEA.HI R7, R0, R197, RZ, 0x2 ;  /* 0x000000c500077211 */ /* 0x000fe400078f10ff */
[----:B------:R-:W-:Y:S02]  /*0b30*/  LEA.HI R4, R2, R3, RZ, 0x1 ;  /* 0x0000000302047211 */ /* 0x000fe400078f08ff */
[--C-:B------:R-:W-:Y:S02]  /*0b40*/  SHF.R.S32.HI R11, RZ, 0x5, R5.reuse ;  /* 0x00000005ff0b7819 */ /* 0x100fe40000011405 */
[----:B------:R-:W-:Y:S02]  /*0b50*/  LOP3.LUT R4, R4, 0x1ffffffe, RZ, 0xc0, !PT ;  /* 0x1ffffffe04047812 */ /* 0x000fe400078ec0ff */
[----:B------:R-:W-:-:S02]  /*0b60*/  SHF.R.S32.HI R6, RZ, 0x1f, R5 ;  /* 0x0000001fff067819 */ /* 0x000fc40000011405 */
[----:B------:R-:W-:Y:S01]  /*0b70*/  LOP3.LUT R8, R7, 0xfffffffc, RZ, 0xc0, !PT ;  /* 0xfffffffc07087812 */ /* 0x000fe200078ec0ff */
[----:B------:R-:W-:Y:S01]  /*0b80*/  IMAD.IADD R9, R3, 0x1, -R4 ;  /* 0x0000000103097824 */ /* 0x000fe200078e0a04 */
[----:B------:R-:W-:Y:S02]  /*0b90*/  LOP3.LUT R4, R2, 0xfffffff0, RZ, 0xc0, !PT ;  /* 0xfffffff002047812 */ /* 0x000fe400078ec0ff */
[----:B------:R-:W-:Y:S01]  /*0ba0*/  LEA.HI R3, R0, R197, RZ, 0x7 ;  /* 0x000000c500037211 */ /* 0x000fe200078f38ff */
[C---:B------:R-:W-:Y:S01]  /*0bb0*/  IMAD.IADD R10, R197.reuse, 0x1, -R8 ;  /* 0x00000001c50a7824 */ /* 0x040fe200078e0a08 */
[----:B------:R-:W-:Y:S01]  /*0bc0*/  LEA.HI R6, R6, R11, RZ, 0x2 ;  /* 0x0000000b06067211 */ /* 0x000fe200078f10ff */
[----:B------:R-:W-:Y:S01]  /*0bd0*/  IMAD.IADD R7, R197, 0x1, -R4 ;  /* 0x00000001c5077824 */ /* 0x000fe200078e0a04 */
[----:B------:R-:W-:Y:S01]  /*0be0*/  LOP3.LUT R2, R3, 0xffffff80, RZ, 0xc0, !PT ;  /* 0xffffff8003027812 */ /* 0x000fe200078ec0ff */
[----:B------:R-:W-:Y:S01]  /*0bf0*/  IMAD.SHL.U32 R9, R9, 0x8, RZ ;  /* 0x0000000809097824 */ /* 0x000fe200078e00ff */
[----:B------:R-:W-:-:S02]  /*0c00*/  SHF.R.S32.HI R192, RZ, 0x7, R3 ;  /* 0x00000007ffc07819 */ /* 0x000fc40000011403 */
[--C-:B------:R-:W-:Y:S01]  /*0c10*/  SHF.R.S32.HI R4, RZ, 0x1f, R7.reuse ;  /* 0x0000001fff047819 */ /* 0x100fe20000011407 */
[----:B------:R-:W-:Y:S01]  /*0c20*/  IMAD.IADD R2, R197, 0x1, -R2 ;  /* 0x00000001c5027824 */ /* 0x000fe200078e0a02 */
[----:B------:R-:W-:Y:S01]  /*0c30*/  LOP3.LUT R6, R6, 0x3ffffc, RZ, 0xc0, !PT ;  /* 0x003ffffc06067812 */ /* 0x000fe200078ec0ff */
[----:B------:R-:W-:Y:S01]  /*0c40*/  IMAD R15, R192, 0x100, R7 ;  /* 0x00000100c00f7824 */ /* 0x000fe200078e0207 */
[----:B------:R-:W-:Y:S02]  /*0c50*/  LEA.HI R12, R10, R10, RZ, 0x1 ;  /* 0x0000000a0a0c7211 */ /* 0x000fe400078f08ff */
[----:B------:R-:W-:Y:S01]  /*0c60*/  LEA.HI R8, R4, R7, RZ, 0x3 ;  /* 0x0000000704087211 */ /* 0x000fe200078f18ff */
[----:B------:R-:W-:Y:S01]  /*0c70*/  IMAD.IADD R4, R11, 0x1, -R6 ;  /* 0x000000010b047824 */ /* 0x000fe200078e0a06 */
[----:B------:R-:W-:Y:S02]  /*0c80*/  SHF.R.S32.HI R5, RZ, 0x1f, R2 ;  /* 0x0000001fff057819 */ /* 0x000fe40000011402 */
[----:B------:R-:W-:Y:S01]  /*0c90*/  LOP3.LUT R13, R12, 0x1ffffffe, RZ, 0xc0, !PT ;  /* 0x1ffffffe0c0d7812 */ /* 0x000fe200078ec0ff */
[----:B------:R-:W-:Y:S01]  /*0ca0*/  IMAD R196, R4, 0x10, R15 ;  /* 0x0000001004c47824 */ /* 0x000fe200078e020f */
[----:B------:R-:W-:-:S02]  /*0cb0*/  LEA.HI R4, R5, R2, RZ, 0x2 ;  /* 0x0000000205047211 */ /* 0x000fc400078f10ff */
[----:B------:R-:W-:Y:S01]  /*0cc0*/  LOP3.LUT R6, R8, 0xfffffff8, RZ, 0xc0, !PT ;  /* 0xfffffff808067812 */ /* 0x000fe200078ec0ff */
[----:B------:R-:W-:Y:S01]  /*0cd0*/  IMAD.IADD R195, R10, 0x1, -R13 ;  /* 0x000000010ac37824 */ /* 0x000fe200078e0a0d */
[----:B------:R-:W-:Y:S01]  /*0ce0*/  LOP3.LUT R13, R4, 0x7ffffffc, RZ, 0xc0, !PT ;  /* 0x7ffffffc040d7812 */ /* 0x000fe200078ec0ff */
[----:B------:R-:W-:Y:S01]  /*0cf0*/  IMAD.SHL.U32 R8, R8, 0x40, RZ ;  /* 0x0000004008087824 */ /* 0x000fe200078e00ff */
[----:B------:R-:W-:Y:S01]  /*0d00*/  LEA.HI R0, R0, R197, RZ, 0x3 ;  /* 0x000000c500007211 */ /* 0x000fe200078f18ff */
[----:B------:R-:W-:Y:S01]  /*0d10*/  IMAD.IADD R7, R7, 0x1, -R6 ;  /* 0x0000000107077824 */ /* 0x000fe200078e0a06 */
[----:B------:R-:W-:Y:S01]  /*0d20*/  LEA.HI R6, R5, R2, RZ, 0x5 ;  /* 0x0000000205067211 */ /* 0x000fe200078f28ff */
[----:B------:R-:W-:Y:S01]  /*0d30*/  IMAD.IADD R13, R2, 0x1, -R13 ;  /* 0x00000001020d7824 */ /* 0x000fe200078e0a0d */
[----:B------:R-:W-:Y:S01]  /*0d40*/  LOP3.LUT R8, R8, 0x7ffffe00, RZ, 0xc0, !PT ;  /* 0x7ffffe0008087812 */ /* 0x000fe200078ec0ff */
[----:B------:R-:W-:Y:S01]  /*0d50*/  IMAD.SHL.U32 R2, R7, 0x40, RZ ;  /* 0x0000004007027824 */ /* 0x000fe200078e00ff */
[--C-:B------:R-:W-:Y:S01]  /*0d60*/  SHF.R.S32.HI R5, RZ, 0x2, R4.reuse ;  /* 0x00000002ff057819 */ /* 0x100fe20000011404 */
[----:B------:R-:W-:Y:S01]  /*0d70*/  IMAD.U32 R196, R196, 0x40, R9 ;  /* 0x00000040c4c47824 */ /* 0x000fe200078e0009 */
[----:B------:R-:W-:Y:S01]  /*0d80*/  SHF.R.S32.HI R4, RZ, 0x1f, R4 ;  /* 0x0000001fff047819 */ /* 0x000fe20000011404 */
[----:B------:R-:W-:Y:S01]  /*0d90*/  IMAD R8, R11, 0x400, R8 ;  /* 0x000004000b087824 */ /* 0x000fe200078e0208 */
[----:B------:R-:W-:Y:S01]  /*0da0*/  LOP3.LUT R2, R2, 0x1c0, RZ, 0xc0, !PT ;  /* 0x000001c002027812 */ /* 0x000fe200078ec0ff */
[----:B------:R-:W-:Y:S01]  /*0db0*/  IMAD.SHL.U32 R17, R13, 0x2, RZ ;  /* 0x000000020d117824 */ /* 0x000fe200078e00ff */
[----:B------:R-:W-:-:S02]  /*0dc0*/  LOP3.LUT R190, R0, 0xfffffff8, RZ, 0xc0, !PT ;  /* 0xfffffff800be7812 */ /* 0x000fc400078ec0ff */
[----:B------:R-:W-:Y:S02]  /*0dd0*/  LOP3.LUT R9, R2, 0x8, R9, 0xf8, !PT ;  /* 0x0000000802097812 */ /* 0x000fe400078ef809 */
[----:B------:R-:W-:Y:S01]  /*0de0*/  SHF.R.U32.HI R2, RZ, 0x3, R2 ;  /* 0x00000003ff027819 */ /* 0x000fe20000011602 */
[----:B------:R-:W-:Y:S01]  /*0df0*/  IMAD.IADD R190, R197, 0x1, -R190 ;  /* 0x00000001c5be7824 */ /* 0x000fe200078e0abe */
[----:B------:R-:W-:Y:S02]  /*0e00*/  LEA.HI R4, R4, R5, RZ, 0x3 ;  /* 0x0000000504047211 */ /* 0x000fe400078f18ff */
[----:B------:R-:W-:Y:S01]  /*0e10*/  LOP3.LUT R9, R9, R2, RZ, 0x3c, !PT ;  /* 0x0000000209097212 */ /* 0x000fe200078e3cff */
[----:B------:R-:W-:Y:S01]  /*0e20*/  IMAD.SHL.U32 R2, R190, 0x8, RZ ;  /* 0x00000008be027824 */ /* 0x000fe200078e00ff */
[----:B------:R-:W-:Y:S01]  /*0e30*/  R2P PR, R7, 0x6 ;  /* 0x0000000607007804 */ /* 0x000fe20000000000 */
[----:B------:R-:W-:Y:S01]  /*0e40*/  IMAD.MOV.U32 R7, RZ, RZ, R19 ;  /* 0x000000ffff077224 */ /* 0x000fe200078e0013 */
[----:B------:R-:W-:Y:S01]  /*0e50*/  LOP3.LUT R4, R4, 0xfffffff8, RZ, 0xc0, !PT ;  /* 0xfffffff804047812 */ /* 0x000fe200078ec0ff */
[----:B------:R-:W-:Y:S01]  /*0e60*/  IMAD.IADD R8, R8, 0x1, R9 ;  /* 0x0000000108087824 */ /* 0x000fe200078e0209 */
[----:B------:R-:W-:Y:S01]  /*0e70*/  LEA.HI R3, R3, R192, RZ, 0x1 ;  /* 0x000000c003037211 */ /* 0x000fe200078f08ff */
[----:B------:R-:W-:Y:S01]  /*0e80*/  VIADD R189, R2, 0x40 ;  /* 0x0000004002bd7836 */ /* 0x000fe20000000000 */
[----:B------:R-:W-:Y:S01]  /*0e90*/  SHF.R.S32.HI R6, RZ, 0x5, R6 ;  /* 0x00000005ff067819 */ /* 0x000fe20000011406 */
[----:B------:R-:W-:Y:S01]  /*0ea0*/  IMAD.IADD R5, R5, 0x1, -R4 ;  /* 0x0000000105057824 */ /* 0x000fe200078e0a04 */
[----:B------:R-:W-:Y:S01]  /*0eb0*/  LEA R19, R8, UR42, 0x1 ;  /* 0x0000002a08137c11 */ /* 0x000fe2000f8e08ff */
[C---:B------:R-:W-:Y:S01]  /*0ec0*/  VIADD R188, R2.reuse, 0x80 ;  /* 0x0000008002bc7836 */ /* 0x040fe20000000000 */
[----:B------:R-:W-:Y:S01]  /*0ed0*/  LOP3.LUT R3, R3, 0xfffffe, RZ, 0xc0, !PT ;  /* 0x00fffffe03037812 */ /* 0x000fe200078ec0ff */
[C---:B------:R-:W-:Y:S01]  /*0ee0*/  VIADD R187, R2.reuse, 0xc0 ;  /* 0x000000c002bb7836 */ /* 0x040fe20000000000 */
[----:B------:R-:W-:Y:S01]  /*0ef0*/  SEL R23, R23, 0xffffffc0, !P2 ;  /* 0xffffffc017177807 */ /* 0x000fe20005000000 */
[C---:B------:R-:W-:Y:S01]  /*0f00*/  VIADD R184, R19.reuse, 0x26800 ;  /* 0x0002680013b87836 */ /* 0x040fe20000000000 */
[----:B------:R-:W-:Y:S01]  /*0f10*/  SHF.R.S32.HI R191, RZ, 0x3, R0 ;  /* 0x00000003ffbf7819 */ /* 0x000fe20000011400 */
[C---:B------:R-:W-:Y:S01]  /*0f20*/  VIADD R186, R2.reuse, 0x100 ;  /* 0x0000010002ba7836 */ /* 0x040fe20000000000 */
[----:B------:R-:W-:Y:S01]  /*0f30*/  SHF.R.S32.HI R204, RZ, 0x1f, R189 ;  /* 0x0000001fffcc7819 */ /* 0x000fe200000114bd */
[C---:B------:R-:W-:Y:S01]  /*0f40*/  VIADD R185, R2.reuse, 0x140 ;  /* 0x0000014002b97836 */ /* 0x040fe20000000000 */
[----:B------:R-:W-:Y:S01]  /*0f50*/  SHF.R.S32.HI R203, RZ, 0x1f, R188 ;  /* 0x0000001fffcb7819 */ /* 0x000fe200000114bc */
[C---:B------:R-:W-:Y:S01]  /*0f60*/  VIADD R194, R2.reuse, 0x180 ;  /* 0x0000018002c27836 */ /* 0x040fe20000000000 */
[----:B------:R-:W-:Y:S01]  /*0f70*/  SHF.R.S32.HI R202, RZ, 0x1f, R187 ;  /* 0x0000001fffca7819 */ /* 0x000fe200000114bb */
[----:B------:R-:W-:Y:S01]  /*0f80*/  VIADD R193, R2, 0x1c0 ;  /* 0x000001c002c17836 */ /* 0x000fe20000000000 */
[----:B------:R-:W-:Y:S01]  /*0f90*/  SHF.R.S32.HI R201, RZ, 0x1f, R186 ;  /* 0x0000001fffc97819 */ /* 0x000fe200000114ba */
[----:B------:R-:W-:Y:S01]  /*0fa0*/  VIADD R22, R19, 0x26820 ;  /* 0x0002682013167836 */ /* 0x000fe20000000000 */
[----:B------:R-:W-:Y:S01]  /*0fb0*/  SHF.R.S32.HI R200, RZ, 0x1f, R185 ;  /* 0x0000001fffc87819 */ /* 0x000fe200000114b9 */
[----:B------:R-:W-:Y:S01]  /*0fc0*/  IMAD R16, R6, 0x10, R5 ;  /* 0x0000001006107824 */ /* 0x000fe200078e0205 */
[----:B------:R-:W-:Y:S01]  /*0fd0*/  SHF.R.S32.HI R199, RZ, 0x1f, R194 ;  /* 0x0000001fffc77819 */ /* 0x000fe200000114c2 */
[----:B------:R-:W-:Y:S01]  /*0fe0*/  IMAD.IADD R3, R192, 0x1, -R3 ;  /* 0x00000001c0037824 */ /* 0x000fe200078e0a03 */
[----:B------:R-:W-:Y:S01]  /*0ff0*/  SHF.R.S32.HI R198, RZ, 0x1f, R193 ;  /* 0x0000001fffc67819 */ /* 0x000fe200000114c1 */
[----:B------:R-:W-:-:S02]  /*1000*/  @P1 VIADD R22, R184, 0xffffffe0 ;  /* 0xffffffe0b8161836 */ /* 0x000fc40000000000 */
[----:B------:R-:W-:Y:S02]  /*1010*/  IMAD.IADD R184, R184, 0x1, R23 ;  /* 0x00000001b8b87824 */ /* 0x000fe400078e0217 */
[----:B------:R-:W-:Y:S02]  /*1020*/  IMAD.SHL.U32 R18, R3, 0x100, RZ ;  /* 0x0000010003127824 */ /* 0x000fe400078e00ff */
[----:B------:R-:W-:Y:S02]  /*1030*/  IMAD R195, R195, 0x8, R16 ;  /* 0x00000008c3c37824 */ /* 0x000fe400078e0210 */
[----:B------:R-:W-:-:S07]  /*1040*/  IMAD.IADD R23, R23, 0x1, R22 ;  /* 0x0000000117177824 */ /* 0x000fce00078e0216 */
.L_x_433:
[----:B0-2-4-:R-:W0:Y:S01]  /*1050*/  LDC.64 R4, c[0x0][0xc88] ;  /* 0x00032200ff047b82 */ /* 0x015e220000000a00 */
[----:B------:R-:W-:Y:S01]  /*1060*/  ULDC.64 UR8, c[0x0][0xa28] ;  /* 0x00028a0000087ab9 */ /* 0x000fe20000000a00 */
[----:B------:R-:W-:Y:S01]  /*1070*/  ULDC.64 UR10, c[0x0][0x418] ;  /* 0x00010600000a7ab9 */ /* 0x000fe20000000a00 */
[----:B------:R-:W-:Y:S01]  /*1080*/  IMAD.MOV.U32 R3, RZ, RZ, RZ ;  /* 0x000000ffff037224 */ /* 0x000fe200078e00ff */
[----:B------:R-:W-:Y:S01]  /*1090*/  ULDC UR4, c[0x0][0x424] ;  /* 0x0001090000047ab9 */ /* 0x000fe20000000800 */
[----:B------:R-:W-:Y:S01]  /*10a0*/  ULDC UR7, c[0x0][0x2f0] ;  /* 0x0000bc0000077ab9 */ /* 0x000fe20000000800 */
[----:B0-----:R-:W-:-:S06]  /*10b0*/  IMAD.WIDE R4, R7, 0x4, R4 ;  /* 0x0000000407047825 */ /* 0x001fcc00078e0204 */
[----:B------:R-:W2:Y:S01]  /*10c0*/  LDG.E R4, desc[UR40][R4.64] ;  /* 0x0000002804047981 */ /* 0x000ea2000c1e1900 */
[----:B------:R-:W-:-:S04]  /*10d0*/  UISETP.NE.U32.AND UP0, UPT, UR8, URZ, UPT ;  /* 0x0000003f0800728c */ /* 0x000fc8000bf05070 */
[----:B------:R-:W-:-:S06]  /*10e0*/  UISETP.NE.AND.EX UP0, UPT, UR9, URZ, UPT, UP0 ;  /* 0x0000003f0900728c */ /* 0x000fcc000bf05300 */
[----:B------:R-:W-:Y:S02]  /*10f0*/  PLOP3.LUT P0, PT, PT, PT, UP0, 0x80, 0x0 ;  /* 0x000000000000781c */ /* 0x000fe40003f0f008 */
[----:B--2---:R-:W-:-:S13]  /*1100*/  R2UR UR43, R4 ;  /* 0x00000000042b72ca */ /* 0x004fda00000e0000 */
[----:B------:R-:W-:Y:S02]  /*1110*/  USHF.R.S32.HI UR44, URZ, 0x1f, UR43 ;  /* 0x0000001f3f2c7899 */ /* 0x000fe4000801142b */
[----:B------:R-:W-:-:S04]  /*1120*/  @UP0 ULEA UR8, UP1, UR43, UR8, 0x2 ;  /* 0x000000082b080291 */ /* 0x000fc8000f82103f */
[----:B------:R-:W-:Y:S02]  /*1130*/  @UP0 ULEA.HI.X UR9, UR43, UR9, UR44, 0x2, UP1 ;  /* 0x000000092b090291 */ /* 0x000fe400088f142c */
[----:B------:R-:W-:-:S04]  /*1140*/  IMAD.U32 R6, RZ, RZ, UR8 ;  /* 0x00000008ff067e24 */ /* 0x000fc8000f8e00ff */
[----:B------:R-:W-:Y:S01]  /*1150*/  IMAD.U32 R7, RZ, RZ, UR9 ;  /* 0x00000009ff077e24 */ /* 0x000fe2000f8e00ff */
[----:B------:R-:W-:Y:S02]  /*1160*/  ULDC.64 UR8, c[0x0][0xa20] ;  /* 0x0002880000087ab9 */ /* 0x000fe40000000a00 */
[----:B------:R-:W-:Y:S02]  /*1170*/  UISETP.NE.U32.AND UP0, UPT, UR8, URZ, UPT ;  /* 0x0000003f0800728c */ /* 0x000fe4000bf05070 */
[----:B------:R-:W-:Y:S01]  /*1180*/  UISETP.NE.U32.AND UP1, UPT, UR10, URZ, UPT ;  /* 0x0000003f0a00728c */ /* 0x000fe2000bf25070 */
[----:B------:R0:W5:Y:S01]  /*1190*/  @P0 LDG.E R3, desc[UR40][R6.64] ;  /* 0x0000002806030981 */ /* 0x000162000c1e1900 */
[----:B------:R-:W-:Y:S02]  /*11a0*/  UISETP.NE.AND.EX UP0, UPT, UR9, URZ, UPT, UP0 ;  /* 0x0000003f0900728c */ /* 0x000fe4000bf05300 */
[----:B------:R-:W-:-:S04]  /*11b0*/  UISETP.NE.AND.EX UP1, UPT, UR11, URZ, UPT, UP1 ;  /* 0x0000003f0b00728c */ /* 0x000fc8000bf25310 */
[----:B------:R-:W-:Y:S01]  /*11c0*/  USEL UR4, UR4, 0x1, UP1 ;  /* 0x0000000104047887 */ /* 0x000fe20008800000 */
[----:B------:R-:W-:-:S03]  /*11d0*/  PLOP3.LUT P0, PT, PT, PT, UP0, 0x80, 0x0 ;  /* 0x000000000000781c */ /* 0x000fc60003f0f008 */
[----:B------:R-:W-:Y:S02]  /*11e0*/  UIMAD UR4, UR4, UR7, URZ ;  /* 0x00000007040472a4 */ /* 0x000fe4000f8e023f */
[----:B------:R-:W-:-:S04]  /*11f0*/  @UP0 ULEA UR8, UP1, UR43, UR8, 0x2 ;  /* 0x000000082b080291 */ /* 0x000fc8000f82103f */
[----:B------:R-:W-:Y:S01]  /*1200*/  @UP0 ULEA.HI.X UR9, UR43, UR9, UR44, 0x2, UP1 ;  /* 0x000000092b090291 */ /* 0x000fe200088f142c */
[----:B------:R-:W-:Y:S02]  /*1210*/  IMAD.U32 R152, RZ, RZ, UR4 ;  /* 0x00000004ff987e24 */ /* 0x000fe4000f8e00ff */
[----:B------:R-:W-:-:S03]  /*1220*/  IMAD.U32 R4, RZ, RZ, UR8 ;  /* 0x00000008ff047e24 */ /* 0x000fc6000f8e00ff */
[----:B------:R-:W-:-:S05]  /*1230*/  IMAD.U32 R5, RZ, RZ, UR9 ;  /* 0x00000009ff057e24 */ /* 0x000fca000f8e00ff */
[----:B------:R0:W5:Y:S01]  /*1240*/  @P0 LDG.E R152, desc[UR40][R4.64] ;  /* 0x0000002804980981 */ /* 0x000162000c1e1900 */
[----:B------:R-:W-:Y:S01]  /*1250*/  UMOV UR45, UR5 ;  /* 0x00000005002d7c82 */ /* 0x000fe20008000000 */
[----:B------:R-:W-:Y:S01]  /*1260*/  UMOV UR46, UR6 ;  /* 0x00000006002e7c82 */ /* 0x000fe20008000000 */
[----:B-1-3--:R-:W-:Y:S05]  /*1270*/  @P0 BRA `(.L_x_390) ;  /* 0x00000000002c0947 */ /* 0x00afea0003800000 */
[----:B------:R-:W-:Y:S02]  /*1280*/  ULDC.64 UR4, c[0x0][0xa08] ;  /* 0x0002820000047ab9 */ /* 0x000fe40000000a00 */
[----:B------:R-:W-:-:S04]  /*1290*/  ISETP.NE.U32.AND P0, PT, RZ, UR4, PT ;  /* 0x00000004ff007c0c */ /* 0x000fc8000bf05070 */
[----:B------:R-:W-:-:S13]  /*12a0*/  ISETP.NE.AND.EX P0, PT, RZ, UR5, PT, P0 ;  /* 0x00000005ff007c0c */ /* 0x000fda000bf05300 */
[----:B------:R-:W-:Y:S05]  /*12b0*/  @!P0 BRA `(.L_x_390) ;  /* 0x00000000001c8947 */ /* 0x000fea0003800000 */
[----:B------:R-:W-:Y:S02]  /*12c0*/  ULDC.64 UR4, c[0x0][0xa08] ;  /* 0x0002820000047ab9 */ /* 0x000fe40000000a00 */
[----:B------:R-:W-:-:S06]  /*12d0*/  UIMAD.WIDE UR4, UR43, 0x4, UR4 ;  /* 0x000000042b0478a5 */ /* 0x000fcc000f8e0204 */
[----:B0-----:R-:W-:Y:S02]  /*12e0*/  IMAD.U32 R4, RZ, RZ, UR4 ;  /* 0x00000004ff047e24 */ /* 0x001fe4000f8e00ff */
[----:B------:R-:W-:-:S05]  /*12f0*/  IMAD.U32 R5, RZ, RZ, UR5 ;  /* 0x00000005ff057e24 */ /* 0x000fca000f8e00ff */
[----:B-----5:R-:W2:Y:S04]  /*1300*/  LDG.E R152, desc[UR40][R4.64] ;  /* 0x0000002804987981 */ /* 0x020ea8000c1e1900 */
[----:B------:R-:W2:Y:S02]  /*1310*/  LDG.E R7, desc[UR40][R4.64+0x4] ;  /* 0x0000042804077981 */ /* 0x000ea4000c1e1900 */
[----:B--2---:R-:W-:-:S07]  /*1320*/  IMAD.IADD R152, R7, 0x1, -R152 ;  /* 0x0000000107987824 */ /* 0x004fce00078e0a98 */
.L_x_390:
[----:B------:R-:W-:Y:S01]  /*1330*/  UISETP.NE.AND UP0, UPT, UR48, 0x1, UPT ;  /* 0x000000013000788c */ /* 0x000fe2000bf05270 */
[----:B-----5:R-:W-:Y:S01]  /*1340*/  IMAD.IADD R152, R152, 0x1, -R3 ;  /* 0x0000000198987824 */ /* 0x020fe200078e0a03 */
[----:B------:R-:W-:Y:S01]  /*1350*/  CS2R R20, SRZ ;  /* 0x0000000000147805 */ /* 0x000fe2000001ff00 */
[----:B------:R-:W-:Y:S01]  /*1360*/  IMAD.MOV.U32 R0, RZ, RZ, RZ ;  /* 0x000000ffff007224 */ /* 0x000fe200078e00ff */
[----:B------:R-:W-:Y:S01]  /*1370*/  CS2R R150, SRZ ;  /* 0x0000000000967805 */ /* 0x000fe2000001ff00 */
[----:B------:R-:W-:Y:S01]  /*1380*/  VIADD R3, R152, 0x3f ;  /* 0x0000003f98037836 */ /* 0x000fe20000000000 */
[----:B------:R-:W-:Y:S02]  /*1390*/  PLOP3.LUT P0, PT, PT, PT, UP0, 0x80, 0x0 ;  /* 0x000000000000781c */ /* 0x000fe40003f0f008 */
[----:B------:R-:W-:Y:S02]  /*13a0*/  CS2R R148, SRZ ;  /* 0x0000000000947805 */ /* 0x000fe4000001ff00 */
[----:B------:R-:W-:-:S02]  /*13b0*/  CS2R R146, SRZ ;  /* 0x0000000000927805 */ /* 0x000fc4000001ff00 */
[----:B------:R-:W-:Y:S02]  /*13c0*/  CS2R R144, SRZ ;  /* 0x0000000000907805 */ /* 0x000fe4000001ff00 */
[----:B0-----:R-:W-:Y:S02]  /*13d0*/  SHF.R.S32.HI R4, RZ, 0x1f, R3 ;  /* 0x0000001fff047819 */ /* 0x001fe40000011403 */
[----:B------:R-:W-:Y:S02]  /*13e0*/  CS2R R142, SRZ ;  /* 0x00000000008e7805 */ /* 0x000fe4000001ff00 */
[----:B------:R-:W-:Y:S02]  /*13f0*/  CS2R R140, SRZ ;  /* 0x00000000008c7805 */ /* 0x000fe4000001ff00 */
[----:B------:R-:W-:Y:S02]  /*1400*/  CS2R R138, SRZ ;  /* 0x00000000008a7805 */ /* 0x000fe4000001ff00 */
[----:B------:R-:W-:-:S02]  /*1410*/  LEA.HI R4, R4, R3, RZ, 0x6 ;  /* 0x0000000304047211 */ /* 0x000fc400078f30ff */
[----:B------:R-:W-:Y:S02]  /*1420*/  CS2R R136, SRZ ;  /* 0x0000000000887805 */ /* 0x000fe4000001ff00 */
[----:B------:R-:W-:Y:S02]  /*1430*/  CS2R R134, SRZ ;  /* 0x0000000000867805 */ /* 0x000fe4000001ff00 */
[----:B------:R-:W-:Y:S02]  /*1440*/  CS2R R132, SRZ ;  /* 0x0000000000847805 */ /* 0x000fe4000001ff00 */
[----:B------:R-:W-:Y:S02]  /*1450*/  CS2R R130, SRZ ;  /* 0x0000000000827805 */ /* 0x000fe4000001ff00 */
[----:B------:R-:W-:Y:S02]  /*1460*/  CS2R R128, SRZ ;  /* 0x0000000000807805 */ /* 0x000fe4000001ff00 */
[----:B------:R-:W-:-:S02]  /*1470*/  CS2R R170, SRZ ;  /* 0x0000000000aa7805 */ /* 0x000fc4000001ff00 */
        /* <DEDUP_REMOVED lines=13> */
[----:B------:R-:W-:Y:S01]  /*1550*/  CS2R R104, SRZ ;  /* 0x0000000000687805 */ /* 0x000fe2000001ff00 */
[----:B------:R-:W-:Y:S01]  /*1560*/  IMAD.MOV.U32 R153, RZ, RZ, RZ ;  /* 0x000000ffff997224 */ /* 0x000fe200078e00ff */
        /* <DEDUP_REMOVED lines=36> */
[----:B------:R-:W-:Y:S01]  /*17b0*/  SHF.R.S32.HI R174, RZ, 0x6, R4 ;  /* 0x00000006ffae7819 */ /* 0x000fe20000011404 */
[----:B------:R-:W-:Y:S06]  /*17c0*/  @!P0 BRA `(.L_x_391) ;  /* 0x0000001800508947 */ /* 0x000fec0003800000 */
[----:B------:R-:W-:Y:S02]  /*17d0*/  ISETP.GE.AND P1, PT, R152, 0x1, PT ;  /* 0x000000019800780c */ /* 0x000fe40003f26270 */
[----:B------:R-:W-:-:S11]  /*17e0*/  PLOP3.LUT P0, PT, PT, PT, PT, 0x80, 0x0 ;  /* 0x000000000000781c */ /* 0x000fd60003f0f070 */
[----:B------:R-:W-:Y:S05]  /*17f0*/  @!P1 BRA `(.L_x_392) ;  /* 0x0000005800c49947 */ /* 0x000fea0003800000 */
        /* <DEDUP_REMOVED lines=14> */
.L_x_393:
[----:B------:R-:W-:Y:S01]  /*18e0*/  ULEA UR16, UR39, UR42, 0x3 ;  /* 0x0000002a27107291 */ /* 0x000fe2000f8e183f */
[----:B------:R-:W-:-:S05]  /*18f0*/  IMAD.U32 R0, RZ, RZ, UR38 ;  /* 0x00000026ff007e24 */ /* 0x000fca000f8e00ff */
[----:B------:R-:W-:-:S04]  /*1900*/  SHF.L.U32 R0, R0, 0x1f, RZ ;  /* 0x0000001f00007819 */ /* 0x000fc800000006ff */
[----:B------:R-:W0:Y:S02]  /*1910*/  SYNCS.PHASECHK.TRANS64.TRYWAIT P0, [UR16+0x28c50], R0 ;  /* 0x028c5000ff0075a7 */ /* 0x000e240008000150 */
[----:B0-----:R-:W-:Y:S05]  /*1920*/  @!P0 BRA `(.L_x_394) ;  /* 0x000000f400a88947 */ /* 0x001fea0003800000 */
.L_x_574:
        /* <DEDUP_REMOVED lines=18> */
[----:B------:R-:W-:-:S06]  /*1a50*/  WARPGROUP.ARRIVE ;  /* 0x00000000000079c5 */ /* 0x000fcc0000000000 */
        /* <DEDUP_REMOVED lines=25> */
[----:B------:R-:W-:-:S13]  /*1bf0*/  ISETP.GE.AND P0, PT, R152, 0x41, PT ;  /* 0x000000419800780c */ /* 0x000fda0003f06270 */
[----:B0-----:R-:W-:Y:S05]  /*1c00*/  @!P0 BRA `(.L_x_395) ;  /* 0x0000000c00008947 */ /* 0x001fea0003800000 */
[----:B------:R-:W-:-:S07]  /*1c10*/  VIADD R174, R174, 0xfffffffe ;  /* 0xfffffffeaeae7836 */ /* 0x000fce0000000000 */
.L_x_400:
[----:B------:R-:W-:Y:S01]  /*1c20*/  BAR.SYNC.DEFER_BLOCKING 0xe, 0x100 ;  /* 0x0384000000007b1d */ /* 0x000fe20000010000 */
[----:B------:R-:W-:Y:S01]  /*1c30*/  IMAD.U32 R3, RZ, RZ, UR39 ;  /* 0x00000027ff037e24 */ /* 0x000fe2000f8e00ff */
[----:B------:R-:W-:Y:S01]  /*1c40*/  UISETP.NE.AND UP1, UPT, UR47, 0x3, UPT ;  /* 0x000000032f00788c */ /* 0x000fe2000bf25270 */
[C---:B------:R-:W-:Y:S01]  /*1c50*/  ISETP.GT.AND P1, PT, R174.reuse, RZ, PT ;  /* 0x000000ffae00720c */ /* 0x040fe20003f24270 */
[----:B------:R-:W-:Y:S01]  /*1c60*/  UIADD3 UR39, UR39, 0x1, URZ ;  /* 0x0000000127277890 */ /* 0x000fe2000fffe03f */
[----:B0-----:R-:W-:Y:S02]  /*1c70*/  IMAD R0, R3, 0x40, R16 ;  /* 0x0000004003007824 */ /* 0x001fe400078e0210 */
        /* <DEDUP_REMOVED lines=139> */
.L_x_396:
[----:B------:R-:W-:Y:S01]  /*2530*/  ULEA UR6, UR39, UR42, 0x3 ;  /* 0x0000002a27067291 */ /* 0x000fe2000f8e183f */
[----:B------:R-:W-:-:S05]  /*2540*/  IMAD.U32 R0, RZ, RZ, UR38 ;  /* 0x00000026ff007e24 */ /* 0x000fca000f8e00ff */
[----:B------:R-:W-:-:S04]  /*2550*/  SHF.L.U32 R0, R0, 0x1f, RZ ;  /* 0x0000001f00007819 */ /* 0x000fc800000006ff */
[----:B------:R0:W1:Y:S01]  /*2560*/  SYNCS.PHASECHK.TRANS64.TRYWAIT P0, [UR6+0x28c50], R0 ;  /* 0x028c5000ff0075a7 */ /* 0x0000620008000146 */
[----:B------:R-:W-:Y:S05]  /*2570*/  @!P2 BRA `(.L_x_397) ;  /* 0x000000000004a947 */ /* 0x000fea0003800000 */
[----:B------:R-:W-:Y:S01]  /*2580*/  BPT.TRAP 0x1 ;  /* 0x000000040000795c */ /* 0x000fe20000300000 */
.L_x_397:
[----:B-1----:R-:W-:Y:S05]  /*2590*/  @P0 BRA `(.L_x_398) ;  /* 0x0000000000080947 */ /* 0x002fea0003800000 */
[----:B------:R-:W1:Y:S02]  /*25a0*/  SYNCS.PHASECHK.TRANS64.TRYWAIT P0, [UR6+0x28c50], R0 ;  /* 0x028c5000ff0075a7 */ /* 0x000e640008000146 */
[----:B-1----:R-:W-:Y:S05]  /*25b0*/  @!P0 BRA `(.L_x_399) ;  /* 0x000000e8009c8947 */ /* 0x002fea0003800000 */
.L_x_398:
        /* <DEDUP_REMOVED lines=37> */
.L_x_395:
[----:B------:R-:W-:Y:S01]  /*2810*/  BAR.SYNC.DEFER_BLOCKING 0xe, 0x100 ;  /* 0x0384000000007b1d */ /* 0x000fe20000010000 */
[----:B------:R-:W-:Y:S01]  /*2820*/  IMAD.U32 R3, RZ, RZ, UR39 ;  /* 0x00000027ff037e24 */ /* 0x000fe2000f8e00ff */
[----:B------:R-:W-:Y:S01]  /*2830*/  UIADD3 UR39, UR39, 0x1, URZ ;  /* 0x0000000127277890 */ /* 0x000fe2000fffe03f */
[----:B------:R-:W-:Y:S01]  /*2840*/  PLOP3.LUT P0, PT, PT, PT, PT, 0x8, 0x0 ;  /* 0x000000000000781c */ /* 0x000fe20003f0e170 */
[----:B------:R-:W-:Y:S02]  /*2850*/  IMAD.MOV.U32 R20, RZ, RZ, RZ ;  /* 0x000000ffff147224 */ /* 0x000fe400078e00ff */
[----:B0-----:R-:W-:Y:S01]  /*2860*/  IMAD R0, R3, 0x40, R16 ;  /* 0x0000004003007824 */ /* 0x001fe200078e0210 */
[----:B------:R-:W-:-:S04]  /*2870*/  UISETP.NE.AND UP0, UPT, UR39, 0x2, UPT ;  /* 0x000000022700788c */ /* 0x000fc8000bf05270 */
[----:B------:R-:W-:Y:S01]  /*2880*/  LEA R3, R0, UR42, 0x2 ;  /* 0x0000002a00037c11 */ /* 0x000fe2000f8e10ff */
        /* <DEDUP_REMOVED lines=136> */
.L_x_391:
[----:B------:R-:W-:Y:S02]  /*3110*/  ISETP.GE.AND P1, PT, R152, 0x1, PT ;  /* 0x000000019800780c */ /* 0x000fe40003f26270 */
[----:B------:R-:W-:-:S11]  /*3120*/  PLOP3.LUT P0, PT, PT, PT, PT, 0x80, 0x0 ;  /* 0x000000000000781c */ /* 0x000fd60003f0f070 */
[----:B------:R-:W-:Y:S05]  /*3130*/  @!P1 BRA `(.L_x_392) ;  /* 0x0000004000749947 */ /* 0x000fea0003800000 */
        /* <DEDUP_REMOVED lines=29> */
.L_x_401:
        /* <DEDUP_REMOVED lines=9> */
.L_x_575:
[----:B------:R-:W-:Y:S05]  /*33a0*/  @!P0 BRA `(.L_x_403) ;  /* 0x0000000000048947 */ /* 0x000fea0003800000 */
[----:B------:R-:W-:Y:S01]  /*33b0*/  BPT.TRAP 0x1 ;  /* 0x000000040000795c */ /* 0x000fe20000300000 */
.L_x_403:
[----:B------:R-:W-:Y:S02]  /*33c0*/  IMAD.U32 R7, RZ, RZ, UR39 ;  /* 0x00000027ff077e24 */ /* 0x000fe4000f8e00ff */
[----:B------:R-:W-:-:S03]  /*33d0*/  IMAD.U32 R8, RZ, RZ, UR38 ;  /* 0x00000026ff087e24 */ /* 0x000fc6000f8e00ff */
[----:B------:R-:W-:Y:S02]  /*33e0*/  LEA R7, R7, UR42, 0x3 ;  /* 0x0000002a07077c11 */ /* 0x000fe4000f8e18ff */
[----:B------:R-:W-:-:S04]  /*33f0*/  SHF.L.U32 R8, R8, 0x1f, RZ ;  /* 0x0000001f08087819 */ /* 0x000fc800000006ff */
[----:B------:R1:W2:Y:S01]  /*3400*/  SYNCS.PHASECHK.TRANS64.TRYWAIT P1, [R7+URZ+0x28c30], R8 ;  /* 0x028c3008070075a7 */ /* 0x0002a2000802017f */
[----:B------:R-:W-:Y:S05]  /*3410*/  @!P0 BRA `(.L_x_404) ;  /* 0x0000000000048947 */ /* 0x000fea0003800000 */
[----:B------:R-:W-:Y:S01]  /*3420*/  BPT.TRAP 0x1 ;  /* 0x000000040000795c */ /* 0x000fe20000300000 */
.L_x_404:
[----:B--2---:R-:W-:Y:S05]  /*3430*/  @P1 BRA `(.L_x_405) ;  /* 0x0000000000081947 */ /* 0x004fea0003800000 */
[----:B------:R-:W2:Y:S02]  /*3440*/  SYNCS.PHASECHK.TRANS64.TRYWAIT P1, [R7+URZ+0x28c30], R8 ;  /* 0x028c3008070075a7 */ /* 0x000ea4000802017f */
[----:B--2---:R-:W-:Y:S05]  /*3450*/  @!P1 BRA `(.L_x_406) ;  /* 0x000000dc00249947 */ /* 0x004fea0003800000 */
.L_x_405:
[----:B0-----:R-:W0:Y:S01]  /*3460*/  S2R R0, SR_TID.X ;  /* 0x0000000000007919 */ /* 0x001e220000002100 */
[----:B------:R-:W-:-:S04]  /*3470*/  UIADD3 UR4, UR42, 0x22400, URZ ;  /* 0x000224002a047890 */ /* 0x000fc8000fffe03f */
[----:B------:R-:W-:-:S04]  /*3480*/  USHF.R.U32.HI UR4, URZ, 0x4, UR4 ;  /* 0x000000043f047899 */ /* 0x000fc80008011604 */
[----:B------:R-:W-:Y:S01]  /*3490*/  ULOP3.LUT UR4, UR4, 0x3fff, URZ, 0xc0, !UPT ;  /* 0x00003fff04047892 */ /* 0x000fe2000f8ec03f */
[----:B0-----:R-:W-:-:S05]  /*34a0*/  LOP3.LUT R3, R0, 0x7f, RZ, 0xc0, !PT ;  /* 0x0000007f00037812 */ /* 0x001fca00078ec0ff */
[----:B------:R-:W-:Y:S01]  /*34b0*/  IMAD.U32 R0, RZ, RZ, UR4 ;  /* 0x00000004ff007e24 */ /* 0x000fe2000f8e00ff */
[----:B------:R-:W-:Y:S05]  /*34c0*/  WARPSYNC.ALL ;  /* 0x0000000000007948 */ /* 0x000fea0003800000 */
[----:B------:R-:W-:Y:S02]  /*34d0*/  ISETP.NE.AND P1, PT, R3, RZ, PT ;  /* 0x000000ff0300720c */ /* 0x000fe40003f25270 */
[----:B------:R-:W-:-:S04]  /*34e0*/  LOP3.LUT R0, R0, 0x10000, RZ, 0xfc, !PT ;  /* 0x0001000000007812 */ /* 0x000fc800078efcff */
[----:B------:R-:W-:Y:S01]  /*34f0*/  R2UR UR12, R0 ;  /* 0x00000000000c72ca */ /* 0x000fe200000e0000 */
[----:B------:R-:W-:Y:S01]  /*3500*/  UIADD3 UR4, UR42, 0x20400, URZ ;  /* 0x000204002a047890 */ /* 0x000fe2000fffe03f */
[----:B------:R-:W-:Y:S01]  /*3510*/  WARPGROUP.ARRIVE ;  /* 0x00000000000079c5 */ /* 0x000fe20000000000 */
[----:B------:R-:W-:Y:S01]  /*3520*/  UMOV UR7, 0x40000040 ;  /* 0x4000004000077882 */ /* 0x000fe20000000000 */
[----:B------:R-:W-:Y:S01]  /*3530*/  UMOV UR5, 0x40000040 ;  /* 0x4000004000057882 */ /* 0x000fe20000000000 */
[----:B------:R-:W-:Y:S01]  /*3540*/  USHF.R.U32.HI UR4, URZ, 0x4, UR4 ;  /* 0x000000043f047899 */ /* 0x000fe20008011604 */
[----:B------:R-:W-:Y:S01]  /*3550*/  IMAD R4, R174, -0x40, R152 ;  /* 0xffffffc0ae047824 */ /* 0x000fe200078e0298 */
[----:B------:R-:W-:Y:S01]  /*3560*/  UMOV UR11, 0x40000040 ;  /* 0x40000040000b7882 */ /* 0x000fe20000000000 */
[----:B------:R-:W-:Y:S01]  /*3570*/  UMOV UR9, 0x40000040 ;  /* 0x4000004000097882 */ /* 0x000fe20000000000 */
[----:B------:R-:W-:Y:S01]  /*3580*/  ULOP3.LUT UR4, UR4, 0x3fff, URZ, 0xc0, !UPT ;  /* 0x00003fff04047892 */ /* 0x000fe2000f8ec03f */
[----:B------:R-:W-:Y:S01]  /*3590*/  UMOV UR15, 0x40000040 ;  /* 0x40000040000f7882 */ /* 0x000fe20000000000 */
[----:B------:R-:W-:-:S02]  /*35a0*/  IADD3 R4, -R17, 0x40, R4 ;  /* 0x0000004011047810 */ /* 0x000fc40007ffe104 */
[----:B------:R-:W-:Y:S02]  /*35b0*/  ULEA UR12, UR39, UR12, 0x9 ;  /* 0x0000000c270c7291 */ /* 0x000fe4000f8e483f */
[----:B------:R-:W-:Y:S01]  /*35c0*/  ULOP3.LUT UR13, UR4, 0x10000, URZ, 0xfc, !UPT ;  /* 0x00010000040d7892 */ /* 0x000fe2000f8efc3f */
[C---:B------:R-:W-:Y:S01]  /*35d0*/  ISETP.GT.AND P3, PT, R4.reuse, RZ, PT ;  /* 0x000000ff0400720c */ /* 0x040fe20003f64270 */
[----:B------:R-:W-:Y:S01]  /*35e0*/  UIADD3 UR10, UR12, 0x4, URZ ;  /* 0x000000040c0a7890 */ /* 0x000fe2000fffe03f */
[C---:B------:R-:W-:Y:S01]  /*35f0*/  ISETP.GT.AND P6, PT, R4.reuse, 0x1, PT ;  /* 0x000000010400780c */ /* 0x040fe20003fc4270 */
[----:B------:R-:W-:Y:S01]  /*3600*/  UIADD3 UR8, UR13, 0x4, URZ ;  /* 0x000000040d087890 */ /* 0x000fe2000fffe03f */
[C---:B------:R-:W-:Y:S01]  /*3610*/  ISETP.GT.AND P5, PT, R4.reuse, 0x8, PT ;  /* 0x000000080400780c */ /* 0x040fe20003fa4270 */
[----:B------:R-:W-:Y:S01]  /*3620*/  UMOV UR6, UR12 ;  /* 0x0000000c00067c82 */ /* 0x000fe20008000000 */
[----:B------:R-:W-:Y:S01]  /*3630*/  UMOV UR4, UR13 ;  /* 0x0000000d00047c82 */ /* 0x000fe20008000000 */
[----:B------:R-:W-:Y:S01]  /*3640*/  UIADD3 UR14, UR12, 0x6, URZ ;  /* 0x000000060c0e7890 */ /* 0x000fe2000fffe03f */
[----:B------:R-:W-:Y:S01]  /*3650*/  HGMMA.64x64x16.F32.BF16 R24, gdesc[UR4], RZ, !UPT, gsb0 ;  /* 0x00e00000041879f0 */ /* 0x000fe2000c0018ff */
[----:B------:R-:W-:Y:S01]  /*3660*/  UIADD3 UR6, UR12, 0x2, URZ ;  /* 0x000000020c067890 */ /* 0x000fe2000fffe03f */
[C---:B------:R-:W-:Y:S01]  /*3670*/  ISETP.GT.AND P4, PT, R4.reuse, 0x9, PT ;  /* 0x000000090400780c */ /* 0x040fe20003f84270 */
[----:B------:R-:W-:Y:S01]  /*3680*/  UIADD3 UR4, UR13, 0x2, URZ ;  /* 0x000000020d047890 */ /* 0x000fe2000fffe03f */
[----:B------:R-:W-:Y:S01]  /*3690*/  ISETP.GT.AND P2, PT, R4, 0x10, PT ;  /* 0x000000100400780c */ /* 0x000fe20003f44270 */
[----:B------:R-:W-:Y:S01]  /*36a0*/  UMOV UR7, 0x40000040 ;  /* 0x4000004000077882 */ /* 0x000fe20000000000 */
[----:B------:R-:W-:Y:S01]  /*36b0*/  UMOV UR5, 0x40000040 ;  /* 0x4000004000057882 */ /* 0x000fe20000000000 */
[----:B------:R-:W-:Y:S01]  /*36c0*/  UIADD3 UR12, UR13, 0x6, URZ ;  /* 0x000000060d0c7890 */ /* 0x000fe2000fffe03f */
[----:B------:R-:W-:-:S02]  /*36d0*/  ULDC UR20, c[0x0][0x988] ;  /* 0x0002620000147ab9 */ /* 0x000fc40000000800 */
[----:B------:R-:W-:Y:S01]  /*36e0*/  UMOV UR13, 0x40000040 ;  /* 0x40000040000d7882 */ /* 0x000fe20000000000 */
[----:B------:R-:W-:Y:S02]  /*36f0*/  WARPGROUP.DEPBAR.LE gsb0, 0x0 ;  /* 0x00008000000079c5 */ /* 0x000fe40000010000 */
[----:B------:R-:W-:-:S06]  /*3700*/  WARPGROUP.ARRIVE ;  /* 0x00000000000079c5 */ /* 0x000fcc0000000000 */
[----:B------:R-:W-:Y:S01]  /*3710*/  HGMMA.64x64x16.F32.BF16 R24, gdesc[UR4], R24, gsb0 ;  /* 0x00e00000041879f0 */ /* 0x000fe20008001818 */
[----:B------:R-:W-:Y:S02]  /*3720*/  ULDC UR6, c[0x0][0x9d8] ;  /* 0x0002760000067ab9 */ /* 0x000fe40000000800 */
        /* <DEDUP_REMOVED lines=176> */
[----:B------:R-:W-:Y:S01]  /*4230*/  MUFU.EX2 R9, R6 ;  /* 0x0000000600097308 */ /* 0x000fe20000000800 */
[----:B----4-:R-:W-:-:S07]  /*4240*/  F2FP.BF16.F32.PACK_AB R158, R29, R28 ;  /* 0x0000001c1d9e723e */ /* 0x010fce00000010ff */
[----:B------:R-:W3:Y:S08]  /*4250*/  MUFU.EX2 R33, R33 ;  /* 0x0000002100217308 */ /* 0x000ef00000000800 */
[----:B------:R-:W-:Y:S01]  /*4260*/  MUFU.EX2 R36, R36 ;  /* 0x0000002400247308 */ /* 0x000fe20000000800 */
[----:B0-----:R-:W-:-:S04]  /*4270*/  FMNMX.FTZ R4, R5, R4, !PT ;  /* 0x0000000405047209 */ /* 0x001fc80007810000 */
[C---:B------:R-:W-:Y:S01]  /*4280*/  FSETP.NEU.FTZ.AND P2, PT, R4.reuse, -INF , PT ;  /* 0xff8000000400780b */ /* 0x040fe20003f5d000 */
[----:B------:R-:W-:Y:S02]  /*4290*/  FMUL.FTZ R5, R4, UR20 ;  /* 0x0000001404057c20 */ /* 0x000fe40008410000 */
[----:B------:R-:W0:Y:S01]  /*42a0*/  MUFU.EX2 R37, R37 ;  /* 0x0000002500257308 */ /* 0x000e220000000800 */
[----:B---3--:R-:W-:Y:S02]  /*42b0*/  F2FP.BF16.F32.PACK_AB R160, R33, R32 ;  /* 0x0000002021a0723e */ /* 0x008fe400000010ff */
[----:B------:R-:W-:Y:S01]  /*42c0*/  FSEL R10, R5, RZ, P2 ;  /* 0x000000ff050a7208 */ /* 0x000fe20001000000 */
[----:B------:R-:W-:-:S04]  /*42d0*/  FADD.FTZ R5, R24, R25 ;  /* 0x0000001918057221 */ /* 0x000fc80000010000 */
[----:B------:R-:W-:Y:S01]  /*42e0*/  MUFU.EX2 R40, R40 ;  /* 0x0000002800287308 */ /* 0x000fe20000000800 */
        /* <DEDUP_REMOVED lines=41> */
[----:B---3--:R-:W-:-:S07]  /*4580*/  FADD.FTZ R5, R35, R6 ;  /* 0x0000000623057221 */ /* 0x008fce0000010000 */
        /* <DEDUP_REMOVED lines=9> */
[----:B------:R-:W3:Y:S01]  /*4620*/  MUFU.EX2 R43, R43 ;  /* 0x0000002b002b7308 */ /* 0x000ee20000000800 */
[----:B----4-:R-:W-:-:S07]  /*4630*/  FADD.FTZ R6, R42, R5 ;  /* 0x000000052a067221 */ /* 0x010fce0000010000 */
[----:B------:R-:W4:Y:S01]  /*4640*/  MUFU.EX2 R44, R44 ;  /* 0x0000002c002c7308 */ /* 0x000f220000000800 */
[C---:B-----5:R-:W-:Y:S01]  /*4650*/  FADD.FTZ R13, R41.reuse, R12 ;  /* 0x0000000c290d7221 */ /* 0x060fe20000010000 */
[----:B------:R-:W-:-:S06]  /*4660*/  F2FP.BF16.F32.PACK_AB R164, R41, R40 ;  /* 0x0000002829a4723e */ /* 0x000fcc00000010ff */
[----:B------:R-:W-:Y:S01]  /*4670*/  MUFU.EX2 R46, R46 ;  /* 0x0000002e002e7308 */ /* 0x000fe20000000800 */
[C---:B---3--:R-:W-:Y:S01]  /*4680*/  FADD.FTZ R5, R43.reuse, R6 ;  /* 0x000000062b057221 */ /* 0x048fe20000010000 */
[----:B------:R-:W-:-:S06]  /*4690*/  F2FP.BF16.F32.PACK_AB R165, R43, R42 ;  /* 0x0000002a2ba5723e */ /* 0x000fcc00000010ff */
[----:B------:R-:W3:Y:S01]  /*46a0*/  MUFU.EX2 R45, R45 ;  /* 0x0000002d002d7308 */ /* 0x000ee20000000800 */
[----:B----4-:R-:W-:-:S07]  /*46b0*/  FADD.FTZ R6, R44, R13 ;  /* 0x0000000d2c067221 */ /* 0x010fce0000010000 */
[----:B------:R-:W4:Y:S08]  /*46c0*/  MUFU.EX2 R47, R47 ;  /* 0x0000002f002f7308 */ /* 0x000f300000000800 */
[----:B------:R-:W-:Y:S01]  /*46d0*/  MUFU.EX2 R48, R48 ;  /* 0x0000003000307308 */ /* 0x000fe20000000800 */
[C---:B---3--:R-:W-:Y:S01]  /*46e0*/  F2FP.BF16.F32.PACK_AB R166, R45.reuse, R44 ;  /* 0x0000002c2da6723e */ /* 0x048fe200000010ff */
[----:B------:R-:W-:-:S06]  /*46f0*/  FADD.FTZ R45, R45, R6 ;  /* 0x000000062d2d7221 */ /* 0x000fcc0000010000 */
[----:B------:R-:W3:Y:S01]  /*4700*/  MUFU.EX2 R49, R49 ;  /* 0x0000003100317308 */ /* 0x000ee20000000800 */
[----:B----4-:R-:W-:-:S05]  /*4710*/  F2FP.BF16.F32.PACK_AB R167, R47, R46 ;  /* 0x0000002e2fa7723e */ /* 0x010fca00000010ff */
[----:B------:R0:W-:Y:S02]  /*4720*/  STSM.16.M88.4 [R184], R164 ;  /* 0x000000a4b8007844 */ /* 0x0001e40000000200 */
[----:B------:R-:W-:Y:S08]  /*4730*/  MUFU.EX2 R50, R50 ;  /* 0x0000003200327308 */ /* 0x000ff00000000800 */
[----:B------:R-:W4:Y:S01]  /*4740*/  MUFU.EX2 R51, R51 ;  /* 0x0000003300337308 */ /* 0x000f220000000800 */
[----:B---3--:R-:W-:Y:S01]  /*4750*/  F2FP.BF16.F32.PACK_AB R168, R49, R48 ;  /* 0x0000003031a8723e */ /* 0x008fe200000010ff */
[----:B------:R-:W-:-:S04]  /*4760*/  FADD.FTZ R48, R48, R45 ;  /* 0x0000002d30307221 */ /* 0x000fc80000010000 */
[----:B------:R-:W-:Y:S02]  /*4770*/  FADD.FTZ R49, R49, R48 ;  /* 0x0000003031317221 */ /* 0x000fe40000010000 */
[----:B------:R-:W3:Y:S08]  /*4780*/  MUFU.EX2 R52, R52 ;  /* 0x0000003400347308 */ /* 0x000ef00000000800 */
[----:B------:R-:W-:Y:S01]  /*4790*/  MUFU.EX2 R54, R54 ;  /* 0x0000003600367308 */ /* 0x000fe20000000800 */
[----:B----4-:R-:W-:-:S07]  /*47a0*/  F2FP.BF16.F32.PACK_AB R169, R51, R50 ;  /* 0x0000003233a9723e */ /* 0x010fce00000010ff */
[----:B------:R4:W5:Y:S01]  /*47b0*/  MUFU.EX2 R11, R10 ;  /* 0x0000000a000b7308 */ /* 0x0009620000000800 */
[----:B---3--:R-:W-:Y:S01]  /*47c0*/  F2FP.BF16.F32.PACK_AB R170, R9, R52 ;  /* 0x0000003409aa723e */ /* 0x008fe200000010ff */
[----:B------:R-:W-:Y:S01]  /*47d0*/  FADD.FTZ R52, R52, R49 ;  /* 0x0000003134347221 */ /* 0x000fe20000010000 */
[----:B----4-:R-:W-:-:S03]  /*47e0*/  FADD.FTZ R10, R46, R5 ;  /* 0x000000052e0a7221 */ /* 0x010fc60000010000 */
[----:B------:R-:W-:Y:S01]  /*47f0*/  FADD.FTZ R5, R9, R52 ;  /* 0x0000003409057221 */ /* 0x000fe20000010000 */
[----:B------:R-:W-:-:S04]  /*4800*/  FADD.FTZ R47, R47, R10 ;  /* 0x0000000a2f2f7221 */ /* 0x000fc80000010000 */
[----:B------:R-:W-:Y:S01]  /*4810*/  FADD.FTZ R50, R50, R47 ;  /* 0x0000002f32327221 */ /* 0x000fe20000010000 */
[----:B-----5:R-:W-:-:S03]  /*4820*/  F2FP.BF16.F32.PACK_AB R171, R11, R54 ;  /* 0x000000360bab723e */ /* 0x020fc600000010ff */
[----:B------:R-:W-:Y:S02]  /*4830*/  FADD.FTZ R51, R51, R50 ;  /* 0x0000003233337221 */ /* 0x000fe40000010000 */
[----:B------:R0:W-:Y:S02]  /*4840*/  STSM.16.M88.4 [R23], R168 ;  /* 0x000000a817007844 */ /* 0x0001e40000000200 */
[----:B------:R-:W-:-:S04]  /*4850*/  FADD.FTZ R6, R54, R51 ;  /* 0x0000003336067221 */ /* 0x000fc80000010000 */
[----:B------:R-:W-:Y:S01]  /*4860*/  FADD.FTZ R6, R11, R6 ;  /* 0x000000060b067221 */ /* 0x000fe20000010000 */
[----:B------:R-:W-:Y:S06]  /*4870*/  @!P0 BRA `(.L_x_407) ;  /* 0x0000000000048947 */ /* 0x000fec0003800000 */
[----:B------:R-:W-:Y:S01]  /*4880*/  BPT.TRAP 0x1 ;  /* 0x000000040000795c */ /* 0x000fe20000300000 */
.L_x_407:
[----:B------:R3:W4:Y:S01]  /*4890*/  SYNCS.PHASECHK.TRANS64.TRYWAIT P2, [R7+URZ+0x28c50], R8 ;  /* 0x028c5008070075a7 */ /* 0x000722000804017f */
[----:B------:R-:W-:Y:S05]  /*48a0*/  @!P0 BRA `(.L_x_408) ;  /* 0x0000000000048947 */ /* 0x000fea0003800000 */
[----:B------:R-:W-:Y:S01]  /*48b0*/  BPT.TRAP 0x1 ;  /* 0x000000040000795c */ /* 0x000fe20000300000 */
.L_x_408:
[----:B------:R-:W-:Y:S01]  /*48c0*/  ULOP3.LUT UR49, UR49, 0x2000000, URZ, 0xfc, !UPT ;  /* 0x0200000031317892 */ /* 0x000fe2000f8efc3f */
[----:B----4-:R-:W-:Y:S11]  /*48d0*/  @P2 BRA `(.L_x_409) ;  /* 0x0000000000082947 */ /* 0x010ff60003800000 */
[----:B------:R-:W4:Y:S02]  /*48e0*/  SYNCS.PHASECHK.TRANS64.TRYWAIT P2, [R7+URZ+0x28c50], R8 ;  /* 0x028c5008070075a7 */ /* 0x000f24000804017f */
[----:B----4-:R-:W-:Y:S05]  /*48f0*/  @!P2 BRA `(.L_x_410) ;  /* 0x000000c80010a947 */ /* 0x010fea0003800000 */
.L_x_409:
[----:B------:R-:W-:Y:S01]  /*4900*/  ULEA UR10, UR39, UR49, 0xc ;  /* 0x00000031270a7291 */ /* 0x000fe2000f8e603f */
[----:B------:R-:W-:Y:S01]  /*4910*/  WARPGROUP.ARRIVE ;  /* 0x00000000000079c5 */ /* 0x000fe20000000000 */
[----:B------:R-:W-:Y:S01]  /*4920*/  UMOV UR7, 0x40000040 ;  /* 0x4000004000077882 */ /* 0x000fe20000000000 */
[----:B------:R-:W-:Y:S01]  /*4930*/  UMOV UR11, 0x40000040 ;  /* 0x40000040000b7882 */ /* 0x000fe20000000000 */
[----:B------:R-:W-:Y:S01]  /*4940*/  ISETP.GE.AND P2, PT, R152, 0x41, PT ;  /* 0x000000419800780c */ /* 0x000fe20003f46270 */
[----:B-1234-:R-:W-:Y:S02]  /*4950*/  @!P1 VIADD R7, R7, 0x28c60 ;  /* 0x00028c6007079836 */ /* 0x01efe40000000000 */
[----:B------:R-:W-:Y:S02]  /*4960*/  UMOV UR6, UR10 ;  /* 0x0000000a00067c82 */ /* 0x000fe40008000000 */
[----:B------:R-:W-:Y:S01]  /*4970*/  HGMMA.64x256x16.F32.BF16 R24, R156, gdesc[UR4].tnspB, RZ, !UPT, gsb0 ;  /* 0x43e000049c187df0 */ /* 0x000fe2000c0018ff */
[----:B------:R-:W-:Y:S01]  /*4980*/  UIADD3 UR6, UR10, 0x80, URZ ;  /* 0x000000800a067890 */ /* 0x000fe2000fffe03f */
[----:B------:R-:W-:Y:S01]  /*4990*/  @!P1 PRMT R7, RZ, 0x654, R7 ;  /* 0x00000654ff079816 */ /* 0x000fe20000000007 */
[----:B------:R-:W-:Y:S01]  /*49a0*/  UMOV UR7, 0x40000040 ;  /* 0x4000004000077882 */ /* 0x000fe20000000000 */
[----:B------:R-:W-:-:S02]  /*49b0*/  WARPGROUP.DEPBAR.LE gsb0, 0x0 ;  /* 0x00008000000079c5 */ /* 0x000fc40000010000 */
[----:B------:R-:W-:-:S15]  /*49c0*/  WARPGROUP.ARRIVE ;  /* 0x00000000000079c5 */ /* 0x000fde0000000000 */
[----:B------:R-:W-:-:S07]  /*49d0*/  NOP ;  /* 0x0000000000007918 */ /* 0x000fce0000000000 */
        /* <DEDUP_REMOVED lines=23> */
[----:B-1----:R-:W-:Y:S01]  /*4b50*/  VIADD R7, R174, 0xfffffffe ;  /* 0xfffffffeae077836 */ /* 0x002fe20000000000 */
[----:B------:R-:W-:Y:S01]  /*4b60*/  UMOV UR21, UR39 ;  /* 0x0000002700157c82 */ /* 0x000fe20008000000 */
[----:B------:R-:W-:Y:S01]  /*4b70*/  IMAD.MOV.U32 R9, RZ, RZ, R4 ;  /* 0x000000ffff097224 */ /* 0x000fe200078e0004 */
[----:B------:R-:W-:Y:S01]  /*4b80*/  ULDC UR22, c[0x0][0x9d8] ;  /* 0x0002760000167ab9 */ /* 0x000fe20000000800 */
[----:B------:R-:W-:Y:S01]  /*4b90*/  IMAD.MOV.U32 R14, RZ, RZ, R3 ;  /* 0x000000ffff0e7224 */ /* 0x000fe200078e0003 */
[----:B------:R-:W-:-:S06]  /*4ba0*/  ULDC UR20, c[0x0][0x988] ;  /* 0x0002620000147ab9 */ /* 0x000fcc0000000800 */
.L_x_420:
[----:B------:R-:W-:Y:S01]  /*4bb0*/  UIADD3 UR39, UR21, 0x1, URZ ;  /* 0x0000000115277890 */ /* 0x000fe2000fffe03f */
[C---:B------:R-:W-:Y:S01]  /*4bc0*/  ISETP.GT.AND P2, PT, R7.reuse, RZ, PT ;  /* 0x000000ff0700720c */ /* 0x040fe20003f44270 */
[----:B------:R-:W-:Y:S02]  /*4bd0*/  VIADD R7, R7, 0xffffffff ;  /* 0xffffffff07077836 */ /* 0x000fe40000000000 */
[----:B------:R-:W-:-:S04]  /*4be0*/  UISETP.NE.AND UP0, UPT, UR39, 0x2, UPT ;  /* 0x000000022700788c */ /* 0x000fc8000bf05270 */
[----:B------:R-:W-:Y:S02]  /*4bf0*/  USEL UR6, URZ, 0x1, UP0 ;  /* 0x000000013f067887 */ /* 0x000fe40008000000 */
[----:B------:R-:W-:Y:S02]  /*4c00*/  USEL UR39, UR39, URZ, UP0 ;  /* 0x0000003f27277287 */ /* 0x000fe40008000000 */
[----:B------:R-:W-:Y:S01]  /*4c10*/  ULOP3.LUT UR38, UR38, UR6, URZ, 0x3c, !UPT ;  /* 0x0000000626267292 */ /* 0x000fe2000f8e3c3f */
[----:B0123--:R-:W-:Y:S11]  /*4c20*/  @!P0 BRA `(.L_x_412) ;  /* 0x0000000000048947 */ /* 0x00fff60003800000 */
[----:B------:R-:W-:Y:S01]  /*4c30*/  BPT.TRAP 0x1 ;  /* 0x000000040000795c */ /* 0x000fe20000300000 */
.L_x_412:
[----:B------:R-:W-:Y:S01]  /*4c40*/  ULEA UR23, UR39, UR42, 0x3 ;  /* 0x0000002a27177291 */ /* 0x000fe2000f8e183f */
[----:B------:R-:W-:-:S05]  /*4c50*/  IMAD.U32 R8, RZ, RZ, UR38 ;  /* 0x00000026ff087e24 */ /* 0x000fca000f8e00ff */
[----:B------:R-:W-:-:S04]  /*4c60*/  SHF.L.U32 R8, R8, 0x1f, RZ ;  /* 0x0000001f08087819 */ /* 0x000fc800000006ff */
[----:B------:R1:W2:Y:S01]  /*4c70*/  SYNCS.PHASECHK.TRANS64.TRYWAIT P3, [UR23+0x28c30], R8 ;  /* 0x028c3008ff0075a7 */ /* 0x0002a20008060157 */
[----:B------:R-:W-:Y:S05]  /*4c80*/  @!P0 BRA `(.L_x_413) ;  /* 0x0000000000048947 */ /* 0x000fea0003800000 */
[----:B------:R-:W-:Y:S01]  /*4c90*/  BPT.TRAP 0x1 ;  /* 0x000000040000795c */ /* 0x000fe20000300000 */
.L_x_413:
[----:B--2---:R-:W-:Y:S05]  /*4ca0*/  @P3 BRA `(.L_x_414) ;  /* 0x0000000000083947 */ /* 0x004fea0003800000 */
[----:B------:R-:W2:Y:S02]  /*4cb0*/  SYNCS.PHASECHK.TRANS64.TRYWAIT P3, [UR23+0x28c30], R8 ;  /* 0x028c3008ff0075a7 */ /* 0x000ea40008060157 */
[----:B--2---:R-:W-:Y:S05]  /*4cc0*/  @!P3 BRA `(.L_x_415) ;  /* 0x000000c40030b947 */ /* 0x004fea0003800000 */
.L_x_414:
        /* <DEDUP_REMOVED lines=55> */
[----:B------:R-:W-:Y:S01]  /*5040*/  FMUL.FTZ R175, R183, UR22 ;  /* 0x00000016b7af7c20 */ /* 0x000fe20008410000 */
        /* <DEDUP_REMOVED lines=23> */
[----:B--2---:R-:W-:Y:S01]  /*51c0*/  FMNMX.FTZ R162, R165, R156, !PT ;  /* 0x0000009ca5a27209 */ /* 0x004fe20007810000 */
[----:B------:R-:W-:Y:S01]  /*51d0*/  FMUL.FTZ R156, R163, UR22 ;  /* 0x00000016a39c7c20 */ /* 0x000fe20008410000 */
[----:B------:R-:W-:Y:S01]  /*51e0*/  FMUL.FTZ R163, R170, UR22 ;  /* 0x00000016aaa37c20 */ /* 0x000fe20008410000 */
[----:B------:R-:W-:-:S04]  /*51f0*/  FMUL.FTZ R170, R174, UR22 ;  /* 0x00000016aeaa7c20 */ /* 0x000fc80008410000 */
[----:B------:R-:W2:Y:S01]  /*5200*/  MUFU.TANH R168, R168 ;  /* 0x000000a800a87308 */ /* 0x000ea20000002400 */
[----:B0-----:R-:W-:Y:S01]  /*5210*/  FMNMX.FTZ R3, R169, R162, !PT ;  /* 0x000000a2a9037209 */ /* 0x001fe20007810000 */
[----:B------:R-:W-:Y:S01]  /*5220*/  FMUL.FTZ R162, R167, UR22 ;  /* 0x00000016a7a27c20 */ /* 0x000fe20008410000 */
[----:B------:R-:W-:-:S05]  /*5230*/  FMUL.FTZ R167, R179, UR22 ;  /* 0x00000016b3a77c20 */ /* 0x000fca0008410000 */
[----:B------:R-:W0:Y:S01]  /*5240*/  MUFU.TANH R10, R10 ;  /* 0x0000000a000a7308 */ /* 0x000e220000002400 */
[----:B---3--:R-:W-:-:S07]  /*5250*/  FMNMX.FTZ R3, R172, R3, !PT ;  /* 0x00000003ac037209 */ /* 0x008fce0007810000 */
[----:B------:R-:W3:Y:S01]  /*5260*/  MUFU.TANH R11, R11 ;  /* 0x0000000b000b7308 */ /* 0x000ee20000002400 */
[----:B--2---:R-:W-:-:S05]  /*5270*/  FMNMX.FTZ R3, R168, R3, !PT ;  /* 0x00000003a8037209 */ /* 0x004fca0007810000 */
[----:B------:R-:W2:Y:S02]  /*5280*/  SHFL.BFLY PT, R176, R3, 0x2, 0x1f ;  /* 0x0c401f0003b07f89 */ /* 0x000ea400000e0000 */
[----:B------:R-:W4:Y:S01]  /*5290*/  MUFU.TANH R12, R12 ;  /* 0x0000000c000c7308 */ /* 0x000f220000002400 */
[----:B0-----:R-:W-:-:S07]  /*52a0*/  FMNMX.FTZ R174, R10, R9, !PT ;  /* 0x000000090aae7209 */ /* 0x001fce0007810000 */
[----:B------:R-:W0:Y:S08]  /*52b0*/  MUFU.TANH R13, R13 ;  /* 0x0000000d000d7308 */ /* 0x000e300000002400 */
[----:B------:R-:W5:Y:S01]  /*52c0*/  MUFU.TANH R153, R153 ;  /* 0x0000009900997308 */ /* 0x000f620000002400 */
[----:B--2---:R-:W-:-:S07]  /*52d0*/  FMNMX.FTZ R180, R3, R176, !PT ;  /* 0x000000b003b47209 */ /* 0x004fce0007810000 */
[----:B------:R-:W2:Y:S01]  /*52e0*/  MUFU.TANH R156, R156 ;  /* 0x0000009c009c7308 */ /* 0x000ea20000002400 */
[----:B---3--:R-:W-:Y:S01]  /*52f0*/  FMNMX.FTZ R3, R11, R174, !PT ;  /* 0x000000ae0b037209 */ /* 0x008fe20007810000 */
[----:B------:R-:W-:Y:S01]  /*5300*/  FMUL.FTZ R174, R182, UR22 ;  /* 0x00000016b6ae7c20 */ /* 0x000fe20008410000 */
[----:B------:R-:W3:Y:S02]  /*5310*/  SHFL.BFLY PT, R181, R180, 0x1, 0x1f ;  /* 0x0c201f00b4b57f89 */ /* 0x000ee400000e0000 */
[----:B----4-:R-:W-:-:S03]  /*5320*/  FMNMX.FTZ R176, R12, R3, !PT ;  /* 0x000000030cb07209 */ /* 0x010fc60007810000 */
[----:B------:R-:W4:Y:S01]  /*5330*/  MUFU.TANH R159, R159 ;  /* 0x0000009f009f7308 */ /* 0x000f220000002400 */
[----:B0-----:R-:W-:-:S04]  /*5340*/  FMNMX.FTZ R176, R13, R176, !PT ;  /* 0x000000b00db07209 */ /* 0x001fc80007810000 */
[----:B-----5:R-:W-:-:S03]  /*5350*/  FMNMX.FTZ R177, R153, R176, !PT ;  /* 0x000000b099b17209 */ /* 0x020fc60007810000 */
[----:B------:R-:W0:Y:S01]  /*5360*/  MUFU.TANH R162, R162 ;  /* 0x000000a200a27308 */ /* 0x000e220000002400 */
[----:B--2---:R-:W-:-:S07]  /*5370*/  FMNMX.FTZ R176, R156, R177, !PT ;  /* 0x000000b19cb07209 */ /* 0x004fce0007810000 */
[----:B------:R-:W2:Y:S01]  /*5380*/  MUFU.TANH R163, R163 ;  /* 0x000000a300a37308 */ /* 0x000ea20000002400 */
[----:B----4-:R-:W-:Y:S02]  /*5390*/  FMNMX.FTZ R177, R159, R176, !PT ;  /* 0x000000b09fb17209 */ /* 0x010fe40007810000 */
[----:B---3--:R-:W-:-:S05]  /*53a0*/  FMNMX.FTZ R3, R180, R181, !PT ;  /* 0x000000b5b4037209 */ /* 0x008fca0007810000 */
[----:B------:R-:W3:Y:S01]  /*53b0*/  MUFU.TANH R166, R166 ;  /* 0x000000a600a67308 */ /* 0x000ee20000002400 */
[----:B0-----:R-:W-:Y:S01]  /*53c0*/  FMNMX.FTZ R176, R162, R177, !PT ;  /* 0x000000b1a2b07209 */ /* 0x001fe20007810000 */
[C---:B------:R-:W-:Y:S01]  /*53d0*/  FMUL.FTZ R179, R3.reuse, UR20 ;  /* 0x0000001403b37c20 */ /* 0x040fe20008410000 */
[----:B------:R-:W-:-:S03]  /*53e0*/  FADD.FTZ R14, -R3, R14 ;  /* 0x0000000e030e7221 */ /* 0x000fc60000010100 */
[--C-:B------:R-:W-:Y:S01]  /*53f0*/  FFMA.FTZ R178, R4, UR20, -R179.reuse ;  /* 0x0000001404b27c23 */ /* 0x100fe200080108b3 */
[----:B------:R-:W-:Y:S01]  /*5400*/  FMUL.FTZ R14, R14, UR20 ;  /* 0x000000140e0e7c20 */ /* 0x000fe20008410000 */
[----:B------:R-:W0:Y:S01]  /*5410*/  MUFU.TANH R170, R170 ;  /* 0x000000aa00aa7308 */ /* 0x000e220000002400 */
[----:B--2---:R-:W-:Y:S01]  /*5420*/  FMNMX.FTZ R177, R163, R176, !PT ;  /* 0x000000b0a3b17209 */ /* 0x004fe20007810000 */
[--C-:B------:R-:W-:Y:S01]  /*5430*/  FFMA.FTZ R15, R15, UR20, -R179.reuse ;  /* 0x000000140f0f7c23 */ /* 0x100fe200080108b3 */
[--C-:B------:R-:W-:Y:S01]  /*5440*/  FFMA.FTZ R20, R20, UR20, -R179.reuse ;  /* 0x0000001414147c23 */ /* 0x100fe200080108b3 */
[--C-:B------:R-:W-:Y:S01]  /*5450*/  FFMA.FTZ R21, R21, UR20, -R179.reuse ;  /* 0x0000001415157c23 */ /* 0x100fe200080108b3 */
[--C-:B------:R-:W-:Y:S01]  /*5460*/  FFMA.FTZ R182, R169, UR20, -R179.reuse ;  /* 0x00000014a9b67c23 */ /* 0x100fe200080108b3 */
[--C-:B------:R-:W-:Y:S01]  /*5470*/  FFMA.FTZ R169, R172, UR20, -R179.reuse ;  /* 0x00000014aca97c23 */ /* 0x100fe200080108b3 */
[--C-:B------:R-:W-:Y:S01]  /*5480*/  FFMA.FTZ R155, R155, UR20, -R179.reuse ;  /* 0x000000149b9b7c23 */ /* 0x100fe200080108b3 */
[----:B------:R-:W2:Y:S01]  /*5490*/  MUFU.TANH R173, R173 ;  /* 0x000000ad00ad7308 */ /* 0x000ea20000002400 */
[----:B---3--:R-:W-:Y:S01]  /*54a0*/  FMNMX.FTZ R177, R166, R177, !PT ;  /* 0x000000b1a6b17209 */ /* 0x008fe20007810000 */
[--C-:B------:R-:W-:Y:S01]  /*54b0*/  FFMA.FTZ R180, R157, UR20, -R179.reuse ;  /* 0x000000149db47c23 */ /* 0x100fe200080108b3 */
[--C-:B------:R-:W-:Y:S01]  /*54c0*/  FFMA.FTZ R157, R158, UR20, -R179.reuse ;  /* 0x000000149e9d7c23 */ /* 0x100fe200080108b3 */
[--C-:B------:R-:W-:Y:S01]  /*54d0*/  FFMA.FTZ R160, R160, UR20, -R179.reuse ;  /* 0x00000014a0a07c23 */ /* 0x100fe200080108b3 */
[--C-:B------:R-:W-:Y:S01]  /*54e0*/  FFMA.FTZ R161, R161, UR20, -R179.reuse ;  /* 0x00000014a1a17c23 */ /* 0x100fe200080108b3 */
[--C-:B------:R-:W-:Y:S01]  /*54f0*/  FFMA.FTZ R164, R164, UR20, -R179.reuse ;  /* 0x00000014a4a47c23 */ /* 0x100fe200080108b3 */
[--C-:B------:R-:W-:Y:S01]  /*5500*/  FFMA.FTZ R165, R165, UR20, -R179.reuse ;  /* 0x00000014a5a57c23 */ /* 0x100fe200080108b3 */
[----:B------:R-:W3:Y:S01]  /*5510*/  MUFU.TANH R171, R171 ;  /* 0x000000ab00ab7308 */ /* 0x000ee20000002400 */
[----:B0-----:R-:W-:Y:S01]  /*5520*/  FMNMX.FTZ R176, R170, R177, !PT ;  /* 0x000000b1aab07209 */ /* 0x001fe20007810000 */
[----:B------:R-:W-:-:S06]  /*5530*/  FFMA.FTZ R168, R168, UR20, -R179 ;  /* 0x00000014a8a87c23 */ /* 0x000fcc00080108b3 */
[----:B------:R-:W0:Y:S01]  /*5540*/  MUFU.TANH R167, R167 ;  /* 0x000000a700a77308 */ /* 0x000e220000002400 */
[----:B--2---:R-:W-:-:S07]  /*5550*/  FMNMX.FTZ R4, R173, R176, !PT ;  /* 0x000000b0ad047209 */ /* 0x004fce0007810000 */
[----:B------:R-:W2:Y:S01]  /*5560*/  MUFU.TANH R174, R174 ;  /* 0x000000ae00ae7308 */ /* 0x000ea20000002400 */
[----:B---3--:R-:W-:-:S07]  /*5570*/  FMNMX.FTZ R4, R171, R4, !PT ;  /* 0x00000004ab047209 */ /* 0x008fce0007810000 */
[----:B------:R-:W3:Y:S01]  /*5580*/  MUFU.TANH R175, R175 ;  /* 0x000000af00af7308 */ /* 0x000ee20000002400 */
[----:B0-----:R-:W-:-:S07]  /*5590*/  FMNMX.FTZ R177, R167, R4, !PT ;  /* 0x00000004a7b17209 */ /* 0x001fce0007810000 */
[----:B------:R0:W-:Y:S01]  /*55a0*/  MUFU.EX2 R176, R178 ;  /* 0x000000b200b07308 */ /* 0x0001e20000000800 */
[----:B--2---:R-:W-:Y:S01]  /*55b0*/  FMNMX.FTZ R4, R174, R177, !PT ;  /* 0x000000b1ae047209 */ /* 0x004fe20007810000 */
[----:B------:R-:W-:Y:S01]  /*55c0*/  FFMA.FTZ R177, R152, UR20, -R179 ;  /* 0x0000001498b17c23 */ /* 0x000fe200080108b3 */
[----:B------:R-:W-:-:S05]  /*55d0*/  IMAD.MOV R152, RZ, RZ, -R18 ;  /* 0x000000ffff987224 */ /* 0x000fca00078e0a12 */
[----:B------:R-:W2:Y:S01]  /*55e0*/  MUFU.EX2 R14, R14 ;  /* 0x0000000e000e7308 */ /* 0x000ea20000000800 */
[----:B---3--:R-:W-:Y:S01]  /*55f0*/  FMNMX.FTZ R4, R175, R4, !PT ;  /* 0x00000004af047209 */ /* 0x008fe20007810000 */
[----:B0-----:R-:W-:Y:S01]  /*5600*/  FFMA.FTZ R178, R154, UR20, -R179 ;  /* 0x000000149ab27c23 */ /* 0x001fe200080108b3 */
[----:B------:R-:W-:-:S03]  /*5610*/  ISETP.NE.AND P3, PT, R17, R152, PT ;  /* 0x000000981100720c */ /* 0x000fc60003f65270 */
[----:B------:R-:W0:Y:S02]  /*5620*/  SHFL.BFLY PT, R181, R4, 0x2, 0x1f ;  /* 0x0c401f0004b57f89 */ /* 0x000e2400000e0000 */
[----:B------:R-:W3:Y:S08]  /*5630*/  MUFU.EX2 R15, R15 ;  /* 0x0000000f000f7308 */ /* 0x000ef00000000800 */
[----:B------:R-:W4:Y:S01]  /*5640*/  MUFU.EX2 R20, R20 ;  /* 0x0000001400147308 */ /* 0x000f220000000800 */
[-C--:B--2---:R-:W-:Y:S01]  /*5650*/  FMUL.FTZ R24, R24, R14.reuse ;  /* 0x0000000e18187220 */ /* 0x084fe20000410000 */
[-C--:B------:R-:W-:Y:S01]  /*5660*/  FMUL.FTZ R25, R25, R14.reuse ;  /* 0x0000000e19197220 */ /* 0x080fe20000410000 */
[-C--:B------:R-:W-:Y:S01]  /*5670*/  FMUL.FTZ R28, R28, R14.reuse ;  /* 0x0000000e1c1c7220 */ /* 0x080fe20000410000 */
[-C--:B------:R-:W-:Y:S01]  /*5680*/  FMUL.FTZ R29, R29, R14.reuse ;  /* 0x0000000e1d1d7220 */ /* 0x080fe20000410000 */
[-C--:B------:R-:W-:Y:S01]  /*5690*/  FMUL.FTZ R32, R32, R14.reuse ;  /* 0x0000000e20207220 */ /* 0x080fe20000410000 */
[-C--:B------:R-:W-:Y:S01]  /*56a0*/  FMUL.FTZ R33, R33, R14.reuse ;  /* 0x0000000e21217220 */ /* 0x080fe20000410000 */
[-C--:B------:R-:W-:Y:S01]  /*56b0*/  FMUL.FTZ R36, R36, R14.reuse ;  /* 0x0000000e24247220 */ /* 0x080fe20000410000 */
[----:B------:R-:W-:Y:S01]  /*56c0*/  MUFU.EX2 R21, R21 ;  /* 0x0000001500157308 */ /* 0x000fe20000000800 */
[----:B---3--:R-:W-:Y:S01]  /*56d0*/  FFMA.FTZ R5, R14, R5, R15 ;  /* 0x000000050e057223 */ /* 0x008fe2000001000f */
[-C--:B------:R-:W-:Y:S01]  /*56e0*/  FMUL.FTZ R37, R37, R14.reuse ;  /* 0x0000000e25257220 */ /* 0x080fe20000410000 */
[-C--:B------:R-:W-:Y:S01]  /*56f0*/  FMUL.FTZ R40, R40, R14.reuse ;  /* 0x0000000e28287220 */ /* 0x080fe20000410000 */
[-C--:B------:R-:W-:Y:S01]  /*5700*/  FMUL.FTZ R41, R41, R14.reuse ;  /* 0x0000000e29297220 */ /* 0x080fe20000410000 */
[----:B------:R-:W-:Y:S01]  /*5710*/  FADD.FTZ R5, R176, R5 ;  /* 0x00000005b0057221 */ /* 0x000fe20000010000 */
[----:B0-----:R-:W-:Y:S01]  /*5720*/  FMNMX.FTZ R181, R4, R181, !PT ;  /* 0x000000b504b57209 */ /* 0x001fe20007810000 */
[-C--:B------:R-:W-:Y:S01]  /*5730*/  FMUL.FTZ R44, R44, R14.reuse ;  /* 0x0000000e2c2c7220 */ /* 0x080fe20000410000 */
[----:B------:R-:W-:Y:S01]  /*5740*/  MUFU.EX2 R177, R177 ;  /* 0x000000b100b17308 */ /* 0x000fe20000000800 */
[-C--:B------:R-:W-:Y:S01]  /*5750*/  FMUL.FTZ R45, R45, R14.reuse ;  /* 0x0000000e2d2d7220 */ /* 0x080fe20000410000 */
[-C--:B------:R-:W-:Y:S01]  /*5760*/  FMUL.FTZ R48, R48, R14.reuse ;  /* 0x0000000e30307220 */ /* 0x080fe20000410000 */
[----:B------:R-:W0:Y:S01]  /*5770*/  SHFL.BFLY PT, R4, R181, 0x1, 0x1f ;  /* 0x0c201f00b5047f89 */ /* 0x000e2200000e0000 */
        /* <DEDUP_REMOVED lines=23> */
[----:B0-----:R-:W-:Y:S01]  /*58f0*/  FMNMX.FTZ R4, R181, R4, !PT ;  /* 0x00000004b5047209 */ /* 0x001fe20007810000 */
[-C--:B------:R-:W-:Y:S01]  /*5900*/  FMUL.FTZ R89, R89, R14.reuse ;  /* 0x0000000e59597220 */ /* 0x080fe20000410000 */
[-C--:B------:R-:W-:Y:S01]  /*5910*/  FMUL.FTZ R92, R92, R14.reuse ;  /* 0x0000000e5c5c7220 */ /* 0x080fe20000410000 */
[-C--:B------:R-:W-:Y:S01]  /*5920*/  FMUL.FTZ R93, R93, R14.reuse ;  /* 0x0000000e5d5d7220 */ /* 0x080fe20000410000 */
[-C--:B------:R-:W-:Y:S01]  /*5930*/  FMUL.FTZ R96, R96, R14.reuse ;  /* 0x0000000e60607220 */ /* 0x080fe20000410000 */
[C---:B------:R-:W-:Y:S01]  /*5940*/  FADD.FTZ R9, -R4.reuse, R9 ;  /* 0x0000000904097221 */ /* 0x040fe20000010100 */
[----:B------:R-:W-:Y:S01]  /*5950*/  FMUL.FTZ R154, R4, UR20 ;  /* 0x00000014049a7c20 */ /* 0x000fe20008410000 */
[----:B------:R-:W-:Y:S01]  /*5960*/  MUFU.EX2 R157, R157 ;  /* 0x0000009d009d7308 */ /* 0x000fe20000000800 */
[----:B------:R-:W-:Y:S01]  /*5970*/  FMUL.FTZ R97, R97, R14 ;  /* 0x0000000e61617220 */ /* 0x000fe20000410000 */
[----:B------:R-:W-:Y:S01]  /*5980*/  FMUL.FTZ R9, R9, UR20 ;  /* 0x0000001409097c20 */ /* 0x000fe20008410000 */
        /* <DEDUP_REMOVED lines=10> */
[----:B------:R-:W-:Y:S02]  /*5a30*/  IMAD.U32 R153, RZ, RZ, UR21 ;  /* 0x00000015ff997e24 */ /* 0x000fe4000f8e00ff */
[--C-:B------:R-:W-:Y:S01]  /*5a40*/  FFMA.FTZ R159, R159, UR20, -R154.reuse ;  /* 0x000000149f9f7c23 */ /* 0x100fe2000801089a */
[----:B------:R-:W-:Y:S01]  /*5a50*/  FFMA.FTZ R206, R162, UR20, -R154 ;  /* 0x00000014a2ce7c23 */ /* 0x000fe2000801089a */
[----:B------:R-:W0:Y:S01]  /*5a60*/  MUFU.EX2 R10, R10 ;  /* 0x0000000a000a7308 */ /* 0x000e220000000800 */
[----:B------:R-:W-:Y:S01]  /*5a70*/  @!P1 PRMT R152, RZ, 0x654, R152 ;  /* 0x00000654ff989816 */ /* 0x000fe20000000098 */
[----:B------:R-:W-:Y:S02]  /*5a80*/  @!P3 IMAD R153, R153, 0x40, R16 ;  /* 0x000000409999b824 */ /* 0x000fe400078e0210 */
[--C-:B------:R-:W-:Y:S01]  /*5a90*/  FFMA.FTZ R163, R163, UR20, -R154.reuse ;  /* 0x00000014a3a37c23 */ /* 0x100fe2000801089a */
[--C-:B------:R-:W-:Y:S01]  /*5aa0*/  FFMA.FTZ R208, R166, UR20, -R154.reuse ;  /* 0x00000014a6d07c23 */ /* 0x100fe2000801089a */
[----:B------:R4:W-:Y:S01]  /*5ab0*/  @!P1 SYNCS.ARRIVE.TRANS64.RED.A1T0 RZ, [R152+URZ], RZ ;  /* 0x000000ff98ff99a7 */ /* 0x0009e2000810043f */
[--C-:B------:R-:W-:Y:S01]  /*5ac0*/  FFMA.FTZ R170, R170, UR20, -R154.reuse ;  /* 0x00000014aaaa7c23 */ /* 0x100fe2000801089a */
[----:B------:R-:W-:Y:S01]  /*5ad0*/  @!P3 LEA R153, R153, UR42, 0x2 ;  /* 0x0000002a9999bc11 */ /* 0x000fe2000f8e10ff */
[----:B------:R-:W2:Y:S01]  /*5ae0*/  MUFU.EX2 R11, R11 ;  /* 0x0000000b000b7308 */ /* 0x000ea20000000800 */
[--C-:B------:R-:W-:Y:S01]  /*5af0*/  FFMA.FTZ R171, R171, UR20, -R154.reuse ;  /* 0x00000014abab7c23 */ /* 0x100fe2000801089a */
[--C-:B------:R-:W-:Y:S01]  /*5b00*/  FFMA.FTZ R167, R167, UR20, -R154.reuse ;  /* 0x00000014a7a77c23 */ /* 0x100fe2000801089a */
[--C-:B------:R-:W-:Y:S01]  /*5b10*/  FFMA.FTZ R162, R174, UR20, -R154.reuse ;  /* 0x00000014aea27c23 */ /* 0x100fe2000801089a */
[----:B------:R-:W-:Y:S01]  /*5b20*/  @!P3 STS [R153+0x28800], R14 ;  /* 0x0288000e9900b388 */ /* 0x000fe20000000800 */
[----:B----4-:R-:W-:Y:S01]  /*5b30*/  FADD.FTZ R152, R20, R5 ;  /* 0x0000000514987221 */ /* 0x010fe20000010000 */
[----:B------:R-:W-:Y:S01]  /*5b40*/  FFMA.FTZ R175, R175, UR20, -R154 ;  /* 0x00000014afaf7c23 */ /* 0x000fe2000801089a */
[----:B------:R-:W-:Y:S01]  /*5b50*/  FMUL.FTZ R100, R100, R14 ;  /* 0x0000000e64647220 */ /* 0x000fe20000410000 */
[----:B------:R-:W3:Y:S01]  /*5b60*/  MUFU.EX2 R12, R12 ;  /* 0x0000000c000c7308 */ /* 0x000ee20000000800 */
[----:B0-----:R-:W-:Y:S01]  /*5b70*/  FFMA.FTZ R6, R9, R6, R10 ;  /* 0x0000000609067223 */ /* 0x001fe2000001000a */
[----:B------:R-:W-:Y:S01]  /*5b80*/  FADD.FTZ R152, R21, R152 ;  /* 0x0000009815987221 */ /* 0x000fe20000010000 */
[----:B------:R0:W-:Y:S01]  /*5b90*/  @!P3 STS [R153+0x28820], R9 ;  /* 0x028820099900b388 */ /* 0x0001e20000000800 */
[-C--:B------:R-:W-:Y:S01]  /*5ba0*/  FMUL.FTZ R101, R101, R14.reuse ;  /* 0x0000000e65657220 */ /* 0x080fe20000410000 */
[-C--:B------:R-:W-:Y:S01]  /*5bb0*/  FMUL.FTZ R104, R104, R14.reuse ;  /* 0x0000000e68687220 */ /* 0x080fe20000410000 */
[-C--:B------:R-:W-:Y:S01]  /*5bc0*/  FMUL.FTZ R105, R105, R14.reuse ;  /* 0x0000000e69697220 */ /* 0x080fe20000410000 */
[-C--:B------:R-:W-:Y:S01]  /*5bd0*/  FMUL.FTZ R108, R108, R14.reuse ;  /* 0x0000000e6c6c7220 */ /* 0x080fe20000410000 */
[----:B------:R-:W4:Y:S01]  /*5be0*/  MUFU.EX2 R13, R13 ;  /* 0x0000000d000d7308 */ /* 0x000f220000000800 */
[----:B--2---:R-:W-:Y:S01]  /*5bf0*/  FADD.FTZ R5, R11, R6 ;  /* 0x000000060b057221 */ /* 0x004fe20000010000 */
[-C--:B------:R-:W-:Y:S01]  /*5c00*/  FMUL.FTZ R109, R109, R14.reuse ;  /* 0x0000000e6d6d7220 */ /* 0x080fe20000410000 */
[-C--:B------:R-:W-:Y:S01]  /*5c10*/  FMUL.FTZ R112, R112, R14.reuse ;  /* 0x0000000e70707220 */ /* 0x080fe20000410000 */
[-C--:B------:R-:W-:Y:S01]  /*5c20*/  FMUL.FTZ R113, R113, R14.reuse ;  /* 0x0000000e71717220 */ /* 0x080fe20000410000 */
[----:B0-----:R-:W-:Y:S01]  /*5c30*/  FADD.FTZ R153, R177, R152 ;  /* 0x00000098b1997221 */ /* 0x001fe20000010000 */
[-C--:B------:R-:W-:Y:S01]  /*5c40*/  FMUL.FTZ R116, R116, R14.reuse ;  /* 0x0000000e74747220 */ /* 0x080fe20000410000 */
[-C--:B------:R-:W-:Y:S01]  /*5c50*/  FMUL.FTZ R117, R117, R14.reuse ;  /* 0x0000000e75757220 */ /* 0x080fe20000410000 */
[----:B------:R-:W0:Y:S01]  /*5c60*/  MUFU.EX2 R172, R172 ;  /* 0x000000ac00ac7308 */ /* 0x000e220000000800 */
[----:B---3--:R-:W-:Y:S01]  /*5c70*/  FADD.FTZ R6, R12, R5 ;  /* 0x000000050c067221 */ /* 0x008fe20000010000 */
[----:B------:R-:W-:Y:S01]  /*5c80*/  FADD.FTZ R152, R178, R153 ;  /* 0x00000099b2987221 */ /* 0x000fe20000010000 */
[-C--:B------:R-:W-:Y:S01]  /*5c90*/  FMUL.FTZ R120, R120, R14.reuse ;  /* 0x0000000e78787220 */ /* 0x080fe20000410000 */
[-C--:B------:R-:W-:Y:S01]  /*5ca0*/  FMUL.FTZ R121, R121, R14.reuse ;  /* 0x0000000e79797220 */ /* 0x080fe20000410000 */
[-C--:B------:R-:W-:Y:S01]  /*5cb0*/  FMUL.FTZ R124, R124, R14.reuse ;  /* 0x0000000e7c7c7220 */ /* 0x080fe20000410000 */
[----:B------:R-:W-:Y:S01]  /*5cc0*/  FADD.FTZ R153, R155, R152 ;  /* 0x000000989b997221 */ /* 0x000fe20000010000 */
[-C--:B------:R-:W-:Y:S01]  /*5cd0*/  FMUL.FTZ R125, R125, R14.reuse ;  /* 0x0000000e7d7d7220 */ /* 0x080fe20000410000 */
[----:B------:R-:W2:Y:S01]  /*5ce0*/  MUFU.EX2 R179, R179 ;  /* 0x000000b300b37308 */ /* 0x000ea20000000800 */
[----:B----4-:R-:W-:Y:S01]  /*5cf0*/  FADD.FTZ R5, R13, R6 ;  /* 0x000000060d057221 */ /* 0x010fe20000010000 */
[----:B------:R-:W-:Y:S01]  /*5d00*/  FADD.FTZ R152, R180, R153 ;  /* 0x00000099b4987221 */ /* 0x000fe20000010000 */
[-C--:B------:R-:W-:Y:S01]  /*5d10*/  FMUL.FTZ R128, R128, R14.reuse ;  /* 0x0000000e80807220 */ /* 0x080fe20000410000 */
[-C--:B------:R-:W-:Y:S01]  /*5d20*/  FMUL.FTZ R129, R129, R14.reuse ;  /* 0x0000000e81817220 */ /* 0x080fe20000410000 */
[-C--:B------:R-:W-:Y:S01]  /*5d30*/  FMUL.FTZ R132, R132, R14.reuse ;  /* 0x0000000e84847220 */ /* 0x080fe20000410000 */
[----:B------:R-:W-:Y:S01]  /*5d40*/  FADD.FTZ R153, R157, R152 ;  /* 0x000000989d997221 */ /* 0x000fe20000010000 */
        /* <DEDUP_REMOVED lines=12> */
[----:B------:R-:W-:Y:S01]  /*5e10*/  FMUL.FTZ R149, R149, R14 ;  /* 0x0000000e95957220 */ /* 0x000fe20000410000 */
[----:B------:R-:W-:Y:S01]  /*5e20*/  F2FP.BF16.F32.PACK_AB R154, R21, R20 ;  /* 0x00000014159a723e */ /* 0x000fe200000010ff */
[----:B------:R-:W-:Y:S01]  /*5e30*/  FMUL.FTZ R26, R26, R9 ;  /* 0x000000091a1a7220 */ /* 0x000fe20000410000 */
[----:B------:R-:W-:Y:S01]  /*5e40*/  F2FP.BF16.F32.PACK_AB R158, R180, R155 ;  /* 0x0000009bb49e723e */ /* 0x000fe200000010ff */
[-C--:B------:R-:W-:Y:S01]  /*5e50*/  FMUL.FTZ R27, R27, R9.reuse ;  /* 0x000000091b1b7220 */ /* 0x080fe20000410000 */
[----:B------:R-:W2:Y:S01]  /*5e60*/  MUFU.EX2 R206, R206 ;  /* 0x000000ce00ce7308 */ /* 0x000ea20000000800 */
[----:B---3--:R-:W-:Y:S01]  /*5e70*/  FADD.FTZ R5, R159, R6 ;  /* 0x000000069f057221 */ /* 0x008fe20000010000 */
[----:B------:R-:W-:Y:S01]  /*5e80*/  F2FP.BF16.F32.PACK_AB R155, R13, R12 ;  /* 0x0000000c0d9b723e */ /* 0x000fe200000010ff */
[----:B------:R-:W-:Y:S01]  /*5e90*/  FMUL.FTZ R30, R30, R9 ;  /* 0x000000091e1e7220 */ /* 0x000fe20000410000 */
[----:B------:R-:W-:Y:S01]  /*5ea0*/  F2FP.BF16.F32.PACK_AB R156, R178, R177 ;  /* 0x000000b1b29c723e */ /* 0x000fe200000010ff */
[-C--:B------:R-:W-:Y:S01]  /*5eb0*/  FMUL.FTZ R31, R31, R9.reuse ;  /* 0x000000091f1f7220 */ /* 0x080fe20000410000 */
[-C--:B------:R-:W-:Y:S01]  /*5ec0*/  FMUL.FTZ R34, R34, R9.reuse ;  /* 0x0000000922227220 */ /* 0x080fe20000410000 */
[----:B------:R-:W-:Y:S01]  /*5ed0*/  FMUL.FTZ R35, R35, R9 ;  /* 0x0000000923237220 */ /* 0x000fe20000410000 */
[----:B------:R-:W3:Y:S01]  /*5ee0*/  MUFU.EX2 R161, R161 ;  /* 0x000000a100a17308 */ /* 0x000ee20000000800 */
[C---:B0-----:R-:W-:Y:S01]  /*5ef0*/  FADD.FTZ R152, R160.reuse, R153 ;  /* 0x00000099a0987221 */ /* 0x041fe20000010000 */
[----:B------:R-:W-:Y:S01]  /*5f00*/  F2FP.BF16.F32.PACK_AB R160, R160, R157 ;  /* 0x0000009da0a0723e */ /* 0x000fe200000010ff */
[-C--:B------:R-:W-:Y:S01]  /*5f10*/  FMUL.FTZ R38, R38, R9.reuse ;  /* 0x0000000926267220 */ /* 0x080fe20000410000 */
[----:B------:R-:W-:Y:S01]  /*5f20*/  F2FP.BF16.F32.PACK_AB R157, R179, R172 ;  /* 0x000000acb39d723e */ /* 0x000fe200000010ff */
[-C--:B------:R-:W-:Y:S01]  /*5f30*/  FMUL.FTZ R39, R39, R9.reuse ;  /* 0x0000000927277220 */ /* 0x080fe20000410000 */
[-C--:B------:R-:W-:Y:S01]  /*5f40*/  FMUL.FTZ R42, R42, R9.reuse ;  /* 0x000000092a2a7220 */ /* 0x080fe20000410000 */
[----:B------:R-:W-:Y:S01]  /*5f50*/  FMUL.FTZ R43, R43, R9 ;  /* 0x000000092b2b7220 */ /* 0x000fe20000410000 */
[----:B------:R-:W0:Y:S01]  /*5f60*/  MUFU.EX2 R163, R163 ;  /* 0x000000a300a37308 */ /* 0x000e220000000800 */
[C---:B--2---:R-:W-:Y:S01]  /*5f70*/  FADD.FTZ R6, R206.reuse, R5 ;  /* 0x00000005ce067221 */ /* 0x044fe20000010000 */
[----:B------:R-:W-:Y:S01]  /*5f80*/  F2FP.BF16.F32.PACK_AB R159, R206, R159 ;  /* 0x0000009fce9f723e */ /* 0x000fe200000010ff */
[-C--:B------:R-:W-:Y:S01]  /*5f90*/  FMUL.FTZ R46, R46, R9.reuse ;  /* 0x000000092e2e7220 */ /* 0x080fe20000410000 */
[-C--:B------:R-:W-:Y:S01]  /*5fa0*/  FMUL.FTZ R47, R47, R9.reuse ;  /* 0x000000092f2f7220 */ /* 0x080fe20000410000 */
[-C--:B------:R-:W-:Y:S01]  /*5fb0*/  FMUL.FTZ R50, R50, R9.reuse ;  /* 0x0000000932327220 */ /* 0x080fe20000410000 */
[-C--:B------:R-:W-:Y:S01]  /*5fc0*/  FMUL.FTZ R51, R51, R9.reuse ;  /* 0x0000000933337220 */ /* 0x080fe20000410000 */
[----:B------:R-:W-:Y:S01]  /*5fd0*/  FMUL.FTZ R54, R54, R9 ;  /* 0x0000000936367220 */ /* 0x000fe20000410000 */
[----:B------:R-:W2:Y:S01]  /*5fe0*/  MUFU.EX2 R164, R164 ;  /* 0x000000a400a47308 */ /* 0x000ea20000000800 */
[----:B---3--:R-:W-:Y:S01]  /*5ff0*/  FADD.FTZ R153, R161, R152 ;  /* 0x00000098a1997221 */ /* 0x008fe20000010000 */
[----:B------:R-:W-:Y:S01]  /*6000*/  F2FP.BF16.F32.PACK_AB R152, R176, R15 ;  /* 0x0000000fb098723e */ /* 0x000fe200000010ff */
        /* <DEDUP_REMOVED lines=15> */
[----:B------:R-:W-:Y:S01]  /*6100*/  F2FP.BF16.F32.PACK_AB R153, R11, R10 ;  /* 0x0000000a0b99723e */ /* 0x000fe200000010ff */
[----:B------:R-:W-:Y:S01]  /*6110*/  BAR.SYNC.DEFER_BLOCKING 0xf, 0x100 ;  /* 0x03c4000000007b1d */ /* 0x000fe20000010000 */
[-C--:B------:R-:W-:Y:S01]  /*6120*/  FMUL.FTZ R78, R78, R9.reuse ;  /* 0x000000094e4e7220 */ /* 0x080fe20000410000 */
[-C--:B------:R-:W-:Y:S01]  /*6130*/  FMUL.FTZ R79, R79, R9.reuse ;  /* 0x000000094f4f7220 */ /* 0x080fe20000410000 */
[-C--:B------:R-:W-:Y:S01]  /*6140*/  FMUL.FTZ R82, R82, R9.reuse ;  /* 0x0000000952527220 */ /* 0x080fe20000410000 */
[-C--:B------:R-:W-:Y:S01]  /*6150*/  FMUL.FTZ R83, R83, R9.reuse ;  /* 0x0000000953537220 */ /* 0x080fe20000410000 */
[-C--:B------:R-:W-:Y:S01]  /*6160*/  FMUL.FTZ R86, R86, R9.reuse ;  /* 0x0000000956567220 */ /* 0x080fe20000410000 */
[----:B------:R-:W2:Y:S01]  /*6170*/  MUFU.EX2 R170, R170 ;  /* 0x000000aa00aa7308 */ /* 0x000ea20000000800 */
        /* <DEDUP_REMOVED lines=17> */
[----:B------:R2:W-:Y:S01]  /*6290*/  STSM.16.M88.4 [R19+0x26800], R152 ;  /* 0x0268009813007844 */ /* 0x0005e20000000200 */
[-C--:B------:R-:W-:Y:S01]  /*62a0*/  FMUL.FTZ R111, R111, R9.reuse ;  /* 0x000000096f6f7220 */ /* 0x080fe20000410000 */
[-C--:B------:R-:W-:Y:S01]  /*62b0*/  FMUL.FTZ R114, R114, R9.reuse ;  /* 0x0000000972727220 */ /* 0x080fe20000410000 */
[-C--:B------:R-:W-:Y:S01]  /*62c0*/  FMUL.FTZ R115, R115, R9.reuse ;  /* 0x0000000973737220 */ /* 0x080fe20000410000 */
[----:B------:R2:W-:Y:S01]  /*62d0*/  STSM.16.M88.4 [R22], R156 ;  /* 0x0000009c16007844 */ /* 0x0005e20000000200 */
[-C--:B------:R-:W-:Y:S01]  /*62e0*/  FMUL.FTZ R118, R118, R9.reuse ;  /* 0x0000000976767220 */ /* 0x080fe20000410000 */
[----:B------:R-:W4:Y:S01]  /*62f0*/  MUFU.EX2 R171, R171 ;  /* 0x000000ab00ab7308 */ /* 0x000f220000000800 */
        /* <DEDUP_REMOVED lines=15> */
[----:B------:R0:W5:Y:S01]  /*63f0*/  MUFU.EX2 R167, R162 ;  /* 0x000000a200a77308 */ /* 0x0001620000000800 */
[----:B----4-:R-:W-:Y:S01]  /*6400*/  FADD.FTZ R15, R171, R6 ;  /* 0x00000006ab0f7221 */ /* 0x010fe20000010000 */
[-C--:B------:R-:W-:Y:S01]  /*6410*/  FMUL.FTZ R143, R143, R9.reuse ;  /* 0x000000098f8f7220 */ /* 0x080fe20000410000 */
[-C--:B------:R-:W-:Y:S01]  /*6420*/  FMUL.FTZ R146, R146, R9.reuse ;  /* 0x0000000992927220 */ /* 0x080fe20000410000 */
[-C--:B------:R-:W-:Y:S01]  /*6430*/  FMUL.FTZ R147, R147, R9.reuse ;  /* 0x0000000993937220 */ /* 0x080fe20000410000 */
[-C--:B------:R-:W-:Y:S01]  /*6440*/  FMUL.FTZ R150, R150, R9.reuse ;  /* 0x0000000996967220 */ /* 0x080fe20000410000 */
[----:B------:R-:W-:-:S02]  /*6450*/  FMUL.FTZ R151, R151, R9 ;  /* 0x0000000997977220 */ /* 0x000fc40000410000 */
[----:B------:R-:W4:Y:S01]  /*6460*/  MUFU.EX2 R169, R169 ;  /* 0x000000a900a97308 */ /* 0x000f220000000800 */
[----:B---3--:R-:W-:Y:S01]  /*6470*/  FADD.FTZ R6, R174, R15 ;  /* 0x0000000fae067221 */ /* 0x008fe20000010000 */
[----:B0-----:R-:W-:Y:S02]  /*6480*/  F2FP.BF16.F32.PACK_AB R162, R164, R161 ;  /* 0x000000a1a4a2723e */ /* 0x001fe400000010ff */
[----:B------:R-:W-:Y:S02]  /*6490*/  F2FP.BF16.F32.PACK_AB R161, R208, R163 ;  /* 0x000000a3d0a1723e */ /* 0x000fe400000010ff */
[----:B------:R-:W-:Y:S02]  /*64a0*/  F2FP.BF16.F32.PACK_AB R164, R182, R165 ;  /* 0x000000a5b6a4723e */ /* 0x000fe400000010ff */
[----:B------:R-:W0:Y:S01]  /*64b0*/  MUFU.EX2 R168, R168 ;  /* 0x000000a800a87308 */ /* 0x000e220000000800 */
[----:B-----5:R-:W-:Y:S01]  /*64c0*/  FADD.FTZ R11, R167, R6 ;  /* 0x00000006a70b7221 */ /* 0x020fe20000010000 */
[----:B------:R-:W-:-:S02]  /*64d0*/  F2FP.BF16.F32.PACK_AB R163, R181, R170 ;  /* 0x000000aab5a3723e */ /* 0x000fc400000010ff */
[----:B------:R-:W-:-:S03]  /*64e0*/  F2FP.BF16.F32.PACK_AB R165, R174, R171 ;  /* 0x000000abaea5723e */ /* 0x000fc600000010ff */
[----:B------:R2:W-:Y:S01]  /*64f0*/  STSM.16.M88.4 [R184], R160 ;  /* 0x000000a0b8007844 */ /* 0x0005e20000000200 */
[----:B------:R-:W3:Y:S01]  /*6500*/  MUFU.EX2 R14, R175 ;  /* 0x000000af000e7308 */ /* 0x000ee20000000800 */
[----:B----4-:R-:W-:Y:S01]  /*6510*/  FADD.FTZ R5, R169, R20 ;  /* 0x00000014a9057221 */ /* 0x010fe20000010000 */
[----:B0-----:R-:W-:-:S03]  /*6520*/  F2FP.BF16.F32.PACK_AB R166, R168, R169 ;  /* 0x000000a9a8a6723e */ /* 0x001fc600000010ff */
[----:B------:R-:W-:Y:S01]  /*6530*/  FADD.FTZ R5, R168, R5 ;  /* 0x00000005a8057221 */ /* 0x000fe20000010000 */
[C---:B---3--:R-:W-:Y:S01]  /*6540*/  F2FP.BF16.F32.PACK_AB R167, R14.reuse, R167 ;  /* 0x000000a70ea7723e */ /* 0x048fe200000010ff */
[----:B------:R-:W-:-:S04]  /*6550*/  FADD.FTZ R6, R14, R11 ;  /* 0x0000000b0e067221 */ /* 0x000fc80000010000 */
[----:B------:R2:W-:Y:S01]  /*6560*/  STSM.16.M88.4 [R23], R164 ;  /* 0x000000a417007844 */ /* 0x0005e20000000200 */
[----:B------:R-:W-:Y:S05]  /*6570*/  @!P0 BRA `(.L_x_416) ;  /* 0x0000000000048947 */ /* 0x000fea0003800000 */
[----:B------:R-:W-:Y:S01]  /*6580*/  BPT.TRAP 0x1 ;  /* 0x000000040000795c */ /* 0x000fe20000300000 */
.L_x_416:
[----:B------:R0:W3:Y:S01]  /*6590*/  SYNCS.PHASECHK.TRANS64.TRYWAIT P3, [UR23+0x28c50], R8 ;  /* 0x028c5008ff0075a7 */ /* 0x0000e20008060157 */
[----:B------:R-:W-:Y:S05]  /*65a0*/  @!P0 BRA `(.L_x_417) ;  /* 0x0000000000048947 */ /* 0x000fea0003800000 */
[----:B------:R-:W-:Y:S01]  /*65b0*/  BPT.TRAP 0x1 ;  /* 0x000000040000795c */ /* 0x000fe20000300000 */
.L_x_417:
[----:B---3--:R-:W-:Y:S05]  /*65c0*/  @P3 BRA `(.L_x_418) ;  /* 0x0000000000083947 */ /* 0x008fea0003800000 */
[----:B------:R-:W3:Y:S02]  /*65d0*/  SYNCS.PHASECHK.TRANS64.TRYWAIT P3, [UR23+0x28c50], R8 ;  /* 0x028c5008ff0075a7 */ /* 0x000ee40008060157 */
[----:B---3--:R-:W-:Y:S05]  /*65e0*/  @!P3 BRA `(.L_x_419) ;  /* 0x000000ac0000b947 */ /* 0x008fea0003800000 */
.L_x_418:
[----:B------:R-:W-:Y:S01]  /*65f0*/  ULEA UR10, UR39, UR49, 0xc ;  /* 0x00000031270a7291 */ /* 0x000fe2000f8e603f */
[----:B------:R-:W-:Y:S01]  /*6600*/  WARPGROUP.ARRIVE ;  /* 0x00000000000079c5 */ /* 0x000fe20000000000 */
[----:B------:R-:W-:Y:S01]  /*6610*/  UMOV UR7, 0x40000040 ;  /* 0x4000004000077882 */ /* 0x000fe20000000000 */
[----:B---3--:R-:W-:Y:S01]  /*6620*/  @!P1 VIADD R173, R173, 0x28c60 ;  /* 0x00028c60adad9836 */ /* 0x008fe20000000000 */
        /* <DEDUP_REMOVED lines=30> */
[----:B---3--:R-:W3:Y:S02]  /*6810*/  FENCE.VIEW.ASYNC.S ;  /* 0x00000000000073c6 */ /* 0x008ee40000000000 */
[----:B---3--:R-:W-:Y:S01]  /*6820*/  NOP ;  /* 0x0000000000007918 */ /* 0x008fe20000000000 */
[----:B------:R-:W-:Y:S06]  /*6830*/  BAR.ARV 0xe, 0x100 ;  /* 0x0384000000007b1d */ /* 0x000fec0000002000 */
[----:B------:R3:W-:Y:S01]  /*6840*/  @!P1 SYNCS.ARRIVE.TRANS64.RED.A1T0 RZ, [R173+URZ], RZ ;  /* 0x000000ffadff99a7 */ /* 0x0007e2000810043f */
[----:B------:R-:W-:Y:S05]  /*6850*/  @P2 BRA `(.L_x_420) ;  /* 0xffffffe000d42947 */ /* 0x000fea000383ffff */
.L_x_411:
[----:B------:R-:W4:Y:S01]  /*6860*/  SHFL.BFLY PT, R0, R5, 0x2, 0x1f ;  /* 0x0c401f0005007f89 */ /* 0x000f2200000e0000 */
[----:B------:R-:W-:Y:S01]  /*6870*/  IMAD.MOV R10, RZ, RZ, -R18 ;  /* 0x000000ffff0a7224 */ /* 0x000fe200078e0a12 */
[----:B------:R-:W-:Y:S01]  /*6880*/  UIADD3 UR37, UR37, 0x1, URZ ;  /* 0x0000000125257890 */ /* 0x000fe2000fffe03f */
[----:B------:R-:W-:Y:S01]  /*6890*/  IMAD.U32 R13, RZ, RZ, UR39 ;  /* 0x00000027ff0d7e24 */ /* 0x000fe2000f8e00ff */
[----:B------:R-:W5:Y:S01]  /*68a0*/  SHFL.BFLY PT, R9, R6, 0x2, 0x1f ;  /* 0x0c401f0006097f89 */ /* 0x000f6200000e0000 */
[----:B------:R-:W-:Y:S01]  /*68b0*/  UIADD3 UR39, UR39, 0x1, URZ ;  /* 0x0000000127277890 */ /* 0x000fe2000fffe03f */
[----:B------:R-:W-:Y:S08]  /*68c0*/  BAR.ARV 0x8, 0x100 ;  /* 0x0204000000007b1d */ /* 0x000ff00000002000 */
[----:B------:R-:W-:Y:S01]  /*68d0*/  BAR.SYNC.DEFER_BLOCKING 0xf, 0x100 ;  /* 0x03c4000000007b1d */ /* 0x000fe20000010000 */
[----:B------:R-:W-:Y:S01]  /*68e0*/  ISETP.NE.AND P0, PT, R17, R10, PT ;  /* 0x0000000a1100720c */ /* 0x000fe20003f05270 */
[----:B------:R-:W-:Y:S01]  /*68f0*/  UISETP.NE.AND UP0, UPT, UR39, 0x2, UPT ;  /* 0x000000022700788c */ /* 0x000fe2000bf05270 */
[----:B------:R-:W-:-:S03]  /*6900*/  IMAD.MOV.U32 R20, RZ, RZ, -0x800000 ;  /* 0xff800000ff147424 */ /* 0x000fc600078e00ff */
[----:B------:R-:W-:Y:S01]  /*6910*/  USEL UR4, URZ, 0x1, UP0 ;  /* 0x000000013f047887 */ /* 0x000fe20008000000 */
[----:B----4-:R-:W-:Y:S01]  /*6920*/  FADD.FTZ R0, R0, R5 ;  /* 0x0000000500007221 */ /* 0x010fe20000010000 */
[----:B------:R-:W-:Y:S01]  /*6930*/  IMAD.MOV.U32 R5, RZ, RZ, RZ ;  /* 0x000000ffff057224 */ /* 0x000fe200078e00ff */
[----:B------:R-:W-:Y:S01]  /*6940*/  USEL UR39, UR39, URZ, UP0 ;  /* 0x0000003f27277287 */ /* 0x000fe20008000000 */
[----:B-----5:R-:W-:Y:S02]  /*6950*/  FADD.FTZ R9, R9, R6 ;  /* 0x0000000609097221 */ /* 0x020fe40000010000 */
[----:B-1----:R-:W1:Y:S01]  /*6960*/  SHFL.BFLY PT, R7, R0, 0x1, 0x1f ;  /* 0x0c201f0000077f89 */ /* 0x002e6200000e0000 */
[----:B------:R-:W-:-:S03]  /*6970*/  ULOP3.LUT UR38, UR38, UR4, URZ, 0x3c, !UPT ;  /* 0x0000000426267292 */ /* 0x000fc6000f8e3c3f */
[----:B0-----:R-:W0:Y:S01]  /*6980*/  SHFL.BFLY PT, R8, R9, 0x1, 0x1f ;  /* 0x0c201f0009087f89 */ /* 0x001e2200000e0000 */
[----:B-1----:R-:W-:Y:S01]  /*6990*/  FADD.FTZ R11, R0, R7 ;  /* 0x00000007000b7221 */ /* 0x002fe20000010000 */
[----:B------:R-:W-:Y:S02]  /*69a0*/  IMAD.MOV.U32 R7, RZ, RZ, RZ ;  /* 0x000000ffff077224 */ /* 0x000fe400078e00ff */
[----:B------:R-:W-:Y:S02]  /*69b0*/  @!P0 IMAD R0, R13, 0x40, R16 ;  /* 0x000000400d008824 */ /* 0x000fe400078e0210 */
[----:B0-----:R-:W-:Y:S01]  /*69c0*/  FADD.FTZ R15, R9, R8 ;  /* 0x00000008090f7221 */ /* 0x001fe20000010000 */
[----:B------:R-:W-:Y:S01]  /*69d0*/  FSETP.NE.FTZ.AND P1, PT, R11, RZ, PT ;  /* 0x000000ff0b00720b */ /* 0x000fe20003f35000 */
[----:B------:R-:W-:Y:S01]  /*69e0*/  IMAD.U32 R9, RZ, RZ, UR20 ;  /* 0x00000014ff097e24 */ /* 0x000fe2000f8e00ff */
[----:B------:R-:W-:Y:S01]  /*69f0*/  @!P0 LEA R6, R0, UR42, 0x2 ;  /* 0x0000002a00068c11 */ /* 0x000fe2000f8e10ff */
[----:B------:R-:W-:Y:S01]  /*6a00*/  IMAD.MOV.U32 R0, RZ, RZ, -0x800000 ;  /* 0xff800000ff007424 */ /* 0x000fe200078e00ff */
[----:B------:R-:W-:-:S09]  /*6a10*/  FSETP.NE.FTZ.AND P2, PT, R15, RZ, PT ;  /* 0x000000ff0f00720b */ /* 0x000fd20003f55000 */
[----:B------:R-:W3:Y:S08]  /*6a20*/  @P1 MUFU.RCP R7, R11 ;  /* 0x0000000b00071308 */ /* 0x000ef00000001000 */
[----:B------:R-:W0:Y:S01]  /*6a30*/  @P2 MUFU.RCP R5, R15 ;  /* 0x0000000f00052308 */ /* 0x000e220000001000 */
[-C--:B---3--:R-:W-:Y:S01]  /*6a40*/  FMUL.FTZ R173, R24, R7.reuse ;  /* 0x0000000718ad7220 */ /* 0x088fe20000410000 */
[-C--:B------:R-:W-:Y:S01]  /*6a50*/  FMUL.FTZ R8, R25, R7.reuse ;  /* 0x0000000719087220 */ /* 0x080fe20000410000 */
[----:B------:R-:W-:Y:S05]  /*6a60*/  @!P0 STS [R6+0x28800], R7 ;  /* 0x0288000706008388 */ /* 0x000fea0000000800 */
[----:B------:R-:W1:Y:S01]  /*6a70*/  @P1 MUFU.LG2 R24, R11 ;  /* 0x0000000b00181308 */ /* 0x000e620000000c00 */
[----:B------:R-:W-:Y:S01]  /*6a80*/  FMUL.FTZ R172, R28, R7 ;  /* 0x000000071cac7220 */ /* 0x000fe20000410000 */
[----:B------:R-:W-:-:S02]  /*6a90*/  IMAD.U32 R28, RZ, RZ, UR20 ;  /* 0x00000014ff1c7e24 */ /* 0x000fc4000f8e00ff */
[-C--:B------:R-:W-:Y:S01]  /*6aa0*/  FMUL.FTZ R10, R29, R7.reuse ;  /* 0x000000071d0a7220 */ /* 0x080fe20000410000 */
[-C--:B--2---:R-:W-:Y:S01]  /*6ab0*/  FMUL.FTZ R165, R32, R7.reuse ;  /* 0x0000000720a57220 */ /* 0x084fe20000410000 */
[----:B0-----:R0:W-:Y:S01]  /*6ac0*/  @!P0 STS [R6+0x28820], R5 ;  /* 0x0288200506008388 */ /* 0x0011e20000000800 */
[-C--:B------:R-:W-:Y:S01]  /*6ad0*/  FMUL.FTZ R160, R33, R7.reuse ;  /* 0x0000000721a07220 */ /* 0x080fe20000410000 */
[-C--:B------:R-:W-:Y:S01]  /*6ae0*/  FMUL.FTZ R162, R36, R7.reuse ;  /* 0x0000000724a27220 */ /* 0x080fe20000410000 */
[----:B------:R-:W2:Y:S01]  /*6af0*/  @P2 MUFU.LG2 R25, R15 ;  /* 0x0000000f00192308 */ /* 0x000ea20000000c00 */
        /* <DEDUP_REMOVED lines=57> */
[----:B0-----:R-:W-:Y:S01]  /*6e90*/  @P1 FMUL.FTZ R6, R9, 0.69314718246459960938 ;  /* 0x3f31721809061820 */ /* 0x001fe20000410000 */
[----:B------:R-:W-:Y:S01]  /*6ea0*/  @P2 FMUL.FTZ R28, R28, 0.69314718246459960938 ;  /* 0x3f3172181c1c2820 */ /* 0x000fe20000410000 */
[----:B-1----:R-:W-:Y:S01]  /*6eb0*/  @P1 FMUL.FTZ R7, R24, 0.69314718246459960938 ;  /* 0x3f31721818071820 */ /* 0x002fe20000410000 */
[----:B--2---:R-:W-:Y:S01]  /*6ec0*/  @P2 FMUL.FTZ R25, R25, 0.69314718246459960938 ;  /* 0x3f31721819192820 */ /* 0x004fe20000410000 */
[-C--:B------:R-:W-:Y:S01]  /*6ed0*/  FMUL.FTZ R9, R26, R5.reuse ;  /* 0x000000051a097220 */ /* 0x080fe20000410000 */
[-C--:B------:R-:W-:Y:S01]  /*6ee0*/  FMUL.FTZ R11, R30, R5.reuse ;  /* 0x000000051e0b7220 */ /* 0x080fe20000410000 */
[-C--:B------:R-:W-:Y:S01]  /*6ef0*/  FMUL.FTZ R13, R42, R5.reuse ;  /* 0x000000052a0d7220 */ /* 0x080fe20000410000 */
[-C--:B------:R-:W-:Y:S01]  /*6f00*/  FMUL.FTZ R15, R46, R5.reuse ;  /* 0x000000052e0f7220 */ /* 0x080fe20000410000 */
[----:B------:R-:W-:Y:S01]  /*6f10*/  PLOP3.LUT P0, PT, PT, PT, PT, 0x8, 0x0 ;  /* 0x000000000000781c */ /* 0x000fe20003f0e170 */
        /* <DEDUP_REMOVED lines=63> */
.L_x_392:
[----:B------:R-:W0:Y:S08]  /*7310*/  S2UR UR4, SR_CgaCtaId ;  /* 0x00000000000479c3 */ /* 0x000e300000008800 */
[----:B------:R-:W-:Y:S06]  /*7320*/  BAR.SYNC.DEFER_BLOCKING 0x5, 0x180 ;  /* 0x0146000000007b1d */ /* 0x000fec0000010000 */
[----:B------:R-:W-:Y:S01]  /*7330*/  UMOV UR42, 0x400 ;  /* 0x00000400002a7882 */ /* 0x000fe20000000000 */
[----:B------:R-:W-:Y:S01]  /*7340*/  BSSY B0, `(.L_x_421) ;  /* 0x00002f8000007945 */ /* 0x000fe20003800000 */
[----:B0-----:R-:W-:-:S09]  /*7350*/  ULEA UR42, UR4, UR42, 0x18 ;  /* 0x0000002a042a7291 */ /* 0x001fd2000f8ec03f */
[----:B------:R-:W0:Y:S02]  /*7360*/  LDS.128 R4, [UR42+0x28cd0] ;  /* 0x028cd02aff047984 */ /* 0x000e240008000c00 */
[----:B0-----:R-:W-:Y:S02]  /*7370*/  R2UR UR5, R5 ;  /* 0x00000000050572ca */ /* 0x001fe400000e0000 */
[----:B------:R-:W-:Y:S01]  /*7380*/  R2UR UR6, R6 ;  /* 0x00000000060672ca */ /* 0x000fe200000e0000 */
[----:B------:R-:W-:Y:S06]  /*7390*/  BAR.ARV 0x4, 0x180 ;  /* 0x0106000000007b1d */ /* 0x000fec0000002000 */
[----:B------:R-:W-:Y:S08]  /*73a0*/  @P0 BRA `(.L_x_422) ;  /* 0x0000002000380947 */ /* 0x000ff00003800000 */
[----:B------:R-:W0:Y:S08]  /*73b0*/  S2UR UR4, SR_SWINHI ;  /* 0x00000000000479c3 */ /* 0x000e300000002f00 */
[----:B------:R-:W-:Y:S01]  /*73c0*/  BAR.SYNC.DEFER_BLOCKING 0x1, 0x100 ;  /* 0x0044000000007b1d */ /* 0x000fe20000010000 */
[----:B------:R-:W-:Y:S01]  /*73d0*/  F2FP.BF16.F32.PACK_AB R8, R8, R173 ;  /* 0x000000ad0808723e */ /* 0x000fe200000010ff */
[----:B------:R-:W-:Y:S01]  /*73e0*/  USHF.L.U32 UR10, UR43, 0x2, URZ ;  /* 0x000000022b0a7899 */ /* 0x000fe2000800063f */
[----:B------:R-:W-:Y:S01]  /*73f0*/  F2FP.BF16.F32.PACK_AB R9, R27, R9 ;  /* 0x000000091b09723e */ /* 0x000fe200000010ff */
[----:B------:R-:W-:Y:S01]  /*7400*/  USHF.L.U64.HI UR11, UR43, 0x2, UR44 ;  /* 0x000000022b0b7899 */ /* 0x000fe2000801022c */
[----:B------:R-:W-:-:S02]  /*7410*/  F2FP.BF16.F32.PACK_AB R10, R10, R172 ;  /* 0x000000ac0a0a723e */ /* 0x000fc400000010ff */
[----:B------:R-:W-:Y:S02]  /*7420*/  F2FP.BF16.F32.PACK_AB R11, R31, R11 ;  /* 0x0000000b1f0b723e */ /* 0x000fe400000010ff */
[----:B------:R-:W-:Y:S02]  /*7430*/  F2FP.BF16.F32.PACK_AB R48, R49, R48 ;  /* 0x000000303130723e */ /* 0x000fe400000010ff */
[----:B------:R-:W-:Y:S02]  /*7440*/  F2FP.BF16.F32.PACK_AB R12, R12, R158 ;  /* 0x0000009e0c0c723e */ /* 0x000fe400000010ff */
[----:B------:R-:W-:Y:S02]  /*7450*/  F2FP.BF16.F32.PACK_AB R13, R43, R13 ;  /* 0x0000000d2b0d723e */ /* 0x000fe400000010ff */
[----:B------:R-:W-:Y:S02]  /*7460*/  F2FP.BF16.F32.PACK_AB R14, R45, R14 ;  /* 0x0000000e2d0e723e */ /* 0x000fe400000010ff */
[----:B------:R-:W-:-:S02]  /*7470*/  F2FP.BF16.F32.PACK_AB R15, R47, R15 ;  /* 0x0000000f2f0f723e */ /* 0x000fc400000010ff */
[----:B------:R-:W-:Y:S02]  /*7480*/  F2FP.BF16.F32.PACK_AB R49, R51, R50 ;  /* 0x000000323331723e */ /* 0x000fe400000010ff */
[----:B------:R-:W-:Y:S01]  /*7490*/  F2FP.BF16.F32.PACK_AB R56, R57, R56 ;  /* 0x000000383938723e */ /* 0x000fe200000010ff */
[----:B------:R-:W-:Y:S01]  /*74a0*/  UMOV UR8, UR42 ;  /* 0x0000002a00087c82 */ /* 0x000fe20008000000 */
[----:B0-----:R-:W-:Y:S01]  /*74b0*/  UMOV UR9, UR4 ;  /* 0x0000000400097c82 */ /* 0x001fe20008000000 */
[----:B------:R-:W-:Y:S01]  /*74c0*/  F2FP.BF16.F32.PACK_AB R50, R53, R52 ;  /* 0x000000343532723e */ /* 0x000fe200000010ff */
[----:B------:R-:W-:Y:S01]  /*74d0*/  IMAD.U32 R174, RZ, RZ, UR8 ;  /* 0x00000008ffae7e24 */ /* 0x000fe2000f8e00ff */
[----:B------:R-:W-:Y:S01]  /*74e0*/  F2FP.BF16.F32.PACK_AB R51, R55, R54 ;  /* 0x000000363733723e */ /* 0x000fe200000010ff */
[----:B------:R-:W-:Y:S01]  /*74f0*/  IMAD.U32 R175, RZ, RZ, UR9 ;  /* 0x00000009ffaf7e24 */ /* 0x000fe2000f8e00ff */
[----:B------:R-:W-:Y:S01]  /*7500*/  F2FP.BF16.F32.PACK_AB R57, R59, R58 ;  /* 0x0000003a3b39723e */ /* 0x000fe200000010ff */
[----:B------:R-:W-:Y:S01]  /*7510*/  ULDC.64 UR8, c[0x0][0xc00] ;  /* 0x0003000000087ab9 */ /* 0x000fe20000000a00 */
[----:B------:R-:W-:Y:S01]  /*7520*/  F2FP.BF16.F32.PACK_AB R64, R65, R64 ;  /* 0x000000404140723e */ /* 0x000fe200000010ff */
[----:B------:R-:W-:Y:S01]  /*7530*/  IMAD.WIDE R126, R196, 0x2, R174 ;  /* 0x00000002c47e7825 */ /* 0x000fe200078e02ae */
[----:B------:R-:W-:Y:S01]  /*7540*/  F2FP.BF16.F32.PACK_AB R58, R61, R60 ;  /* 0x0000003c3d3a723e */ /* 0x000fe200000010ff */
[----:B------:R-:W-:Y:S01]  /*7550*/  UISETP.NE.U32.AND UP0, UPT, UR8, URZ, UPT ;  /* 0x0000003f0800728c */ /* 0x000fe2000bf05070 */
[----:B------:R-:W-:Y:S01]  /*7560*/  F2FP.BF16.F32.PACK_AB R59, R63, R62 ;  /* 0x0000003e3f3b723e */ /* 0x000fe200000010ff */
[----:B------:R-:W-:Y:S01]  /*7570*/  UIADD3 UR4, UP1, UR10, UR8, URZ ;  /* 0x000000080a047290 */ /* 0x000fe2000ff3e03f */
[C---:B------:R-:W-:Y:S01]  /*7580*/  IADD3 R177, P1, R126.reuse, 0x20, RZ ;  /* 0x000000207eb17810 */ /* 0x040fe20007f3e0ff */
[----:B------:R-:W-:Y:S01]  /*7590*/  UISETP.NE.AND.EX UP0, UPT, UR9, URZ, UPT, UP0 ;  /* 0x0000003f0900728c */ /* 0x000fe2000bf05300 */
[C---:B------:R-:W-:Y:S01]  /*75a0*/  LOP3.LUT R5, R126.reuse, 0x380, RZ, 0xc0, !PT ;  /* 0x000003807e057812 */ /* 0x040fe200078ec0ff */
[----:B------:R-:W-:Y:S01]  /*75b0*/  UIADD3.X UR7, UR11, UR9, URZ, UP1, !UPT ;  /* 0x000000090b077290 */ /* 0x000fe20008ffe43f */
[C---:B------:R-:W-:Y:S01]  /*75c0*/  IADD3 R179, P0, R126.reuse, 0x40, RZ ;  /* 0x000000407eb37810 */ /* 0x040fe20007f1e0ff */
[--C-:B------:R-:W-:Y:S01]  /*75d0*/  IMAD.X R25, RZ, RZ, R127.reuse, P1 ;  /* 0x000000ffff197224 */ /* 0x100fe200008e067f */
[C---:B------:R-:W-:Y:S01]  /*75e0*/  IADD3 R181, P4, R126.reuse, 0x60, RZ ;  /* 0x000000607eb57810 */ /* 0x040fe20007f9e0ff */
[----:B------:R-:W-:Y:S01]  /*75f0*/  ULDC.64 UR8, c[0x0][0xc08] ;  /* 0x0003020000087ab9 */ /* 0x000fe20000000a00 */
[C---:B------:R-:W-:Y:S01]  /*7600*/  IADD3 R183, P3, R126.reuse, 0x2000, RZ ;  /* 0x000020007eb77810 */ /* 0x040fe20007f7e0ff */
[--C-:B------:R-:W-:Y:S01]  /*7610*/  IMAD.X R29, RZ, RZ, R127.reuse, P0 ;  /* 0x000000ffff1d7224 */ /* 0x100fe200000e067f */
[C---:B------:R-:W-:Y:S01]  /*7620*/  IADD3 R205, P6, R126.reuse, 0x2020, RZ ;  /* 0x000020207ecd7810 */ /* 0x040fe20007fde0ff */
[--C-:B------:R-:W-:Y:S01]  /*7630*/  IMAD.X R33, RZ, RZ, R127.reuse, P4 ;  /* 0x000000ffff217224 */ /* 0x100fe200020e067f */
[C---:B------:R-:W-:Y:S01]  /*7640*/  IADD3 R207, P5, R126.reuse, 0x2040, RZ ;  /* 0x000020407ecf7810 */ /* 0x040fe20007fbe0ff */
[--C-:B------:R-:W-:Y:S01]  /*7650*/  IMAD.X R37, RZ, RZ, R127.reuse, P3 ;  /* 0x000000ffff257224 */ /* 0x100fe200018e067f */
[C---:B------:R-:W-:Y:S01]  /*7660*/  IADD3 R209, P2, R126.reuse, 0x2060, RZ ;  /* 0x000020607ed17810 */ /* 0x040fe20007f5e0ff */
[--C-:B------:R-:W-:Y:S01]  /*7670*/  IMAD.X R41, RZ, RZ, R127.reuse, P6 ;  /* 0x000000ffff297224 */ /* 0x100fe200030e067f */
[----:B------:R-:W-:Y:S01]  /*7680*/  IADD3 R211, P1, R126, 0x4000, RZ ;  /* 0x000040007ed37810 */ /* 0x000fe20007f3e0ff */
[--C-:B------:R-:W-:Y:S01]  /*7690*/  IMAD.X R91, RZ, RZ, R127.reuse, P5 ;  /* 0x000000ffff5b7224 */ /* 0x100fe200028e067f */
[----:B------:R-:W-:Y:S01]  /*76a0*/  SHF.R.U64 R5, R5, 0x3, RZ ;  /* 0x0000000305057819 */ /* 0x000fe200000012ff */
[--C-:B------:R-:W-:Y:S01]  /*76b0*/  IMAD.X R95, RZ, RZ, R127.reuse, P2 ;  /* 0x000000ffff5f7224 */ /* 0x100fe200010e067f */
[----:B------:R-:W-:Y:S01]  /*76c0*/  LOP3.LUT R24, R177, 0x380, RZ, 0xc0, !PT ;  /* 0x00000380b1187812 */ /* 0x000fe200078ec0ff */
[----:B------:R-:W-:Y:S01]  /*76d0*/  IMAD.X R99, RZ, RZ, R127, P1 ;  /* 0x000000ffff637224 */ /* 0x000fe200008e067f */
[----:B------:R-:W-:-:S02]  /*76e0*/  LOP3.LUT R28, R179, 0x380, RZ, 0xc0, !PT ;  /* 0x00000380b31c7812 */ /* 0x000fc400078ec0ff */
[----:B------:R-:W-:Y:S02]  /*76f0*/  LOP3.LUT R36, R183, 0x380, RZ, 0xc0, !PT ;  /* 0x00000380b7247812 */ /* 0x000fe400078ec0ff */
[C---:B------:R-:W-:Y:S02]  /*7700*/  IADD3 R102, P0, R126.reuse, 0x4020, RZ ;  /* 0x000040207e667810 */ /* 0x040fe40007f1e0ff */
[C---:B------:R-:W-:Y:S02]  /*7710*/  IADD3 R106, P4, R126.reuse, 0x4040, RZ ;  /* 0x000040407e6a7810 */ /* 0x040fe40007f9e0ff */
        /* <DEDUP_REMOVED lines=10> */
[----:B------:R-:W-:Y:S01]  /*77c0*/  LOP3.LUT R32, R181, 0x380, RZ, 0xc0, !PT ;  /* 0x00000380b5207812 */ /* 0x000fe200078ec0ff */
[--C-:B------:R-:W-:Y:S01]  /*77d0*/  IMAD.X R123, RZ, RZ, R127.reuse, P2 ;  /* 0x000000ffff7b7224 */ /* 0x100fe200010e067f */
[----:B------:R-:W-:Y:S01]  /*77e0*/  LOP3.LUT R126, R5, R126, RZ, 0x3c, !PT ;  /* 0x0000007e057e7212 */ /* 0x000fe200078e3cff */
[----:B------:R-:W-:Y:S01]  /*77f0*/  IMAD.X R5, RZ, RZ, R127, P1 ;  /* 0x000000ffff057224 */ /* 0x000fe200008e067f */
[----:B------:R-:W-:-:S02]  /*7800*/  SHF.R.U64 R24, R24, 0x3, RZ ;  /* 0x0000000318187819 */ /* 0x000fc400000012ff */
[----:B------:R-:W-:Y:S02]  /*7810*/  SHF.R.U64 R28, R28, 0x3, RZ ;  /* 0x000000031c1c7819 */ /* 0x000fe400000012ff */
[----:B------:R-:W-:Y:S02]  /*7820*/  SHF.R.U64 R36, R36, 0x3, RZ ;  /* 0x0000000324247819 */ /* 0x000fe400000012ff */
[----:B------:R-:W-:Y:S02]  /*7830*/  LOP3.LUT R40, R205, 0x380, RZ, 0xc0, !PT ;  /* 0x00000380cd287812 */ /* 0x000fe400078ec0ff */
[----:B------:R-:W-:Y:S02]  /*7840*/  SHF.R.U64 R32, R32, 0x3, RZ ;  /* 0x0000000320207819 */ /* 0x000fe400000012ff */
[----:B------:R-:W-:Y:S02]  /*7850*/  LOP3.LUT R90, R207, 0x380, RZ, 0xc0, !PT ;  /* 0x00000380cf5a7812 */ /* 0x000fe400078ec0ff */
[----:B------:R-:W-:-:S02]  /*7860*/  LOP3.LUT R94, R209, 0x380, RZ, 0xc0, !PT ;  /* 0x00000380d15e7812 */ /* 0x000fc400078ec0ff */
[----:B------:R-:W-:Y:S02]  /*7870*/  MOV R126, R126 ;  /* 0x0000007e007e7202 */ /* 0x000fe40000000f00 */
[----:B------:R-:W-:Y:S02]  /*7880*/  LOP3.LUT R24, R24, R177, RZ, 0x3c, !PT ;  /* 0x000000b118187212 */ /* 0x000fe400078e3cff */
[----:B------:R-:W-:Y:S01]  /*7890*/  LOP3.LUT R98, R211, 0x380, RZ, 0xc0, !PT ;  /* 0x00000380d3627812 */ /* 0x000fe200078ec0ff */
[----:B------:R0:W-:Y:S01]  /*78a0*/  STSM.16.M88.4 [R126], R8 ;  /* 0x000000087e007844 */ /* 0x0001e20000000200 */
[----:B------:R-:W-:Y:S02]  /*78b0*/  LOP3.LUT R28, R28, R179, RZ, 0x3c, !PT ;  /* 0x000000b31c1c7212 */ /* 0x000fe400078e3cff */
[----:B------:R-:W-:Y:S02]  /*78c0*/  LOP3.LUT R36, R36, R183, RZ, 0x3c, !PT ;  /* 0x000000b724247212 */ /* 0x000fe400078e3cff */
[----:B------:R-:W-:-:S02]  /*78d0*/  SHF.R.U64 R40, R40, 0x3, RZ ;  /* 0x0000000328287819 */ /* 0x000fc400000012ff */
[----:B------:R-:W-:Y:S02]  /*78e0*/  LOP3.LUT R177, R102, 0x380, RZ, 0xc0, !PT ;  /* 0x0000038066b17812 */ /* 0x000fe400078ec0ff */
[----:B------:R-:W-:Y:S02]  /*78f0*/  LOP3.LUT R27, R6, 0x380, RZ, 0xc0, !PT ;  /* 0x00000380061b7812 */ /* 0x000fe400078ec0ff */
[----:B------:R-:W-:Y:S02]  /*7900*/  LOP3.LUT R32, R32, R181, RZ, 0x3c, !PT ;  /* 0x000000b520207212 */ /* 0x000fe400078e3cff */
[----:B------:R-:W-:Y:S02]  /*7910*/  SHF.R.U64 R90, R90, 0x3, RZ ;  /* 0x000000035a5a7819 */ /* 0x000fe400000012ff */
[----:B------:R-:W-:Y:S02]  /*7920*/  LOP3.LUT R179, R106, 0x380, RZ, 0xc0, !PT ;  /* 0x000003806ab37812 */ /* 0x000fe400078ec0ff */
[----:B------:R-:W-:-:S02]  /*7930*/  LOP3.LUT R183, R114, 0x380, RZ, 0xc0, !PT ;  /* 0x0000038072b77812 */ /* 0x000fc400078ec0ff */
[----:B------:R-:W-:Y:S02]  /*7940*/  SHF.R.U64 R94, R94, 0x3, RZ ;  /* 0x000000035e5e7819 */ /* 0x000fe400000012ff */
[----:B------:R-:W-:Y:S02]  /*7950*/  LOP3.LUT R181, R110, 0x380, RZ, 0xc0, !PT ;  /* 0x000003806eb57812 */ /* 0x000fe400078ec0ff */
[----:B------:R-:W-:Y:S02]  /*7960*/  SHF.R.U64 R98, R98, 0x3, RZ ;  /* 0x0000000362627819 */ /* 0x000fe400000012ff */
[----:B------:R-:W-:Y:S02]  /*7970*/  LOP3.LUT R40, R40, R205, RZ, 0x3c, !PT ;  /* 0x000000cd28287212 */ /* 0x000fe400078e3cff */
[----:B------:R-:W-:Y:S02]  /*7980*/  SHF.R.U64 R177, R177, 0x3, RZ ;  /* 0x00000003b1b17819 */ /* 0x000fe400000012ff */
[----:B------:R-:W-:-:S02]  /*7990*/  LOP3.LUT R118, R3, 0x380, RZ, 0xc0, !PT ;  /* 0x0000038003767812 */ /* 0x000fc400078ec0ff */
[----:B------:R-:W-:Y:S02]  /*79a0*/  SHF.R.U64 R27, R27, 0x3, RZ ;  /* 0x000000031b1b7819 */ /* 0x000fe400000012ff */
[----:B------:R-:W-:Y:S02]  /*79b0*/  MOV R31, R24 ;  /* 0x00000018001f7202 */ /* 0x000fe40000000f00 */
[----:B0-----:R-:W-:Y:S02]  /*79c0*/  F2FP.BF16.F32.PACK_AB R8, R160, R165 ;  /* 0x000000a5a008723e */ /* 0x001fe400000010ff */
[----:B------:R-:W-:Y:S02]  /*79d0*/  F2FP.BF16.F32.PACK_AB R9, R35, R34 ;  /* 0x000000222309723e */ /* 0x000fe400000010ff */
[----:B------:R-:W-:Y:S02]  /*79e0*/  F2FP.BF16.F32.PACK_AB R10, R156, R162 ;  /* 0x000000a29c0a723e */ /* 0x000fe400000010ff */
[----:B------:R-:W-:-:S02]  /*79f0*/  F2FP.BF16.F32.PACK_AB R11, R39, R38 ;  /* 0x00000026270b723e */ /* 0x000fc400000010ff */
[----:B------:R-:W-:Y:S02]  /*7a00*/  LOP3.LUT R90, R90, R207, RZ, 0x3c, !PT ;  /* 0x000000cf5a5a7212 */ /* 0x000fe400078e3cff */
[----:B------:R-:W-:Y:S01]  /*7a10*/  SHF.R.U64 R179, R179, 0x3, RZ ;  /* 0x00000003b3b37819 */ /* 0x000fe200000012ff */
[----:B------:R0:W-:Y:S01]  /*7a20*/  STSM.16.M88.4 [R31], R8 ;  /* 0x000000081f007844 */ /* 0x0001e20000000200 */
[----:B------:R-:W-:Y:S02]  /*7a30*/  SHF.R.U64 R183, R183, 0x3, RZ ;  /* 0x00000003b7b77819 */ /* 0x000fe400000012ff */
[----:B------:R-:W-:Y:S02]  /*7a40*/  MOV R28, R28 ;  /* 0x0000001c001c7202 */ /* 0x000fe40000000f00 */
[----:B------:R-:W-:Y:S02]  /*7a50*/  LOP3.LUT R94, R94, R209, RZ, 0x3c, !PT ;  /* 0x000000d15e5e7212 */ /* 0x000fe400078e3cff */
[----:B------:R-:W-:Y:S01]  /*7a60*/  SHF.R.U64 R181, R181, 0x3, RZ ;  /* 0x00000003b5b57819 */ /* 0x000fe200000012ff */
[----:B------:R-:W-:Y:S01]  /*7a70*/  STSM.16.M88.4 [R28], R12 ;  /* 0x0000000c1c007844 */ /* 0x000fe20000000200 */
[----:B------:R-:W-:-:S02]  /*7a80*/  LOP3.LUT R127, R4, 0x380, RZ, 0xc0, !PT ;  /* 0x00000380047f7812 */ /* 0x000fc400078ec0ff */
[----:B------:R-:W-:Y:S02]  /*7a90*/  MOV R32, R32 ;  /* 0x0000002000207202 */ /* 0x000fe40000000f00 */
[----:B------:R-:W-:Y:S02]  /*7aa0*/  LOP3.LUT R98, R98, R211, RZ, 0x3c, !PT ;  /* 0x000000d362627212 */ /* 0x000fe400078e3cff */
[----:B------:R-:W-:Y:S01]  /*7ab0*/  MOV R36, R36 ;  /* 0x0000002400247202 */ /* 0x000fe20000000f00 */
[----:B------:R-:W-:Y:S01]  /*7ac0*/  STSM.16.M88.4 [R32], R48 ;  /* 0x0000003020007844 */ /* 0x000fe20000000200 */
[----:B------:R-:W-:Y:S02]  /*7ad0*/  F2FP.BF16.F32.PACK_AB R65, R67, R66 ;  /* 0x000000424341723e */ /* 0x000fe400000010ff */
[----:B------:R-:W-:Y:S01]  /*7ae0*/  F2FP.BF16.F32.PACK_AB R72, R73, R72 ;  /* 0x000000484948723e */ /* 0x000fe200000010ff */
[----:B------:R-:W-:Y:S01]  /*7af0*/  STSM.16.M88.4 [R36], R56 ;  /* 0x0000003824007844 */ /* 0x000fe20000000200 */
[----:B------:R-:W-:-:S02]  /*7b00*/  LOP3.LUT R102, R177, R102, RZ, 0x3c, !PT ;  /* 0x00000066b1667212 */ /* 0x000fc400078e3cff */
[----:B------:R-:W-:Y:S02]  /*7b10*/  SHF.R.U64 R118, R118, 0x3, RZ ;  /* 0x0000000376767819 */ /* 0x000fe400000012ff */
[----:B------:R-:W-:Y:S02]  /*7b20*/  LOP3.LUT R122, R27, R6, RZ, 0x3c, !PT ;  /* 0x000000061b7a7212 */ /* 0x000fe400078e3cff */
[----:B------:R-:W-:Y:S02]  /*7b30*/  MOV R40, R40 ;  /* 0x0000002800287202 */ /* 0x000fe40000000f00 */
[----:B------:R-:W-:Y:S02]  /*7b40*/  F2FP.BF16.F32.PACK_AB R66, R69, R68 ;  /* 0x000000444542723e */ /* 0x000fe400000010ff */
[----:B------:R-:W-:Y:S02]  /*7b50*/  F2FP.BF16.F32.PACK_AB R67, R71, R70 ;  /* 0x000000464743723e */ /* 0x000fe400000010ff */
[----:B------:R-:W-:-:S02]  /*7b60*/  F2FP.BF16.F32.PACK_AB R73, R75, R74 ;  /* 0x0000004a4b49723e */ /* 0x000fc400000010ff */
[----:B------:R-:W-:Y:S01]  /*7b70*/  F2FP.BF16.F32.PACK_AB R80, R81, R80 ;  /* 0x000000505150723e */ /* 0x000fe200000010ff */
[----:B------:R-:W-:Y:S01]  /*7b80*/  STSM.16.M88.4 [R40], R64 ;  /* 0x0000004028007844 */ /* 0x000fe20000000200 */
[----:B------:R-:W-:Y:S02]  /*7b90*/  LOP3.LUT R106, R179, R106, RZ, 0x3c, !PT ;  /* 0x0000006ab36a7212 */ /* 0x000fe400078e3cff */
[----:B------:R-:W-:Y:S02]  /*7ba0*/  LOP3.LUT R114, R183, R114, RZ, 0x3c, !PT ;  /* 0x00000072b7727212 */ /* 0x000fe400078e3cff */
[----:B------:R-:W-:Y:S02]  /*7bb0*/  MOV R27, R90 ;  /* 0x0000005a001b7202 */ /* 0x000fe40000000f00 */
[----:B------:R-:W-:Y:S02]  /*7bc0*/  F2FP.BF16.F32.PACK_AB R74, R77, R76 ;  /* 0x0000004c4d4a723e */ /* 0x000fe400000010ff */
[----:B------:R-:W-:-:S02]  /*7bd0*/  F2FP.BF16.F32.PACK_AB R75, R79, R78 ;  /* 0x0000004e4f4b723e */ /* 0x000fc400000010ff */
[----:B------:R-:W-:Y:S02]  /*7be0*/  F2FP.BF16.F32.PACK_AB R81, R83, R82 ;  /* 0x000000525351723e */ /* 0x000fe400000010ff */
[----:B------:R-:W-:Y:S01]  /*7bf0*/  LOP3.LUT R110, R181, R110, RZ, 0x3c, !PT ;  /* 0x0000006eb56e7212 */ /* 0x000fe200078e3cff */
[----:B------:R-:W-:Y:S01]  /*7c00*/  STSM.16.M88.4 [R27], R72 ;  /* 0x000000481b007844 */ /* 0x000fe20000000200 */
[----:B------:R-:W-:Y:S02]  /*7c10*/  SHF.R.U64 R127, R127, 0x3, RZ ;  /* 0x000000037f7f7819 */ /* 0x000fe400000012ff */
[----:B------:R-:W-:Y:S02]  /*7c20*/  MOV R94, R94 ;  /* 0x0000005e005e7202 */ /* 0x000fe40000000f00 */
[----:B------:R-:W-:Y:S02]  /*7c30*/  F2FP.BF16.F32.PACK_AB R82, R85, R84 ;  /* 0x000000545552723e */ /* 0x000fe400000010ff */
[----:B------:R-:W-:-:S02]  /*7c40*/  F2FP.BF16.F32.PACK_AB R83, R87, R86 ;  /* 0x000000565753723e */ /* 0x000fc400000010ff */
[----:B------:R-:W-:Y:S02]  /*7c50*/  F2FP.BF16.F32.PACK_AB R88, R89, R88 ;  /* 0x000000585958723e */ /* 0x000fe400000010ff */
[----:B------:R-:W-:Y:S01]  /*7c60*/  MOV R6, R98 ;  /* 0x0000006200067202 */ /* 0x000fe20000000f00 */
[----:B------:R-:W-:Y:S01]  /*7c70*/  STSM.16.M88.4 [R94], R80 ;  /* 0x000000505e007844 */ /* 0x000fe20000000200 */
[----:B------:R-:W-:Y:S02]  /*7c80*/  F2FP.BF16.F32.PACK_AB R89, R26, R21 ;  /* 0x000000151a59723e */ /* 0x000fe400000010ff */
[----:B------:R-:W-:Y:S02]  /*7c90*/  F2FP.BF16.F32.PACK_AB R90, R93, R92 ;  /* 0x0000005c5d5a723e */ /* 0x000fe400000010ff */
[----:B------:R-:W-:Y:S02]  /*7ca0*/  F2FP.BF16.F32.PACK_AB R91, R42, R30 ;  /* 0x0000001e2a5b723e */ /* 0x000fe400000010ff */
[----:B------:R-:W-:-:S02]  /*7cb0*/  F2FP.BF16.F32.PACK_AB R96, R97, R96 ;  /* 0x000000606160723e */ /* 0x000fc400000010ff */
[----:B------:R-:W-:Y:S01]  /*7cc0*/  LOP3.LUT R118, R118, R3, RZ, 0x3c, !PT ;  /* 0x0000000376767212 */ /* 0x000fe200078e3cff */
[----:B------:R-:W-:Y:S01]  /*7cd0*/  STSM.16.M88.4 [R6], R88 ;  /* 0x0000005806007844 */ /* 0x000fe20000000200 */
[----:B------:R-:W-:Y:S02]  /*7ce0*/  MOV R102, R102 ;  /* 0x0000006600667202 */ /* 0x000fe40000000f00 */
[----:B------:R-:W-:Y:S02]  /*7cf0*/  F2FP.BF16.F32.PACK_AB R97, R46, R44 ;  /* 0x0000002c2e61723e */ /* 0x000fe400000010ff */
[----:B------:R-:W-:Y:S02]  /*7d00*/  F2FP.BF16.F32.PACK_AB R98, R101, R100 ;  /* 0x000000646562723e */ /* 0x000fe400000010ff */
[----:B------:R-:W-:Y:S02]  /*7d10*/  F2FP.BF16.F32.PACK_AB R99, R154, R153 ;  /* 0x000000999a63723e */ /* 0x000fe400000010ff */
[----:B------:R-:W-:-:S02]  /*7d20*/  MOV R106, R106 ;  /* 0x0000006a006a7202 */ /* 0x000fc40000000f00 */
[----:B------:R-:W-:Y:S01]  /*7d30*/  MOV R3, R114 ;  /* 0x0000007200037202 */ /* 0x000fe20000000f00 */
[----:B------:R-:W-:Y:S01]  /*7d40*/  STSM.16.M88.4 [R102], R96 ;  /* 0x0000006066007844 */ /* 0x000fe20000000200 */
[----:B------:R-:W-:Y:S02]  /*7d50*/  F2FP.BF16.F32.PACK_AB R156, R105, R104 ;  /* 0x00000068699c723e */ /* 0x000fe400000010ff */
[----:B------:R-:W-:Y:S02]  /*7d60*/  F2FP.BF16.F32.PACK_AB R157, R157, R155 ;  /* 0x0000009b9d9d723e */ /* 0x000fe400000010ff */
[----:B------:R-:W-:Y:S02]  /*7d70*/  F2FP.BF16.F32.PACK_AB R158, R109, R108 ;  /* 0x0000006c6d9e723e */ /* 0x000fe400000010ff */
[----:B------:R-:W-:Y:S02]  /*7d80*/  F2FP.BF16.F32.PACK_AB R159, R161, R159 ;  /* 0x0000009fa19f723e */ /* 0x000fe400000010ff */
[----:B------:R-:W-:-:S02]  /*7d90*/  F2FP.BF16.F32.PACK_AB R112, R113, R112 ;  /* 0x000000707170723e */ /* 0x000fc400000010ff */
[----:B------:R-:W-:Y:S01]  /*7da0*/  LOP3.LUT R4, R127, R4, RZ, 0x3c, !PT ;  /* 0x000000047f047212 */ /* 0x000fe200078e3cff */
[----:B------:R-:W-:Y:S01]  /*7db0*/  STSM.16.M88.4 [R106], R156 ;  /* 0x0000009c6a007844 */ /* 0x000fe20000000200 */
[----:B------:R-:W-:Y:S02]  /*7dc0*/  MOV R110, R110 ;  /* 0x0000006e006e7202 */ /* 0x000fe40000000f00 */
[----:B------:R-:W-:Y:S02]  /*7dd0*/  MOV R25, R122 ;  /* 0x0000007a00197202 */ /* 0x000fe40000000f00 */
[----:B------:R-:W-:Y:S02]  /*7de0*/  F2FP.BF16.F32.PACK_AB R113, R164, R163 ;  /* 0x000000a3a471723e */ /* 0x000fe400000010ff */
[----:B------:R-:W-:Y:S02]  /*7df0*/  F2FP.BF16.F32.PACK_AB R114, R117, R116 ;  /* 0x000000747572723e */ /* 0x000fe400000010ff */
[----:B------:R-:W-:-:S02]  /*7e00*/  F2FP.BF16.F32.PACK_AB R115, R167, R166 ;  /* 0x000000a6a773723e */ /* 0x000fc400000010ff */
[----:B------:R-:W-:Y:S02]  /*7e10*/  F2FP.BF16.F32.PACK_AB R120, R121, R120 ;  /* 0x000000787978723e */ /* 0x000fe400000010ff */
[----:B------:R-:W-:Y:S01]  /*7e20*/  F2FP.BF16.F32.PACK_AB R128, R129, R128 ;  /* 0x000000808180723e */ /* 0x000fe200000010ff */
[----:B------:R-:W-:Y:S01]  /*7e30*/  STSM.16.M88.4 [R110], R112 ;  /* 0x000000706e007844 */ /* 0x000fe20000000200 */
[----:B------:R-:W-:Y:S02]  /*7e40*/  F2FP.BF16.F32.PACK_AB R121, R169, R168 ;  /* 0x000000a8a979723e */ /* 0x000fe400000010ff */
[----:B------:R-:W-:Y:S02]  /*7e50*/  F2FP.BF16.F32.PACK_AB R122, R125, R124 ;  /* 0x0000007c7d7a723e */ /* 0x000fe400000010ff */
[----:B------:R-:W-:Y:S02]  /*7e60*/  F2FP.BF16.F32.PACK_AB R123, R171, R170 ;  /* 0x000000aaab7b723e */ /* 0x000fe400000010ff */
[----:B------:R-:W-:-:S02]  /*7e70*/  F2FP.BF16.F32.PACK_AB R129, R131, R130 ;  /* 0x000000828381723e */ /* 0x000fc400000010ff */
[----:B------:R-:W-:Y:S01]  /*7e80*/  F2FP.BF16.F32.PACK_AB R136, R137, R136 ;  /* 0x000000888988723e */ /* 0x000fe200000010ff */
[----:B------:R1:W-:Y:S01]  /*7e90*/  STSM.16.M88.4 [R3], R120 ;  /* 0x0000007803007844 */ /* 0x0003e20000000200 */
[----:B------:R-:W-:Y:S02]  /*7ea0*/  MOV R118, R118 ;  /* 0x0000007600767202 */ /* 0x000fe40000000f00 */
[----:B------:R-:W-:Y:S02]  /*7eb0*/  F2FP.BF16.F32.PACK_AB R130, R133, R132 ;  /* 0x000000848582723e */ /* 0x000fe400000010ff */
[----:B------:R-:W-:Y:S02]  /*7ec0*/  F2FP.BF16.F32.PACK_AB R131, R135, R134 ;  /* 0x000000868783723e */ /* 0x000fe400000010ff */
[----:B------:R-:W-:Y:S02]  /*7ed0*/  F2FP.BF16.F32.PACK_AB R137, R139, R138 ;  /* 0x0000008a8b89723e */ /* 0x000fe400000010ff */
[----:B------:R-:W-:Y:S01]  /*7ee0*/  F2FP.BF16.F32.PACK_AB R144, R145, R144 ;  /* 0x000000909190723e */ /* 0x000fe200000010ff */
[----:B------:R-:W-:Y:S01]  /*7ef0*/  STSM.16.M88.4 [R118], R128 ;  /* 0x0000008076007844 */ /* 0x000fe20000000200 */
[----:B------:R-:W-:-:S02]  /*7f00*/  F2FP.BF16.F32.PACK_AB R138, R141, R140 ;  /* 0x0000008c8d8a723e */ /* 0x000fc400000010ff */
[----:B------:R-:W-:Y:S02]  /*7f10*/  F2FP.BF16.F32.PACK_AB R139, R143, R142 ;  /* 0x0000008e8f8b723e */ /* 0x000fe400000010ff */
[----:B------:R-:W-:Y:S02]  /*7f20*/  F2FP.BF16.F32.PACK_AB R145, R147, R146 ;  /* 0x000000929391723e */ /* 0x000fe400000010ff */
[----:B------:R-:W-:Y:S01]  /*7f30*/  MOV R24, R4 ;  /* 0x0000000400187202 */ /* 0x000fe20000000f00 */
[----:B------:R-:W-:Y:S01]  /*7f40*/  STSM.16.M88.4 [R25], R136 ;  /* 0x0000008819007844 */ /* 0x000fe20000000200 */
[----:B------:R-:W-:Y:S01]  /*7f50*/  F2FP.BF16.F32.PACK_AB R146, R149, R148 ;  /* 0x000000949592723e */ /* 0x000fe200000010ff */
[----:B------:R-:W-:Y:S01]  /*7f60*/  UISETP.NE.U32.AND UP1, UPT, UR8, URZ, UPT ;  /* 0x0000003f0800728c */ /* 0x000fe2000bf25070 */
[----:B------:R-:W-:Y:S01]  /*7f70*/  F2FP.BF16.F32.PACK_AB R147, R151, R150 ;  /* 0x000000969793723e */ /* 0x000fe200000010ff */
[----:B------:R-:W-:Y:S01]  /*7f80*/  IMAD.U32 R4, RZ, RZ, UR4 ;  /* 0x00000004ff047e24 */ /* 0x000fe2000f8e00ff */
[----:B------:R-:W-:Y:S01]  /*7f90*/  PLOP3.LUT P0, PT, PT, PT, UP0, 0x80, 0x0 ;  /* 0x000000000000781c */ /* 0x000fe20003f0f008 */
[----:B------:R-:W-:-:S02]  /*7fa0*/  IMAD.U32 R5, RZ, RZ, UR7 ;  /* 0x00000007ff057e24 */ /* 0x000fc4000f8e00ff */
[----:B------:R2:W-:Y:S01]  /*7fb0*/  STSM.16.M88.4 [R24], R144 ;  /* 0x0000009018007844 */ /* 0x0005e20000000200 */
[----:B------:R-:W-:Y:S01]  /*7fc0*/  BAR.SYNC.DEFER_BLOCKING 0x1, 0x100 ;  /* 0x0044000000007b1d */ /* 0x000fe20000010000 */
[----:B------:R-:W-:-:S06]  /*7fd0*/  UISETP.NE.AND.EX UP1, UPT, UR9, URZ, UPT, UP1 ;  /* 0x0000003f0900728c */ /* 0x000fcc000bf25310 */
[----:B------:R-:W-:-:S05]  /*7fe0*/  PLOP3.LUT P6, PT, PT, PT, UP1, 0x80, 0x0 ;  /* 0x000000000000781c */ /* 0x000fca0003fcf018 */
[----:B------:R-:W-:-:S04]  /*7ff0*/  @UP1 UIADD3 UR8, UP2, UR10, UR8, URZ ;  /* 0x000000080a081290 */ /* 0x000fc8000ff5e03f */
[----:B------:R-:W-:Y:S01]  /*8000*/  @UP1 UIADD3.X UR9, UR11, UR9, URZ, UP2, !UPT ;  /* 0x000000090b091290 */ /* 0x000fe200097fe43f */
[----:B------:R-:W-:Y:S01]  /*8010*/  ULDC UR4, c[0x0][0xa88] ;  /* 0x0002a20000047ab9 */ /* 0x000fe20000000800 */
[----:B0-----:R-:W-:Y:S02]  /*8020*/  IMAD.U32 R10, RZ, RZ, UR8 ;  /* 0x00000008ff0a7e24 */ /* 0x001fe4000f8e00ff */
[----:B-1----:R-:W-:Y:S01]  /*8030*/  IMAD.U32 R3, RZ, RZ, UR4 ;  /* 0x00000004ff037e24 */ /* 0x002fe2000f8e00ff */
[----:B------:R-:W3:Y:S01]  /*8040*/  @P0 LDG.E R6, desc[UR40][R4.64] ;  /* 0x0000002804060981 */ /* 0x000ee2000c1e1900 */
[----:B------:R-:W-:Y:S02]  /*8050*/  IMAD.U32 R11, RZ, RZ, UR9 ;  /* 0x00000009ff0b7e24 */ /* 0x000fe4000f8e00ff */
[----:B------:R-:W-:-:S03]  /*8060*/  IMAD R9, R191, 0x40, R2 ;  /* 0x00000040bf097824 */ /* 0x000fc600078e0202 */
[----:B------:R0:W5:Y:S01]  /*8070*/  @P6 LDG.E R3, desc[UR40][R10.64] ;  /* 0x000000280a036981 */ /* 0x000162000c1e1900 */
[----:B------:R-:W-:-:S03]  /*8080*/  IMAD.WIDE R174, R9, 0x2, R174 ;  /* 0x0000000209ae7825 */ /* 0x000fc600078e02ae */
[C---:B------:R-:W-:Y:S02]  /*8090*/  IADD3 R13, P2, R174.reuse, 0x1000, RZ ;  /* 0x00001000ae0d7810 */ /* 0x040fe40007f5e0ff */
[C---:B------:R-:W-:Y:S02]  /*80a0*/  IADD3 R9, P1, R174.reuse, 0x2000, RZ ;  /* 0x00002000ae097810 */ /* 0x040fe40007f3e0ff */
[----:B------:R-:W-:Y:S02]  /*80b0*/  P2R R8, PR, RZ, 0x4 ;  /* 0x00000004ff087803 */ /* 0x000fe40000000000 */
[C---:B------:R-:W-:Y:S02]  /*80c0*/  IADD3 R29, P2, R174.reuse, 0x3000, RZ ;  /* 0x00003000ae1d7810 */ /* 0x040fe40007f5e0ff */
[C---:B------:R-:W-:Y:S02]  /*80d0*/  IADD3 R33, P3, R174.reuse, 0x4000, RZ ;  /* 0x00004000ae217810 */ /* 0x040fe40007f7e0ff */
[----:B------:R-:W-:-:S02]  /*80e0*/  IADD3 R37, P4, R174, 0x5000, RZ ;  /* 0x00005000ae257810 */ /* 0x000fc40007f9e0ff */
[----:B------:R-:W-:Y:S02]  /*80f0*/  IADD3 R41, P5, R174, 0x6000, RZ ;  /* 0x00006000ae297810 */ /* 0x000fe40007fbe0ff */
[----:B------:R-:W-:Y:S02]  /*8100*/  LOP3.LUT R12, R13, 0x380, RZ, 0xc0, !PT ;  /* 0x000003800d0c7812 */ /* 0x000fe400078ec0ff */
[----:B--2---:R-:W-:Y:S02]  /*8110*/  LOP3.LUT R24, R9, 0x380, RZ, 0xc0, !PT ;  /* 0x0000038009187812 */ /* 0x004fe400078ec0ff */
[----:B------:R-:W-:Y:S02]  /*8120*/  LOP3.LUT R28, R29, 0x380, RZ, 0xc0, !PT ;  /* 0x000003801d1c7812 */ /* 0x000fe400078ec0ff */
[----:B------:R-:W-:Y:S02]  /*8130*/  LOP3.LUT R32, R33, 0x380, RZ, 0xc0, !PT ;  /* 0x0000038021207812 */ /* 0x000fe400078ec0ff */
[----:B------:R-:W-:-:S02]  /*8140*/  LOP3.LUT R36, R37, 0x380, RZ, 0xc0, !PT ;  /* 0x0000038025247812 */ /* 0x000fc400078ec0ff */
[----:B------:R-:W-:Y:S01]  /*8150*/  LOP3.LUT R40, R41, 0x380, RZ, 0xc0, !PT ;  /* 0x0000038029287812 */ /* 0x000fe200078ec0ff */
[----:B------:R-:W-:Y:S01]  /*8160*/  UMOV UR4, URZ ;  /* 0x0000003f00047c82 */ /* 0x000fe20008000000 */
[----:B------:R-:W-:Y:S02]  /*8170*/  SHF.R.U64 R12, R12, 0x3, RZ ;  /* 0x000000030c0c7819 */ /* 0x000fe400000012ff */
[----:B------:R-:W-:Y:S02]  /*8180*/  SHF.R.U64 R24, R24, 0x3, RZ ;  /* 0x0000000318187819 */ /* 0x000fe400000012ff */
[----:B------:R-:W-:Y:S02]  /*8190*/  SHF.R.U64 R28, R28, 0x3, RZ ;  /* 0x000000031c1c7819 */ /* 0x000fe400000012ff */
[----:B------:R-:W-:Y:S02]  /*81a0*/  SHF.R.U64 R32, R32, 0x3, RZ ;  /* 0x0000000320207819 */ /* 0x000fe400000012ff */
[----:B------:R-:W-:-:S02]  /*81b0*/  SHF.R.U64 R36, R36, 0x3, RZ ;  /* 0x0000000324247819 */ /* 0x000fc400000012ff */
[----:B------:R-:W-:Y:S02]  /*81c0*/  SHF.R.U64 R40, R40, 0x3, RZ ;  /* 0x0000000328287819 */ /* 0x000fe400000012ff */
[----:B------:R-:W-:Y:S02]  /*81d0*/  LOP3.LUT R12, R12, R13, RZ, 0x3c, !PT ;  /* 0x0000000d0c0c7212 */ /* 0x000fe400078e3cff */
[----:B------:R-:W-:Y:S02]  /*81e0*/  LOP3.LUT R24, R24, R9, RZ, 0x3c, !PT ;  /* 0x0000000918187212 */ /* 0x000fe400078e3cff */
[----:B------:R-:W-:Y:S02]  /*81f0*/  LOP3.LUT R28, R28, R29, RZ, 0x3c, !PT ;  /* 0x0000001d1c1c7212 */ /* 0x000fe400078e3cff */
[----:B------:R-:W-:Y:S02]  /*8200*/  LOP3.LUT R32, R32, R33, RZ, 0x3c, !PT ;  /* 0x0000002120207212 */ /* 0x000fe400078e3cff */
[----:B------:R-:W-:-:S02]  /*8210*/  LOP3.LUT R36, R36, R37, RZ, 0x3c, !PT ;  /* 0x0000002524247212 */ /* 0x000fc400078e3cff */
[----:B------:R-:W-:Y:S02]  /*8220*/  LOP3.LUT R40, R40, R41, RZ, 0x3c, !PT ;  /* 0x0000002928287212 */ /* 0x000fe400078e3cff */
[----:B---3--:R-:W-:Y:S01]  /*8230*/  @P0 R2UR UR4, R6 ;  /* 0x00000000060402ca */ /* 0x008fe200000e0000 */
[----:B0-----:R-:W-:-:S14]  /*8240*/  @P6 BRA `(.L_x_423) ;  /* 0x0000000000106947 */ /* 0x001fdc0003800000 */
[----:B------:R-:W-:Y:S05]  /*8250*/  @!P0 BRA `(.L_x_423) ;  /* 0x00000000000c8947 */ /* 0x000fea0003800000 */
[----:B------:R-:W2:Y:S04]  /*8260*/  LDG.E R6, desc[UR40][R4.64] ;  /* 0x0000002804067981 */ /* 0x000ea8000c1e1900 */
[----:B-----5:R-:W2:Y:S02]  /*8270*/  LDG.E R3, desc[UR40][R4.64+0x4] ;  /* 0x0000042804037981 */ /* 0x020ea4000c1e1900 */
[----:B--2---:R-:W-:-:S07]  /*8280*/  IMAD.IADD R3, R3, 0x1, -R6 ;  /* 0x0000000103037824 */ /* 0x004fce00078e0a06 */
.L_x_423:
[----:B------:R-:W0:Y:S01]  /*8290*/  SHFL.IDX PT, R4, R192, RZ, 0x1f ;  /* 0x00001fffc0047589 */ /* 0x000e2200000e0000 */
[----:B------:R-:W-:Y:S01]  /*82a0*/  ISETP.NE.AND P6, PT, R8, RZ, PT ;  /* 0x000000ff0800720c */ /* 0x000fe20003fc5270 */
        /* <DEDUP_REMOVED lines=9> */
[----:B------:R-:W-:Y:S01]  /*8340*/  LOP3.LUT R48, R49, 0x380, RZ, 0xc0, !PT ;  /* 0x0000038031307812 */ /* 0x000fe200078ec0ff */
[--C-:B------:R-:W-:Y:S01]  /*8350*/  IMAD.X R41, RZ, RZ, R175.reuse, P5 ;  /* 0x000000ffff297224 */ /* 0x100fe200028e06af */
[----:B------:R-:W-:Y:S01]  /*8360*/  LOP3.LUT R52, R53, 0x380, RZ, 0xc0, !PT ;  /* 0x0000038035347812 */ /* 0x000fe200078ec0ff */
[----:B------:R-:W-:Y:S01]  /*8370*/  USHF.R.S32.HI UR14, URZ, 0x1f, UR4 ;  /* 0x0000001f3f0e7899 */ /* 0x000fe20008011404 */
[----:B------:R-:W-:Y:S01]  /*8380*/  SHF.R.U64 R48, R48, 0x3, RZ ;  /* 0x0000000330307819 */ /* 0x000fe200000012ff */
[----:B------:R-:W-:Y:S01]  /*8390*/  USHF.R.S32.HI UR15, URZ, 0x1f, UR46 ;  /* 0x0000001f3f0f7899 */ /* 0x000fe2000801142e */
[----:B------:R-:W-:Y:S01]  /*83a0*/  SHF.R.U64 R44, R44, 0x3, RZ ;  /* 0x000000032c2c7819 */ /* 0x000fe200000012ff */
[----:B------:R-:W-:Y:S01]  /*83b0*/  USEL UR43, UR43, URZ, !UP0 ;  /* 0x0000003f2b2b7287 */ /* 0x000fe2000c000000 */
[----:B------:R-:W-:Y:S01]  /*83c0*/  SHF.R.U64 R52, R52, 0x3, RZ ;  /* 0x0000000334347819 */ /* 0x000fe200000012ff */
[----:B------:R-:W-:Y:S01]  /*83d0*/  USEL UR44, UR44, URZ, !UP0 ;  /* 0x0000003f2c2c7287 */ /* 0x000fe2000c000000 */
[----:B------:R-:W-:Y:S01]  /*83e0*/  LOP3.LUT R48, R48, R49, RZ, 0x3c, !PT ;  /* 0x0000003130307212 */ /* 0x000fe200078e3cff */
[--C-:B------:R-:W-:Y:S01]  /*83f0*/  IMAD.X R49, RZ, RZ, R175.reuse, P6 ;  /* 0x000000ffff317224 */ /* 0x100fe200030e06af */
[----:B------:R-:W-:Y:S01]  /*8400*/  LOP3.LUT R44, R44, R45, RZ, 0x3c, !PT ;  /* 0x0000002d2c2c7212 */ /* 0x000fe200078e3cff */
[----:B------:R-:W-:Y:S01]  /*8410*/  IMAD.X R45, RZ, RZ, R175, P0 ;  /* 0x000000ffff2d7224 */ /* 0x000fe200000e06af */
[----:B0-----:R-:W-:-:S02]  /*8420*/  ISETP.NE.AND P6, PT, R4, RZ, PT ;  /* 0x000000ff0400720c */ /* 0x001fc40003fc5270 */
[----:B------:R-:W-:Y:S01]  /*8430*/  LOP3.LUT R52, R52, R53, RZ, 0x3c, !PT ;  /* 0x0000003534347212 */ /* 0x000fe200078e3cff */
[----:B------:R-:W-:Y:S01]  /*8440*/  IMAD.X R53, RZ, RZ, R175, P1 ;  /* 0x000000ffff357224 */ /* 0x000fe200008e06af */
[C---:B------:R-:W-:Y:S02]  /*8450*/  IADD3 R61, P2, R174.reuse, 0xa000, RZ ;  /* 0x0000a000ae3d7810 */ /* 0x040fe40007f5e0ff */
[C---:B------:R-:W-:Y:S02]  /*8460*/  IADD3 R57, P3, R174.reuse, 0xb000, RZ ;  /* 0x0000b000ae397810 */ /* 0x040fe40007f7e0ff */
[C---:B------:R-:W-:Y:S02]  /*8470*/  IADD3 R69, P4, R174.reuse, 0xc000, RZ ;  /* 0x0000c000ae457810 */ /* 0x040fe40007f9e0ff */
[C---:B------:R-:W-:Y:S02]  /*8480*/  IADD3 R65, P5, R174.reuse, 0xd000, RZ ;  /* 0x0000d000ae417810 */ /* 0x040fe40007fbe0ff */
[----:B------:R-:W-:-:S02]  /*8490*/  IADD3 R77, P0, R174, 0xe000, RZ ;  /* 0x0000e000ae4d7810 */ /* 0x000fc40007f1e0ff */
[----:B------:R-:W-:Y:S02]  /*84a0*/  IADD3 R5, P1, R174, 0xf000, RZ ;  /* 0x0000f000ae057810 */ /* 0x000fe40007f3e0ff */
[----:B------:R-:W-:Y:S02]  /*84b0*/  LOP3.LUT R60, R61, 0x380, RZ, 0xc0, !PT ;  /* 0x000003803d3c7812 */ /* 0x000fe400078ec0ff */
[----:B------:R-:W-:Y:S01]  /*84c0*/  LOP3.LUT R56, R57, 0x380, RZ, 0xc0, !PT ;  /* 0x0000038039387812 */ /* 0x000fe200078ec0ff */
[----:B------:R-:W-:Y:S01]  /*84d0*/  IMAD.X R73, RZ, RZ, R175, P1 ;  /* 0x000000ffff497224 */ /* 0x000fe200008e06af */
[----:B------:R-:W-:Y:S02]  /*84e0*/  LOP3.LUT R68, R69, 0x380, RZ, 0xc0, !PT ;  /* 0x0000038045447812 */ /* 0x000fe400078ec0ff */
[----:B------:R-:W-:Y:S02]  /*84f0*/  LOP3.LUT R64, R65, 0x380, RZ, 0xc0, !PT ;  /* 0x0000038041407812 */ /* 0x000fe400078ec0ff */
[----:B------:R-:W-:-:S02]  /*8500*/  LOP3.LUT R76, R77, 0x380, RZ, 0xc0, !PT ;  /* 0x000003804d4c7812 */ /* 0x000fc400078ec0ff */
[----:B------:R-:W-:Y:S02]  /*8510*/  LOP3.LUT R9, R174, 0x380, RZ, 0xc0, !PT ;  /* 0x00000380ae097812 */ /* 0x000fe400078ec0ff */
[----:B------:R-:W-:Y:S02]  /*8520*/  LOP3.LUT R4, R5, 0x380, RZ, 0xc0, !PT ;  /* 0x0000038005047812 */ /* 0x000fe400078ec0ff */
[----:B------:R-:W-:Y:S02]  /*8530*/  SHF.R.U64 R60, R60, 0x3, RZ ;  /* 0x000000033c3c7819 */ /* 0x000fe400000012ff */
[----:B------:R-:W-:Y:S02]  /*8540*/  SHF.R.U64 R56, R56, 0x3, RZ ;  /* 0x0000000338387819 */ /* 0x000fe400000012ff */
[----:B------:R-:W-:Y:S02]  /*8550*/  SHF.R.U64 R68, R68, 0x3, RZ ;  /* 0x0000000344447819 */ /* 0x000fe400000012ff */
[----:B------:R-:W-:-:S02]  /*8560*/  SHF.R.U64 R64, R64, 0x3, RZ ;  /* 0x0000000340407819 */ /* 0x000fc400000012ff */
[----:B------:R-:W-:Y:S02]  /*8570*/  SHF.R.U64 R76, R76, 0x3, RZ ;  /* 0x000000034c4c7819 */ /* 0x000fe400000012ff */
[----:B------:R-:W-:Y:S02]  /*8580*/  SHF.R.U64 R9, R9, 0x3, RZ ;  /* 0x0000000309097819 */ /* 0x000fe400000012ff */
        /* <DEDUP_REMOVED lines=11> */
[----:B------:R-:W-:-:S02]  /*8640*/  LOP3.LUT R174, R9, R174, RZ, 0x3c, !PT ;  /* 0x000000ae09ae7212 */ /* 0x000fc400078e3cff */
[----:B------:R-:W-:Y:S01]  /*8650*/  LOP3.LUT R72, R4, R5, RZ, 0x3c, !PT ;  /* 0x0000000504487212 */ /* 0x000fe200078e3cff */
[----:B------:R-:W-:Y:S06]  /*8660*/  @P6 BRA `(.L_x_424) ;  /* 0x0000000000c46947 */ /* 0x000fec0003800000 */
[----:B------:R-:W0:Y:S01]  /*8670*/  LDC R10, c[0x0][0xbe8] ;  /* 0x0002fa00ff0a7b82 */ /* 0x000e220000000800 */
[----:B------:R-:W-:Y:S01]  /*8680*/  IMAD.U32 R8, RZ, RZ, UR45 ;  /* 0x0000002dff087e24 */ /* 0x000fe2000f8e00ff */
[----:B------:R-:W-:Y:S01]  /*8690*/  ULDC.64 UR10, c[0x0][0xb90] ;  /* 0x0002e400000a7ab9 */ /* 0x000fe20000000a00 */
[----:B------:R-:W-:Y:S01]  /*86a0*/  UMOV UR8, UR4 ;  /* 0x0000000400087c82 */ /* 0x000fe20008000000 */
[----:B------:R-:W-:Y:S01]  /*86b0*/  UIMAD UR7, UR15, UR10, URZ ;  /* 0x0000000a0f0772a4 */ /* 0x000fe2000f8e023f */
[----:B------:R-:W-:Y:S01]  /*86c0*/  IMAD R8, R8, 0x40, R195 ;  /* 0x0000004008087824 */ /* 0x000fe200078e02c3 */
[----:B------:R-:W-:Y:S01]  /*86d0*/  UMOV UR9, UR14 ;  /* 0x0000000e00097c82 */ /* 0x000fe20008000000 */
[----:B------:R-:W-:Y:S01]  /*86e0*/  ULDC.64 UR12, c[0x0][0xb98] ;  /* 0x0002e600000c7ab9 */ /* 0x000fe20000000a00 */
[----:B------:R-:W-:Y:S01]  /*86f0*/  UIMAD.WIDE.U32 UR8, UR46, UR10, UR8 ;  /* 0x0000000a2e0872a5 */ /* 0x000fe2000f8e0008 */
[----:B------:R-:W-:Y:S01]  /*8700*/  IMAD.MOV.U32 R4, RZ, RZ, R8 ;  /* 0x000000ffff047224 */ /* 0x000fe200078e0008 */
[----:B------:R-:W-:Y:S01]  /*8710*/  UIMAD UR7, UR46, UR11, UR7 ;  /* 0x0000000b2e0772a4 */ /* 0x000fe2000f8e0207 */
[----:B------:R-:W-:Y:S01]  /*8720*/  IMAD.U32 R15, RZ, RZ, UR45 ;  /* 0x0000002dff0f7e24 */ /* 0x000fe2000f8e00ff */
[----:B------:R-:W-:-:S02]  /*8730*/  UIMAD UR10, UR44, UR12, URZ ;  /* 0x0000000c2c0a72a4 */ /* 0x000fc4000f8e023f */
[----:B------:R-:W-:Y:S01]  /*8740*/  UIADD3 UR9, UR9, UR7, URZ ;  /* 0x0000000709097290 */ /* 0x000fe2000fffe03f */
[----:B------:R-:W-:Y:S01]  /*8750*/  IMAD R26, R15, 0x40, R16 ;  /* 0x000000400f1a7824 */ /* 0x000fe200078e0210 */
[----:B------:R-:W-:Y:S02]  /*8760*/  UIMAD UR10, UR43, UR13, UR10 ;  /* 0x0000000d2b0a72a4 */ /* 0x000fe4000f8e020a */
[----:B------:R-:W-:Y:S01]  /*8770*/  UIMAD.WIDE.U32 UR8, UR43, UR12, UR8 ;  /* 0x0000000c2b0872a5 */ /* 0x000fe2000f8e0008 */
[----:B0-----:R-:W-:Y:S01]  /*8780*/  ISETP.NE.AND P0, PT, R10, 0x1, PT ;  /* 0x000000010a00780c */ /* 0x001fe20003f05270 */
[----:B-----5:R-:W-:-:S12]  /*8790*/  IMAD R15, R3, R10, RZ ;  /* 0x0000000a030f7224 */ /* 0x020fd800078e02ff */
[----:B------:R-:W0:Y:S08]  /*87a0*/  @P0 LDC R5, c[0x0][0xbec] ;  /* 0x0002fb00ff050b82 */ /* 0x000e300000000800 */
[----:B------:R-:W1:Y:S01]  /*87b0*/  @P0 LDC R6, c[0x0][0xbf0] ;  /* 0x0002fc00ff060b82 */ /* 0x000e620000000800 */
[----:B0-----:R-:W-:-:S05]  /*87c0*/  @P0 IMAD.HI.U32 R5, R8, R5, RZ ;  /* 0x0000000508050227 */ /* 0x001fca00078e00ff */
[----:B-1----:R-:W-:-:S04]  /*87d0*/  @P0 SHF.R.U32.HI R4, RZ, R6, R5 ;  /* 0x00000006ff040219 */ /* 0x002fc80000011605 */
[--C-:B------:R-:W-:Y:S01]  /*87e0*/  SHF.R.S32.HI R5, RZ, 0x1f, R4.reuse ;  /* 0x0000001fff057819 */ /* 0x100fe20000011404 */
[----:B------:R-:W-:Y:S01]  /*87f0*/  IMAD.MOV R9, RZ, RZ, -R4 ;  /* 0x000000ffff097224 */ /* 0x000fe200078e0a04 */
[----:B------:R-:W-:-:S03]  /*8800*/  IADD3 R4, P0, R4, UR8, RZ ;  /* 0x0000000804047c10 */ /* 0x000fc6000ff1e0ff */
[----:B------:R-:W-:Y:S02]  /*8810*/  IMAD R9, R10, R9, R8 ;  /* 0x000000090a097224 */ /* 0x000fe400078e0208 */
[----:B------:R-:W-:-:S03]  /*8820*/  IMAD.U32 R8, RZ, RZ, UR10 ;  /* 0x0000000aff087e24 */ /* 0x000fc6000f8e00ff */
[----:B------:R-:W-:Y:S02]  /*8830*/  SHF.R.S32.HI R6, RZ, 0x1f, R9 ;  /* 0x0000001fff067819 */ /* 0x000fe40000011409 */
[----:B------:R-:W-:Y:S01]  /*8840*/  IADD3.X R5, R5, UR9, R8, P0, !PT ;  /* 0x0000000905057c10 */ /* 0x000fe200087fe408 */
[----:B------:R-:W-:Y:S02]  /*8850*/  ULDC.64 UR8, c[0x0][0xb88] ;  /* 0x0002e20000087ab9 */ /* 0x000fe40000000a00 */
[----:B------:R-:W-:Y:S02]  /*8860*/  IMAD R6, R6, UR8, RZ ;  /* 0x0000000806067c24 */ /* 0x000fe4000f8e02ff */
[----:B------:R-:W-:-:S04]  /*8870*/  IMAD.WIDE.U32 R4, R9, UR8, R4 ;  /* 0x0000000809047c25 */ /* 0x000fc8000f8e0004 */
[----:B------:R-:W-:Y:S01]  /*8880*/  IMAD R9, R9, UR9, R6 ;  /* 0x0000000909097c24 */ /* 0x000fe2000f8e0206 */
[----:B------:R-:W-:Y:S01]  /*8890*/  ULDC.64 UR8, c[0x0][0xb50] ;  /* 0x0002d40000087ab9 */ /* 0x000fe20000000a00 */
[----:B------:R-:W-:Y:S01]  /*88a0*/  IMAD.MOV R6, RZ, RZ, -R18 ;  /* 0x000000ffff067224 */ /* 0x000fe200078e0a12 */
[----:B------:R-:W-:Y:S01]  /*88b0*/  LEA R11, P0, R4, UR8, 0x2 ;  /* 0x00000008040b7c11 */ /* 0x000fe2000f8010ff */
[----:B------:R-:W-:-:S04]  /*88c0*/  IMAD.IADD R5, R5, 0x1, R9 ;  /* 0x0000000105057824 */ /* 0x000fc800078e0209 */
[----:B------:R-:W-:Y:S01]  /*88d0*/  SHFL.IDX PT, R8, R11, 0x1, 0x1c1f ;  /* 0x003c1f000b087f89 */ /* 0x000fe200000e0000 */
[----:B------:R-:W-:Y:S02]  /*88e0*/  LEA.HI.X R14, R4, UR9, R5, 0x2, P0 ;  /* 0x00000009040e7c11 */ /* 0x000fe400080f1405 */
[----:B------:R-:W-:Y:S01]  /*88f0*/  ISETP.NE.AND P0, PT, R17, R6, PT ;  /* 0x000000061100720c */ /* 0x000fe20003f05270 */
[----:B------:R-:W-:Y:S01]  /*8900*/  SHFL.IDX PT, R4, R11, RZ, 0x1c1f ;  /* 0x001c1fff0b047589 */ /* 0x000fe200000e0000 */
[C---:B------:R-:W-:Y:S02]  /*8910*/  VIADD R6, R26.reuse, 0x8 ;  /* 0x000000081a067836 */ /* 0x040fe40000000000 */
[-C--:B------:R-:W-:Y:S01]  /*8920*/  ISETP.GE.OR P1, PT, R26, R15.reuse, P0 ;  /* 0x0000000f1a00720c */ /* 0x080fe20000726670 */
[----:B------:R-:W0:Y:S02]  /*8930*/  SHFL.IDX PT, R5, R14, RZ, 0x1c1f ;  /* 0x001c1fff0e057589 */ /* 0x000e2400000e0000 */
[----:B------:R-:W-:-:S02]  /*8940*/  ISETP.GE.OR P0, PT, R6, R15, P0 ;  /* 0x0000000f0600720c */ /* 0x000fc40000706670 */
[----:B------:R-:W1:Y:S08]  /*8950*/  SHFL.IDX PT, R9, R14, 0x1, 0x1c1f ;  /* 0x003c1f000e097f89 */ /* 0x000e7000000e0000 */
[----:B0-----:R0:W-:Y:S04]  /*8960*/  @!P1 ST.E desc[UR40][R4.64], R20 ;  /* 0x0000001404009985 */ /* 0x0011e8000c101928 */
[----:B-1----:R0:W-:Y:S02]  /*8970*/  @!P0 ST.E desc[UR40][R8.64], R0 ;  /* 0x0000000008008985 */ /* 0x0021e4000c101928 */
.L_x_424:
[----:B------:R-:W1:Y:S01]  /*8980*/  LDC R82, c[0x0][0xbe8] ;  /* 0x0002fa00ff527b82 */ /* 0x000e620000000800 */
[----:B------:R-:W-:Y:S01]  /*8990*/  ULDC UR12, c[0x0][0xac8] ;  /* 0x0002b200000c7ab9 */ /* 0x000fe20000000800 */
[----:B------:R-:W-:Y:S01]  /*89a0*/  ULDC.64 UR10, c[0x0][0xaa0] ;  /* 0x0002a800000a7ab9 */ /* 0x000fe20000000a00 */
[----:B------:R-:W-:Y:S01]  /*89b0*/  ISETP.GE.AND P0, PT, R189, UR12, PT ;  /* 0x0000000cbd007c0c */ /* 0x000fe2000bf06270 */
[----:B0-----:R0:W5:Y:S01]  /*89c0*/  LD.E.128 R8, desc[UR40][R174.64] ;  /* 0x00000028ae087980 */ /* 0x001162000c101d00 */
[----:B------:R-:W-:Y:S02]  /*89d0*/  ISETP.GE.AND P1, PT, R2, UR12, PT ;  /* 0x0000000c02007c0c */ /* 0x000fe4000bf26270 */
[----:B------:R-:W-:Y:S01]  /*89e0*/  SEL R4, RZ, 0xffffffff, P0 ;  /* 0xffffffffff047807 */ /* 0x000fe20000000000 */
[----:B------:R-:W5:Y:S01]  /*89f0*/  LD.E.128 R12, desc[UR40][R12.64] ;  /* 0x000000280c0c7980 */ /* 0x000f62000c101d00 */
[----:B------:R-:W-:-:S03]  /*8a00*/  ISETP.GE.AND P0, PT, R188, UR12, PT ;  /* 0x0000000cbc007c0c */ /* 0x000fc6000bf06270 */
[----:B------:R-:W5:Y:S04]  /*8a10*/  LD.E.128 R24, desc[UR40][R24.64] ;  /* 0x0000002818187980 */ /* 0x000f68000c101d00 */
[----:B------:R-:W5:Y:S04]  /*8a20*/  LD.E.128 R28, desc[UR40][R28.64] ;  /* 0x000000281c1c7980 */ /* 0x000f68000c101d00 */
[----:B------:R-:W5:Y:S01]  /*8a30*/  LD.E.128 R32, desc[UR40][R32.64] ;  /* 0x0000002820207980 */ /* 0x000f62000c101d00 */
[----:B-1----:R-:W-:Y:S01]  /*8a40*/  ISETP.NE.AND P2, PT, R82, 0x1, PT ;  /* 0x000000015200780c */ /* 0x002fe20003f45270 */
[----:B------:R-:W-:Y:S01]  /*8a50*/  IMAD.SHL.U32 R5, R4, 0x2, RZ ;  /* 0x0000000204057824 */ /* 0x000fe200078e00ff */
[----:B------:R-:W-:Y:S01]  /*8a60*/  SEL R0, RZ, 0x1, P1 ;  /* 0x00000001ff007807 */ /* 0x000fe20000800000 */
[----:B------:R-:W5:Y:S01]  /*8a70*/  LD.E.128 R36, desc[UR40][R36.64] ;  /* 0x0000002824247980 */ /* 0x000f62000c101d00 */
[----:B------:R-:W-:-:S02]  /*8a80*/  SEL R4, RZ, 0xffffffff, P0 ;  /* 0xffffffffff047807 */ /* 0x000fc40000000000 */
[----:B------:R-:W-:Y:S01]  /*8a90*/  LOP3.LUT R0, R5, 0x2, R0, 0xe2, !PT ;  /* 0x0000000205007812 */ /* 0x000fe200078ee200 */
[----:B------:R-:W5:Y:S04]  /*8aa0*/  LD.E.128 R40, desc[UR40][R40.64] ;  /* 0x0000002828287980 */ /* 0x000f68000c101d00 */
[----:B------:R-:W5:Y:S02]  /*8ab0*/  LD.E.128 R44, desc[UR40][R44.64] ;  /* 0x000000282c2c7980 */ /* 0x000f64000c101d00 */
[----:B------:R-:W1:Y:S01]  /*8ac0*/  @P2 LDC R21, c[0x0][0xbec] ;  /* 0x0002fb00ff152b82 */ /* 0x000e620000000800 */
[----:B------:R-:W-:Y:S01]  /*8ad0*/  IMAD.SHL.U32 R5, R4, 0x4, RZ ;  /* 0x0000000404057824 */ /* 0x000fe200078e00ff */
[----:B------:R-:W-:Y:S01]  /*8ae0*/  ISETP.GE.AND P0, PT, R187, UR12, PT ;  /* 0x0000000cbb007c0c */ /* 0x000fe2000bf06270 */
[----:B------:R-:W-:Y:S01]  /*8af0*/  UIMAD UR7, UR14, UR10, URZ ;  /* 0x0000000a0e0772a4 */ /* 0x000fe2000f8e023f */
[----:B------:R-:W5:Y:S04]  /*8b00*/  LD.E.128 R48, desc[UR40][R48.64] ;  /* 0x0000002830307980 */ /* 0x000f68000c101d00 */
[----:B------:R-:W2:Y:S01]  /*8b10*/  @P2 LDC R81, c[0x0][0xbf0] ;  /* 0x0002fc00ff512b82 */ /* 0x000ea20000000800 */
[----:B------:R-:W-:Y:S01]  /*8b20*/  LOP3.LUT R4, R5, 0x4, R0, 0xe2, !PT ;  /* 0x0000000405047812 */ /* 0x000fe200078ee200 */
[----:B------:R-:W-:Y:S01]  /*8b30*/  IMAD R0, R190, 0x20, R191 ;  /* 0x00000020be007824 */ /* 0x000fe200078e02bf */
[----:B------:R-:W-:Y:S01]  /*8b40*/  SEL R5, RZ, 0xffffffff, P0 ;  /* 0xffffffffff057807 */ /* 0x000fe20000000000 */
[----:B------:R-:W-:Y:S01]  /*8b50*/  IMAD.U32 R83, RZ, RZ, UR45 ;  /* 0x0000002dff537e24 */ /* 0x000fe2000f8e00ff */
[----:B------:R-:W-:Y:S01]  /*8b60*/  UIMAD.WIDE.U32 UR8, UR4, UR10, URZ ;  /* 0x0000000a040872a5 */ /* 0x000fe2000f8e003f */
[----:B------:R-:W-:Y:S01]  /*8b70*/  ISETP.GE.AND P0, PT, R186, UR12, PT ;  /* 0x0000000cba007c0c */ /* 0x000fe2000bf06270 */
[----:B------:R-:W-:Y:S01]  /*8b80*/  UIMAD UR7, UR4, UR11, UR7 ;  /* 0x0000000b040772a4 */ /* 0x000fe2000f8e0207 */
[----:B------:R-:W-:Y:S01]  /*8b90*/  IMAD.SHL.U32 R5, R5, 0x8, RZ ;  /* 0x0000000805057824 */ /* 0x000fe200078e00ff */
[----:B------:R-:W5:Y:S01]  /*8ba0*/  LD.E.128 R52, desc[UR40][R52.64] ;  /* 0x0000002834347980 */ /* 0x000f62000c101d00 */
[----:B------:R-:W-:Y:S01]  /*8bb0*/  ULDC.64 UR10, c[0x0][0xae8] ;  /* 0x0002ba00000a7ab9 */ /* 0x000fe20000000a00 */
[----:B------:R-:W-:Y:S01]  /*8bc0*/  IMAD R80, R83, 0x40, R0 ;  /* 0x0000004053507824 */ /* 0x000fe200078e0200 */
[----:B------:R-:W-:Y:S01]  /*8bd0*/  UIADD3 UR9, UR9, UR7, URZ ;  /* 0x0000000709097290 */ /* 0x000fe2000fffe03f */
[----:B------:R-:W-:Y:S01]  /*8be0*/  SEL R0, RZ, 0xffffffff, P0 ;  /* 0xffffffffff007807 */ /* 0x000fe20000000000 */
[----:B------:R-:W-:Y:S01]  /*8bf0*/  UIMAD UR4, UR15, UR10, URZ ;  /* 0x0000000a0f0472a4 */ /* 0x000fe2000f8e023f */
[----:B------:R-:W-:Y:S01]  /*8c00*/  LOP3.LUT R4, R5, 0x8, R4, 0xe2, !PT ;  /* 0x0000000805047812 */ /* 0x000fe200078ee204 */
[----:B------:R-:W-:Y:S01]  /*8c10*/  UIMAD.WIDE.U32 UR8, UR46, UR10, UR8 ;  /* 0x0000000a2e0872a5 */ /* 0x000fe2000f8e0008 */
[----:B------:R-:W5:Y:S01]  /*8c20*/  LD.E.128 R60, desc[UR40][R60.64] ;  /* 0x000000283c3c7980 */ /* 0x000f62000c101d00 */
[----:B------:R-:W-:Y:S01]  /*8c30*/  UIMAD UR4, UR46, UR11, UR4 ;  /* 0x0000000b2e0472a4 */ /* 0x000fe2000f8e0204 */
[----:B------:R-:W-:-:S02]  /*8c40*/  IMAD.SHL.U32 R5, R0, 0x10, RZ ;  /* 0x0000001000057824 */ /* 0x000fc400078e00ff */
[----:B-1----:R-:W-:Y:S01]  /*8c50*/  @P2 IMAD.HI.U32 R0, R80, R21, RZ ;  /* 0x0000001550002227 */ /* 0x002fe200078e00ff */
[----:B------:R-:W-:Y:S01]  /*8c60*/  ULDC.64 UR10, c[0x0][0xaf0] ;  /* 0x0002bc00000a7ab9 */ /* 0x000fe20000000a00 */
[----:B------:R-:W-:Y:S01]  /*8c70*/  UIADD3 UR9, UR9, UR4, URZ ;  /* 0x0000000409097290 */ /* 0x000fe2000fffe03f */
[----:B------:R-:W5:Y:S01]  /*8c80*/  LD.E.128 R56, desc[UR40][R56.64] ;  /* 0x0000002838387980 */ /* 0x000f62000c101d00 */
[----:B------:R-:W-:Y:S01]  /*8c90*/  UIMAD UR4, UR44, UR10, URZ ;  /* 0x0000000a2c0472a4 */ /* 0x000fe2000f8e023f */
[----:B------:R-:W-:Y:S01]  /*8ca0*/  IMAD.MOV.U32 R21, RZ, RZ, R80 ;  /* 0x000000ffff157224 */ /* 0x000fe200078e0050 */
[----:B--2---:R-:W-:Y:S01]  /*8cb0*/  @P2 SHF.R.U32.HI R21, RZ, R81, R0 ;  /* 0x00000051ff152219 */ /* 0x004fe20000011600 */
[----:B------:R-:W-:Y:S01]  /*8cc0*/  UIMAD.WIDE.U32 UR8, UR43, UR10, UR8 ;  /* 0x0000000a2b0872a5 */ /* 0x000fe2000f8e0008 */
[----:B------:R-:W5:Y:S01]  /*8cd0*/  LD.E.128 R68, desc[UR40][R68.64] ;  /* 0x0000002844447980 */ /* 0x000f62000c101d00 */
[----:B------:R-:W-:Y:S01]  /*8ce0*/  UIMAD UR4, UR43, UR11, UR4 ;  /* 0x0000000b2b0472a4 */ /* 0x000fe2000f8e0204 */
[----:B------:R-:W-:Y:S01]  /*8cf0*/  ISETP.GE.AND P0, PT, R185, UR12, PT ;  /* 0x0000000cb9007c0c */ /* 0x000fe2000bf06270 */
[--C-:B------:R-:W-:Y:S01]  /*8d00*/  IMAD.MOV R81, RZ, RZ, -R21.reuse ;  /* 0x000000ffff517224 */ /* 0x100fe200078e0a15 */
[----:B------:R-:W-:Y:S01]  /*8d10*/  SHF.R.S32.HI R20, RZ, 0x1f, R21 ;  /* 0x0000001fff147819 */ /* 0x000fe20000011415 */
[----:B------:R-:W-:Y:S01]  /*8d20*/  UIADD3 UR4, UR9, UR4, URZ ;  /* 0x0000000409047290 */ /* 0x000fe2000fffe03f */
[----:B------:R-:W-:Y:S01]  /*8d30*/  LOP3.LUT R6, R5, 0x10, R4, 0xe2, !PT ;  /* 0x0000001005067812 */ /* 0x000fe200078ee204 */
[----:B------:R-:W-:Y:S01]  /*8d40*/  IMAD.U32 R4, RZ, RZ, UR8 ;  /* 0x00000008ff047e24 */ /* 0x000fe2000f8e00ff */
[----:B------:R-:W-:Y:S01]  /*8d50*/  SEL R0, RZ, 0xffffffff, P0 ;  /* 0xffffffffff007807 */ /* 0x000fe20000000000 */
[----:B------:R-:W-:Y:S01]  /*8d60*/  IMAD.U32 R5, RZ, RZ, UR9 ;  /* 0x00000009ff057e24 */ /* 0x000fe2000f8e00ff */
[----:B------:R-:W-:Y:S01]  /*8d70*/  ULDC.64 UR8, c[0x0][0xae0] ;  /* 0x0002b80000087ab9 */ /* 0x000fe20000000a00 */
[----:B------:R-:W-:Y:S01]  /*8d80*/  IMAD R81, R82, R81, R80 ;  /* 0x0000005152517224 */ /* 0x000fe200078e0250 */
[----:B------:R-:W5:Y:S01]  /*8d90*/  LD.E.128 R64, desc[UR40][R64.64] ;  /* 0x0000002840407980 */ /* 0x000f62000c101d00 */
[----:B------:R-:W-:-:S02]  /*8da0*/  IMAD.U32 R5, RZ, RZ, UR4 ;  /* 0x00000004ff057e24 */ /* 0x000fc4000f8e00ff */
[----:B------:R-:W-:Y:S01]  /*8db0*/  IMAD R20, R20, UR8, RZ ;  /* 0x0000000814147c24 */ /* 0x000fe2000f8e02ff */
[----:B------:R-:W-:Y:S01]  /*8dc0*/  ISETP.GE.AND P0, PT, R194, UR12, PT ;  /* 0x0000000cc2007c0c */ /* 0x000fe2000bf06270 */
[----:B------:R-:W-:Y:S01]  /*8dd0*/  IMAD.SHL.U32 R85, R0, 0x20, RZ ;  /* 0x0000002000557824 */ /* 0x000fe200078e00ff */
[----:B------:R-:W-:Y:S01]  /*8de0*/  SHF.R.S32.HI R0, RZ, 0x1f, R81 ;  /* 0x0000001fff007819 */ /* 0x000fe20000011451 */
[----:B------:R-:W5:Y:S01]  /*8df0*/  LD.E.128 R76, desc[UR40][R76.64] ;  /* 0x000000284c4c7980 */ /* 0x000f62000c101d00 */
[C---:B------:R-:W-:Y:S02]  /*8e00*/  IMAD R83, R21.reuse, UR9, R20 ;  /* 0x0000000915537c24 */ /* 0x040fe4000f8e0214 */
[----:B------:R-:W-:Y:S01]  /*8e10*/  IMAD.WIDE.U32 R4, R21, UR8, R4 ;  /* 0x0000000815047c25 */ /* 0x000fe2000f8e0004 */
[----:B------:R-:W5:Y:S01]  /*8e20*/  LD.E.128 R72, desc[UR40][R72.64] ;  /* 0x0000002848487980 */ /* 0x000f62000c101d00 */
[----:B------:R-:W-:Y:S01]  /*8e30*/  ULDC.64 UR8, c[0x0][0xad8] ;  /* 0x0002b60000087ab9 */ /* 0x000fe20000000a00 */
[----:B------:R-:W-:Y:S01]  /*8e40*/  LOP3.LUT R6, R85, 0x20, R6, 0xe2, !PT ;  /* 0x0000002055067812 */ /* 0x000fe200078ee206 */
[----:B------:R-:W-:Y:S01]  /*8e50*/  IMAD R0, R0, UR8, RZ ;  /* 0x0000000800007c24 */ /* 0x000fe2000f8e02ff */
[----:B------:R-:W-:Y:S01]  /*8e60*/  @!PT LDS RZ, [RZ] ;  /* 0x00000000fffff984 */ /* 0x000fe20000000800 */
[----:B------:R-:W-:Y:S01]  /*8e70*/  @!PT LDS RZ, [RZ] ;  /* 0x00000000fffff984 */ /* 0x000fe20000000800 */
[----:B------:R-:W-:Y:S01]  /*8e80*/  @!PT LDS RZ, [RZ] ;  /* 0x00000000fffff984 */ /* 0x000fe20000000800 */
[----:B------:R-:W-:Y:S01]  /*8e90*/  @!PT LDS RZ, [RZ] ;  /* 0x00000000fffff984 */ /* 0x000fe20000000800 */
[----:B------:R1:W-:Y:S06]  /*8ea0*/  MEMBAR.ALL.CTA ;  /* 0x0000000000007992 */ /* 0x0003ec0000008000 */
[----:B-1----:R-:W1:Y:S01]  /*8eb0*/  FENCE.VIEW.ASYNC.S ;  /* 0x00000000000073c6 */ /* 0x002e620000000000 */
[----:B------:R-:W-:Y:S01]  /*8ec0*/  SEL R21, RZ, 0x40, P0 ;  /* 0x00000040ff157807 */ /* 0x000fe20000000000 */
[----:B------:R-:W-:Y:S01]  /*8ed0*/  IMAD.U32 R20, RZ, RZ, UR45 ;  /* 0x0000002dff147e24 */ /* 0x000fe2000f8e00ff */
[----:B------:R-:W-:Y:S01]  /*8ee0*/  ISETP.GE.AND P0, PT, R193, UR12, PT ;  /* 0x0000000cc1007c0c */ /* 0x000fe2000bf06270 */
[----:B------:R-:W-:Y:S01]  /*8ef0*/  IMAD.IADD R5, R5, 0x1, R83 ;  /* 0x0000000105057824 */ /* 0x000fe200078e0253 */
[----:B------:R-:W-:Y:S01]  /*8f00*/  LOP3.LUT R6, R6, R21, RZ, 0xfc, !PT ;  /* 0x0000001506067212 */ /* 0x000fe200078efcff */
[----:B------:R-:W-:Y:S01]  /*8f10*/  IMAD R21, R81, UR9, R0 ;  /* 0x0000000951157c24 */ /* 0x000fe2000f8e0200 */
[----:B------:R-:W-:Y:S01]  /*8f20*/  UIADD3 UR4, UR42, 0x28c20, URZ ;  /* 0x00028c202a047890 */ /* 0x000fe2000fffe03f */
[----:B-----5:R-:W-:Y:S01]  /*8f30*/  IMAD R89, R3, R82, RZ ;  /* 0x0000005203597224 */ /* 0x020fe200078e02ff */
[----:B------:R-:W-:Y:S01]  /*8f40*/  SEL R3, RZ, 0x80, P0 ;  /* 0x00000080ff037807 */ /* 0x000fe20000000000 */
[----:B------:R-:W-:Y:S01]  /*8f50*/  IMAD R0, R20, 0x40, R191 ;  /* 0x0000004014007824 */ /* 0x000fe200078e02bf */
[----:B------:R-:W-:Y:S01]  /*8f60*/  UPRMT UR4, URZ, 0x654, UR4 ;  /* 0x000006543f047896 */ /* 0x000fe20008000004 */
[----:B------:R-:W-:Y:S01]  /*8f70*/  IMAD.WIDE.U32 R4, R81, UR8, R4 ;  /* 0x0000000851047c25 */ /* 0x000fe2000f8e0004 */
[----:B------:R-:W-:Y:S01]  /*8f80*/  ULDC.64 UR8, c[0x0][0xa80] ;  /* 0x0002a00000087ab9 */ /* 0x000fe20000000a00 */
[----:B------:R-:W-:Y:S01]  /*8f90*/  BSSY B1, `(.L_x_425) ;  /* 0x0000029000017945 */ /* 0x000fe20003800000 */
[----:B------:R-:W-:Y:S01]  /*8fa0*/  ISETP.GE.AND P0, PT, R0, R89, PT ;  /* 0x000000590000720c */ /* 0x000fe20003f06270 */
[----:B------:R-:W-:Y:S01]  /*8fb0*/  IMAD.IADD R5, R5, 0x1, R21 ;  /* 0x0000000105057824 */ /* 0x000fe200078e0215 */
[----:B------:R-:W-:-:S02]  /*8fc0*/  LEA R86, P1, R4, UR8, 0x1 ;  /* 0x0000000804567c11 */ /* 0x000fc4000f8208ff */
[----:B------:R-:W-:Y:S02]  /*8fd0*/  LOP3.LUT R3, R6, R3, RZ, 0xfc, !PT ;  /* 0x0000000306037212 */ /* 0x000fe400078efcff */
[----:B------:R-:W-:Y:S01]  /*8fe0*/  LEA.HI.X R87, R4, UR9, R5, 0x1, P1 ;  /* 0x0000000904577c11 */ /* 0x000fe200088f0c05 */
[----:B-1----:R0:W1:Y:S01]  /*8ff0*/  SHFL.IDX PT, R20, R86, RZ, 0x181f ;  /* 0x00181fff56147589 */ /* 0x00206200000e0000 */
[----:B------:R-:W-:Y:S03]  /*9000*/  SYNCS.ARRIVE.TRANS64.RED.A1T0 RZ, [UR4], RZ ;  /* 0x000000ffffff79a7 */ /* 0x000fe60008100404 */
[----:B------:R0:W2:Y:S02]  /*9010*/  SHFL.IDX PT, R21, R87, RZ, 0x181f ;  /* 0x00181fff57157589 */ /* 0x0000a400000e0000 */
[----:B------:R-:W-:Y:S05]  /*9020*/  @P0 BRA `(.L_x_426) ;  /* 0x00000000007c0947 */ /* 0x000fea0003800000 */
        /* <DEDUP_REMOVED lines=8> */
[----:B------:R1:W-:Y:S01]  /*90b0*/  @!P0 ST.E.128 desc[UR40][R4.64], R8 ;  /* 0x0000000804008985 */ /* 0x0003e2000c101d28 */
        /* <DEDUP_REMOVED lines=11> */
[-C--:B------:R-:W-:Y:S02]  /*9170*/  @!P1 LEA R8, P6, R185, R20.reuse, 0x1 ;  /* 0x00000014b9089211 */ /* 0x080fe400078c08ff */
        /* <DEDUP_REMOVED lines=10> */
.L_x_426:
[----:B------:R-:W-:Y:S05]  /*9220*/  BSYNC B1 ;  /* 0x0000000000017941 */ /* 0x000fea0003800000 */
.L_x_425:
[----:B------:R-:W-:Y:S01]  /*9230*/  VIADD R0, R0, 0x20 ;  /* 0x0000002000007836 */ /* 0x000fe20000000000 */
[----:B---3--:R4:W3:Y:S04]  /*9240*/  SHFL.IDX PT, R9, R87, 0x1, 0x181f ;  /* 0x00381f0057097f89 */ /* 0x0088e800000e0000 */
[----:B------:R-:W-:Y:S01]  /*9250*/  ISETP.GE.AND P0, PT, R0, R89, PT ;  /* 0x000000590000720c */ /* 0x000fe20003f06270 */
[----:B------:R4:W0:-:S12]  /*9260*/  SHFL.IDX PT, R8, R86, 0x1, 0x181f ;  /* 0x00381f0056087f89 */ /* 0x00081800000e0000 */
[----:B----4-:R-:W-:Y:S05]  /*9270*/  @P0 BRA `(.L_x_427) ;  /* 0x0000001000100947 */ /* 0x010fea0003800000 */
[----:B------:R-:W-:Y:S02]  /*9280*/  ISETP.GE.AND P0, PT, R2, UR12, PT ;  /* 0x0000000c02007c0c */ /* 0x000fe4000bf06270 */
[----:B------:R-:W-:Y:S02]  /*9290*/  ISETP.GE.AND P5, PT, R189, UR12, PT ;  /* 0x0000000cbd007c0c */ /* 0x000fe4000bfa6270 */
[----:B------:R-:W-:Y:S02]  /*92a0*/  ISETP.GE.AND P3, PT, R188, UR12, PT ;  /* 0x0000000cbc007c0c */ /* 0x000fe4000bf66270 */
[----:B------:R-:W-:Y:S02]  /*92b0*/  ISETP.GE.AND P2, PT, R187, UR12, PT ;  /* 0x0000000cbb007c0c */ /* 0x000fe4000bf46270 */
[----:B------:R-:W-:-:S05]  /*92c0*/  ISETP.GE.AND P1, PT, R186, UR12, PT ;  /* 0x0000000cba007c0c */ /* 0x000fca000bf26270 */
[----:B0--3--:R-:W-:Y:S02]  /*92d0*/  @!P0 IMAD.WIDE R4, R2, 0x2, R8 ;  /* 0x0000000202048825 */ /* 0x009fe400078e0208 */
[-C--:B------:R-:W-:Y:S02]  /*92e0*/  @!P5 LEA R10, P4, R189, R8.reuse, 0x1 ;  /* 0x00000008bd0ad211 */ /* 0x080fe400078808ff */
[----:B-1----:R-:W-:Y:S01]  /*92f0*/  @!P3 LEA R20, P6, R188, R8, 0x1 ;  /* 0x00000008bc14b211 */ /* 0x002fe200078c08ff */
[----:B------:R0:W-:Y:S01]  /*9300*/  @!P0 ST.E.128 desc[UR40][R4.64], R12 ;  /* 0x0000000c04008985 */ /* 0x0001e2000c101d28 */
[----:B------:R-:W-:Y:S02]  /*9310*/  ISETP.GE.AND P0, PT, R185, UR12, PT ;  /* 0x0000000cb9007c0c */ /* 0x000fe4000bf06270 */
[----:B------:R-:W-:Y:S02]  /*9320*/  @!P5 LEA.HI.X R11, R189, R9, R204, 0x1, P4 ;  /* 0x00000009bd0bd211 */ /* 0x000fe400020f0ccc */
[----:B------:R-:W-:-:S02]  /*9330*/  LOP3.LUT P4, RZ, R6, 0x40, RZ, 0xc0, !PT ;  /* 0x0000004006ff7812 */ /* 0x000fc4000788c0ff */
[----:B--2---:R-:W-:Y:S01]  /*9340*/  @!P3 LEA.HI.X R21, R188, R9, R203, 0x1, P6 ;  /* 0x00000009bc15b211 */ /* 0x004fe200030f0ccb */
[----:B------:R4:W-:Y:S01]  /*9350*/  @!P5 ST.E.128 desc[UR40][R10.64], R28 ;  /* 0x0000001c0a00d985 */ /* 0x0009e2000c101d28 */
[----:B------:R-:W-:-:S03]  /*9360*/  @!P2 LEA R24, P5, R187, R8, 0x1 ;  /* 0x00000008bb18a211 */ /* 0x000fc600078a08ff */
[----:B------:R4:W-:Y:S01]  /*9370*/  @!P3 ST.E.128 desc[UR40][R20.64], R36 ;  /* 0x000000241400b985 */ /* 0x0009e2000c101d28 */
[----:B------:R-:W-:Y:S02]  /*9380*/  @!P2 LEA.HI.X R25, R187, R9, R202, 0x1, P5 ;  /* 0x00000009bb19a211 */ /* 0x000fe400028f0cca */
[----:B0-----:R-:W-:-:S03]  /*9390*/  @!P1 LEA R4, P6, R186, R8, 0x1 ;  /* 0x00000008ba049211 */ /* 0x001fc600078c08ff */
[----:B------:R4:W-:Y:S01]  /*93a0*/  @!P2 ST.E.128 desc[UR40][R24.64], R44 ;  /* 0x0000002c1800a985 */ /* 0x0009e2000c101d28 */
[CC--:B------:R-:W-:Y:S02]  /*93b0*/  @!P0 LEA R12, P3, R185.reuse, R8.reuse, 0x1 ;  /* 0x00000008b90c8211 */ /* 0x0c0fe400078608ff */
[----:B------:R-:W-:Y:S02]  /*93c0*/  @P4 LEA R14, P5, R194, R8, 0x1 ;  /* 0x00000008c20e4211 */ /* 0x000fe400078a08ff */
[-C--:B------:R-:W-:Y:S02]  /*93d0*/  @!P1 LEA.HI.X R5, R186, R9.reuse, R201, 0x1, P6 ;  /* 0x00000009ba059211 */ /* 0x080fe400030f0cc9 */
[-C--:B------:R-:W-:Y:S02]  /*93e0*/  @!P0 LEA.HI.X R13, R185, R9.reuse, R200, 0x1, P3 ;  /* 0x00000009b90d8211 */ /* 0x080fe400018f0cc8 */
[----:B------:R-:W-:Y:S01]  /*93f0*/  @P4 LEA.HI.X R15, R194, R9, R199, 0x1, P5 ;  /* 0x00000009c20f4211 */ /* 0x000fe200028f0cc7 */
[----:B------:R4:W-:Y:S04]  /*9400*/  @!P1 ST.E.128 desc[UR40][R4.64], R52 ;  /* 0x0000003404009985 */ /* 0x0009e8000c101d28 */
[----:B------:R4:W-:Y:S01]  /*9410*/  @!P0 ST.E.128 desc[UR40][R12.64], R56 ;  /* 0x000000380c008985 */ /* 0x0009e2000c101d28 */
[----:B------:R-:W-:-:S03]  /*9420*/  LOP3.LUT P0, RZ, R3, 0x80, RZ, 0xc0, !PT ;  /* 0x0000008003ff7812 */ /* 0x000fc6000780c0ff */
[----:B------:R4:W-:Y:S10]  /*9430*/  @P4 ST.E.128 desc[UR40][R14.64], R64 ;  /* 0x000000400e004985 */ /* 0x0009f4000c101d28 */
[----:B------:R-:W-:Y:S05]  /*9440*/  @!P0 BRA `(.L_x_427) ;  /* 0x0000000c009c8947 */ /* 0x000fea0003800000 */
[----:B----4-:R-:W-:-:S04]  /*9450*/  LEA R4, P0, R193, R8, 0x1 ;  /* 0x00000008c1047211 */ /* 0x010fc800078008ff */
[----:B------:R-:W-:-:S05]  /*9460*/  LEA.HI.X R5, R193, R9, R198, 0x1, P0 ;  /* 0x00000009c1057211 */ /* 0x000fca00000f0cc6 */
[----:B------:R0:W-:Y:S01]  /*9470*/  ST.E.128 desc[UR40][R4.64], R72 ;  /* 0x0000004804007985 */ /* 0x0001e2000c101d28 */
[----:B------:R-:W-:Y:S05]  /*9480*/  BRA `(.L_x_427) ;  /* 0x0000000c008c7947 */ /* 0x000fea0003800000 */
.L_x_422:
[----:B------:R-:W-:Y:S01]  /*9490*/  ULDC.64 UR8, c[0x0][0xc00] ;  /* 0x0003000000087ab9 */ /* 0x000fe20000000a00 */
[----:B------:R-:W-:Y:S01]  /*94a0*/  ULDC UR4, c[0x0][0xa88] ;  /* 0x0002a20000047ab9 */ /* 0x000fe20000000800 */
[----:B------:R-:W-:Y:S01]  /*94b0*/  UISETP.NE.U32.AND UP0, UPT, UR8, URZ, UPT ;  /* 0x0000003f0800728c */ /* 0x000fe2000bf05070 */
[----:B------:R-:W0:Y:S03]  /*94c0*/  LDC R13, c[0x0][0xbe8] ;  /* 0x0002fa00ff0d7b82 */ /* 0x000e260000000800 */
[----:B------:R-:W-:-:S03]  /*94d0*/  UISETP.NE.AND.EX UP0, UPT, UR9, URZ, UPT, UP0 ;  /* 0x0000003f0900728c */ /* 0x000fc6000bf05300 */
[----:B------:R-:W-:Y:S02]  /*94e0*/  ULDC.64 UR8, c[0x0][0xc00] ;  /* 0x0003000000087ab9 */ /* 0x000fe40000000a00 */
[----:B------:R-:W-:Y:S01]  /*94f0*/  UIMAD.WIDE UR8, UR43, 0x4, UR8 ;  /* 0x000000042b0878a5 */ /* 0x000fe2000f8e0208 */
[----:B------:R-:W-:-:S05]  /*9500*/  PLOP3.LUT P1, PT, PT, PT, UP0, 0x80, 0x0 ;  /* 0x000000000000781c */ /* 0x000fca0003f2f008 */
[----:B------:R-:W-:Y:S02]  /*9510*/  IMAD.U32 R4, RZ, RZ, UR8 ;  /* 0x00000008ff047e24 */ /* 0x000fe4000f8e00ff */
[----:B------:R-:W-:Y:S01]  /*9520*/  IMAD.U32 R5, RZ, RZ, UR9 ;  /* 0x00000009ff057e24 */ /* 0x000fe2000f8e00ff */
[----:B------:R-:W-:Y:S02]  /*9530*/  ULDC.64 UR8, c[0x0][0xc08] ;  /* 0x0003020000087ab9 */ /* 0x000fe40000000a00 */
[----:B------:R-:W-:-:S03]  /*9540*/  UISETP.NE.U32.AND UP1, UPT, UR8, URZ, UPT ;  /* 0x0000003f0800728c */ /* 0x000fc6000bf25070 */
[----:B------:R-:W2:Y:S01]  /*9550*/  @P1 LDG.E R3, desc[UR40][R4.64] ;  /* 0x0000002804031981 */ /* 0x000ea2000c1e1900 */
[----:B------:R-:W-:Y:S01]  /*9560*/  UISETP.NE.AND.EX UP1, UPT, UR9, URZ, UPT, UP1 ;  /* 0x0000003f0900728c */ /* 0x000fe2000bf25310 */
[----:B------:R-:W-:-:S05]  /*9570*/  IMAD.U32 R0, RZ, RZ, UR4 ;  /* 0x00000004ff007e24 */ /* 0x000fca000f8e00ff */
[----:B------:R-:W-:-:S05]  /*9580*/  PLOP3.LUT P2, PT, PT, PT, UP1, 0x80, 0x0 ;  /* 0x000000000000781c */ /* 0x000fca0003f4f018 */
[----:B------:R-:W-:Y:S02]  /*9590*/  @UP1 ULDC.64 UR8, c[0x0][0xc08] ;  /* 0x0003020000081ab9 */ /* 0x000fe40000000a00 */
[----:B------:R-:W-:-:S06]  /*95a0*/  @UP1 UIMAD.WIDE UR8, UR43, 0x4, UR8 ;  /* 0x000000042b0818a5 */ /* 0x000fcc000f8e0208 */
[----:B------:R-:W-:Y:S02]  /*95b0*/  IMAD.U32 R8, RZ, RZ, UR8 ;  /* 0x00000008ff087e24 */ /* 0x000fe4000f8e00ff */
[----:B------:R-:W-:-:S05]  /*95c0*/  IMAD.U32 R9, RZ, RZ, UR9 ;  /* 0x00000009ff097e24 */ /* 0x000fca000f8e00ff */
[----:B------:R1:W5:Y:S01]  /*95d0*/  @P2 LDG.E R0, desc[UR40][R8.64] ;  /* 0x0000002808002981 */ /* 0x000362000c1e1900 */
[----:B------:R-:W-:Y:S01]  /*95e0*/  UMOV UR4, URZ ;  /* 0x0000003f00047c82 */ /* 0x000fe20008000000 */
[----:B------:R-:W-:Y:S01]  /*95f0*/  USHF.R.S32.HI UR11, URZ, 0x1f, UR46 ;  /* 0x0000001f3f0b7899 */ /* 0x000fe2000801142e */
[----:B------:R-:W-:Y:S02]  /*9600*/  ISETP.GE.AND P0, PT, R197, 0x40, PT ;  /* 0x00000040c500780c */ /* 0x000fe40003f06270 */
[----:B--2---:R-:W-:-:S13]  /*9610*/  @P1 R2UR UR4, R3 ;  /* 0x00000000030412ca */ /* 0x004fda00000e0000 */
[----:B------:R-:W-:Y:S01]  /*9620*/  USHF.R.S32.HI UR10, URZ, 0x1f, UR4 ;  /* 0x0000001f3f0a7899 */ /* 0x000fe20008011404 */
[----:B01----:R-:W-:Y:S11]  /*9630*/  @P2 BRA `(.L_x_428) ;  /* 0x0000000000102947 */ /* 0x003ff60003800000 */
[----:B------:R-:W-:Y:S05]  /*9640*/  @!P1 BRA `(.L_x_428) ;  /* 0x00000000000c9947 */ /* 0x000fea0003800000 */
[----:B------:R-:W2:Y:S04]  /*9650*/  LDG.E R3, desc[UR40][R4.64] ;  /* 0x0000002804037981 */ /* 0x000ea8000c1e1900 */
[----:B-----5:R-:W2:Y:S02]  /*9660*/  LDG.E R0, desc[UR40][R4.64+0x4] ;  /* 0x0000042804007981 */ /* 0x020ea4000c1e1900 */
[----:B--2---:R-:W-:-:S07]  /*9670*/  IMAD.IADD R0, R0, 0x1, -R3 ;  /* 0x0000000100007824 */ /* 0x004fce00078e0a03 */
.L_x_428:
[----:B------:R-:W-:Y:S01]  /*9680*/  USEL UR43, UR43, URZ, !UP0 ;  /* 0x0000003f2b2b7287 */ /* 0x000fe2000c000000 */
[----:B------:R-:W-:Y:S01]  /*9690*/  BSSY B1, `(.L_x_429) ;  /* 0x000002d000017945 */ /* 0x000fe20003800000 */
[----:B------:R-:W-:-:S03]  /*96a0*/  USEL UR44, UR44, URZ, !UP0 ;  /* 0x0000003f2c2c7287 */ /* 0x000fc6000c000000 */
[----:B------:R-:W-:Y:S09]  /*96b0*/  @P0 BRA `(.L_x_430) ;  /* 0x0000000000a80947 */ /* 0x000ff20003800000 */
[----:B------:R-:W0:Y:S01]  /*96c0*/  S2R R4, SR_TID.X ;  /* 0x0000000000047919 */ /* 0x000e220000002100 */
[----:B------:R-:W1:Y:S01]  /*96d0*/  LDC R6, c[0x0][0xbe8] ;  /* 0x0002fa00ff067b82 */ /* 0x000e620000000800 */
[----:B------:R-:W-:-:S04]  /*96e0*/  IMAD.U32 R3, RZ, RZ, UR45 ;  /* 0x0000002dff037e24 */ /* 0x000fc8000f8e00ff */
[----:B0-----:R-:W-:Y:S02]  /*96f0*/  IMAD R3, R3, 0x40, R4 ;  /* 0x0000004003037824 */ /* 0x001fe400078e0204 */
[----:B-1---5:R-:W-:Y:S02]  /*9700*/  IMAD R4, R0, R6, RZ ;  /* 0x0000000600047224 */ /* 0x022fe400078e02ff */
[----:B------:R-:W-:-:S05]  /*9710*/  VIADD R5, R3, 0xffffff80 ;  /* 0xffffff8003057836 */ /* 0x000fca0000000000 */
[----:B------:R-:W-:-:S13]  /*9720*/  ISETP.GE.AND P0, PT, R5, R4, PT ;  /* 0x000000040500720c */ /* 0x000fda0003f06270 */
[----:B------:R-:W-:Y:S05]  /*9730*/  @P0 BRA `(.L_x_430) ;  /* 0x0000000000880947 */ /* 0x000fea0003800000 */
[----:B------:R-:W-:Y:S01]  /*9740*/  ISETP.NE.AND P0, PT, R6, 0x1, PT ;  /* 0x000000010600780c */ /* 0x000fe20003f05270 */
[----:B------:R-:W-:Y:S01]  /*9750*/  ULDC.64 UR12, c[0x0][0xb90] ;  /* 0x0002e400000c7ab9 */ /* 0x000fe20000000a00 */
[----:B------:R-:W-:Y:S01]  /*9760*/  UMOV UR8, UR4 ;  /* 0x0000000400087c82 */ /* 0x000fe20008000000 */
[----:B------:R-:W-:Y:S01]  /*9770*/  UIMAD UR7, UR11, UR12, URZ ;  /* 0x0000000c0b0772a4 */ /* 0x000fe2000f8e023f */
[----:B------:R-:W-:Y:S02]  /*9780*/  UMOV UR9, UR10 ;  /* 0x0000000a00097c82 */ /* 0x000fe40008000000 */
[----:B------:R-:W-:Y:S02]  /*9790*/  UIMAD.WIDE.U32 UR8, UR46, UR12, UR8 ;  /* 0x0000000c2e0872a5 */ /* 0x000fe4000f8e0008 */
[----:B------:R-:W-:-:S03]  /*97a0*/  UIMAD UR7, UR46, UR13, UR7 ;  /* 0x0000000d2e0772a4 */ /* 0x000fc6000f8e0207 */
[----:B------:R-:W-:Y:S02]  /*97b0*/  ULDC.64 UR12, c[0x0][0xb98] ;  /* 0x0002e600000c7ab9 */ /* 0x000fe40000000a00 */
[----:B------:R-:W0:Y:S01]  /*97c0*/  @P0 LDC R4, c[0x0][0xbec] ;  /* 0x0002fb00ff040b82 */ /* 0x000e220000000800 */
[----:B------:R-:W-:Y:S02]  /*97d0*/  UIADD3 UR9, UR9, UR7, URZ ;  /* 0x0000000709097290 */ /* 0x000fe4000fffe03f */
[----:B------:R-:W-:Y:S02]  /*97e0*/  UIMAD UR7, UR44, UR12, URZ ;  /* 0x0000000c2c0772a4 */ /* 0x000fe4000f8e023f */
[----:B------:R-:W-:Y:S02]  /*97f0*/  UIMAD.WIDE.U32 UR8, UR43, UR12, UR8 ;  /* 0x0000000c2b0872a5 */ /* 0x000fe4000f8e0008 */
[----:B------:R-:W-:Y:S01]  /*9800*/  UIMAD UR7, UR43, UR13, UR7 ;  /* 0x0000000d2b0772a4 */ /* 0x000fe2000f8e0207 */
[----:B------:R-:W1:Y:S02]  /*9810*/  @P0 LDC R8, c[0x0][0xbf0] ;  /* 0x0002fc00ff080b82 */ /* 0x000e640000000800 */
[----:B------:R-:W-:Y:S01]  /*9820*/  ULDC.64 UR12, c[0x0][0xb88] ;  /* 0x0002e200000c7ab9 */ /* 0x000fe20000000a00 */
[----:B0-----:R-:W-:-:S04]  /*9830*/  @P0 IMAD.HI.U32 R3, R5, R4, RZ ;  /* 0x0000000405030227 */ /* 0x001fc800078e00ff */
[----:B------:R-:W-:Y:S01]  /*9840*/  IMAD.MOV.U32 R4, RZ, RZ, R5 ;  /* 0x000000ffff047224 */ /* 0x000fe200078e0005 */
[----:B-1----:R-:W-:Y:S01]  /*9850*/  @P0 SHF.R.U32.HI R4, RZ, R8, R3 ;  /* 0x00000008ff040219 */ /* 0x002fe20000011603 */
[----:B------:R-:W-:-:S04]  /*9860*/  IMAD.U32 R8, RZ, RZ, UR7 ;  /* 0x00000007ff087e24 */ /* 0x000fc8000f8e00ff */
[----:B------:R-:W-:-:S04]  /*9870*/  IMAD.MOV R3, RZ, RZ, -R4 ;  /* 0x000000ffff037224 */ /* 0x000fc800078e0a04 */
[----:B------:R-:W-:Y:S01]  /*9880*/  IMAD R3, R6, R3, R5 ;  /* 0x0000000306037224 */ /* 0x000fe200078e0205 */
[----:B------:R-:W-:Y:S02]  /*9890*/  SHF.R.S32.HI R5, RZ, 0x1f, R4 ;  /* 0x0000001fff057819 */ /* 0x000fe40000011404 */
[----:B------:R-:W-:Y:S02]  /*98a0*/  IADD3 R4, P0, R4, UR8, RZ ;  /* 0x0000000804047c10 */ /* 0x000fe4000ff1e0ff */
[----:B------:R-:W-:Y:S02]  /*98b0*/  SHF.R.S32.HI R6, RZ, 0x1f, R3 ;  /* 0x0000001fff067819 */ /* 0x000fe40000011403 */
[----:B------:R-:W-:Y:S01]  /*98c0*/  IADD3.X R5, R5, UR9, R8, P0, !PT ;  /* 0x0000000905057c10 */ /* 0x000fe200087fe408 */
[----:B------:R-:W-:Y:S02]  /*98d0*/  ULDC.64 UR8, c[0x0][0xb50] ;  /* 0x0002d40000087ab9 */ /* 0x000fe40000000a00 */
[----:B------:R-:W-:-:S02]  /*98e0*/  IMAD R6, R6, UR12, RZ ;  /* 0x0000000c06067c24 */ /* 0x000fc4000f8e02ff */
[----:B------:R-:W-:-:S04]  /*98f0*/  IMAD.WIDE.U32 R4, R3, UR12, R4 ;  /* 0x0000000c03047c25 */ /* 0x000fc8000f8e0004 */
[----:B------:R-:W-:Y:S01]  /*9900*/  IMAD R9, R3, UR13, R6 ;  /* 0x0000000d03097c24 */ /* 0x000fe2000f8e0206 */
[----:B------:R-:W-:-:S03]  /*9910*/  LEA R8, P0, R4, UR8, 0x2 ;  /* 0x0000000804087c11 */ /* 0x000fc6000f8010ff */
[----:B------:R-:W-:-:S05]  /*9920*/  IMAD.IADD R3, R5, 0x1, R9 ;  /* 0x0000000105037824 */ /* 0x000fca00078e0209 */
[----:B------:R-:W-:Y:S01]  /*9930*/  LEA.HI.X R9, R4, UR9, R3, 0x2, P0 ;  /* 0x0000000904097c11 */ /* 0x000fe200080f1403 */
[----:B------:R-:W-:-:S05]  /*9940*/  IMAD.MOV.U32 R3, RZ, RZ, -0x800000 ;  /* 0xff800000ff037424 */ /* 0x000fca00078e00ff */
[----:B------:R0:W-:Y:S02]  /*9950*/  STG.E desc[UR40][R8.64], R3 ;  /* 0x0000000308007986 */ /* 0x0001e4000c101928 */
.L_x_430:
[----:B------:R-:W-:Y:S05]  /*9960*/  BSYNC B1 ;  /* 0x0000000000017941 */ /* 0x000fea0003800000 */
.L_x_429:
[----:B------:R-:W-:Y:S01]  /*9970*/  ISETP.NE.AND P0, PT, R13, 0x1, PT ;  /* 0x000000010d00780c */ /* 0x000fe20003f05270 */
[----:B------:R-:W-:Y:S01]  /*9980*/  ULDC UR14, c[0x0][0xac8] ;  /* 0x0002b200000e7ab9 */ /* 0x000fe20000000800 */
[----:B------:R-:W-:Y:S01]  /*9990*/  ULDC.64 UR12, c[0x0][0xaa0] ;  /* 0x0002a800000c7ab9 */ /* 0x000fe20000000a00 */
[----:B------:R-:W-:Y:S01]  /*99a0*/  ISETP.GE.AND P1, PT, R189, UR14, PT ;  /* 0x0000000ebd007c0c */ /* 0x000fe2000bf26270 */
[----:B------:R-:W-:Y:S01]  /*99b0*/  UIMAD UR7, UR10, UR12, URZ ;  /* 0x0000000c0a0772a4 */ /* 0x000fe2000f8e023f */
[----:B------:R-:W-:Y:S01]  /*99c0*/  ISETP.GE.AND P2, PT, R2, UR14, PT ;  /* 0x0000000e02007c0c */ /* 0x000fe2000bf46270 */
[----:B------:R-:W-:Y:S01]  /*99d0*/  UIMAD.WIDE.U32 UR8, UR4, UR12, URZ ;  /* 0x0000000c040872a5 */ /* 0x000fe2000f8e003f */
[----:B------:R-:W-:Y:S01]  /*99e0*/  SEL R4, RZ, 0xffffffff, P1 ;  /* 0xffffffffff047807 */ /* 0x000fe20000800000 */
[----:B------:R-:W-:Y:S01]  /*99f0*/  UIMAD UR7, UR4, UR13, UR7 ;  /* 0x0000000d040772a4 */ /* 0x000fe2000f8e0207 */
[----:B0-----:R-:W-:Y:S01]  /*9a00*/  SEL R3, RZ, 0x1, P2 ;  /* 0x00000001ff037807 */ /* 0x001fe20001000000 */
[----:B------:R-:W-:Y:S01]  /*9a10*/  IMAD.U32 R8, RZ, RZ, UR45 ;  /* 0x0000002dff087e24 */ /* 0x000fe2000f8e00ff */
[----:B------:R-:W-:Y:S01]  /*9a20*/  ULDC.64 UR12, c[0x0][0xae8] ;  /* 0x0002ba00000c7ab9 */ /* 0x000fe20000000a00 */
[----:B------:R-:W-:Y:S01]  /*9a30*/  IMAD.SHL.U32 R4, R4, 0x2, RZ ;  /* 0x0000000204047824 */ /* 0x000fe200078e00ff */
[----:B------:R-:W0:Y:S01]  /*9a40*/  @P0 LDC R5, c[0x0][0xbec] ;  /* 0x0002fb00ff050b82 */ /* 0x000e220000000800 */
[----:B------:R-:W-:Y:S01]  /*9a50*/  ISETP.GE.AND P2, PT, R188, UR14, PT ;  /* 0x0000000ebc007c0c */ /* 0x000fe2000bf46270 */
[----:B------:R-:W-:Y:S01]  /*9a60*/  UIADD3 UR9, UR9, UR7, URZ ;  /* 0x0000000709097290 */ /* 0x000fe2000fffe03f */
[----:B------:R-:W-:Y:S01]  /*9a70*/  ISETP.GE.AND P1, PT, R187, UR14, PT ;  /* 0x0000000ebb007c0c */ /* 0x000fe2000bf26270 */
[----:B------:R-:W-:Y:S01]  /*9a80*/  UIMAD UR4, UR11, UR12, URZ ;  /* 0x0000000c0b0472a4 */ /* 0x000fe2000f8e023f */
[----:B------:R-:W-:Y:S01]  /*9a90*/  LOP3.LUT R4, R4, 0x2, R3, 0xe2, !PT ;  /* 0x0000000204047812 */ /* 0x000fe200078ee203 */
[----:B------:R-:W-:Y:S01]  /*9aa0*/  IMAD R3, R190, 0x20, R191 ;  /* 0x00000020be037824 */ /* 0x000fe200078e02bf */
[----:B------:R-:W-:Y:S01]  /*9ab0*/  SEL R6, RZ, 0xffffffff, P2 ;  /* 0xffffffffff067807 */ /* 0x000fe20001000000 */
[----:B------:R-:W1:Y:S01]  /*9ac0*/  @P0 LDC R9, c[0x0][0xbf0] ;  /* 0x0002fc00ff090b82 */ /* 0x000e620000000800 */
[----:B------:R-:W-:Y:S01]  /*9ad0*/  UIMAD UR4, UR46, UR13, UR4 ;  /* 0x0000000d2e0472a4 */ /* 0x000fe2000f8e0204 */
[----:B------:R-:W-:Y:S01]  /*9ae0*/  IMAD R8, R8, 0x40, R3 ;  /* 0x0000004008087824 */ /* 0x000fe200078e0203 */
[----:B------:R-:W-:Y:S01]  /*9af0*/  UIMAD.WIDE.U32 UR8, UR46, UR12, UR8 ;  /* 0x0000000c2e0872a5 */ /* 0x000fe2000f8e0008 */
[----:B------:R-:W-:Y:S01]  /*9b00*/  IMAD.SHL.U32 R15, R6, 0x4, RZ ;  /* 0x00000004060f7824 */ /* 0x000fe200078e00ff */
[----:B------:R-:W-:Y:S01]  /*9b10*/  ULDC.64 UR10, c[0x0][0xaf0] ;  /* 0x0002bc00000a7ab9 */ /* 0x000fe20000000a00 */
[----:B------:R-:W-:Y:S01]  /*9b20*/  SEL R11, RZ, 0xffffffff, P1 ;  /* 0xffffffffff0b7807 */ /* 0x000fe20000800000 */
[----:B------:R-:W-:Y:S01]  /*9b30*/  UIADD3 UR9, UR9, UR4, URZ ;  /* 0x0000000409097290 */ /* 0x000fe2000fffe03f */
[----:B------:R-:W-:Y:S01]  /*9b40*/  IMAD.MOV.U32 R3, RZ, RZ, R8 ;  /* 0x000000ffff037224 */ /* 0x000fe200078e0008 */
[----:B------:R-:W-:Y:S01]  /*9b50*/  UIMAD UR4, UR44, UR10, URZ ;  /* 0x0000000a2c0472a4 */ /* 0x000fe2000f8e023f */
[----:B------:R-:W-:Y:S01]  /*9b60*/  LOP3.LUT R10, R15, 0x4, R4, 0xe2, !PT ;  /* 0x000000040f0a7812 */ /* 0x000fe200078ee204 */
[----:B------:R-:W-:Y:S01]  /*9b70*/  UIMAD.WIDE.U32 UR8, UR43, UR10, UR8 ;  /* 0x0000000a2b0872a5 */ /* 0x000fe2000f8e0008 */
[----:B------:R-:W-:Y:S01]  /*9b80*/  IMAD.SHL.U32 R11, R11, 0x8, RZ ;  /* 0x000000080b0b7824 */ /* 0x000fe200078e00ff */
[----:B------:R-:W-:Y:S01]  /*9b90*/  UIMAD UR4, UR43, UR11, UR4 ;  /* 0x0000000b2b0472a4 */ /* 0x000fe2000f8e0204 */
[----:B-----5:R-:W-:Y:S01]  /*9ba0*/  IMAD R27, R0, R13, RZ ;  /* 0x0000000d001b7224 */ /* 0x020fe200078e02ff */
[----:B------:R-:W-:Y:S01]  /*9bb0*/  ISETP.GE.AND P2, PT, R193, UR14, PT ;  /* 0x0000000ec1007c0c */ /* 0x000fe2000bf46270 */
[----:B0-----:R-:W-:Y:S01]  /*9bc0*/  @P0 IMAD.HI.U32 R6, R8, R5, RZ ;  /* 0x0000000508060227 */ /* 0x001fe200078e00ff */
[----:B------:R-:W-:Y:S01]  /*9bd0*/  UIADD3 UR4, UR9, UR4, URZ ;  /* 0x0000000409047290 */ /* 0x000fe2000fffe03f */
[----:B------:R-:W-:Y:S01]  /*9be0*/  LOP3.LUT R10, R11, 0x8, R10, 0xe2, !PT ;  /* 0x000000080b0a7812 */ /* 0x000fe200078ee20a */
[----:B------:R-:W-:Y:S01]  /*9bf0*/  BSSY B1, `(.L_x_431) ;  /* 0x0000048000017945 */ /* 0x000fe20003800000 */
[----:B------:R-:W-:-:S02]  /*9c00*/  IMAD.U32 R4, RZ, RZ, UR8 ;  /* 0x00000008ff047e24 */ /* 0x000fc4000f8e00ff */
[----:B------:R-:W-:Y:S01]  /*9c10*/  IMAD.U32 R5, RZ, RZ, UR9 ;  /* 0x00000009ff057e24 */ /* 0x000fe2000f8e00ff */
[----:B------:R-:W-:Y:S01]  /*9c20*/  ULDC.64 UR8, c[0x0][0xae0] ;  /* 0x0002b80000087ab9 */ /* 0x000fe20000000a00 */
[----:B-1----:R-:W-:Y:S01]  /*9c30*/  @P0 SHF.R.U32.HI R3, RZ, R9, R6 ;  /* 0x00000009ff030219 */ /* 0x002fe20000011606 */
[----:B------:R-:W-:Y:S01]  /*9c40*/  IMAD.U32 R5, RZ, RZ, UR4 ;  /* 0x00000004ff057e24 */ /* 0x000fe2000f8e00ff */
[----:B------:R-:W-:Y:S02]  /*9c50*/  ISETP.GE.AND P0, PT, R186, UR14, PT ;  /* 0x0000000eba007c0c */ /* 0x000fe4000bf06270 */
[--C-:B------:R-:W-:Y:S01]  /*9c60*/  SHF.R.S32.HI R6, RZ, 0x1f, R3.reuse ;  /* 0x0000001fff067819 */ /* 0x100fe20000011403 */
[----:B------:R-:W-:Y:S01]  /*9c70*/  IMAD.MOV R9, RZ, RZ, -R3 ;  /* 0x000000ffff097224 */ /* 0x000fe200078e0a03 */
[----:B------:R-:W-:Y:S01]  /*9c80*/  SEL R11, RZ, 0xffffffff, P0 ;  /* 0xffffffffff0b7807 */ /* 0x000fe20000000000 */
[----:B------:R-:W-:Y:S01]  /*9c90*/  IMAD.WIDE.U32 R4, R3, UR8, R4 ;  /* 0x0000000803047c25 */ /* 0x000fe2000f8e0004 */
[----:B------:R-:W-:-:S03]  /*9ca0*/  ISETP.GE.AND P0, PT, R185, UR14, PT ;  /* 0x0000000eb9007c0c */ /* 0x000fc6000bf06270 */
[----:B------:R-:W-:Y:S02]  /*9cb0*/  IMAD R6, R6, UR8, RZ ;  /* 0x0000000806067c24 */ /* 0x000fe4000f8e02ff */
[----:B------:R-:W-:Y:S01]  /*9cc0*/  IMAD R9, R13, R9, R8 ;  /* 0x000000090d097224 */ /* 0x000fe200078e0208 */
[----:B------:R-:W-:Y:S01]  /*9cd0*/  SEL R8, RZ, 0xffffffff, P0 ;  /* 0xffffffffff087807 */ /* 0x000fe20000000000 */
[----:B------:R-:W-:Y:S01]  /*9ce0*/  IMAD.SHL.U32 R15, R11, 0x10, RZ ;  /* 0x000000100b0f7824 */ /* 0x000fe200078e00ff */
[----:B------:R-:W-:Y:S01]  /*9cf0*/  ISETP.GE.AND P0, PT, R194, UR14, PT ;  /* 0x0000000ec2007c0c */ /* 0x000fe2000bf06270 */
[----:B------:R-:W-:Y:S01]  /*9d00*/  IMAD R11, R3, UR9, R6 ;  /* 0x00000009030b7c24 */ /* 0x000fe2000f8e0206 */
[----:B------:R-:W-:Y:S01]  /*9d10*/  SHF.R.S32.HI R3, RZ, 0x1f, R9 ;  /* 0x0000001fff037819 */ /* 0x000fe20000011409 */
[----:B------:R-:W-:Y:S01]  /*9d20*/  ULDC.64 UR8, c[0x0][0xad8] ;  /* 0x0002b60000087ab9 */ /* 0x000fe20000000a00 */
[----:B------:R-:W-:Y:S01]  /*9d30*/  IMAD.U32 R6, RZ, RZ, UR45 ;  /* 0x0000002dff067e24 */ /* 0x000fe2000f8e00ff */
[----:B------:R-:W-:Y:S01]  /*9d40*/  LOP3.LUT R10, R15, 0x10, R10, 0xe2, !PT ;  /* 0x000000100f0a7812 */ /* 0x000fe200078ee20a */
[----:B------:R-:W-:-:S02]  /*9d50*/  IMAD.IADD R5, R5, 0x1, R11 ;  /* 0x0000000105057824 */ /* 0x000fc400078e020b */
[----:B------:R-:W-:Y:S02]  /*9d60*/  IMAD R0, R3, UR8, RZ ;  /* 0x0000000803007c24 */ /* 0x000fe4000f8e02ff */
[----:B------:R-:W-:-:S04]  /*9d70*/  IMAD.WIDE.U32 R4, R9, UR8, R4 ;  /* 0x0000000809047c25 */ /* 0x000fc8000f8e0004 */
[----:B------:R-:W-:Y:S01]  /*9d80*/  IMAD R3, R9, UR9, R0 ;  /* 0x0000000909037c24 */ /* 0x000fe2000f8e0200 */
[----:B------:R-:W-:Y:S01]  /*9d90*/  SEL R9, RZ, 0x40, P0 ;  /* 0x00000040ff097807 */ /* 0x000fe20000000000 */
[----:B------:R-:W-:Y:S01]  /*9da0*/  IMAD R0, R6, 0x40, R191 ;  /* 0x0000004006007824 */ /* 0x000fe200078e02bf */
[----:B------:R-:W-:Y:S01]  /*9db0*/  ULDC.64 UR8, c[0x0][0xa80] ;  /* 0x0002a00000087ab9 */ /* 0x000fe20000000a00 */
[----:B------:R-:W-:Y:S01]  /*9dc0*/  IMAD.SHL.U32 R15, R8, 0x20, RZ ;  /* 0x00000020080f7824 */ /* 0x000fe200078e00ff */
[----:B------:R-:W-:Y:S01]  /*9dd0*/  LEA R6, P1, R4, UR8, 0x1 ;  /* 0x0000000804067c11 */ /* 0x000fe2000f8208ff */
[----:B------:R-:W-:Y:S01]  /*9de0*/  IMAD.IADD R3, R5, 0x1, R3 ;  /* 0x0000000105037824 */ /* 0x000fe200078e0203 */
[----:B------:R-:W-:Y:S02]  /*9df0*/  ISETP.GE.AND P0, PT, R0, R27, PT ;  /* 0x0000001b0000720c */ /* 0x000fe40003f06270 */
[----:B------:R-:W-:Y:S01]  /*9e00*/  LOP3.LUT R10, R15, 0x20, R10, 0xe2, !PT ;  /* 0x000000200f0a7812 */ /* 0x000fe200078ee20a */
[----:B------:R0:W1:Y:S01]  /*9e10*/  SHFL.IDX PT, R8, R6, RZ, 0x181f ;  /* 0x00181fff06087589 */ /* 0x00006200000e0000 */
[----:B------:R-:W-:-:S02]  /*9e20*/  LEA.HI.X R3, R4, UR9, R3, 0x1, P1 ;  /* 0x0000000904037c11 */ /* 0x000fc400088f0c03 */
[----:B------:R-:W-:Y:S02]  /*9e30*/  LOP3.LUT R24, R10, R9, RZ, 0xfc, !PT ;  /* 0x000000090a187212 */ /* 0x000fe400078efcff */
[----:B------:R-:W-:Y:S01]  /*9e40*/  SEL R5, RZ, 0x80, P2 ;  /* 0x00000080ff057807 */ /* 0x000fe20001000000 */
[----:B------:R0:W2:Y:S03]  /*9e50*/  SHFL.IDX PT, R9, R3, RZ, 0x181f ;  /* 0x00181fff03097589 */ /* 0x0000a600000e0000 */
        /* <DEDUP_REMOVED lines=9> */
[----:B------:R-:W-:Y:S01]  /*9ef0*/  @!P5 LEA R12, P4, R188, R8, 0x1 ;  /* 0x00000008bc0cd211 */ /* 0x000fe200078808ff */
[----:B------:R-:W-:Y:S01]  /*9f00*/  @!P1 ST.E.128 desc[UR40][R4.64], RZ ;  /* 0x000000ff04009985 */ /* 0x000fe2000c101d28 */
[----:B------:R-:W-:Y:S02]  /*9f10*/  ISETP.GE.AND P1, PT, R185, UR14, PT ;  /* 0x0000000eb9007c0c */ /* 0x000fe4000bf26270 */
[----:B------:R-:W-:Y:S01]  /*9f20*/  LOP3.LUT P0, RZ, R24, 0x40, RZ, 0xc0, !PT ;  /* 0x0000004018ff7812 */ /* 0x000fe2000780c0ff */
[----:B------:R1:W-:Y:S01]  /*9f30*/  @!P2 ST.E.128 desc[UR40][R10.64], RZ ;  /* 0x000000ff0a00a985 */ /* 0x0003e2000c101d28 */
[----:B------:R-:W-:-:S02]  /*9f40*/  ISETP.GE.AND P2, PT, R186, UR14, PT ;  /* 0x0000000eba007c0c */ /* 0x000fc4000bf46270 */
[-C--:B------:R-:W-:Y:S02]  /*9f50*/  @!P5 LEA.HI.X R13, R188, R9.reuse, R203, 0x1, P4 ;  /* 0x00000009bc0dd211 */ /* 0x080fe400020f0ccb */
[----:B------:R-:W-:Y:S02]  /*9f60*/  LOP3.LUT P4, RZ, R25, 0x80, RZ, 0xc0, !PT ;  /* 0x0000008019ff7812 */ /* 0x000fe4000788c0ff */
[CC--:B------:R-:W-:Y:S01]  /*9f70*/  @!P3 LEA R14, P6, R187.reuse, R8.reuse, 0x1 ;  /* 0x00000008bb0eb211 */ /* 0x0c0fe200078c08ff */
[----:B------:R3:W-:Y:S03]  /*9f80*/  @!P5 ST.E.128 desc[UR40][R12.64], RZ ;  /* 0x000000ff0c00d985 */ /* 0x0007e6000c101d28 */
[----:B------:R-:W-:Y:S02]  /*9f90*/  @!P3 LEA.HI.X R15, R187, R9, R202, 0x1, P6 ;  /* 0x00000009bb0fb211 */ /* 0x000fe400030f0cca */
[----:B-1----:R-:W-:-:S02]  /*9fa0*/  @!P1 LEA R10, P6, R185, R8, 0x1 ;  /* 0x00000008b90a9211 */ /* 0x002fc400078c08ff */
[-C--:B------:R-:W-:Y:S01]  /*9fb0*/  @!P2 LEA R4, P5, R186, R8.reuse, 0x1 ;  /* 0x00000008ba04a211 */ /* 0x080fe200078a08ff */
[----:B------:R3:W-:Y:S01]  /*9fc0*/  @!P3 ST.E.128 desc[UR40][R14.64], RZ ;  /* 0x000000ff0e00b985 */ /* 0x0007e2000c101d28 */
[-C--:B------:R-:W-:Y:S02]  /*9fd0*/  @P0 LEA R20, P3, R194, R8.reuse, 0x1 ;  /* 0x00000008c2140211 */ /* 0x080fe400078608ff */
[-C--:B------:R-:W-:Y:S02]  /*9fe0*/  @!P2 LEA.HI.X R5, R186, R9.reuse, R201, 0x1, P5 ;  /* 0x00000009ba05a211 */ /* 0x080fe400028f0cc9 */
[----:B------:R-:W-:Y:S02]  /*9ff0*/  @P4 LEA R8, P5, R193, R8, 0x1 ;  /* 0x00000008c1084211 */ /* 0x000fe400078a08ff */
[-C--:B------:R-:W-:Y:S01]  /*a000*/  @!P1 LEA.HI.X R11, R185, R9.reuse, R200, 0x1, P6 ;  /* 0x00000009b90b9211 */ /* 0x080fe200030f0cc8 */
[----:B------:R3:W-:Y:S01]  /*a010*/  @!P2 ST.E.128 desc[UR40][R4.64], RZ ;  /* 0x000000ff0400a985 */ /* 0x0007e2000c101d28 */
[----:B------:R-:W-:-:S02]  /*a020*/  @P0 LEA.HI.X R21, R194, R9, R199, 0x1, P3 ;  /* 0x00000009c2150211 */ /* 0x000fc400018f0cc7 */
[----:B------:R-:W-:Y:S01]  /*a030*/  @P4 LEA.HI.X R9, R193, R9, R198, 0x1, P5 ;  /* 0x00000009c1094211 */ /* 0x000fe200028f0cc6 */
[----:B------:R3:W-:Y:S04]  /*a040*/  @!P1 ST.E.128 desc[UR40][R10.64], RZ ;  /* 0x000000ff0a009985 */ /* 0x0007e8000c101d28 */
[----:B------:R3:W-:Y:S04]  /*a050*/  @P0 ST.E.128 desc[UR40][R20.64], RZ ;  /* 0x000000ff14000985 */ /* 0x0007e8000c101d28 */
[----:B------:R3:W-:Y:S02]  /*a060*/  @P4 ST.E.128 desc[UR40][R8.64], RZ ;  /* 0x000000ff08004985 */ /* 0x0007e4000c101d28 */
.L_x_432:
[----:B------:R-:W-:Y:S05]  /*a070*/  BSYNC B1 ;  /* 0x0000000000017941 */ /* 0x000fea0003800000 */
.L_x_431:
[----:B------:R-:W-:Y:S01]  /*a080*/  VIADD R0, R0, 0x20 ;  /* 0x0000002000007836 */ /* 0x000fe20000000000 */
[----:B--23--:R2:W3:Y:S04]  /*a090*/  SHFL.IDX PT, R9, R3, 0x1, 0x181f ;  /* 0x00381f0003097f89 */ /* 0x00c4e800000e0000 */
        /* <DEDUP_REMOVED lines=12> */
[----:B------:R1:W-:Y:S01]  /*a160*/  @!P3 ST.E.128 desc[UR40][R4.64], RZ ;  /* 0x000000ff0400b985 */ /* 0x0003e2000c101d28 */
[----:B------:R-:W-:Y:S02]  /*a170*/  ISETP.GE.AND P3, PT, R186, UR14, PT ;  /* 0x0000000eba007c0c */ /* 0x000fe4000bf66270 */
[----:B------:R-:W-:Y:S01]  /*a180*/  @!P5 LEA.HI.X R13, R188, R9, R203, 0x1, P0 ;  /* 0x00000009bc0dd211 */ /* 0x000fe200000f0ccb */
[----:B------:R2:W-:Y:S01]  /*a190*/  @!P2 ST.E.128 desc[UR40][R10.64], RZ ;  /* 0x000000ff0a00a985 */ /* 0x0005e2000c101d28 */
[----:B------:R-:W-:-:S02]  /*a1a0*/  ISETP.GE.AND P2, PT, R185, UR14, PT ;  /* 0x0000000eb9007c0c */ /* 0x000fc4000bf46270 */
[----:B------:R-:W-:Y:S01]  /*a1b0*/  LOP3.LUT P0, RZ, R25, 0x80, RZ, 0xc0, !PT ;  /* 0x0000008019ff7812 */ /* 0x000fe2000780c0ff */
[----:B------:R2:W-:Y:S01]  /*a1c0*/  @!P5 ST.E.128 desc[UR40][R12.64], RZ ;  /* 0x000000ff0c00d985 */ /* 0x0005e2000c101d28 */
[----:B------:R-:W-:-:S04]  /*a1d0*/  @!P4 LEA R14, P6, R187, R8, 0x1 ;  /* 0x00000008bb0ec211 */ /* 0x000fc800078c08ff */
[----:B------:R-:W-:Y:S02]  /*a1e0*/  @!P4 LEA.HI.X R15, R187, R9, R202, 0x1, P6 ;  /* 0x00000009bb0fc211 */ /* 0x000fe400030f0cca */
[----:B------:R-:W-:-:S03]  /*a1f0*/  @!P3 LEA R20, P5, R186, R8, 0x1 ;  /* 0x00000008ba14b211 */ /* 0x000fc600078a08ff */
[----:B------:R2:W-:Y:S01]  /*a200*/  @!P4 ST.E.128 desc[UR40][R14.64], RZ ;  /* 0x000000ff0e00c985 */ /* 0x0005e2000c101d28 */
[-C--:B-1----:R-:W-:Y:S02]  /*a210*/  @!P2 LEA R4, P6, R185, R8.reuse, 0x1 ;  /* 0x00000008b904a211 */ /* 0x082fe400078c08ff */
        /* <DEDUP_REMOVED lines=10> */
.L_x_427:
[----:B------:R-:W-:Y:S05]  /*a2c0*/  BSYNC B0 ;  /* 0x0000000000007941 */ /* 0x000fea0003800000 */
.L_x_421:
[----:B------:R-:W-:Y:S02]  /*a2d0*/  ULDC UR4, c[0x0][0xc3c] ;  /* 0x00030f0000047ab9 */ /* 0x000fe40000000800 */
[----:B------:R-:W-:-:S13]  /*a2e0*/  ISETP.GE.AND P0, PT, R7, UR4, PT ;  /* 0x0000000407007c0c */ /* 0x000fda000bf06270 */
[----:B------:R-:W-:Y:S05]  /*a2f0*/  @!P0 BRA `(.L_x_433) ;  /* 0xffffff6c00548947 */ /* 0x000fea000383ffff */
[----:B------:R-:W-:Y:S05]  /*a300*/  EXIT ;  /* 0x000000000000794d */ /* 0x000fea0003800000 */
.L_x_388:
[----:B------:R-:W-:-:S08]  /*a310*/  NOP ;  /* 0x0000000000007918 */ /* 0x000fd00000000000 */
[----:B------:R-:W0:-:S00]  /*a320*/  USETMAXREG.DEALLOC.CTAPOOL 0x18 ;  /* 0x00000018000079c8 */ /* 0x000e0000080e0500 */
[----:B0-----:R-:W-:-:S06]  /*a330*/  LOP3.LUT R0, R0, 0x3, RZ, 0xc0, !PT ;  /* 0x0000000300007812 */ /* 0x001fcc00078ec0ff */
[----:B------:R-:W0:Y:S02]  /*a340*/  SHFL.IDX PT, R0, R0, RZ, 0x1f ;  /* 0x00001fff00007589 */ /* 0x000e2400000e0000 */
[----:B0-----:R-:W-:Y:S01]  /*a350*/  ISETP.NE.AND P0, PT, R0, RZ, PT ;  /* 0x000000ff0000720c */ /* 0x001fe20003f05270 */
[----:B------:R-:W-:-:S03]  /*a360*/  IMAD.MOV.U32 R0, RZ, RZ, RZ ;  /* 0x000000ffff007224 */ /* 0x000fc600078e00ff */
[----:B------:R-:W-:-:S05]  /*a370*/  P2R R2, PR, RZ, 0x1 ;  /* 0x00000001ff027803 */ /* 0x000fca0000000000 */
[----:B------:R0:W-:Y:S04]  /*a380*/  STL [R1+0x58], R2 ;  /* 0x0000580201007387 */ /* 0x0001e80000100800 */
[----:B------:R-:W-:Y:S05]  /*a390*/  @!P0 BRA `(.L_x_434) ;  /* 0x00000000001c8947 */ /* 0x000fea0003800000 */
[----:B------:R-:W1:Y:S08]  /*a3a0*/  S2UR UR5, SR_CgaCtaId ;  /* 0x00000000000579c3 */ /* 0x000e700000008800 */
[----:B------:R-:W-:Y:S06]  /*a3b0*/  BAR.SYNC.DEFER_BLOCKING 0x5, 0x180 ;  /* 0x0146000000007b1d */ /* 0x000fec0000010000 */
[----:B------:R-:W-:-:S02]  /*a3c0*/  UMOV UR4, 0x400 ;  /* 0x0000040000047882 */ /* 0x000fc40000000000 */
[----:B-1----:R-:W-:-:S09]  /*a3d0*/  ULEA UR4, UR5, UR4, 0x18 ;  /* 0x0000000405047291 */ /* 0x002fd2000f8ec03f */
[----:B------:R-:W1:Y:S01]  /*a3e0*/  LDS.128 R16, [UR4+0x28cd0] ;  /* 0x028cd004ff107984 */ /* 0x000e620008000c00 */
[----:B------:R-:W-:Y:S06]  /*a3f0*/  BAR.ARV 0x4, 0x180 ;  /* 0x0106000000007b1d */ /* 0x000fec0000002000 */
[----:B------:R-:W-:Y:S05]  /*a400*/  BRA `(.L_x_435) ;  /* 0x0000000400fc7947 */ /* 0x000fea0003800000 */
.L_x_434:
[----:B0-----:R-:W0:Y:S01]  /*a410*/  S2R R2, SR_TID.X ;  /* 0x0000000000027919 */ /* 0x001e220000002100 */
[----:B------:R-:W-:Y:S01]  /*a420*/  ULDC UR4, c[0x0][0xc3c] ;  /* 0x00030f0000047ab9 */ /* 0x000fe20000000800 */
[----:B------:R-:W1:Y:S01]  /*a430*/  S2UR UR6, SR_CTAID.X ;  /* 0x00000000000679c3 */ /* 0x000e620000002500 */
[----:B------:R-:W-:Y:S01]  /*a440*/  ULDC UR5, c[0x0][0xc38] ;  /* 0x00030e0000057ab9 */ /* 0x000fe20000000800 */
[----:B0-----:R-:W-:-:S04]  /*a450*/  LOP3.LUT R5, R2, 0x1f, RZ, 0xc0, !PT ;  /* 0x0000001f02057812 */ /* 0x001fc800078ec0ff */
[----:B------:R-:W-:-:S04]  /*a460*/  ISETP.NE.AND P0, PT, R5, 0x1f, PT ;  /* 0x0000001f0500780c */ /* 0x000fc80003f05270 */
[----:B------:R-:W-:-:S13]  /*a470*/  ISETP.GE.OR P1, PT, R5, UR4, !P0 ;  /* 0x0000000405007c0c */ /* 0x000fda000c726670 */
[----:B------:R-:W0:Y:S02]  /*a480*/  @!P1 LDC.64 R2, c[0x0][0xc80] ;  /* 0x00032000ff029b82 */ /* 0x000e240000000a00 */
[----:B0-----:R-:W-:-:S05]  /*a490*/  @!P1 IMAD.WIDE.U32 R2, R5, 0x4, R2 ;  /* 0x0000000405029825 */ /* 0x001fca00078e0002 */
[----:B------:R-:W2:Y:S01]  /*a4a0*/  @!P1 LDG.E R0, desc[UR40][R2.64] ;  /* 0x0000002802009981 */ /* 0x000ea2000c1e1900 */
[C---:B------:R-:W-:Y:S01]  /*a4b0*/  ISETP.NE.AND P1, PT, R5.reuse, RZ, PT ;  /* 0x000000ff0500720c */ /* 0x040fe20003f25270 */
[----:B------:R-:W-:Y:S01]  /*a4c0*/  UMOV UR4, URZ ;  /* 0x0000003f00047c82 */ /* 0x000fe20008000000 */
[C---:B------:R-:W-:Y:S01]  /*a4d0*/  ISETP.GE.U32.AND P2, PT, R5.reuse, 0x2, PT ;  /* 0x000000020500780c */ /* 0x040fe20003f46070 */
[----:B------:R-:W-:Y:S01]  /*a4e0*/  IMAD.MOV.U32 R16, RZ, RZ, RZ ;  /* 0x000000ffff107224 */ /* 0x000fe200078e00ff */
[C---:B------:R-:W-:Y:S02]  /*a4f0*/  ISETP.GE.U32.AND P3, PT, R5.reuse, 0x4, PT ;  /* 0x000000040500780c */ /* 0x040fe40003f66070 */
[C---:B------:R-:W-:Y:S02]  /*a500*/  ISETP.GE.U32.AND P4, PT, R5.reuse, 0x8, PT ;  /* 0x000000080500780c */ /* 0x040fe40003f86070 */
[----:B------:R-:W-:Y:S01]  /*a510*/  ISETP.GE.U32.AND P5, PT, R5, 0x10, PT ;  /* 0x000000100500780c */ /* 0x000fe20003fa6070 */
[----:B--2---:R-:W0:Y:S02]  /*a520*/  SHFL.UP PT, R4, R0, 0x1, RZ ;  /* 0x0420000000047989 */ /* 0x004e2400000e00ff */
[----:B0-----:R-:W-:-:S05]  /*a530*/  SEL R7, R4, RZ, P1 ;  /* 0x000000ff04077207 */ /* 0x001fca0000800000 */
[----:B------:R-:W-:-:S05]  /*a540*/  IMAD.IADD R7, R0, 0x1, R7 ;  /* 0x0000000100077824 */ /* 0x000fca00078e0207 */
[----:B------:R-:W0:Y:S02]  /*a550*/  SHFL.UP PT, R4, R7, 0x2, RZ ;  /* 0x0440000007047989 */ /* 0x000e2400000e00ff */
        /* <DEDUP_REMOVED lines=11> */
[----:B------:R-:W0:Y:S02]  /*a610*/  SHFL.IDX PT, R4, R2, 0x1f, 0x1f ;  /* 0x03e01f0002047f89 */ /* 0x000e2400000e0000 */
[----:B0-----:R-:W-:-:S04]  /*a620*/  IMAD R4, R4, UR5, RZ ;  /* 0x0000000504047c24 */ /* 0x001fc8000f8e02ff */
[----:B------:R-:W-:Y:S01]  /*a630*/  IMAD.MOV.U32 R7, RZ, RZ, R4 ;  /* 0x000000ffff077224 */ /* 0x000fe200078e0004 */
[----:B-1----:R-:W-:-:S13]  /*a640*/  ISETP.GT.AND P6, PT, R4, UR6, PT ;  /* 0x0000000604007c0c */ /* 0x002fda000bfc4270 */
[----:B------:R-:W-:Y:S05]  /*a650*/  @P6 BRA `(.L_x_436) ;  /* 0x0000000000a06947 */ /* 0x000fea0003800000 */
[----:B------:R-:W0:Y:S01]  /*a660*/  LDC R6, c[0x0][0xc3c] ;  /* 0x00030f00ff067b82 */ /* 0x000e220000000800 */
[----:B------:R-:W-:Y:S01]  /*a670*/  IMAD.MOV.U32 R4, RZ, RZ, R7 ;  /* 0x000000ffff047224 */ /* 0x000fe200078e0007 */
[----:B------:R-:W-:Y:S01]  /*a680*/  UMOV UR4, URZ ;  /* 0x0000003f00047c82 */ /* 0x000fe20008000000 */
[----:B------:R-:W-:Y:S01]  /*a690*/  ULDC UR7, c[0x0][0xc3c] ;  /* 0x00030f0000077ab9 */ /* 0x000fe20000000800 */
[----:B------:R-:W-:-:S05]  /*a6a0*/  ULDC UR5, c[0x0][0xc38] ;  /* 0x00030e0000057ab9 */ /* 0x000fca0000000800 */
.L_x_440:
[----:B------:R-:W-:Y:S01]  /*a6b0*/  UIADD3 UR4, UR4, 0x1f, URZ ;  /* 0x0000001f04047890 */ /* 0x000fe2000fffe03f */
[----:B------:R-:W-:-:S05]  /*a6c0*/  IMAD.U32 R19, RZ, RZ, UR7 ;  /* 0x00000007ff137e24 */ /* 0x000fca000f8e00ff */
[----:B0-----:R-:W-:-:S13]  /*a6d0*/  ISETP.LE.AND P6, PT, R6, UR4, PT ;  /* 0x0000000406007c0c */ /* 0x001fda000bfc3270 */
[----:B------:R-:W-:Y:S05]  /*a6e0*/  @P6 BRA `(.L_x_437) ;  /* 0x0000000400206947 */ /* 0x000fea0003800000 */
[----:B------:R-:W-:Y:S01]  /*a6f0*/  VIADD R7, R5, UR4 ;  /* 0x0000000405077c36 */ /* 0x000fe20008000000 */
[----:B------:R-:W-:Y:S01]  /*a700*/  BSSY B0, `(.L_x_438) ;  /* 0x0000007000007945 */ /* 0x000fe20003800000 */
[----:B------:R-:W-:-:S03]  /*a710*/  IMAD.MOV.U32 R0, RZ, RZ, RZ ;  /* 0x000000ffff007224 */ /* 0x000fc600078e00ff */
[----:B------:R-:W-:-:S13]  /*a720*/  ISETP.GE.OR P6, PT, R7, R6, !P0 ;  /* 0x000000060700720c */ /* 0x000fda00047c6670 */
[----:B------:R-:W-:Y:S05]  /*a730*/  @P6 BRA `(.L_x_439) ;  /* 0x00000000000c6947 */ /* 0x000fea0003800000 */
[----:B------:R-:W0:Y:S02]  /*a740*/  LDC.64 R2, c[0x0][0xc80] ;  /* 0x00032000ff027b82 */ /* 0x000e240000000a00 */
[----:B0-----:R-:W-:-:S05]  /*a750*/  IMAD.WIDE R2, R7, 0x4, R2 ;  /* 0x0000000407027825 */ /* 0x001fca00078e0202 */
[----:B------:R0:W5:Y:S02]  /*a760*/  LDG.E R0, desc[UR40][R2.64] ;  /* 0x0000002802007981 */ /* 0x000164000c1e1900 */
.L_x_439:
[----:B------:R-:W-:Y:S05]  /*a770*/  BSYNC B0 ;  /* 0x0000000000007941 */ /* 0x000fea0003800000 */
.L_x_438:
[----:B0----5:R-:W0:Y:S02]  /*a780*/  SHFL.UP PT, R2, R0, 0x1, RZ ;  /* 0x0420000000027989 */ /* 0x021e2400000e00ff */
        /* <DEDUP_REMOVED lines=16> */
[----:B------:R-:W-:-:S05]  /*a890*/  IMAD.IADD R4, R3, 0x1, R4 ;  /* 0x0000000103047824 */ /* 0x000fca00078e0204 */
[----:B------:R-:W-:-:S13]  /*a8a0*/  ISETP.GT.AND P6, PT, R4, UR6, PT ;  /* 0x0000000604007c0c */ /* 0x000fda000bfc4270 */
[----:B------:R-:W-:Y:S05]  /*a8b0*/  @!P6 BRA `(.L_x_440) ;  /* 0xfffffffc007ce947 */ /* 0x000fea000383ffff */
[----:B------:R-:W-:Y:S02]  /*a8c0*/  IMAD.MOV.U32 R2, RZ, RZ, R9 ;  /* 0x000000ffff027224 */ /* 0x000fe400078e0009 */
[----:B------:R-:W-:-:S07]  /*a8d0*/  IMAD.MOV.U32 R7, RZ, RZ, R3 ;  /* 0x000000ffff077224 */ /* 0x000fce00078e0003 */
.L_x_436:
[----:B------:R-:W-:-:S04]  /*a8e0*/  IMAD.IADD R7, R4, 0x1, -R7 ;  /* 0x0000000104077824 */ /* 0x000fc800078e0a07 */
[----:B------:R-:W-:-:S05]  /*a8f0*/  IMAD R3, R2, UR5, R7 ;  /* 0x0000000502037c24 */ /* 0x000fca000f8e0207 */
[----:B------:R-:W-:-:S13]  /*a900*/  ISETP.GT.AND P0, PT, R3, UR6, PT ;  /* 0x0000000603007c0c */ /* 0x000fda000bf04270 */
[----:B------:R-:W-:-:S04]  /*a910*/  VOTE.ANY R6, PT, !P0 ;  /* 0x0000000000067806 */ /* 0x000fc800040e0100 */
[----:B------:R-:W0:Y:S01]  /*a920*/  POPC R19, R6 ;  /* 0x0000000600137309 */ /* 0x000e220000000000 */
[----:B------:R-:W-:Y:S01]  /*a930*/  ISETP.NE.AND P0, PT, R6, RZ, PT ;  /* 0x000000ff0600720c */ /* 0x000fe20003f05270 */
[----:B0-----:R-:W0:Y:S02]  /*a940*/  SHFL.IDX PT, R0, R0, R19, 0x1f ;  /* 0x00001f1300007589 */ /* 0x001e2400000e0000 */
[----:B0-----:R-:W-:-:S04]  /*a950*/  IABS R4, R0 ;  /* 0x0000000000047213 */ /* 0x001fc80000000000 */
[----:B------:R-:W0:Y:S08]  /*a960*/  I2F.RP R8, R4 ;  /* 0x0000000400087306 */ /* 0x000e300000209400 */
[----:B0-----:R-:W0:Y:S02]  /*a970*/  MUFU.RCP R8, R8 ;  /* 0x0000000800087308 */ /* 0x001e240000001000 */
[----:B0-----:R-:W-:-:S06]  /*a980*/  VIADD R3, R8, 0xffffffe ;  /* 0x0ffffffe08037836 */ /* 0x001fcc0000000000 */
[----:B------:R-:W0:Y:S02]  /*a990*/  F2I.FTZ.U32.TRUNC.NTZ R3, R3 ;  /* 0x0000000300037305 */ /* 0x000e24000021f000 */
[----:B0-----:R-:W-:Y:S01]  /*a9a0*/  IMAD.MOV R11, RZ, RZ, -R3 ;  /* 0x000000ffff0b7224 */ /* 0x001fe200078e0a03 */
[----:B------:R-:W-:Y:S06]  /*a9b0*/  @!P0 BRA `(.L_x_441) ;  /* 0x0000000000088947 */ /* 0x000fec0003800000 */
[----:B------:R-:W-:-:S05]  /*a9c0*/  VIADD R9, R19, 0xffffffff ;  /* 0xffffffff13097836 */ /* 0x000fca0000000000 */
[----:B------:R0:W1:Y:S02]  /*a9d0*/  SHFL.IDX PT, R16, R2, R9, 0x1f ;  /* 0x00001f0902107589 */ /* 0x00006400000e0000 */
.L_x_441:
[----:B-1----:R-:W-:Y:S01]  /*a9e0*/  IMAD R16, R16, UR5, R7 ;  /* 0x0000000510107c24 */ /* 0x002fe2000f8e0207 */
[----:B------:R-:W-:Y:S01]  /*a9f0*/  IABS R6, R0 ;  /* 0x0000000000067213 */ /* 0x000fe20000000000 */
[----:B------:R-:W-:Y:S02]  /*aa00*/  IMAD R7, R11, R4, RZ ;  /* 0x000000040b077224 */ /* 0x000fe400078e02ff */
[----:B0-----:R-:W-:Y:S02]  /*aa10*/  IMAD.MOV.U32 R2, RZ, RZ, RZ ;  /* 0x000000ffff027224 */ /* 0x001fe400078e00ff */
[----:B------:R-:W-:Y:S02]  /*aa20*/  IMAD.MOV R6, RZ, RZ, -R6 ;  /* 0x000000ffff067224 */ /* 0x000fe400078e0a06 */
[----:B------:R-:W-:Y:S01]  /*aa30*/  IMAD.HI.U32 R2, R3, R7, R2 ;  /* 0x0000000703027227 */ /* 0x000fe200078e0002 */
[----:B------:R-:W-:-:S03]  /*aa40*/  IADD3 R7, -R16, UR6, RZ ;  /* 0x0000000610077c10 */ /* 0x000fc6000fffe1ff */
[----:B------:R-:W-:Y:S01]  /*aa50*/  VIADD R19, R19, UR4 ;  /* 0x0000000413137c36 */ /* 0x000fe20008000000 */
[----:B------:R-:W-:-:S05]  /*aa60*/  IABS R3, R7 ;  /* 0x0000000700037213 */ /* 0x000fca0000000000 */
[----:B------:R-:W-:-:S04]  /*aa70*/  IMAD.HI.U32 R2, R2, R3, RZ ;  /* 0x0000000302027227 */ /* 0x000fc800078e00ff */
[----:B------:R-:W-:-:S05]  /*aa80*/  IMAD R3, R2, R6, R3 ;  /* 0x0000000602037224 */ /* 0x000fca00078e0203 */
[----:B------:R-:W-:-:S13]  /*aa90*/  ISETP.GT.U32.AND P1, PT, R4, R3, PT ;  /* 0x000000030400720c */ /* 0x000fda0003f24070 */
[----:B------:R-:W-:Y:S02]  /*aaa0*/  @!P1 IMAD.IADD R3, R3, 0x1, -R4 ;  /* 0x0000000103039824 */ /* 0x000fe400078e0a04 */
[----:B------:R-:W-:Y:S01]  /*aab0*/  @!P1 VIADD R2, R2, 0x1 ;  /* 0x0000000102029836 */ /* 0x000fe20000000000 */
[----:B------:R-:W-:Y:S02]  /*aac0*/  ISETP.NE.AND P1, PT, R0, RZ, PT ;  /* 0x000000ff0000720c */ /* 0x000fe40003f25270 */
[----:B------:R-:W-:Y:S02]  /*aad0*/  ISETP.GE.U32.AND P0, PT, R3, R4, PT ;  /* 0x000000040300720c */ /* 0x000fe40003f06070 */
[----:B------:R-:W-:-:S04]  /*aae0*/  LOP3.LUT R3, R7, R0, RZ, 0x3c, !PT ;  /* 0x0000000007037212 */ /* 0x000fc800078e3cff */
[----:B------:R-:W-:-:S07]  /*aaf0*/  ISETP.GE.AND P2, PT, R3, RZ, PT ;  /* 0x000000ff0300720c */ /* 0x000fce0003f46270 */
[----:B------:R-:W-:-:S06]  /*ab00*/  @P0 VIADD R2, R2, 0x1 ;  /* 0x0000000102020836 */ /* 0x000fcc0000000000 */
[----:B------:R-:W-:Y:S01]  /*ab10*/  @!P2 IMAD.MOV R2, RZ, RZ, -R2 ;  /* 0x000000ffff02a224 */ /* 0x000fe200078e0a02 */
[----:B------:R-:W-:-:S05]  /*ab20*/  @!P1 LOP3.LUT R2, RZ, R0, RZ, 0x33, !PT ;  /* 0x00000000ff029212 */ /* 0x000fca00078e33ff */
[--C-:B------:R-:W-:Y:S02]  /*ab30*/  IMAD.MOV R17, RZ, RZ, -R2.reuse ;  /* 0x000000ffff117224 */ /* 0x100fe400078e0a02 */
[----:B------:R-:W-:Y:S02]  /*ab40*/  IMAD.MOV.U32 R18, RZ, RZ, R2 ;  /* 0x000000ffff127224 */ /* 0x000fe400078e0002 */
[----:B------:R-:W-:Y:S01]  /*ab50*/  IMAD R17, R0, R17, R7 ;  /* 0x0000001100117224 */ /* 0x000fe200078e0207 */
[----:B------:R-:W-:Y:S06]  /*ab60*/  BRA `(.L_x_442) ;  /* 0x00000000000c7947 */ /* 0x000fec0003800000 */
.L_x_437:
[----:B------:R-:W-:Y:S02]  /*ab70*/  IMAD.MOV.U32 R17, RZ, RZ, RZ ;  /* 0x000000ffff117224 */ /* 0x000fe400078e00ff */
[----:B------:R-:W-:Y:S02]  /*ab80*/  IMAD.U32 R16, RZ, RZ, UR6 ;  /* 0x00000006ff107e24 */ /* 0x000fe4000f8e00ff */
[----:B------:R-:W-:-:S07]  /*ab90*/  IMAD.MOV.U32 R18, RZ, RZ, RZ ;  /* 0x000000ffff127224 */ /* 0x000fce00078e00ff */
.L_x_442:
[----:B------:R-:W-:-:S13]  /*aba0*/  ISETP.NE.AND P0, PT, R5, RZ, PT ;  /* 0x000000ff0500720c */ /* 0x000fda0003f05270 */
[----:B------:R-:W0:Y:S01]  /*abb0*/  @!P0 S2R R3, SR_CgaCtaId ;  /* 0x0000000000038919 */ /* 0x000e220000008800 */
[----:B------:R-:W-:-:S04]  /*abc0*/  @!P0 MOV R0, 0x400 ;  /* 0x0000040000008802 */ /* 0x000fc80000000f00 */
[----:B0-----:R-:W-:-:S05]  /*abd0*/  @!P0 LEA R0, R3, R0, 0x18 ;  /* 0x0000000003008211 */ /* 0x001fca00078ec0ff */
[----:B------:R0:W-:Y:S01]  /*abe0*/  @!P0 STS.128 [R0+0x28cd0], R16 ;  /* 0x028cd01000008388 */ /* 0x0001e20000000c00 */
[----:B------:R-:W-:Y:S06]  /*abf0*/  BAR.ARV 0x5, 0x180 ;  /* 0x0146000000007b1d */ /* 0x000fec0000002000 */
.L_x_435:
[----:B0-----:R-:W-:Y:S01]  /*ac00*/  IMAD.MOV.U32 R0, RZ, RZ, 0x1 ;  /* 0x00000001ff007424 */ /* 0x001fe200078e00ff */
[----:B------:R0:W-:Y:S01]  /*ac10*/  STL [R1+0x3c], RZ ;  /* 0x00003cff01007387 */ /* 0x0001e20000100800 */
[----:B------:R-:W-:Y:S02]  /*ac20*/  ULDC UR4, c[0x0][0xc3c] ;  /* 0x00030f0000047ab9 */ /* 0x000fe40000000800 */
[----:B-1----:R-:W-:Y:S01]  /*ac30*/  ISETP.GE.AND P0, PT, R19, UR4, PT ;  /* 0x0000000413007c0c */ /* 0x002fe2000bf06270 */
[----:B------:R0:W-:Y:S04]  /*ac40*/  STL [R1+0x10], R0 ;  /* 0x0000100001007387 */ /* 0x0001e80000100800 */
[----:B------:R0:W-:Y:S08]  /*ac50*/  STL [R1+0x8], RZ ;  /* 0x000008ff01007387 */ /* 0x0001f00000100800 */
[----:B0-----:R-:W-:Y:S05]  /*ac60*/  @P0 BRA `(.L_x_443) ;  /* 0x0000005c00e40947 */ /* 0x001fea0003800000 */
[----:B------:R-:W0:Y:S01]  /*ac70*/  S2R R5, SR_TID.X ;  /* 0x0000000000057919 */ /* 0x000e220000002100 */
[----:B------:R-:W1:Y:S01]  /*ac80*/  S2UR UR5, SR_CgaCtaId ;  /* 0x00000000000579c3 */ /* 0x000e620000008800 */
[----:B------:R-:W-:Y:S01]  /*ac90*/  UMOV UR4, 0x400 ;  /* 0x0000040000047882 */ /* 0x000fe20000000000 */
[----:B------:R-:W-:Y:S01]  /*aca0*/  BSSY B8, `(.L_x_443) ;  /* 0x00005f5000087945 */ /* 0x000fe20003800000 */
[----:B------:R-:W-:Y:S01]  /*acb0*/  ULDC UR37, c[0x0][0xc] ;  /* 0x0000030000257ab9 */ /* 0x000fe20000000800 */
[----:B------:R-:W-:Y:S01]  /*acc0*/  ULDC.64 UR38, c[0x0][0x198] ;  /* 0x0000660000267ab9 */ /* 0x000fe20000000a00 */
[----:B-1----:R-:W-:Y:S01]  /*acd0*/  ULEA UR4, UR5, UR4, 0x18 ;  /* 0x0000000405047291 */ /* 0x002fe2000f8ec03f */
[C---:B0-----:R-:W-:Y:S01]  /*ace0*/  IMAD.SHL.U32 R0, R5.reuse, 0x8, RZ ;  /* 0x0000000805007824 */ /* 0x041fe200078e00ff */
[----:B------:R-:W-:-:S04]  /*acf0*/  LOP3.LUT R4, R5, 0x7f, RZ, 0xc0, !PT ;  /* 0x0000007f05047812 */ /* 0x000fc800078ec0ff */
[----:B------:R-:W-:-:S04]  /*ad00*/  LOP3.LUT R2, R0, 0x1f8, RZ, 0xc0, !PT ;  /* 0x000001f800027812 */ /* 0x000fc800078ec0ff */
[----:B------:R-:W-:Y:S01]  /*ad10*/  LOP3.LUT R3, R2, 0x38, R5, 0x78, !PT ;  /* 0x0000003802037812 */ /* 0x000fe200078e7805 */
[----:B------:R-:W-:-:S05]  /*ad20*/  IMAD.SHL.U32 R2, R4, 0x8, RZ ;  /* 0x0000000804027824 */ /* 0x000fca00078e00ff */
[----:B------:R-:W-:Y:S01]  /*ad30*/  LOP3.LUT R2, R3, 0x200, R2, 0xf8, !PT ;  /* 0x0000020003027812 */ /* 0x000fe200078ef802 */
[----:B------:R-:W-:Y:S01]  /*ad40*/  IMAD.SHL.U32 R3, R5, 0x10, RZ ;  /* 0x0000001005037824 */ /* 0x000fe200078e00ff */
[----:B------:R-:W-:Y:S01]  /*ad50*/  SHF.R.U32.HI R5, RZ, 0x3, R4 ;  /* 0x00000003ff057819 */ /* 0x000fe20000011604 */
[----:B------:R-:W-:-:S03]  /*ad60*/  IMAD.U32 R4, RZ, RZ, UR4 ;  /* 0x00000004ff047e24 */ /* 0x000fc6000f8e00ff */
[----:B------:R-:W-:Y:S01]  /*ad70*/  LOP3.LUT R0, R5, 0x70, R3, 0xf8, !PT ;  /* 0x0000007005007812 */ /* 0x000fe200078ef803 */
[----:B------:R-:W-:Y:S01]  /*ad80*/  IMAD R2, R2, 0x2, R4 ;  /* 0x0000000202027824 */ /* 0x000fe200078e0204 */
[----:B------:R0:W-:Y:S01]  /*ad90*/  STL [R1+0x4], R4 ;  /* 0x0000040401007387 */ /* 0x0001e20000100800 */
[----:B------:R-:W-:-:S03]  /*ada0*/  IMAD.MOV.U32 R0, RZ, RZ, 0x1 ;  /* 0x00000001ff007424 */ /* 0x000fc600078e00ff */
[----:B------:R0:W-:Y:S04]  /*adb0*/  STL [R1+0x50], R2 ;  /* 0x0000500201007387 */ /* 0x0001e80000100800 */
[----:B------:R0:W-:Y:S04]  /*adc0*/  STL [R1+0x8], RZ ;  /* 0x000008ff01007387 */ /* 0x0001e80000100800 */
[----:B------:R0:W-:Y:S04]  /*add0*/  STL [R1+0x10], R0 ;  /* 0x0000100001007387 */ /* 0x0001e80000100800 */
[----:B------:R0:W-:Y:S02]  /*ade0*/  STL [R1+0x3c], RZ ;  /* 0x00003cff01007387 */ /* 0x0001e40000100800 */
.L_x_561:
[----:B012---:R-:W0:Y:S02]  /*adf0*/  LDC.64 R2, c[0x0][0xc88] ;  /* 0x00032200ff027b82 */ /* 0x007e240000000a00 */
[----:B0-----:R-:W-:-:S05]  /*ae00*/  IMAD.WIDE R2, R19, 0x4, R2 ;  /* 0x0000000413027825 */ /* 0x001fca00078e0202 */
[----:B------:R-:W2:Y:S01]  /*ae10*/  LDG.E R11, desc[UR40][R2.64] ;  /* 0x00000028020b7981 */ /* 0x000ea2000c1e1900 */
[----:B------:R-:W-:Y:S05]  /*ae20*/  YIELD ;  /* 0x0000000000007946 */ /* 0x000fea0003800000 */
[----:B------:R-:W-:Y:S01]  /*ae30*/  ULDC.64 UR4, c[0x0][0xa28] ;  /* 0x00028a0000047ab9 */ /* 0x000fe20000000a00 */
[----:B---3--:R-:W-:Y:S01]  /*ae40*/  IMAD.MOV.U32 R0, RZ, RZ, RZ ;  /* 0x000000ffff007224 */ /* 0x008fe200078e00ff */
[----:B------:R-:W-:Y:S01]  /*ae50*/  ISETP.NE.U32.AND P0, PT, RZ, UR4, PT ;  /* 0x00000004ff007c0c */ /* 0x000fe2000bf05070 */
[----:B------:R-:W-:Y:S01]  /*ae60*/  IMAD.MOV.U32 R6, RZ, RZ, RZ ;  /* 0x000000ffff067224 */ /* 0x000fe200078e00ff */
[----:B------:R-:W-:Y:S01]  /*ae70*/  ULDC.64 UR6, c[0x0][0xa18] ;  /* 0x0002860000067ab9 */ /* 0x000fe20000000a00 */
[----:B------:R-:W-:Y:S01]  /*ae80*/  ULDC.64 UR8, c[0x0][0xa08] ;  /* 0x0002820000087ab9 */ /* 0x000fe20000000a00 */
[----:B------:R-:W-:-:S02]  /*ae90*/  ISETP.NE.AND.EX P0, PT, RZ, UR5, PT, P0 ;  /* 0x00000005ff007c0c */ /* 0x000fc4000bf05300 */
[----:B--2---:R-:W-:Y:S01]  /*aea0*/  SHF.R.S32.HI R4, RZ, 0x1f, R11 ;  /* 0x0000001fff047819 */ /* 0x004fe2000001140b */
[----:B------:R-:W-:-:S10]  /*aeb0*/  IMAD.SHL.U32 R10, R11, 0x4, RZ ;  /* 0x000000040b0a7824 */ /* 0x000fd400078e00ff */
[C---:B------:R-:W-:Y:S01]  /*aec0*/  @P0 LEA R2, P1, R11.reuse, UR4, 0x2 ;  /* 0x000000040b020c11 */ /* 0x040fe2000f8210ff */
[----:B------:R-:W-:Y:S03]  /*aed0*/  STL [R1+0x20], R11 ;  /* 0x0000200b01007387 */ /* 0x000fe60000100800 */
[C-C-:B------:R-:W-:Y:S01]  /*aee0*/  @P0 LEA.HI.X R3, R11.reuse, UR5, R4.reuse, 0x2, P1 ;  /* 0x000000050b030c11 */ /* 0x140fe200088f1404 */
[----:B------:R-:W-:Y:S01]  /*aef0*/  ULDC.64 UR4, c[0x0][0xa00] ;  /* 0x0002800000047ab9 */ /* 0x000fe20000000a00 */
[----:B------:R-:W-:Y:S01]  /*af00*/  SHF.L.U64.HI R9, R11, 0x2, R4 ;  /* 0x000000020b097819 */ /* 0x000fe20000010204 */
[----:B------:R0:W-:Y:S01]  /*af10*/  STL [R1+0x34], R4 ;  /* 0x0000340401007387 */ /* 0x0001e20000100800 */
[----:B------:R-:W-:-:S03]  /*af20*/  ISETP.NE.U32.AND P1, PT, RZ, UR4, PT ;  /* 0x00000004ff007c0c */ /* 0x000fc6000bf25070 */
[----:B-----5:R1:W5:Y:S01]  /*af30*/  @P0 LDG.E R0, desc[UR40][R2.64] ;  /* 0x0000002802000981 */ /* 0x020362000c1e1900 */
[----:B------:R-:W-:Y:S01]  /*af40*/  ISETP.NE.AND.EX P1, PT, RZ, UR5, PT, P1 ;  /* 0x00000005ff007c0c */ /* 0x000fe2000bf25310 */
[----:B------:R-:W-:Y:S01]  /*af50*/  IMAD.MOV.U32 R8, RZ, RZ, RZ ;  /* 0x000000ffff087224 */ /* 0x000fe200078e00ff */
[----:B------:R-:W-:Y:S01]  /*af60*/  ISETP.NE.U32.AND P2, PT, RZ, UR6, PT ;  /* 0x00000006ff007c0c */ /* 0x000fe2000bf45070 */
[----:B------:R-:W-:Y:S01]  /*af70*/  STL [R1], R10 ;  /* 0x0000000a01007387 */ /* 0x000fe20000100800 */
[----:B------:R-:W-:Y:S02]  /*af80*/  ISETP.NE.U32.AND P0, PT, RZ, UR8, PT ;  /* 0x00000008ff007c0c */ /* 0x000fe4000bf05070 */
[----:B------:R-:W-:Y:S01]  /*af90*/  ISETP.NE.AND.EX P2, PT, RZ, UR7, PT, P2 ;  /* 0x00000007ff007c0c */ /* 0x000fe2000bf45320 */
[----:B------:R-:W-:Y:S01]  /*afa0*/  STL [R1+0x14], R9 ;  /* 0x0000140901007387 */ /* 0x000fe20000100800 */
[----:B------:R-:W-:Y:S02]  /*afb0*/  ISETP.NE.AND.EX P0, PT, RZ, UR9, PT, P0 ;  /* 0x00000009ff007c0c */ /* 0x000fe4000bf05300 */
[----:B-1----:R-:W-:-:S02]  /*afc0*/  IADD3 R2, P3, R10, UR4, RZ ;  /* 0x000000040a027c10 */ /* 0x002fc4000ff7e0ff */
[----:B0-----:R-:W-:Y:S02]  /*afd0*/  IADD3 R4, P4, R10, UR8, RZ ;  /* 0x000000080a047c10 */ /* 0x001fe4000ff9e0ff */
[C---:B------:R-:W-:Y:S01]  /*afe0*/  IADD3.X R3, R9.reuse, UR5, RZ, P3, !PT ;  /* 0x0000000509037c10 */ /* 0x040fe20009ffe4ff */
[----:B------:R-:W-:Y:S01]  /*aff0*/  ULDC UR4, c[0x0][0x288] ;  /* 0x0000a20000047ab9 */ /* 0x000fe20000000800 */
[----:B------:R-:W-:-:S03]  /*b000*/  IADD3.X R5, R9, UR9, RZ, P4, !PT ;  /* 0x0000000909057c10 */ /* 0x000fc6000a7fe4ff */
[----:B------:R-:W2:Y:S01]  /*b010*/  @P1 LDG.E R6, desc[UR40][R2.64] ;  /* 0x0000002802061981 */ /* 0x000ea2000c1e1900 */
[----:B------:R-:W-:Y:S01]  /*b020*/  IMAD.U32 R12, RZ, RZ, UR4 ;  /* 0x00000004ff0c7e24 */ /* 0x000fe2000f8e00ff */
[----:B------:R-:W-:Y:S02]  /*b030*/  ULDC.64 UR4, c[0x0][0x418] ;  /* 0x0001060000047ab9 */ /* 0x000fe40000000a00 */
[----:B------:R-:W5:Y:S04]  /*b040*/  @P0 LDG.E R8, desc[UR40][R4.64] ;  /* 0x0000002804080981 */ /* 0x000f68000c1e1900 */
[----:B--2---:R0:W-:Y:S02]  /*b050*/  STL [R1+0x2c], R6 ;  /* 0x00002c0601007387 */ /* 0x0041e40000100800 */
[----:B0-----:R-:W-:-:S04]  /*b060*/  @P2 IADD3 R6, P3, R10, UR6, RZ ;  /* 0x000000060a062c10 */ /* 0x001fc8000ff7e0ff */
[----:B------:R-:W-:-:S05]  /*b070*/  @P2 IADD3.X R7, R9, UR7, RZ, P3, !PT ;  /* 0x0000000709072c10 */ /* 0x000fca0009ffe4ff */
[----:B------:R0:W2:Y:S01]  /*b080*/  @P2 LDG.E R12, desc[UR40][R6.64] ;  /* 0x00000028060c2981 */ /* 0x0000a2000c1e1900 */
[----:B------:R-:W-:-:S03]  /*b090*/  UISETP.NE.U32.AND UP0, UPT, UR4, URZ, UPT ;  /* 0x0000003f0400728c */ /* 0x000fc6000bf05070 */
[----:B------:R-:W-:Y:S01]  /*b0a0*/  ULDC UR4, c[0x0][0x424] ;  /* 0x0001090000047ab9 */ /* 0x000fe20000000800 */
[----:B------:R-:W-:-:S03]  /*b0b0*/  UISETP.NE.AND.EX UP0, UPT, UR5, URZ, UPT, UP0 ;  /* 0x0000003f0500728c */ /* 0x000fc6000bf05300 */
[----:B------:R-:W-:Y:S01]  /*b0c0*/  ULDC UR5, c[0x0][0x2f0] ;  /* 0x0000bc0000057ab9 */ /* 0x000fe20000000800 */
[----:B------:R-:W-:-:S04]  /*b0d0*/  USEL UR4, UR4, 0x1, UP0 ;  /* 0x0000000104047887 */ /* 0x000fc80008000000 */
[----:B------:R-:W-:-:S06]  /*b0e0*/  UIMAD UR4, UR4, UR5, URZ ;  /* 0x00000005040472a4 */ /* 0x000fcc000f8e023f */
[----:B0-----:R-:W-:Y:S01]  /*b0f0*/  IMAD.U32 R6, RZ, RZ, UR4 ;  /* 0x00000004ff067e24 */ /* 0x001fe2000f8e00ff */
[----:B--2---:R0:W-:Y:S01]  /*b100*/  STL [R1+0x38], R12 ;  /* 0x0000380c01007387 */ /* 0x0041e20000100800 */
[----:B------:R-:W-:Y:S05]  /*b110*/  @P2 BRA `(.L_x_444) ;  /* 0x0000000000142947 */ /* 0x000fea0003800000 */
[----:B------:R-:W-:Y:S05]  /*b120*/  @!P1 BRA `(.L_x_444) ;  /* 0x0000000000109947 */ /* 0x000fea0003800000 */
[----:B------:R-:W2:Y:S04]  /*b130*/  LDG.E R7, desc[UR40][R2.64] ;  /* 0x0000002802077981 */ /* 0x000ea8000c1e1900 */
[----:B------:R-:W2:Y:S02]  /*b140*/  LDG.E R2, desc[UR40][R2.64+0x4] ;  /* 0x0000042802027981 */ /* 0x000ea4000c1e1900 */
[----:B--2---:R-:W-:-:S05]  /*b150*/  IMAD.IADD R2, R2, 0x1, -R7 ;  /* 0x0000000102027824 */ /* 0x004fca00078e0a07 */
[----:B------:R1:W-:Y:S02]  /*b160*/  STL [R1+0x38], R2 ;  /* 0x0000380201007387 */ /* 0x0003e40000100800 */
.L_x_444:
[----:B-1----:R-:W-:Y:S01]  /*b170*/  IMAD.MOV.U32 R2, RZ, RZ, R11 ;  /* 0x000000ffff027224 */ /* 0x002fe200078e000b */
[----:B------:R-:W-:Y:S01]  /*b180*/  ULDC.64 UR4, c[0x0][0xa20] ;  /* 0x0002880000047ab9 */ /* 0x000fe20000000a00 */
[----:B-----5:R-:W-:Y:S01]  /*b190*/  IMAD.IADD R3, R8, 0x1, R0 ;  /* 0x0000000108037824 */ /* 0x020fe200078e0200 */
[----:B------:R-:W-:Y:S02]  /*b1a0*/  ISETP.NE.U32.AND P1, PT, RZ, UR4, PT ;  /* 0x00000004ff007c0c */ /* 0x000fe4000bf25070 */
[----:B------:R1:W-:Y:S02]  /*b1b0*/  STL [R1+0xc], R2 ;  /* 0x00000c0201007387 */ /* 0x0003e40000100800 */
[----:B------:R-:W-:Y:S02]  /*b1c0*/  ISETP.NE.AND.EX P1, PT, RZ, UR5, PT, P1 ;  /* 0x00000005ff007c0c */ /* 0x000fe4000bf25310 */
[----:B------:R1:W-:Y:S11]  /*b1d0*/  STL [R1+0x1c], R3 ;  /* 0x00001c0301007387 */ /* 0x0003f60000100800 */
[----:B-1----:R-:W-:Y:S05]  /*b1e0*/  @!P1 BRA `(.L_x_445) ;  /* 0x0000000000109947 */ /* 0x002fea0003800000 */
[----:B------:R-:W-:-:S04]  /*b1f0*/  IADD3 R6, P0, R10, UR4, RZ ;  /* 0x000000040a067c10 */ /* 0x000fc8000ff1e0ff */
[----:B------:R-:W-:-:S05]  /*b200*/  IADD3.X R7, R9, UR5, RZ, P0, !PT ;  /* 0x0000000509077c10 */ /* 0x000fca00087fe4ff */
[----:B------:R1:W5:Y:S01]  /*b210*/  LDG.E R6, desc[UR40][R6.64] ;  /* 0x0000002806067981 */ /* 0x000362000c1e1900 */
[----:B------:R-:W-:Y:S05]  /*b220*/  BRA `(.L_x_446) ;  /* 0x0000000000107947 */ /* 0x000fea0003800000 */
.L_x_445:
[----:B------:R-:W-:Y:S05]  /*b230*/  @!P0 BRA `(.L_x_446) ;  /* 0x00000000000c8947 */ /* 0x000fea0003800000 */
[----:B------:R-:W2:Y:S04]  /*b240*/  LDG.E R6, desc[UR40][R4.64] ;  /* 0x0000002804067981 */ /* 0x000ea8000c1e1900 */
[----:B------:R-:W2:Y:S02]  /*b250*/  LDG.E R4, desc[UR40][R4.64+0x4] ;  /* 0x0000042804047981 */ /* 0x000ea4000c1e1900 */
[----:B--2---:R-:W-:-:S07]  /*b260*/  IMAD.IADD R6, R4, 0x1, -R6 ;  /* 0x0000000104067824 */ /* 0x004fce00078e0a06 */
.L_x_446:
[----:B-----5:R-:W-:Y:S01]  /*b270*/  IMAD.IADD R3, R6, 0x1, -R0 ;  /* 0x0000000106037824 */ /* 0x020fe200078e0a00 */
[----:B------:R-:W-:Y:S03]  /*b280*/  BSSY B7, `(.L_x_447) ;  /* 0x00004f4000077945 */ /* 0x000fe60003800000 */
[C---:B------:R-:W-:Y:S01]  /*b290*/  VIADD R0, R3.reuse, 0x3f ;  /* 0x0000003f03007836 */ /* 0x040fe20000000000 */
[----:B------:R2:W-:Y:S01]  /*b2a0*/  STL [R1+0x30], R3 ;  /* 0x0000300301007387 */ /* 0x0005e20000100800 */
[----:B------:R-:W-:-:S03]  /*b2b0*/  ISETP.GT.AND P0, PT, R3, RZ, PT ;  /* 0x000000ff0300720c */ /* 0x000fc60003f04270 */
[----:B------:R-:W-:-:S04]  /*b2c0*/  SHF.R.S32.HI R2, RZ, 0x1f, R0 ;  /* 0x0000001fff027819 */ /* 0x000fc80000011400 */
[----:B------:R-:W-:-:S04]  /*b2d0*/  LEA.HI R2, R2, R0, RZ, 0x6 ;  /* 0x0000000002027211 */ /* 0x000fc800078f30ff */
[----:B------:R-:W-:-:S05]  /*b2e0*/  SHF.R.S32.HI R0, RZ, 0x6, R2 ;  /* 0x00000006ff007819 */ /* 0x000fca0000011402 */
[----:B------:R2:W-:Y:S01]  /*b2f0*/  STL [R1+0x28], R0 ;  /* 0x0000280001007387 */ /* 0x0005e20000100800 */
[----:B------:R-:W-:Y:S05]  /*b300*/  @P0 BRA `(.L_x_448) ;  /* 0x0000000000440947 */ /* 0x000fea0003800000 */
[----:B--2---:R-:W2:Y:S02]  /*b310*/  S2R R3, SR_TID.X ;  /* 0x0000000000037919 */ /* 0x004ea40000002100 */
[----:B--2---:R-:W-:-:S04]  /*b320*/  LOP3.LUT R3, R3, 0x7f, RZ, 0xc0, !PT ;  /* 0x0000007f03037812 */ /* 0x004fc800078ec0ff */
[----:B------:R-:W-:-:S13]  /*b330*/  ISETP.NE.AND P0, PT, R3, RZ, PT ;  /* 0x000000ff0300720c */ /* 0x000fda0003f05270 */
[----:B------:R-:W-:Y:S05]  /*b340*/  @P0 BRA `(.L_x_449) ;  /* 0x0000004c009c0947 */ /* 0x000fea0003800000 */
[----:B------:R-:W2:Y:S01]  /*b350*/  S2R R5, SR_LANEID ;  /* 0x0000000000057919 */ /* 0x000ea20000000000 */
[----:B------:R-:W-:Y:S01]  /*b360*/  VOTEU.ANY UR4, UPT, PT ;  /* 0x0000000000047886 */ /* 0x000fe200038e0100 */
[----:B------:R-:W3:Y:S01]  /*b370*/  LDC.64 R2, c[0x0][0xc60] ;  /* 0x00031800ff027b82 */ /* 0x000ee20000000a00 */
[----:B------:R-:W2:Y:S02]  /*b380*/  FLO.U32 R0, UR4 ;  /* 0x0000000400007d00 */ /* 0x000ea400080e0000 */
[----:B--2---:R-:W-:-:S06]  /*b390*/  ISETP.EQ.U32.AND P0, PT, R0, R5, PT ;  /* 0x000000050000720c */ /* 0x004fcc0003f02070 */
[----:B------:R-:W3:Y:S07]  /*b3a0*/  POPC R5, UR4 ;  /* 0x0000000400057d09 */ /* 0x000eee0008000000 */
[----:B---3--:R-:W2:Y:S01]  /*b3b0*/  @P0 ATOMG.E.ADD.STRONG.GPU PT, R3, desc[UR40][R2.64], R5 ;  /* 0x00000005020309a8 */ /* 0x008ea200081ee1e8 */
[----:B------:R-:W3:Y:S02]  /*b3c0*/  S2R R4, SR_LTMASK ;  /* 0x0000000000047919 */ /* 0x000ee40000003900 */
[----:B---3--:R-:W-:-:S04]  /*b3d0*/  LOP3.LUT R4, R4, UR4, RZ, 0xc0, !PT ;  /* 0x0000000404047c12 */ /* 0x008fc8000f8ec0ff */
[----:B-1----:R-:W1:Y:S01]  /*b3e0*/  POPC R7, R4 ;  /* 0x0000000400077309 */ /* 0x002e620000000000 */
[----:B--2---:R-:W1:Y:S02]  /*b3f0*/  SHFL.IDX PT, R0, R3, R0, 0x1f ;  /* 0x00001f0003007589 */ /* 0x004e6400000e0000 */
[----:B-1----:R-:W-:Y:S01]  /*b400*/  IADD3 R16, R0, UR37, R7 ;  /* 0x0000002500107c10 */ /* 0x002fe2000fffe007 */
[----:B------:R-:W-:Y:S06]  /*b410*/  BRA `(.L_x_449) ;  /* 0x0000004c00687947 */ /* 0x000fec0003800000 */
.L_x_448:
[----:B--2---:R-:W2:Y:S01]  /*b420*/  LDL R0, [R1+0x4] ;  /* 0x0000040001007983 */ /* 0x004ea20000100800 */
[----:B------:R-:W-:Y:S01]  /*b430*/  BSSY B6, `(.L_x_450) ;  /* 0x0000014000067945 */ /* 0x000fe20003800000 */
[----:B--2---:R-:W-:-:S05]  /*b440*/  VIADD R0, R0, 0x22400 ;  /* 0x0002240000007836 */ /* 0x004fca0000000000 */
[----:B------:R-:W-:-:S13]  /*b450*/  LOP3.LUT P0, RZ, R0, 0x3ff, RZ, 0xc0, !PT ;  /* 0x000003ff00ff7812 */ /* 0x000fda000780c0ff */
[----:B------:R-:W-:Y:S05]  /*b460*/  @!P0 BRA `(.L_x_451) ;  /* 0x0000000000408947 */ /* 0x000fea0003800000 */
[----:B------:R-:W-:Y:S01]  /*b470*/  MOV R2, 0x0 ;  /* 0x0000000000027802 */ /* 0x000fe20000000f00 */
[----:B------:R-:W-:Y:S01]  /*b480*/  ULDC.64 UR6, c[0x4][0x90] ;  /* 0x0100240000067ab9 */ /* 0x000fe20000000a00 */
[----:B------:R-:W-:Y:S01]  /*b490*/  ULDC.64 UR8, c[0x4][0x98] ;  /* 0x0100260000087ab9 */ /* 0x000fe20000000a00 */
[----:B------:R-:W-:Y:S01]  /*b4a0*/  ULDC.64 UR4, c[0x4][0x8] ;  /* 0x0100020000047ab9 */ /* 0x000fe20000000a00 */
[----:B------:R-:W-:Y:S02]  /*b4b0*/  IMAD.U32 R4, RZ, RZ, UR6 ;  /* 0x00000006ff047e24 */ /* 0x000fe4000f8e00ff */
[----:B------:R-:W2:Y:S01]  /*b4c0*/  LDC.64 R2, c[0x4][R2] ;  /* 0x0100000002027b82 */ /* 0x000ea20000000a00 */
[----:B------:R-:W-:Y:S02]  /*b4d0*/  IMAD.U32 R5, RZ, RZ, UR7 ;  /* 0x00000007ff057e24 */ /* 0x000fe4000f8e00ff */
[----:B------:R-:W-:Y:S02]  /*b4e0*/  IMAD.U32 R6, RZ, RZ, UR8 ;  /* 0x00000008ff067e24 */ /* 0x000fe4000f8e00ff */
[----:B-1----:R-:W-:-:S02]  /*b4f0*/  IMAD.U32 R7, RZ, RZ, UR9 ;  /* 0x00000009ff077e24 */ /* 0x002fc4000f8e00ff */
[----:B------:R-:W-:Y:S02]  /*b500*/  IMAD.U32 R10, RZ, RZ, UR4 ;  /* 0x00000004ff0a7e24 */ /* 0x000fe4000f8e00ff */
[----:B------:R-:W-:Y:S02]  /*b510*/  IMAD.U32 R11, RZ, RZ, UR5 ;  /* 0x00000005ff0b7e24 */ /* 0x000fe4000f8e00ff */
[----:B------:R-:W-:Y:S02]  /*b520*/  IMAD.MOV.U32 R8, RZ, RZ, 0x70 ;  /* 0x00000070ff087424 */ /* 0x000fe400078e00ff */
[----:B0-----:R-:W-:Y:S02]  /*b530*/  IMAD.MOV.U32 R12, RZ, RZ, 0x1 ;  /* 0x00000001ff0c7424 */ /* 0x001fe400078e00ff */
[----:B------:R-:W-:-:S07]  /*b540*/  IMAD.MOV.U32 R13, RZ, RZ, RZ ;  /* 0x000000ffff0d7224 */ /* 0x000fce00078e00ff */
[----:B------:R-:W-:-:S07]  /*b550*/  LEPC R20, `(.L_x_451) ;  /* 0x000000001014794e */ /* 0x000fce0000000000 */
[----:B--2---:R-:W-:Y:S05]  /*b560*/  CALL.ABS.NOINC R2 ;  /* 0x0000000002007343 */ /* 0x004fea0003c00000 */
.L_x_451:
[----:B------:R-:W-:Y:S05]  /*b570*/  BSYNC B6 ;  /* 0x0000000000067941 */ /* 0x000fea0003800000 */
.L_x_450:
[----:B------:R-:W2:Y:S01]  /*b580*/  LDL R2, [R1+0x4] ;  /* 0x0000040001027983 */ /* 0x000ea20000100800 */
        /* <DEDUP_REMOVED lines=8> */
[----:B------:R2:W3:Y:S01]  /*b610*/  LDC.64 R2, c[0x4][R0] ;  /* 0x0100000000027b82 */ /* 0x0004e20000000a00 */
[----:B------:R-:W-:Y:S02]  /*b620*/  IMAD.U32 R4, RZ, RZ, UR6 ;  /* 0x00000006ff047e24 */ /* 0x000fe4000f8e00ff */
[----:B------:R-:W-:Y:S02]  /*b630*/  IMAD.U32 R5, RZ, RZ, UR7 ;  /* 0x00000007ff057e24 */ /* 0x000fe4000f8e00ff */
[----:B------:R-:W-:Y:S02]  /*b640*/  IMAD.U32 R6, RZ, RZ, UR8 ;  /* 0x00000008ff067e24 */ /* 0x000fe4000f8e00ff */
[----:B-1----:R-:W-:-:S02]  /*b650*/  IMAD.U32 R7, RZ, RZ, UR9 ;  /* 0x00000009ff077e24 */ /* 0x002fc4000f8e00ff */
[----:B------:R-:W-:Y:S02]  /*b660*/  IMAD.U32 R10, RZ, RZ, UR4 ;  /* 0x00000004ff0a7e24 */ /* 0x000fe4000f8e00ff */
[----:B------:R-:W-:Y:S02]  /*b670*/  IMAD.U32 R11, RZ, RZ, UR5 ;  /* 0x00000005ff0b7e24 */ /* 0x000fe4000f8e00ff */
[----:B------:R-:W-:Y:S02]  /*b680*/  IMAD.MOV.U32 R8, RZ, RZ, 0x70 ;  /* 0x00000070ff087424 */ /* 0x000fe400078e00ff */
[----:B0-----:R-:W-:Y:S02]  /*b690*/  IMAD.MOV.U32 R12, RZ, RZ, 0x1 ;  /* 0x00000001ff0c7424 */ /* 0x001fe400078e00ff */
[----:B--2---:R-:W-:-:S07]  /*b6a0*/  IMAD.MOV.U32 R13, RZ, RZ, RZ ;  /* 0x000000ffff0d7224 */ /* 0x004fce00078e00ff */
[----:B------:R-:W-:-:S07]  /*b6b0*/  LEPC R20, `(.L_x_454) ;  /* 0x000000001014794e */ /* 0x000fce0000000000 */
[----:B---3--:R-:W-:Y:S05]  /*b6c0*/  CALL.ABS.NOINC R2 ;  /* 0x0000000002007343 */ /* 0x008fea0003c00000 */
.L_x_454:
[----:B------:R-:W-:Y:S01]  /*b6d0*/  MOV R2, 0x0 ;  /* 0x0000000000027802 */ /* 0x000fe20000000f00 */
        /* <DEDUP_REMOVED lines=15> */
.L_x_453:
[----:B------:R-:W-:Y:S05]  /*b7d0*/  BSYNC B6 ;  /* 0x0000000000067941 */ /* 0x000fea0003800000 */
.L_x_452:
[----:B------:R-:W2:Y:S01]  /*b7e0*/  LDL.LU R2, [R1] ;  /* 0x0000000001027983 */ /* 0x000ea20000300800 */
[----:B------:R-:W-:-:S03]  /*b7f0*/  ULDC.64 UR4, c[0x0][0x9f8] ;  /* 0x00027e0000047ab9 */ /* 0x000fc60000000a00 */
[----:B------:R-:W3:Y:S04]  /*b800*/  LDL.LU R4, [R1+0x14] ;  /* 0x0000140001047983 */ /* 0x000ee80000300800 */
[----:B-1----:R-:W4:Y:S01]  /*b810*/  LDL R7, [R1+0xc] ;  /* 0x00000c0001077983 */ /* 0x002f220000100800 */
[----:B------:R-:W-:-:S03]  /*b820*/  ISETP.NE.U32.AND P0, PT, RZ, UR4, PT ;  /* 0x00000004ff007c0c */ /* 0x000fc6000bf05070 */
[----:B------:R-:W5:Y:S01]  /*b830*/  LDL R0, [R1+0x28] ;  /* 0x0000280001007983 */ /* 0x000f620000100800 */
[----:B------:R-:W-:-:S13]  /*b840*/  ISETP.NE.AND.EX P0, PT, RZ, UR5, PT, P0 ;  /* 0x00000005ff007c0c */ /* 0x000fda000bf05300 */
[----:B--2---:R-:W-:-:S04]  /*b850*/  @P0 IADD3 R2, P1, R2, UR4, RZ ;  /* 0x0000000402020c10 */ /* 0x004fc8000ff3e0ff */
[----:B---3--:R-:W-:Y:S01]  /*b860*/  @P0 IADD3.X R3, R4, UR5, RZ, P1, !PT ;  /* 0x0000000504030c10 */ /* 0x008fe20008ffe4ff */
[----:B------:R-:W-:-:S04]  /*b870*/  ULDC.64 UR4, c[0x0][0xa08] ;  /* 0x0002820000047ab9 */ /* 0x000fc80000000a00 */
[----:B----4-:R1:W2:Y:S01]  /*b880*/  @P0 LDG.E R7, desc[UR40][R2.64] ;  /* 0x0000002802070981 */ /* 0x0102a2000c1e1900 */
[----:B-----5:R-:W-:Y:S01]  /*b890*/  VIADD R9, R0, 0xffffffff ;  /* 0xffffffff00097836 */ /* 0x020fe20000000000 */
[----:B-1----:R-:W1:Y:S01]  /*b8a0*/  LDC.64 R2, c[0x0][0x418] ;  /* 0x00010600ff027b82 */ /* 0x002e620000000a00 */
[----:B--2---:R-:W-:Y:S01]  /*b8b0*/  SHF.R.S32.HI R8, RZ, 0x1f, R7 ;  /* 0x0000001fff087819 */ /* 0x004fe20000011407 */
[----:B------:R2:W-:Y:S04]  /*b8c0*/  @P0 STL [R1+0xc], R7 ;  /* 0x00000c0701000387 */ /* 0x0005e80000100800 */
[----:B------:R2:W-:Y:S04]  /*b8d0*/  STL [R1+0x24], R9 ;  /* 0x0000240901007387 */ /* 0x0005e80000100800 */
[----:B------:R2:W-:Y:S01]  /*b8e0*/  STL [R1+0x14], R8 ;  /* 0x0000140801007387 */ /* 0x0005e20000100800 */
[----:B-1----:R-:W-:Y:S01]  /*b8f0*/  LOP3.LUT P0, RZ, R2, UR4, RZ, 0xfc, !PT ;  /* 0x0000000402ff7c12 */ /* 0x002fe2000f80fcff */
[----:B------:R-:W-:-:S03]  /*b900*/  UMOV UR4, 0xffffffff ;  /* 0xffffffff00047882 */ /* 0x000fc60000000000 */
[----:B------:R-:W-:-:S04]  /*b910*/  LOP3.LUT P0, RZ, R3, UR5, RZ, 0xfc, P0 ;  /* 0x0000000503ff7c12 */ /* 0x000fc8000800fcff */
[----:B------:R-:W-:Y:S01]  /*b920*/  SEL R0, R7, RZ, !P0 ;  /* 0x000000ff07007207 */ /* 0x000fe20004000000 */
[----:B--2---:R-:W-:Y:S08]  /*b930*/  BRA.DIV UR4, `(.L_x_455) ;  /* 0x0000005a04407947 */ /* 0x004ff0000b800000 */
[----:B------:R-:W1:Y:S02]  /*b940*/  S2R R4, SR_TID.X ;  /* 0x0000000000047919 */ /* 0x000e640000002100 */
[----:B-1----:R-:W-:-:S04]  /*b950*/  SHF.R.U32.HI R4, RZ, 0x5, R4 ;  /* 0x00000005ff047819 */ /* 0x002fc80000011604 */
[----:B------:R-:W-:-:S05]  /*b960*/  LOP3.LUT R4, R4, 0x3, RZ, 0xc0, !PT ;  /* 0x0000000304047812 */ /* 0x000fca00078ec0ff */
[----:B------:R1:W2:Y:S02]  /*b970*/  SHFL.IDX PT, R14, R4, RZ, 0x1f ;  /* 0x00001fff040e7589 */ /* 0x0002a400000e0000 */
.L_x_578:
[----:B------:R-:W-:Y:S01]  /*b980*/  PLOP3.LUT P1, PT, PT, PT, PT, 0x8, 0x0 ;  /* 0x000000000000781c */ /* 0x000fe20003f2e170 */
[----:B------:R3:W-:Y:S01]  /*b990*/  STL [R1], R0 ;  /* 0x0000000001007387 */ /* 0x0007e20000100800 */
[----:B--2---:R-:W-:Y:S02]  /*b9a0*/  ISETP.NE.AND P0, PT, R14, RZ, PT ;  /* 0x000000ff0e00720c */ /* 0x004fe40003f05270 */
[----:B---3--:R-:W-:-:S05]  /*b9b0*/  P2R R0, PR, RZ, 0x2 ;  /* 0x00000002ff007803 */ /* 0x008fca0000000000 */
[----:B------:R2:W-:Y:S06]  /*b9c0*/  STL [R1+0x18], R0 ;  /* 0x0000180001007387 */ /* 0x0005ec0000100800 */
[----:B------:R-:W-:Y:S05]  /*b9d0*/  @P0 BRA `(.L_x_456) ;  /* 0x00000004001c0947 */ /* 0x000fea0003800000 */
[----:B------:R-:W-:-:S03]  /*b9e0*/  UMOV UR4, 0xffffffff ;  /* 0xffffffff00047882 */ /* 0x000fc60000000000 */
[----:B------:R-:W-:Y:S05]  /*b9f0*/  BRA.DIV UR4, `(.L_x_457) ;  /* 0x0000005a04447947 */ /* 0x000fea000b800000 */
[----:B------:R-:W-:-:S13]  /*ba00*/  ELECT P6, URZ, PT ;  /* 0x00000000003f782f */ /* 0x000fda00038c0000 */
.L_x_581:
[----:B------:R-:W-:Y:S05]  /*ba10*/  @!P6 BRA `(.L_x_456) ;  /* 0x00000004000ce947 */ /* 0x000fea0003800000 */
[----:B------:R3:W-:Y:S01]  /*ba20*/  STL [R1+0x40], R9 ;  /* 0x0000400901007387 */ /* 0x0007e20000100800 */
[----:B------:R-:W-:-:S04]  /*ba30*/  ISETP.NE.U32.AND P0, PT, R2, RZ, PT ;  /* 0x000000ff0200720c */ /* 0x000fc80003f05070 */
[----:B------:R-:W-:-:S13]  /*ba40*/  ISETP.NE.AND.EX P0, PT, R3, RZ, PT, P0 ;  /* 0x000000ff0300720c */ /* 0x000fda0003f05300 */
[----:B---3--:R-:W-:Y:S05]  /*ba50*/  @!P0 BRA `(.L_x_458) ;  /* 0x0000000000508947 */ /* 0x008fea0003800000 */
[----:B------:R-:W3:Y:S01]  /*ba60*/  LDC R6, c[0x0][0x43c] ;  /* 0x00010f00ff067b82 */ /* 0x000ee20000000800 */
[----:B--2---:R-:W-:Y:S01]  /*ba70*/  IMAD.MOV.U32 R0, RZ, RZ, R9 ;  /* 0x000000ffff007224 */ /* 0x004fe200078e0009 */
[----:B------:R-:W-:Y:S01]  /*ba80*/  ULDC.64 UR4, c[0x0][0x428] ;  /* 0x00010a0000047ab9 */ /* 0x000fe20000000a00 */
[----:B---3--:R-:W-:-:S13]  /*ba90*/  ISETP.NE.AND P0, PT, R6, 0x1, PT ;  /* 0x000000010600780c */ /* 0x008fda0003f05270 */
[----:B-1----:R-:W1:Y:S02]  /*baa0*/  @P0 LDC.64 R4, c[0x0][0x440] ;  /* 0x00011000ff040b82 */ /* 0x002e640000000a00 */
[----:B-1----:R-:W-:-:S05]  /*bab0*/  @P0 IMAD.HI.U32 R4, R9, R4, RZ ;  /* 0x0000000409040227 */ /* 0x002fca00078e00ff */
        /* <DEDUP_REMOVED lines=8> */
[----:B-1----:R-:W-:-:S04]  /*bb40*/  IMAD R6, R8, UR4, RZ ;  /* 0x0000000408067c24 */ /* 0x002fc8000f8e02ff */
[----:B------:R-:W-:-:S04]  /*bb50*/  IMAD R0, R7, UR5, R6 ;  /* 0x0000000507007c24 */ /* 0x000fc8000f8e0206 */
[----:B------:R-:W-:-:S05]  /*bb60*/  IMAD.IADD R0, R5, 0x1, R0 ;  /* 0x0000000105007824 */ /* 0x000fca00078e0200 */
[----:B------:R-:W-:-:S05]  /*bb70*/  LEA.HI.X R3, R4, R3, R0, 0x2, P0 ;  /* 0x0000000304037211 */ /* 0x000fca00000f1400 */
[----:B------:R-:W2:Y:S04]  /*bb80*/  LDG.E R0, desc[UR40][R2.64] ;  /* 0x0000002802007981 */ /* 0x000ea8000c1e1900 */
[----:B--2---:R3:W-:Y:S02]  /*bb90*/  STL [R1], R0 ;  /* 0x0000000001007387 */ /* 0x0047e40000100800 */
.L_x_458:
[----:B------:R-:W4:Y:S04]  /*bba0*/  LDL R7, [R1+0x4] ;  /* 0x0000040001077983 */ /* 0x000f280000100800 */
[----:B--23--:R-:W4:Y:S04]  /*bbb0*/  LDL R0, [R1+0x8] ;  /* 0x0000080001007983 */ /* 0x00cf280000100800 */
[----:B------:R-:W2:Y:S01]  /*bbc0*/  LDL R2, [R1+0x10] ;  /* 0x0000100001027983 */ /* 0x000ea20000100800 */
[----:B----4-:R-:W-:Y:S01]  /*bbd0*/  IMAD R0, R0, 0x8, R7 ;  /* 0x0000000800007824 */ /* 0x010fe200078e0207 */
[----:B--2---:R-:W-:-:S04]  /*bbe0*/  SHF.L.U32 R2, R2, 0x1f, RZ ;  /* 0x0000001f02027819 */ /* 0x004fc800000006ff */
[----:B------:R-:W2:Y:S02]  /*bbf0*/  SYNCS.PHASECHK.TRANS64.TRYWAIT P0, [R0+URZ+0x28c40], R2 ;  /* 0x028c4002000075a7 */ /* 0x000ea4000800017f */
[----:B--2---:R-:W-:Y:S05]  /*bc00*/  @!P0 BRA `(.L_x_459) ;  /* 0x0000005400e08947 */ /* 0x004fea0003800000 */
.L_x_582:
[----:B------:R-:W3:Y:S02]  /*bc10*/  S2R R3, SR_TID.X ;  /* 0x0000000000037919 */ /* 0x000ee40000002100 */
[----:B---3--:R-:W-:-:S04]  /*bc20*/  LOP3.LUT R3, R3, 0x7f, RZ, 0xc0, !PT ;  /* 0x0000007f03037812 */ /* 0x008fc800078ec0ff */
[----:B------:R-:W-:-:S13]  /*bc30*/  ISETP.NE.AND P0, PT, R3, RZ, PT ;  /* 0x000000ff0300720c */ /* 0x000fda0003f05270 */
[----:B------:R-:W-:Y:S05]  /*bc40*/  @P0 BRA `(.L_x_460) ;  /* 0x00000000001c0947 */ /* 0x000fea0003800000 */
[----:B------:R-:W3:Y:S01]  /*bc50*/  S2R R3, SR_TID.X ;  /* 0x0000000000037919 */ /* 0x000ee20000002100 */
[----:B--2---:R-:W-:-:S04]  /*bc60*/  IMAD.MOV.U32 R2, RZ, RZ, 0x2000 ;  /* 0x00002000ff027424 */ /* 0x004fc800078e00ff */
[----:B------:R4:W-:Y:S01]  /*bc70*/  SYNCS.ARRIVE.TRANS64 RZ, [R0+URZ+0x28c30], R2 ;  /* 0x028c300200ff79a7 */ /* 0x0009e2000800003f */
[----:B---3--:R-:W-:-:S04]  /*bc80*/  LOP3.LUT R3, R3, 0x1f, RZ, 0xc0, !PT ;  /* 0x0000001f03037812 */ /* 0x008fc800078ec0ff */
[----:B------:R-:W-:-:S13]  /*bc90*/  ISETP.NE.AND P0, PT, R3, RZ, PT ;  /* 0x000000ff0300720c */ /* 0x000fda0003f05270 */
[----:B----4-:R-:W-:Y:S05]  /*bca0*/  @!P0 BRA `(.L_x_460) ;  /* 0x0000000000048947 */ /* 0x010fea0003800000 */
[----:B------:R-:W-:Y:S01]  /*bcb0*/  BPT.TRAP 0x1 ;  /* 0x000000040000795c */ /* 0x000fe20000300000 */
.L_x_460:
[----:B------:R-:W3:Y:S04]  /*bcc0*/  LDL R5, [R1+0x4] ;  /* 0x0000040001057983 */ /* 0x000ee80000100800 */
[----:B-1----:R-:W3:Y:S04]  /*bcd0*/  LDL R4, [R1+0x8] ;  /* 0x0000080001047983 */ /* 0x002ee80000100800 */
[----:B------:R-:W4:Y:S04]  /*bce0*/  LDL R6, [R1+0x40] ;  /* 0x0000400001067983 */ /* 0x000f280000100800 */
[----:B------:R-:W5:Y:S04]  /*bcf0*/  LDL R3, [R1+0x1c] ;  /* 0x00001c0001037983 */ /* 0x000f680000100800 */
[----:B--2---:R-:W2:Y:S01]  /*bd00*/  LDL R2, [R1] ;  /* 0x0000000001027983 */ /* 0x004ea20000100800 */
[----:B------:R-:W-:Y:S01]  /*bd10*/  R2UR UR9, R0 ;  /* 0x00000000000972ca */ /* 0x000fe200000e0000 */
[----:B------:R-:W-:Y:S01]  /*bd20*/  UIADD3 UR6, UP0, UR38, 0x370, URZ ;  /* 0x0000037026067890 */ /* 0x000fe2000ff1e03f */
[----:B------:R-:W-:-:S02]  /*bd30*/  R2UR UR12, R18 ;  /* 0x00000000120c72ca */ /* 0x000fc400000e0000 */
[----:B------:R-:W-:Y:S01]  /*bd40*/  PLOP3.LUT P0, PT, PT, PT, PT, 0x80, 0x0 ;  /* 0x000000000000781c */ /* 0x000fe20003f0f070 */
[----:B------:R-:W-:-:S08]  /*bd50*/  UIADD3.X UR7, URZ, UR39, URZ, UP0, !UPT ;  /* 0x000000273f077290 */ /* 0x000fd000087fe43f */
[----:B------:R-:W-:Y:S01]  /*bd60*/  UIADD3 UR9, UR9, 0x28c30, URZ ;  /* 0x00028c3009097890 */ /* 0x000fe2000fffe03f */
[----:B------:R-:W-:Y:S01]  /*bd70*/  UMOV UR5, 0x14f00000 ;  /* 0x14f0000000057882 */ /* 0x000fe20000000000 */
[----:B------:R-:W-:Y:S01]  /*bd80*/  UMOV UR10, URZ ;  /* 0x0000003f000a7c82 */ /* 0x000fe20008000000 */
[----:B---3--:R-:W-:Y:S01]  /*bd90*/  IMAD R0, R4, 0x2000, R5 ;  /* 0x0000200004007824 */ /* 0x008fe200078e0205 */
[----:B----4-:R-:W-:-:S04]  /*bda0*/  R2UR UR11, R6 ;  /* 0x00000000060b72ca */ /* 0x010fc800000e0000 */
[----:B------:R-:W-:Y:S02]  /*bdb0*/  R2UR UR8, R0 ;  /* 0x00000000000872ca */ /* 0x000fe400000e0000 */
[----:B-----5:R-:W-:Y:S02]  /*bdc0*/  R2UR UR4, R3 ;  /* 0x00000000030472ca */ /* 0x020fe400000e0000 */
[----:B--2---:R-:W-:Y:S02]  /*bdd0*/  R2UR UR13, R2 ;  /* 0x00000000020d72ca */ /* 0x004fe400000e0000 */
[----:B------:R-:W-:-:S07]  /*bde0*/  P2R R0, PR, RZ, 0x1 ;  /* 0x00000001ff007803 */ /* 0x000fce0000000000 */
[----:B------:R-:W-:Y:S02]  /*bdf0*/  UIADD3 UR8, UR8, 0x22400, URZ ;  /* 0x0002240008087890 */ /* 0x000fe4000fffe03f */
[----:B------:R-:W-:Y:S01]  /*be00*/  ULEA UR11, UR11, UR4, 0x6 ;  /* 0x000000040b0b7291 */ /* 0x000fe2000f8e303f */
[----:B------:R3:W-:Y:S02]  /*be10*/  STL [R1+0x18], R0 ;  /* 0x0000180001007387 */ /* 0x0007e40000100800 */
[----:B------:R-:W-:-:S06]  /*be20*/  UMOV UR4, 0x0 ;  /* 0x0000000000047882 */ /* 0x000fcc0000000000 */
[----:B------:R3:W-:Y:S01]  /*be30*/  UTMALDG.4D [UR8], [UR6], desc[UR4] ;  /* 0x00000408060075b4 */ /* 0x0007e20008019000 */
[----:B------:R-:W-:Y:S02]  /*be40*/  NOP ;  /* 0x0000000000007918 */ /* 0x000fe40000000000 */
.L_x_456:
[----:B------:R-:W4:Y:S04]  /*be50*/  LDL R2, [R1+0x4] ;  /* 0x0000040001027983 */ /* 0x000f280000100800 */
[----:B------:R-:W2:Y:S04]  /*be60*/  LDL.LU R3, [R1+0x2c] ;  /* 0x00002c0001037983 */ /* 0x000ea80000300800 */
[----:B------:R-:W5:Y:S04]  /*be70*/  LDL.LU R5, [R1+0x20] ;  /* 0x0000200001057983 */ /* 0x000f680000300800 */
[----:B-1----:R-:W5:Y:S01]  /*be80*/  LDL.LU R4, [R1+0x34] ;  /* 0x0000340001047983 */ /* 0x002f620000300800 */
[----:B------:R-:W-:Y:S05]  /*be90*/  WARPSYNC.ALL ;  /* 0x0000000000007948 */ /* 0x000fea0003800000 */
[----:B---3--:R-:W-:Y:S01]  /*bea0*/  ULDC.64 UR4, c[0x0][0x298] ;  /* 0x0000a60000047ab9 */ /* 0x008fe20000000a00 */
[----:B------:R-:W-:Y:S01]  /*beb0*/  ULDC.64 UR6, c[0x0][0xa00] ;  /* 0x0002800000067ab9 */ /* 0x000fe20000000a00 */
[----:B------:R-:W-:Y:S01]  /*bec0*/  BSSY B6, `(.L_x_461) ;  /* 0x0000024000067945 */ /* 0x000fe20003800000 */
[----:B------:R-:W-:Y:S01]  /*bed0*/  BAR.SYNC.DEFER_BLOCKING 0x8, 0x100 ;  /* 0x0204000000007b1d */ /* 0x000fe20000010000 */
[----:B------:R-:W-:-:S04]  /*bee0*/  ISETP.NE.U32.AND P0, PT, RZ, UR6, PT ;  /* 0x00000006ff007c0c */ /* 0x000fc8000bf05070 */
[----:B------:R-:W-:Y:S01]  /*bef0*/  ISETP.NE.AND.EX P0, PT, RZ, UR7, PT, P0 ;  /* 0x00000007ff007c0c */ /* 0x000fe2000bf05300 */
[----:B----4-:R-:W-:Y:S01]  /*bf00*/  VIADD R2, R2, 0x20400 ;  /* 0x0002040002027836 */ /* 0x010fe20000000000 */
[----:B--2---:R-:W-:-:S04]  /*bf10*/  SHF.R.S32.HI R0, RZ, 0x1f, R3 ;  /* 0x0000001fff007819 */ /* 0x004fc80000011403 */
[----:B------:R-:W-:Y:S02]  /*bf20*/  LOP3.LUT P1, RZ, R2, 0x3ff, RZ, 0xc0, !PT ;  /* 0x000003ff02ff7812 */ /* 0x000fe4000782c0ff */
[----:B-----5:R-:W-:Y:S01]  /*bf30*/  SEL R5, R5, RZ, !P0 ;  /* 0x000000ff05057207 */ /* 0x020fe20004000000 */
[----:B------:R-:W-:Y:S01]  /*bf40*/  IMAD R0, R0, UR4, RZ ;  /* 0x0000000400007c24 */ /* 0x000fe2000f8e02ff */
[----:B------:R-:W-:-:S03]  /*bf50*/  SEL R4, R4, RZ, !P0 ;  /* 0x000000ff04047207 */ /* 0x000fc60004000000 */
[C---:B------:R-:W-:Y:S02]  /*bf60*/  IMAD R0, R3.reuse, UR5, R0 ;  /* 0x0000000503007c24 */ /* 0x040fe4000f8e0200 */
[----:B------:R-:W-:-:S05]  /*bf70*/  IMAD.WIDE.U32 R2, R3, UR4, RZ ;  /* 0x0000000403027c25 */ /* 0x000fca000f8e00ff */
[----:B------:R1:W-:Y:S04]  /*bf80*/  STL.64 [R1+0x48], R2 ;  /* 0x0000480201007387 */ /* 0x0003e80000100a00 */
[----:B------:R2:W-:Y:S04]  /*bf90*/  STL [R1+0x20], R5 ;  /* 0x0000200501007387 */ /* 0x0005e80000100800 */
[----:B------:R2:W-:Y:S01]  /*bfa0*/  STL [R1+0x54], R4 ;  /* 0x0000540401007387 */ /* 0x0005e20000100800 */
[----:B-1----:R-:W-:Y:S01]  /*bfb0*/  IMAD.IADD R2, R3, 0x1, R0 ;  /* 0x0000000103027824 */ /* 0x002fe200078e0200 */
[----:B------:R-:W-:-:S05]  /*bfc0*/  SHF.R.S32.HI R0, RZ, 0x1f, R18 ;  /* 0x0000001fff007819 */ /* 0x000fca0000011412 */
[----:B------:R2:W-:Y:S04]  /*bfd0*/  STL [R1+0x34], R0 ;  /* 0x0000340001007387 */ /* 0x0005e80000100800 */
[----:B------:R2:W-:Y:S01]  /*bfe0*/  STL [R1+0x2c], R2 ;  /* 0x00002c0201007387 */ /* 0x0005e20000100800 */
[----:B------:R-:W-:Y:S05]  /*bff0*/  @!P1 BRA `(.L_x_462) ;  /* 0x0000000000409947 */ /* 0x000fea0003800000 */
[----:B--2---:R-:W-:Y:S01]  /*c000*/  MOV R2, 0x0 ;  /* 0x0000000000027802 */ /* 0x004fe20000000f00 */
        /* <DEDUP_REMOVED lines=11> */
[----:B0-----:R-:W-:Y:S02]  /*c0c0*/  IMAD.MOV.U32 R12, RZ, RZ, 0x1 ;  /* 0x00000001ff0c7424 */ /* 0x001fe400078e00ff */
[----:B------:R-:W-:-:S07]  /*c0d0*/  IMAD.MOV.U32 R13, RZ, RZ, RZ ;  /* 0x000000ffff0d7224 */ /* 0x000fce00078e00ff */
[----:B------:R-:W-:-:S07]  /*c0e0*/  LEPC R20, `(.L_x_462) ;  /* 0x000000001014794e */ /* 0x000fce0000000000 */
[----:B-1----:R-:W-:Y:S05]  /*c0f0*/  CALL.ABS.NOINC R2 ;  /* 0x0000000002007343 */ /* 0x002fea0003c00000 */
.L_x_462:
[----:B------:R-:W-:Y:S05]  /*c100*/  BSYNC B6 ;  /* 0x0000000000067941 */ /* 0x000fea0003800000 */
.L_x_461:
[----:B--2---:R-:W2:Y:S01]  /*c110*/  LDL.LU R5, [R1+0x2c] ;  /* 0x00002c0001057983 */ /* 0x004ea20000300800 */
[----:B------:R-:W-:Y:S01]  /*c120*/  ULDC.64 UR4, c[0x0][0x2d8] ;  /* 0x0000b60000047ab9 */ /* 0x000fe20000000a00 */
[----:B------:R-:W1:Y:S01]  /*c130*/  LDC R7, c[0x0][0x448] ;  /* 0x00011200ff077b82 */ /* 0x000e620000000800 */
[----:B------:R-:W-:Y:S01]  /*c140*/  ULDC UR6, c[0x0][0x2b8] ;  /* 0x0000ae0000067ab9 */ /* 0x000fe20000000800 */
[----:B------:R-:W2:Y:S04]  /*c150*/  LDL.LU.64 R2, [R1+0x48] ;  /* 0x0000480001027983 */ /* 0x000ea80000300a00 */
[----:B------:R-:W3:Y:S04]  /*c160*/  LDL.LU R0, [R1+0x34] ;  /* 0x0000340001007983 */ /* 0x000ee80000300800 */
[----:B------:R-:W4:Y:S04]  /*c170*/  LDL.LU R6, [R1+0x54] ;  /* 0x0000540001067983 */ /* 0x000f280000300800 */
[----:B------:R-:W4:Y:S04]  /*c180*/  LDL.LU R4, [R1+0x20] ;  /* 0x0000200001047983 */ /* 0x000f280000300800 */
[----:B------:R0:W5:Y:S01]  /*c190*/  LDL R9, [R1+0x50] ;  /* 0x0000500001097983 */ /* 0x0001620000100800 */
[----:B-1----:R-:W-:Y:S01]  /*c1a0*/  ISETP.NE.AND P0, PT, R7, 0x1, PT ;  /* 0x000000010700780c */ /* 0x002fe20003f05270 */
[----:B------:R-:W1:Y:S02]  /*c1b0*/  S2R R8, SR_TID.X ;  /* 0x0000000000087919 */ /* 0x000e640000002100 */
[C---:B-1----:R-:W-:Y:S01]  /*c1c0*/  IMAD.SHL.U32 R10, R8.reuse, 0x8, RZ ;  /* 0x00000008080a7824 */ /* 0x042fe200078e00ff */
[----:B------:R-:W-:-:S04]  /*c1d0*/  LOP3.LUT R8, R8, 0x7f, RZ, 0xc0, !PT ;  /* 0x0000007f08087812 */ /* 0x000fc800078ec0ff */
[----:B------:R-:W-:Y:S02]  /*c1e0*/  LOP3.LUT R10, R10, 0x38, RZ, 0xc0, !PT ;  /* 0x000000380a0a7812 */ /* 0x000fe400078ec0ff */
[----:B------:R-:W-:Y:S01]  /*c1f0*/  SHF.R.U32.HI R8, RZ, 0x3, R8 ;  /* 0x00000003ff087819 */ /* 0x000fe20000011608 */
[----:B--2---:R-:W-:Y:S02]  /*c200*/  IMAD.MOV.U32 R3, RZ, RZ, R5 ;  /* 0x000000ffff037224 */ /* 0x004fe400078e0005 */
[----:B------:R-:W1:Y:S01]  /*c210*/  S2R R5, SR_TID.X ;  /* 0x0000000000057919 */ /* 0x000e620000002100 */
[----:B---3--:R-:W-:Y:S02]  /*c220*/  IMAD R0, R0, UR4, RZ ;  /* 0x0000000400007c24 */ /* 0x008fe4000f8e02ff */
[----:B------:R-:W-:-:S04]  /*c230*/  IMAD.WIDE.U32 R2, R18, UR4, R2 ;  /* 0x0000000412027c25 */ /* 0x000fc8000f8e0002 */
[----:B------:R-:W-:Y:S01]  /*c240*/  IMAD R0, R18, UR5, R0 ;  /* 0x0000000512007c24 */ /* 0x000fe2000f8e0200 */
[----:B------:R-:W-:-:S03]  /*c250*/  ULDC.64 UR4, c[0x0][0x2e0] ;  /* 0x0000b80000047ab9 */ /* 0x000fc60000000a00 */
[----:B------:R-:W-:Y:S02]  /*c260*/  IMAD.IADD R3, R3, 0x1, R0 ;  /* 0x0000000103037824 */ /* 0x000fe400078e0200 */
[----:B----4-:R-:W-:Y:S02]  /*c270*/  IMAD R0, R6, UR4, RZ ;  /* 0x0000000406007c24 */ /* 0x010fe4000f8e02ff */
[C---:B------:R-:W-:Y:S01]  /*c280*/  IMAD.WIDE.U32 R2, R4.reuse, UR4, R2 ;  /* 0x0000000404027c25 */ /* 0x040fe2000f8e0002 */
[----:B------:R-:W2:Y:S03]  /*c290*/  @P0 LDC R6, c[0x0][0x450] ;  /* 0x00011400ff060b82 */ /* 0x000ea60000000800 */
[----:B------:R-:W-:Y:S01]  /*c2a0*/  IMAD R0, R4, UR5, R0 ;  /* 0x0000000504007c24 */ /* 0x000fe2000f8e0200 */
[----:B------:R-:W-:Y:S01]  /*c2b0*/  ULDC.64 UR4, c[0x0][0x2d0] ;  /* 0x0000b40000047ab9 */ /* 0x000fe20000000a00 */
[----:B------:R-:W3:Y:S02]  /*c2c0*/  S2R R4, SR_TID.X ;  /* 0x0000000000047919 */ /* 0x000ee40000002100 */
[----:B------:R-:W-:Y:S01]  /*c2d0*/  IMAD.IADD R3, R3, 0x1, R0 ;  /* 0x0000000103037824 */ /* 0x000fe200078e0200 */
[----:B-1----:R-:W-:-:S04]  /*c2e0*/  LOP3.LUT R5, R5, 0x7f, RZ, 0xc0, !PT ;  /* 0x0000007f05057812 */ /* 0x002fc800078ec0ff */
[----:B------:R-:W-:Y:S01]  /*c2f0*/  SHF.R.U32.HI R5, RZ, 0x3, R5 ;  /* 0x00000003ff057819 */ /* 0x000fe20000011605 */
[----:B---3--:R-:W-:-:S05]  /*c300*/  IMAD.SHL.U32 R4, R4, 0x10, RZ ;  /* 0x0000001004047824 */ /* 0x008fca00078e00ff */
[----:B------:R-:W-:Y:S02]  /*c310*/  LOP3.LUT R4, R5, 0x70, R4, 0xf8, !PT ;  /* 0x0000007005047812 */ /* 0x000fe400078ef804 */
[----:B------:R-:W1:Y:S03]  /*c320*/  @P0 LDC R5, c[0x0][0x44c] ;  /* 0x00011300ff050b82 */ /* 0x000e660000000800 */
[----:B------:R-:W-:-:S04]  /*c330*/  IMAD R0, R17, 0x40, R4 ;  /* 0x0000004011007824 */ /* 0x000fc800078e0204 */
[----:B------:R-:W-:Y:S02]  /*c340*/  IMAD.MOV.U32 R4, RZ, RZ, R0 ;  /* 0x000000ffff047224 */ /* 0x000fe400078e0000 */
[----:B-1----:R-:W-:-:S05]  /*c350*/  @P0 IMAD.HI.U32 R5, R0, R5, RZ ;  /* 0x0000000500050227 */ /* 0x002fca00078e00ff */
[----:B--2---:R-:W-:-:S05]  /*c360*/  @P0 SHF.R.U32.HI R4, RZ, R6, R5 ;  /* 0x00000006ff040219 */ /* 0x004fca0000011605 */
[----:B------:R-:W-:-:S04]  /*c370*/  IMAD.MOV R5, RZ, RZ, -R4 ;  /* 0x000000ffff057224 */ /* 0x000fc800078e0a04 */
[----:B------:R-:W-:Y:S01]  /*c380*/  IMAD R0, R7, R5, R0 ;  /* 0x0000000507007224 */ /* 0x000fe200078e0200 */
[----:B------:R-:W-:Y:S01]  /*c390*/  SHF.R.S32.HI R5, RZ, 0x1f, R4 ;  /* 0x0000001fff057819 */ /* 0x000fe20000011404 */
[----:B------:R-:W-:-:S04]  /*c3a0*/  IMAD.WIDE.U32 R2, R4, UR4, R2 ;  /* 0x0000000404027c25 */ /* 0x000fc8000f8e0002 */
[----:B------:R-:W-:-:S04]  /*c3b0*/  IMAD R5, R5, UR4, RZ ;  /* 0x0000000405057c24 */ /* 0x000fc8000f8e02ff */
[----:B------:R-:W-:Y:S01]  /*c3c0*/  IMAD R4, R4, UR5, R5 ;  /* 0x0000000504047c24 */ /* 0x000fe2000f8e0205 */
[----:B------:R-:W-:-:S03]  /*c3d0*/  ULDC.64 UR4, c[0x0][0x2c8] ;  /* 0x0000b20000047ab9 */ /* 0x000fc60000000a00 */
[----:B------:R-:W-:Y:S01]  /*c3e0*/  IMAD.IADD R3, R3, 0x1, R4 ;  /* 0x0000000103037824 */ /* 0x000fe200078e0204 */
[----:B------:R-:W-:-:S05]  /*c3f0*/  SHF.R.S32.HI R4, RZ, 0x1f, R0 ;  /* 0x0000001fff047819 */ /* 0x000fca0000011400 */
[----:B------:R-:W-:Y:S02]  /*c400*/  IMAD R6, R4, UR4, RZ ;  /* 0x0000000404067c24 */ /* 0x000fe4000f8e02ff */
[----:B------:R-:W-:-:S04]  /*c410*/  IMAD.WIDE.U32 R4, R0, UR4, R2 ;  /* 0x0000000400047c25 */ /* 0x000fc8000f8e0002 */
[----:B------:R-:W-:Y:S01]  /*c420*/  IMAD R0, R0, UR5, R6 ;  /* 0x0000000500007c24 */ /* 0x000fe2000f8e0206 */
[----:B------:R-:W-:Y:S02]  /*c430*/  ULDC.64 UR4, c[0x0][0x280] ;  /* 0x0000a00000047ab9 */ /* 0x000fe40000000a00 */
[----:B------:R-:W-:Y:S01]  /*c440*/  LEA R3, P1, R4, UR4, 0x1 ;  /* 0x0000000404037c11 */ /* 0x000fe2000f8208ff */
[----:B------:R-:W-:Y:S01]  /*c450*/  IMAD.IADD R0, R5, 0x1, R0 ;  /* 0x0000000105007824 */ /* 0x000fe200078e0200 */
[----:B------:R-:W-:Y:S01]  /*c460*/  UMOV UR4, 0xffffffff ;  /* 0xffffffff00047882 */ /* 0x000fe20000000000 */
[----:B------:R-:W-:-:S03]  /*c470*/  ISETP.GE.AND P0, PT, R10, UR6, PT ;  /* 0x000000060a007c0c */ /* 0x000fc6000bf06270 */
[----:B------:R-:W-:Y:S01]  /*c480*/  LEA.HI.X R2, R4, UR5, R0, 0x1, P1 ;  /* 0x0000000504027c11 */ /* 0x000fe200088f0c00 */
[----:B0-----:R-:W-:Y:S09]  /*c490*/  BRA.DIV UR4, `(.L_x_463) ;  /* 0x0000004e04d07947 */ /* 0x001ff2000b800000 */
[----:B------:R-:W2:Y:S01]  /*c4a0*/  LDL.LU R5, [R1+0x38] ;  /* 0x0000380001057983 */ /* 0x000ea20000300800 */
[----:B------:R-:W-:-:S03]  /*c4b0*/  IMAD R17, R17, 0x40, R8 ;  /* 0x0000004011117824 */ /* 0x000fc600078e0208 */
[----:B------:R-:W-:Y:S04]  /*c4c0*/  SHFL.IDX PT, R4, R2, RZ, 0x181f ;  /* 0x00181fff02047589 */ /* 0x000fe800000e0000 */
[----:B------:R-:W-:Y:S01]  /*c4d0*/  SHFL.IDX PT, R6, R2, 0x1, 0x181f ;  /* 0x00381f0002067f89 */ /* 0x000fe200000e0000 */
[----:B--2---:R-:W-:-:S03]  /*c4e0*/  IMAD R0, R5, R7, RZ ;  /* 0x0000000705007224 */ /* 0x004fc600078e02ff */
[----:B------:R-:W0:Y:S02]  /*c4f0*/  SHFL.IDX PT, R5, R3, RZ, 0x181f ;  /* 0x00181fff03057589 */ /* 0x000e2400000e0000 */
[----:B------:R-:W-:-:S13]  /*c500*/  ISETP.GE.AND P1, PT, R17, R0, PT ;  /* 0x000000001100720c */ /* 0x000fda0003f26270 */
[----:B0-----:R-:W-:-:S05]  /*c510*/  @!P1 LEA R5, P2, R10, R5, 0x1 ;  /* 0x000000050a059211 */ /* 0x001fca00078408ff */
[----:B------:R-:W-:-:S05]  /*c520*/  @!P1 IMAD.X R4, RZ, RZ, R4, P2 ;  /* 0x000000ffff049224 */ /* 0x000fca00010e0604 */
[----:B------:R-:W-:-:S04]  /*c530*/  @!P1 LOP3.LUT R5, R5, R4, RZ, 0x3c, !PT ;  /* 0x0000000405059212 */ /* 0x000fc800078e3cff */
[----:B------:R-:W-:-:S04]  /*c540*/  @!P1 LOP3.LUT R4, R5, R4, RZ, 0x3c, !PT ;  /* 0x0000000405049212 */ /* 0x000fc800078e3cff */
[----:B------:R-:W-:-:S05]  /*c550*/  @!P1 LOP3.LUT R5, R5, R4, RZ, 0x3c, !PT ;  /* 0x0000000405059212 */ /* 0x000fca00078e3cff */
[----:B-----5:R0:W-:Y:S02]  /*c560*/  @!P1 LDGSTS.E.BYPASS.LTC128B.128 [R9+0x20400], desc[UR40][R4.64], !P0 ;  /* 0x2040000004099fae */ /* 0x0201e4000c101d68 */
[----:B0-----:R-:W-:-:S05]  /*c570*/  VIADD R4, R17, 0x10 ;  /* 0x0000001011047836 */ /* 0x001fca0000000000 */
[----:B------:R-:W-:Y:S02]  /*c580*/  ISETP.GE.AND P1, PT, R4, R0, PT ;  /* 0x000000000400720c */ /* 0x000fe40003f26270 */
[----:B------:R-:W0:Y:S11]  /*c590*/  SHFL.IDX PT, R4, R3, 0x1, 0x181f ;  /* 0x00381f0003047f89 */ /* 0x000e3600000e0000 */
[----:B0-----:R-:W-:-:S05]  /*c5a0*/  @!P1 LEA R5, P2, R10, R4, 0x1 ;  /* 0x000000040a059211 */ /* 0x001fca00078408ff */
[----:B------:R-:W-:Y:S02]  /*c5b0*/  @!P1 IMAD.X R4, RZ, RZ, R6, P2 ;  /* 0x000000ffff049224 */ /* 0x000fe400010e0606 */
[----:B------:R-:W-:Y:S03]  /*c5c0*/  SHFL.IDX PT, R6, R2, 0x2, 0x181f ;  /* 0x00581f0002067f89 */ /* 0x000fe600000e0000 */
[----:B------:R-:W-:-:S04]  /*c5d0*/  @!P1 LOP3.LUT R5, R5, R4, RZ, 0x3c, !PT ;  /* 0x0000000405059212 */ /* 0x000fc800078e3cff */
[----:B------:R-:W-:-:S04]  /*c5e0*/  @!P1 LOP3.LUT R4, R5, R4, RZ, 0x3c, !PT ;  /* 0x0000000405049212 */ /* 0x000fc800078e3cff */
[----:B------:R-:W-:-:S05]  /*c5f0*/  @!P1 LOP3.LUT R5, R5, R4, RZ, 0x3c, !PT ;  /* 0x0000000405059212 */ /* 0x000fca00078e3cff */
[----:B------:R0:W-:Y:S02]  /*c600*/  @!P1 LDGSTS.E.BYPASS.LTC128B.128 [R9+0x20c00], desc[UR40][R4.64], !P0 ;  /* 0x20c0000004099fae */ /* 0x0001e4000c101d68 */
[----:B0-----:R-:W-:-:S05]  /*c610*/  VIADD R4, R17, 0x20 ;  /* 0x0000002011047836 */ /* 0x001fca0000000000 */
[----:B------:R-:W-:Y:S02]  /*c620*/  ISETP.GE.AND P1, PT, R4, R0, PT ;  /* 0x000000000400720c */ /* 0x000fe40003f26270 */
[----:B------:R-:W0:Y:S04]  /*c630*/  SHFL.IDX PT, R4, R3, 0x2, 0x181f ;  /* 0x00581f0003047f89 */ /* 0x000e2800000e0000 */
[----:B------:R-:W1:Y:S07]  /*c640*/  SHFL.IDX PT, R3, R3, 0x3, 0x181f ;  /* 0x00781f0003037f89 */ /* 0x000e6e00000e0000 */
[----:B0-----:R-:W-:-:S05]  /*c650*/  @!P1 LEA R5, P2, R10, R4, 0x1 ;  /* 0x000000040a059211 */ /* 0x001fca00078408ff */
[----:B------:R-:W-:-:S05]  /*c660*/  @!P1 IMAD.X R4, RZ, RZ, R6, P2 ;  /* 0x000000ffff049224 */ /* 0x000fca00010e0606 */
[----:B------:R-:W-:-:S04]  /*c670*/  @!P1 LOP3.LUT R5, R5, R4, RZ, 0x3c, !PT ;  /* 0x0000000405059212 */ /* 0x000fc800078e3cff */
[----:B------:R-:W-:-:S04]  /*c680*/  @!P1 LOP3.LUT R4, R5, R4, RZ, 0x3c, !PT ;  /* 0x0000000405049212 */ /* 0x000fc800078e3cff */
[----:B------:R-:W-:-:S05]  /*c690*/  @!P1 LOP3.LUT R5, R5, R4, RZ, 0x3c, !PT ;  /* 0x0000000405059212 */ /* 0x000fca00078e3cff */
[----:B------:R0:W-:Y:S04]  /*c6a0*/  @!P1 LDGSTS.E.BYPASS.LTC128B.128 [R9+0x21400], desc[UR40][R4.64], !P0 ;  /* 0x2140000004099fae */ /* 0x0001e8000c101d68 */
[----:B01----:R0:W2:Y:S02]  /*c6b0*/  SHFL.IDX PT, R4, R2, 0x3, 0x181f ;  /* 0x00781f0002047f89 */ /* 0x0030a400000e0000 */
.L_x_591:
[----:B------:R1:W5:Y:S01]  /*c6c0*/  LDL R8, [R1+0x4] ;  /* 0x0000040001087983 */ /* 0x0003620000100800 */
[----:B------:R-:W-:-:S05]  /*c6d0*/  VIADD R17, R17, 0x30 ;  /* 0x0000003011117836 */ /* 0x000fca0000000000 */
[----:B------:R-:W-:-:S13]  /*c6e0*/  ISETP.GE.AND P1, PT, R17, R0, PT ;  /* 0x000000001100720c */ /* 0x000fda0003f26270 */
[----:B0-----:R-:W-:-:S05]  /*c6f0*/  @!P1 LEA R2, P2, R10, R3, 0x1 ;  /* 0x000000030a029211 */ /* 0x001fca00078408ff */
[----:B--2---:R-:W-:-:S05]  /*c700*/  @!P1 IMAD.X R3, RZ, RZ, R4, P2 ;  /* 0x000000ffff039224 */ /* 0x004fca00010e0604 */
[----:B------:R-:W-:Y:S01]  /*c710*/  @!PT LDS RZ, [RZ] ;  /* 0x00000000fffff984 */ /* 0x000fe20000000800 */
[----:B------:R-:W-:Y:S01]  /*c720*/  @!PT LDS RZ, [RZ] ;  /* 0x00000000fffff984 */ /* 0x000fe20000000800 */
[----:B------:R-:W-:Y:S01]  /*c730*/  @!PT LDS RZ, [RZ] ;  /* 0x00000000fffff984 */ /* 0x000fe20000000800 */
[----:B------:R1:W-:Y:S01]  /*c740*/  @!P1 LDGSTS.E.BYPASS.LTC128B.128 [R9+0x21c00], desc[UR40][R2.64], !P0 ;  /* 0x21c0000002099fae */ /* 0x0003e2000c101d68 */
[----:B------:R-:W-:Y:S01]  /*c750*/  PLOP3.LUT P0, PT, PT, PT, PT, 0x80, 0x0 ;  /* 0x000000000000781c */ /* 0x000fe20003f0f070 */
[----:B------:R-:W-:-:S12]  /*c760*/  NOP ;  /* 0x0000000000007918 */ /* 0x000fd80000000000 */
.L_x_464:
[----:B-1----:R-:W2:Y:S01]  /*c770*/  LDL R2, [R1+0x4] ;  /* 0x0000040001027983 */ /* 0x002ea20000100800 */
[----:B------:R-:W-:Y:S02]  /*c780*/  PLOP3.LUT P1, PT, P1, P0, PT, 0xa2, 0x0 ;  /* 0x000000000000781c */ /* 0x000fe40000f21472 */
[----:B--2---:R-:W-:-:S08]  /*c790*/  @P0 R2UR P1, UR4, R2 ;  /* 0x00000000020402ca */ /* 0x004fd00000020000 */
[----:B------:R-:W-:-:S05]  /*c7a0*/  @P0 PLOP3.LUT P0, PT, P1, PT, PT, 0x80, 0x0 ;  /* 0x000000000000081c */ /* 0x000fca0000f0f070 */
[----:B------:R-:W-:Y:S01]  /*c7b0*/  @!P1 SYNCS.ARRIVE.TRANS64.RED.A0T1 RZ, [UR4+0x28c00], RZ ;  /* 0x028c00ffffff99a7 */ /* 0x000fe20008200404 */
[----:B------:R-:W-:Y:S07]  /*c7c0*/  @!P1 ARRIVES.LDGSTSBAR.64.TRANSCNT [UR4+0x28c00] ;  /* 0x028c0000ff0099b0 */ /* 0x000fee0008000a84 */
[----:B------:R-:W-:Y:S05]  /*c7d0*/  @P0 BRA.U.ANY `(.L_x_464) ;  /* 0xfffffffd00e40947 */ /* 0x000fea000393ffff */
[----:B------:R-:W2:Y:S02]  /*c7e0*/  LDL.LU R3, [R1+0x3c] ;  /* 0x00003c0001037983 */ /* 0x000ea40000300800 */
[----:B--2---:R-:W-:-:S05]  /*c7f0*/  VIADD R3, R3, 0x1 ;  /* 0x0000000103037836 */ /* 0x004fca0000000000 */
[----:B------:R0:W-:Y:S01]  /*c800*/  STL [R1+0x3c], R3 ;  /* 0x00003c0301007387 */ /* 0x0001e20000100800 */
[----:B------:R-:W-:-:S04]  /*c810*/  LEA.HI R0, R3, R3, RZ, 0x1 ;  /* 0x0000000303007211 */ /* 0x000fc800078f08ff */
[----:B------:R-:W-:-:S05]  /*c820*/  LOP3.LUT R0, R0, 0xfffffffe, RZ, 0xc0, !PT ;  /* 0xfffffffe00007812 */ /* 0x000fca00078ec0ff */
[----:B------:R-:W-:-:S05]  /*c830*/  IMAD.IADD R0, R3, 0x1, -R0 ;  /* 0x0000000103007824 */ /* 0x000fca00078e0a00 */
[----:B------:R-:W-:Y:S01]  /*c840*/  SHF.L.U32 R0, R0, 0x1f, RZ ;  /* 0x0000001f00007819 */ /* 0x000fe200000006ff */
[----:B------:R-:W-:Y:S01]  /*c850*/  NOP ;  /* 0x0000000000007918 */ /* 0x000fe20000000000 */
[----:B------:R0:W-:Y:S01]  /*c860*/  SYNCS.ARRIVE.TRANS64.A1T0 RZ, [R2+URZ+0x28c00], RZ ;  /* 0x028c00ff02ff79a7 */ /* 0x0001e2000810003f */
[----:B------:R-:W-:Y:S01]  /*c870*/  BSSY B0, `(.L_x_465) ;  /* 0x0000003000007945 */ /* 0x000fe20003800000 */
[----:B------:R-:W1:Y:S03]  /*c880*/  SYNCS.PHASECHK.TRANS64.TRYWAIT P0, [R2+URZ+0x28c20], R0 ;  /* 0x028c2000020075a7 */ /* 0x000e66000800017f */
[----:B01----:R-:W-:Y:S05]  /*c890*/  @!P0 BRA `(.L_x_466) ;  /* 0x0000005000188947 */ /* 0x003fea0003800000 */
.L_x_592:
[----:B------:R-:W-:Y:S05]  /*c8a0*/  BSYNC B0 ;  /* 0x0000000000007941 */ /* 0x000fea0003800000 */
.L_x_465:
[----:B0-----:R-:W2:Y:S01]  /*c8b0*/  LDL R2, [R1+0x18] ;  /* 0x0000180001027983 */ /* 0x001ea20000100800 */
[----:B------:R-:W-:Y:S01]  /*c8c0*/  BSSY B0, `(.L_x_467) ;  /* 0x00000a3000007945 */ /* 0x000fe20003800000 */
[----:B--2---:R-:W-:-:S13]  /*c8d0*/  ISETP.NE.AND P0, PT, R2, RZ, PT ;  /* 0x000000ff0200720c */ /* 0x004fda0003f05270 */
[----:B------:R-:W-:Y:S05]  /*c8e0*/  @!P0 BRA `(.L_x_468) ;  /* 0x0000000800808947 */ /* 0x000fea0003800000 */
[----:B------:R-:W2:Y:S04]  /*c8f0*/  LDL R3, [R1+0x4] ;  /* 0x0000040001037983 */ /* 0x000ea80000100800 */
[----:B------:R-:W3:Y:S01]  /*c900*/  LDL R4, [R1+0x10] ;  /* 0x0000100001047983 */ /* 0x000ee20000100800 */
[----:B------:R-:W0:Y:S01]  /*c910*/  S2R R2, SR_TID.X ;  /* 0x0000000000027919 */ /* 0x000e220000002100 */
[----:B--2---:R-:W-:Y:S02]  /*c920*/  IMAD.MOV.U32 R5, RZ, RZ, R3 ;  /* 0x000000ffff057224 */ /* 0x004fe400078e0003 */
[----:B------:R-:W2:Y:S01]  /*c930*/  LDL R3, [R1+0x8] ;  /* 0x0000080001037983 */ /* 0x000ea20000100800 */
[----:B---3--:R-:W-:Y:S01]  /*c940*/  SHF.L.U32 R0, R4, 0x1f, RZ ;  /* 0x0000001f04007819 */ /* 0x008fe200000006ff */
[----:B------:R-:W-:Y:S01]  /*c950*/  BSSY B1, `(.L_x_469) ;  /* 0x0000006000017945 */ /* 0x000fe20003800000 */
[----:B0-----:R-:W-:-:S04]  /*c960*/  LOP3.LUT R2, R2, 0x7f, RZ, 0xc0, !PT ;  /* 0x0000007f02027812 */ /* 0x001fc800078ec0ff */
[----:B------:R-:W-:Y:S01]  /*c970*/  ISETP.NE.AND P1, PT, R2, RZ, PT ;  /* 0x000000ff0200720c */ /* 0x000fe20003f25270 */
[----:B--2---:R-:W-:-:S04]  /*c980*/  IMAD R3, R3, 0x8, R5 ;  /* 0x0000000803037824 */ /* 0x004fc800078e0205 */
[----:B------:R-:W0:Y:S02]  /*c990*/  SYNCS.PHASECHK.TRANS64.TRYWAIT P0, [R3+URZ+0x28c60], R0 ;  /* 0x028c6000030075a7 */ /* 0x000e24000800017f */
[----:B0-----:R-:W-:Y:S06]  /*c9a0*/  @!P0 BRA `(.L_x_470) ;  /* 0x0000004c00ec8947 */ /* 0x001fec0003800000 */
.L_x_593:
[----:B------:R-:W-:Y:S05]  /*c9b0*/  BSYNC B1 ;  /* 0x0000000000017941 */ /* 0x000fea0003800000 */
.L_x_469:
        /* <DEDUP_REMOVED lines=9> */
.L_x_472:
[----:B------:R-:W-:Y:S05]  /*ca50*/  BSYNC B1 ;  /* 0x0000000000017941 */ /* 0x000fea0003800000 */
.L_x_471:
[----:B------:R-:W2:Y:S04]  /*ca60*/  LDL R5, [R1+0x4] ;  /* 0x0000040001057983 */ /* 0x000ea80000100800 */
[----:B------:R-:W2:Y:S04]  /*ca70*/  LDL R2, [R1+0x8] ;  /* 0x0000080001027983 */ /* 0x000ea80000100800 */
[----:B------:R-:W3:Y:S04]  /*ca80*/  LDL R4, [R1+0x1c] ;  /* 0x00001c0001047983 */ /* 0x000ee80000100800 */
[----:B0-----:R-:W3:Y:S01]  /*ca90*/  LDL R0, [R1+0x40] ;  /* 0x0000400001007983 */ /* 0x001ee20000100800 */
[----:B------:R-:W-:Y:S01]  /*caa0*/  UIADD3 UR4, UP0, UR38, 0x470, URZ ;  /* 0x0000047026047890 */ /* 0x000fe2000ff1e03f */
[----:B------:R-:W-:Y:S01]  /*cab0*/  VIADD R3, R3, 0x28c50 ;  /* 0x00028c5003037836 */ /* 0x000fe20000000000 */
[----:B------:R-:W-:Y:S01]  /*cac0*/  PLOP3.LUT P0, PT, PT, PT, PT, 0x80, 0x0 ;  /* 0x000000000000781c */ /* 0x000fe20003f0f070 */
[----:B------:R-:W-:Y:S01]  /*cad0*/  UMOV UR6, 0x0 ;  /* 0x0000000000067882 */ /* 0x000fe20000000000 */
[----:B------:R-:W-:Y:S01]  /*cae0*/  UIADD3.X UR5, URZ, UR39, URZ, UP0, !UPT ;  /* 0x000000273f057290 */ /* 0x000fe200087fe43f */
[----:B------:R-:W-:Y:S01]  /*caf0*/  UMOV UR7, 0x14f00000 ;  /* 0x14f0000000077882 */ /* 0x000fe20000000000 */
[----:B------:R-:W-:Y:S01]  /*cb00*/  UMOV UR10, URZ ;  /* 0x0000003f000a7c82 */ /* 0x000fe20008000000 */
[----:B--2---:R-:W-:-:S02]  /*cb10*/  IMAD R2, R2, 0x10000, R5 ;  /* 0x0001000002027824 */ /* 0x004fc400078e0205 */
[----:B---3--:R-:W-:Y:S02]  /*cb20*/  IMAD R0, R0, 0x40, R4 ;  /* 0x0000004000007824 */ /* 0x008fe400078e0204 */
[----:B------:R-:W-:-:S07]  /*cb30*/  VIADD R4, R2, 0x400 ;  /* 0x0000040002047836 */ /* 0x000fce0000000000 */
.L_x_473:
[----:B------:R-:W2:Y:S01]  /*cb40*/  LDL R5, [R1] ;  /* 0x0000000001057983 */ /* 0x000ea20000100800 */
[----:B------:R-:W-:-:S13]  /*cb50*/  @P0 ELECT P1, URZ, PT ;  /* 0x00000000003f082f */ /* 0x000fda0003820000 */
[----:B------:R-:W-:Y:S02]  /*cb60*/  @P1 R2UR UR12, R18 ;  /* 0x00000000120c12ca */ /* 0x000fe400000e0000 */
[----:B------:R-:W-:Y:S02]  /*cb70*/  @P1 R2UR UR11, R0 ;  /* 0x00000000000b12ca */ /* 0x000fe400000e0000 */
[----:B------:R-:W-:Y:S02]  /*cb80*/  @P1 R2UR UR9, R3 ;  /* 0x00000000030912ca */ /* 0x000fe400000e0000 */
[----:B------:R-:W-:Y:S02]  /*cb90*/  @P1 R2UR UR8, R4 ;  /* 0x00000000040812ca */ /* 0x000fe400000e0000 */
[----:B------:R-:W-:Y:S02]  /*cba0*/  @P1 PLOP3.LUT P0, PT, P1, PT, PT, 0x8, 0x0 ;  /* 0x000000000000181c */ /* 0x000fe40000f0e170 */
[----:B--2---:R-:W-:-:S02]  /*cbb0*/  @P1 R2UR UR13, R5 ;  /* 0x00000000050d12ca */ /* 0x004fc400000e0000 */
[----:B------:R-:W-:-:S11]  /*cbc0*/  PLOP3.LUT P1, PT, PT, PT, PT, 0x8, 0x0 ;  /* 0x000000000000781c */ /* 0x000fd60003f2e170 */
[----:B------:R0:W-:Y:S02]  /*cbd0*/  UTMALDG.4D [UR8], [UR4], desc[UR6] ;  /* 0x00000608040075b4 */ /* 0x0001e40008019000 */
[----:B0-----:R-:W-:Y:S05]  /*cbe0*/  @P0 BRA.U.ANY `(.L_x_473) ;  /* 0xfffffffd00d40947 */ /* 0x001fea000393ffff */
[----:B------:R-:W-:Y:S01]  /*cbf0*/  PLOP3.LUT P0, PT, PT, PT, PT, 0x80, 0x0 ;  /* 0x000000000000781c */ /* 0x000fe20003f0f070 */
[----:B------:R-:W-:Y:S01]  /*cc00*/  VIADD R4, R2, 0x2400 ;  /* 0x0000240002047836 */ /* 0x000fe20000000000 */
[----:B------:R-:W-:Y:S01]  /*cc10*/  UMOV UR6, 0x0 ;  /* 0x0000000000067882 */ /* 0x000fe20000000000 */
[----:B------:R-:W-:Y:S01]  /*cc20*/  UMOV UR7, 0x14f00000 ;  /* 0x14f0000000077882 */ /* 0x000fe20000000000 */
[----:B------:R-:W-:-:S09]  /*cc30*/  UMOV UR10, 0x40 ;  /* 0x00000040000a7882 */ /* 0x000fd20000000000 */
.L_x_474:
        /* <DEDUP_REMOVED lines=16> */
.L_x_475:
        /* <DEDUP_REMOVED lines=16> */
.L_x_476:
        /* <DEDUP_REMOVED lines=16> */
.L_x_477:
        /* <DEDUP_REMOVED lines=16> */
.L_x_478:
        /* <DEDUP_REMOVED lines=16> */
.L_x_479:
        /* <DEDUP_REMOVED lines=16> */
.L_x_480:
        /* <DEDUP_REMOVED lines=11> */
.L_x_468:
[----:B------:R-:W-:Y:S05]  /*d2f0*/  BSYNC B0 ;  /* 0x0000000000007941 */ /* 0x000fea0003800000 */
.L_x_467:
[----:B------:R-:W2:Y:S01]  /*d300*/  LDL.LU R4, [R1+0x30] ;  /* 0x0000300001047983 */ /* 0x000ea20000300800 */
[----:B------:R-:W-:Y:S01]  /*d310*/  BSSY B0, `(.L_x_481) ;  /* 0x00002cf000007945 */ /* 0x000fe20003800000 */
[----:B--2---:R-:W-:-:S13]  /*d320*/  ISETP.GE.AND P0, PT, R4, 0x41, PT ;  /* 0x000000410400780c */ /* 0x004fda0003f06270 */
[----:B------:R-:W-:Y:S05]  /*d330*/  @!P0 BRA `(.L_x_482) ;  /* 0x0000002c00308947 */ /* 0x000fea0003800000 */
[----:B------:R-:W2:Y:S01]  /*d340*/  LDL R4, [R1+0x28] ;  /* 0x0000280001047983 */ /* 0x000ea20000100800 */
[----:B------:R-:W-:Y:S01]  /*d350*/  IMAD.MOV.U32 R0, RZ, RZ, 0x1 ;  /* 0x00000001ff007424 */ /* 0x000fe200078e00ff */
[----:B------:R-:W-:Y:S01]  /*d360*/  BSSY B2, `(.L_x_483) ;  /* 0x00000f3000027945 */ /* 0x000fe20003800000 */
[----:B--2---:R-:W-:-:S05]  /*d370*/  IMAD.MOV R6, RZ, RZ, -R4 ;  /* 0x000000ffff067224 */ /* 0x004fca00078e0a04 */
[----:B------:R-:W-:-:S05]  /*d380*/  VIADDMNMX R6, R6, R0, 0xffffffff, !PT ;  /* 0xffffffff06067446 */ /* 0x000fca0007800100 */
[----:B------:R-:W-:-:S05]  /*d390*/  IMAD.IADD R0, R4, 0x1, R6 ;  /* 0x0000000104007824 */ /* 0x000fca00078e0206 */
[----:B------:R-:W-:-:S04]  /*d3a0*/  LOP3.LUT R0, R0, 0x1, RZ, 0xc0, !PT ;  /* 0x0000000100007812 */ /* 0x000fc800078ec0ff */
[----:B------:R-:W-:Y:S01]  /*d3b0*/  ISETP.NE.U32.AND P0, PT, R0, 0x1, PT ;  /* 0x000000010000780c */ /* 0x000fe20003f05070 */
[----:B------:R-:W-:-:S12]  /*d3c0*/  VIADD R0, R4, 0xfffffffe ;  /* 0xfffffffe04007836 */ /* 0x000fd80000000000 */
[----:B------:R-:W-:Y:S05]  /*d3d0*/  @P0 BRA `(.L_x_484) ;  /* 0x0000000c00ac0947 */ /* 0x000fea0003800000 */
[----:B------:R-:W2:Y:S04]  /*d3e0*/  LDL R5, [R1+0x18] ;  /* 0x0000180001057983 */ /* 0x000ea80000100800 */
[----:B------:R-:W3:Y:S04]  /*d3f0*/  LDL.LU R4, [R1+0x8] ;  /* 0x0000080001047983 */ /* 0x000ee80000300800 */
[----:B------:R-:W4:Y:S01]  /*d400*/  LDL.LU R7, [R1+0x10] ;  /* 0x0000100001077983 */ /* 0x000f220000300800 */
[----:B------:R-:W-:Y:S01]  /*d410*/  BSSY B1, `(.L_x_485) ;  /* 0x00000e5000017945 */ /* 0x000fe20003800000 */
[----:B--2---:R-:W-:Y:S01]  /*d420*/  ISETP.NE.AND P2, PT, R5, RZ, PT ;  /* 0x000000ff0500720c */ /* 0x004fe20003f45270 */
[----:B---3--:R-:W-:-:S05]  /*d430*/  VIADD R2, R4, 0x1 ;  /* 0x0000000104027836 */ /* 0x008fca0000000000 */
[----:B------:R-:W-:-:S04]  /*d440*/  ISETP.NE.AND P0, PT, R2, 0x2, PT ;  /* 0x000000020200780c */ /* 0x000fc80003f05270 */
[----:B------:R-:W-:Y:S02]  /*d450*/  SEL R3, RZ, 0x1, P0 ;  /* 0x00000001ff037807 */ /* 0x000fe40000000000 */
[----:B-----5:R-:W-:Y:S02]  /*d460*/  SEL R8, R2, RZ, P0 ;  /* 0x000000ff02087207 */ /* 0x020fe40000000000 */
[----:B----4-:R-:W-:-:S05]  /*d470*/  LOP3.LUT R7, R7, R3, RZ, 0x3c, !PT ;  /* 0x0000000307077212 */ /* 0x010fca00078e3cff */
[----:B------:R0:W-:Y:S04]  /*d480*/  STL [R1+0x10], R7 ;  /* 0x0000100701007387 */ /* 0x0001e80000100800 */
[----:B------:R0:W-:Y:S01]  /*d490*/  STL [R1+0x8], R8 ;  /* 0x0000080801007387 */ /* 0x0001e20000100800 */
[----:B------:R-:W-:Y:S05]  /*d4a0*/  @!P2 BRA `(.L_x_486) ;  /* 0x0000000c006ca947 */ /* 0x000fea0003800000 */
[----:B------:R-:W-:Y:S02]  /*d4b0*/  ULDC.64 UR4, c[0x0][0x418] ;  /* 0x0001060000047ab9 */ /* 0x000fe40000000a00 */
[----:B------:R-:W-:-:S04]  /*d4c0*/  ISETP.NE.U32.AND P0, PT, RZ, UR4, PT ;  /* 0x00000004ff007c0c */ /* 0x000fc8000bf05070 */
[----:B------:R-:W-:-:S13]  /*d4d0*/  ISETP.NE.AND.EX P0, PT, RZ, UR5, PT, P0 ;  /* 0x00000005ff007c0c */ /* 0x000fda000bf05300 */
[----:B------:R-:W-:Y:S05]  /*d4e0*/  @!P0 BRA `(.L_x_487) ;  /* 0x0000000000508947 */ /* 0x000fea0003800000 */
[----:B------:R-:W2:Y:S01]  /*d4f0*/  LDL R10, [R1+0x14] ;  /* 0x00001400010a7983 */ /* 0x000ea20000100800 */
[----:B------:R-:W1:Y:S01]  /*d500*/  LDC R5, c[0x0][0x43c] ;  /* 0x00010f00ff057b82 */ /* 0x000e620000000800 */
[----:B------:R-:W-:Y:S02]  /*d510*/  ULDC.64 UR6, c[0x0][0x428] ;  /* 0x00010a0000067ab9 */ /* 0x000fe40000000a00 */
[----:B------:R-:W3:Y:S01]  /*d520*/  LDL R9, [R1+0xc] ;  /* 0x00000c0001097983 */ /* 0x000ee20000100800 */
        /* <DEDUP_REMOVED lines=10> */
[----:B------:R-:W-:-:S04]  /*d5d0*/  IMAD.WIDE.U32 R2, R9, UR6, R2 ;  /* 0x0000000609027c25 */ /* 0x000fc8000f8e0002 */
[----:B------:R-:W-:Y:S01]  /*d5e0*/  IMAD.IADD R3, R4, 0x1, R3 ;  /* 0x0000000104037824 */ /* 0x000fe200078e0203 */
[----:B------:R-:W-:-:S04]  /*d5f0*/  LEA R4, P0, R2, UR4, 0x2 ;  /* 0x0000000402047c11 */ /* 0x000fc8000f8010ff */
[----:B------:R-:W-:-:S05]  /*d600*/  LEA.HI.X R5, R2, UR5, R3, 0x2, P0 ;  /* 0x0000000502057c11 */ /* 0x000fca00080f1403 */
[----:B------:R-:W2:Y:S04]  /*d610*/  LDG.E R2, desc[UR40][R4.64] ;  /* 0x0000002804027981 */ /* 0x000ea8000c1e1900 */
[----:B--2---:R1:W-:Y:S02]  /*d620*/  STL [R1], R2 ;  /* 0x0000000201007387 */ /* 0x0043e40000100800 */
.L_x_487:
[----:B-1----:R-:W2:Y:S01]  /*d630*/  LDL R2, [R1+0x4] ;  /* 0x0000040001027983 */ /* 0x002ea20000100800 */
[----:B------:R-:W1:Y:S02]  /*d640*/  S2R R3, SR_TID.X ;  /* 0x0000000000037919 */ /* 0x000e640000002100 */
[----:B-1----:R-:W-:Y:S01]  /*d650*/  LOP3.LUT R4, R3, 0x7f, RZ, 0xc0, !PT ;  /* 0x0000007f03047812 */ /* 0x002fe200078ec0ff */
[----:B------:R-:W-:Y:S03]  /*d660*/  BSSY B3, `(.L_x_488) ;  /* 0x0000006000037945 */ /* 0x000fe60003800000 */
[----:B------:R-:W-:Y:S01]  /*d670*/  ISETP.NE.AND P1, PT, R4, RZ, PT ;  /* 0x000000ff0400720c */ /* 0x000fe20003f25270 */
[----:B--2---:R-:W-:Y:S01]  /*d680*/  IMAD R3, R8, 0x8, R2 ;  /* 0x0000000808037824 */ /* 0x004fe200078e0202 */
[----:B------:R-:W-:-:S04]  /*d690*/  SHF.L.U32 R2, R7, 0x1f, RZ ;  /* 0x0000001f07027819 */ /* 0x000fc800000006ff */
[----:B------:R-:W1:Y:S02]  /*d6a0*/  SYNCS.PHASECHK.TRANS64.TRYWAIT P0, [R3+URZ+0x28c40], R2 ;  /* 0x028c4002030075a7 */ /* 0x000e64000800017f */
[----:B-1----:R-:W-:Y:S05]  /*d6b0*/  @!P0 BRA `(.L_x_489) ;  /* 0x0000004000bc8947 */ /* 0x002fea0003800000 */
.L_x_594:
[----:B------:R-:W-:Y:S05]  /*d6c0*/  BSYNC B3 ;  /* 0x0000000000037941 */ /* 0x000fea0003800000 */
.L_x_488:
[----:B------:R-:W-:Y:S04]  /*d6d0*/  BSSY B3, `(.L_x_490) ;  /* 0x0000009000037945 */ /* 0x000fe80003800000 */
[----:B------:R-:W-:Y:S05]  /*d6e0*/  @P1 BRA `(.L_x_491) ;  /* 0x00000000001c1947 */ /* 0x000fea0003800000 */
[----:B------:R-:W2:Y:S02]  /*d6f0*/  S2R R4, SR_TID.X ;  /* 0x0000000000047919 */ /* 0x000ea40000002100 */
[----:B--2---:R-:W-:Y:S01]  /*d700*/  LOP3.LUT R5, R4, 0x1f, RZ, 0xc0, !PT ;  /* 0x0000001f04057812 */ /* 0x004fe200078ec0ff */
[----:B------:R-:W-:-:S03]  /*d710*/  IMAD.MOV.U32 R4, RZ, RZ, 0x2000 ;  /* 0x00002000ff047424 */ /* 0x000fc600078e00ff */
[----:B------:R-:W-:Y:S01]  /*d720*/  ISETP.NE.AND P0, PT, R5, RZ, PT ;  /* 0x000000ff0500720c */ /* 0x000fe20003f05270 */
[----:B------:R2:W-:-:S12]  /*d730*/  SYNCS.ARRIVE.TRANS64 RZ, [R3+URZ+0x28c30], R4 ;  /* 0x028c300403ff79a7 */ /* 0x0005d8000800003f */
[----:B--2---:R-:W-:Y:S05]  /*d740*/  @!P0 BRA `(.L_x_491) ;  /* 0x0000000000048947 */ /* 0x004fea0003800000 */
[----:B------:R-:W-:Y:S01]  /*d750*/  BPT.TRAP 0x1 ;  /* 0x000000040000795c */ /* 0x000fe20000300000 */
.L_x_491:
[----:B------:R-:W-:Y:S05]  /*d760*/  BSYNC B3 ;  /* 0x0000000000037941 */ /* 0x000fea0003800000 */
.L_x_490:
[----:B0-----:R-:W2:Y:S04]  /*d770*/  LDL R8, [R1+0x4] ;  /* 0x0000040001087983 */ /* 0x001ea80000100800 */
[----:B------:R-:W2:Y:S04]  /*d780*/  LDL R4, [R1+0x8] ;  /* 0x0000080001047983 */ /* 0x000ea80000100800 */
[----:B------:R-:W3:Y:S01]  /*d790*/  LDL R5, [R1+0x1c] ;  /* 0x00001c0001057983 */ /* 0x000ee20000100800 */
[----:B------:R-:W-:Y:S01]  /*d7a0*/  IMAD.MOV.U32 R7, RZ, RZ, RZ ;  /* 0x000000ffff077224 */ /* 0x000fe200078e00ff */
[----:B------:R-:W-:Y:S01]  /*d7b0*/  UIADD3 UR4, UP0, UR38, 0x370, URZ ;  /* 0x0000037026047890 */ /* 0x000fe2000ff1e03f */
[----:B------:R-:W-:Y:S01]  /*d7c0*/  PLOP3.LUT P0, PT, PT, PT, PT, 0x80, 0x0 ;  /* 0x000000000000781c */ /* 0x000fe20003f0f070 */
[----:B------:R-:W-:Y:S01]  /*d7d0*/  UMOV UR6, 0x0 ;  /* 0x0000000000067882 */ /* 0x000fe20000000000 */
[----:B------:R-:W-:Y:S01]  /*d7e0*/  UMOV UR7, 0x14f00000 ;  /* 0x14f0000000077882 */ /* 0x000fe20000000000 */
[----:B------:R-:W-:Y:S01]  /*d7f0*/  R2UR UR10, R7 ;  /* 0x00000000070a72ca */ /* 0x000fe200000e0000 */
[----:B------:R-:W-:Y:S01]  /*d800*/  UIADD3.X UR5, URZ, UR39, URZ, UP0, !UPT ;  /* 0x000000273f057290 */ /* 0x000fe200087fe43f */
[----:B--2---:R-:W-:-:S02]  /*d810*/  IMAD R4, R4, 0x2000, R8 ;  /* 0x0000200004047824 */ /* 0x004fc400078e0208 */
[----:B---3--:R-:W-:Y:S02]  /*d820*/  IMAD R0, R0, 0x40, R5 ;  /* 0x0000004000007824 */ /* 0x008fe400078e0205 */
[----:B------:R-:W-:Y:S02]  /*d830*/  VIADD R4, R4, 0x22400 ;  /* 0x0002240004047836 */ /* 0x000fe40000000000 */
[----:B------:R-:W-:-:S07]  /*d840*/  VIADD R5, R3, 0x28c30 ;  /* 0x00028c3003057836 */ /* 0x000fce0000000000 */
.L_x_492:
        /* <DEDUP_REMOVED lines=11> */
[----:B------:R-:W0:Y:S01]  /*d900*/  SYNCS.PHASECHK.TRANS64.TRYWAIT P0, [R3+URZ+0x28c60], R2 ;  /* 0x028c6002030075a7 */ /* 0x000e22000800017f */
[----:B------:R-:W-:Y:S04]  /*d910*/  BSSY B3, `(.L_x_493) ;  /* 0x0000002000037945 */ /* 0x000fe80003800000 */
[----:B0-----:R-:W-:Y:S05]  /*d920*/  @!P0 BRA `(.L_x_494) ;  /* 0x0000004000348947 */ /* 0x001fea0003800000 */
.L_x_595:
[----:B------:R-:W-:Y:S05]  /*d930*/  BSYNC B3 ;  /* 0x0000000000037941 */ /* 0x000fea0003800000 */
.L_x_493:
        /* <DEDUP_REMOVED lines=11> */
.L_x_496:
[----:B------:R-:W-:Y:S05]  /*d9f0*/  BSYNC B3 ;  /* 0x0000000000037941 */ /* 0x000fea0003800000 */
.L_x_495:
[----:B------:R-:W2:Y:S04]  /*da00*/  LDL R4, [R1+0x4] ;  /* 0x0000040001047983 */ /* 0x000ea80000100800 */
[----:B01----:R-:W2:Y:S01]  /*da10*/  LDL R2, [R1+0x8] ;  /* 0x0000080001027983 */ /* 0x003ea20000100800 */
[----:B------:R-:W-:Y:S01]  /*da20*/  R2UR UR10, R7 ;  /* 0x00000000070a72ca */ /* 0x000fe200000e0000 */
[----:B------:R-:W-:Y:S01]  /*da30*/  UIADD3 UR4, UP0, UR38, 0x470, URZ ;  /* 0x0000047026047890 */ /* 0x000fe2000ff1e03f */
[----:B------:R-:W-:Y:S01]  /*da40*/  R2UR UR6, R8 ;  /* 0x00000000080672ca */ /* 0x000fe200000e0000 */
[----:B------:R-:W-:Y:S01]  /*da50*/  VIADD R3, R3, 0x28c50 ;  /* 0x00028c5003037836 */ /* 0x000fe20000000000 */
[----:B------:R-:W-:Y:S01]  /*da60*/  R2UR UR7, R9 ;  /* 0x00000000090772ca */ /* 0x000fe200000e0000 */
[----:B------:R-:W-:Y:S01]  /*da70*/  UIADD3.X UR5, URZ, UR39, URZ, UP0, !UPT ;  /* 0x000000273f057290 */ /* 0x000fe200087fe43f */
[----:B------:R-:W-:Y:S01]  /*da80*/  PLOP3.LUT P0, PT, PT, PT, PT, 0x80, 0x0 ;  /* 0x000000000000781c */ /* 0x000fe20003f0f070 */
[----:B--2---:R-:W-:-:S04]  /*da90*/  IMAD R2, R2, 0x10000, R4 ;  /* 0x0001000002027824 */ /* 0x004fc800078e0204 */
[----:B------:R-:W-:-:S08]  /*daa0*/  VIADD R4, R2, 0x400 ;  /* 0x0000040002047836 */ /* 0x000fd00000000000 */
.L_x_497:
        /* <DEDUP_REMOVED lines=11> */
[----:B------:R-:W-:Y:S01]  /*db60*/  R2UR UR6, R8 ;  /* 0x00000000080672ca */ /* 0x000fe200000e0000 */
[----:B------:R-:W-:Y:S01]  /*db70*/  VIADD R4, R2, 0x2400 ;  /* 0x0000240002047836 */ /* 0x000fe20000000000 */
[----:B------:R-:W-:Y:S01]  /*db80*/  R2UR UR7, R9 ;  /* 0x00000000090772ca */ /* 0x000fe200000e0000 */
[----:B------:R-:W-:Y:S01]  /*db90*/  UMOV UR10, 0x40 ;  /* 0x00000040000a7882 */ /* 0x000fe20000000000 */
[----:B------:R-:W-:-:S13]  /*dba0*/  PLOP3.LUT P0, PT, PT, PT, PT, 0x80, 0x0 ;  /* 0x000000000000781c */ /* 0x000fda0003f0f070 */
.L_x_498:
        /* <DEDUP_REMOVED lines=16> */
.L_x_499:
        /* <DEDUP_REMOVED lines=16> */
.L_x_500:
        /* <DEDUP_REMOVED lines=16> */
.L_x_501:
        /* <DEDUP_REMOVED lines=16> */
.L_x_502:
        /* <DEDUP_REMOVED lines=16> */
.L_x_503:
        /* <DEDUP_REMOVED lines=16> */
.L_x_504:
        /* <DEDUP_REMOVED lines=10> */
[----:B-1----:R-:W-:Y:S05]  /*e250*/  @P0 BRA.U.ANY `(.L_x_504) ;  /* 0xfffffffd00d40947 */ /* 0x002fea000393ffff */
.L_x_486:
[----:B------:R-:W-:Y:S05]  /*e260*/  BSYNC B1 ;  /* 0x0000000000017941 */ /* 0x000fea0003800000 */
.L_x_485:
[----:B------:R-:W2:Y:S02]  /*e270*/  LDL.LU R4, [R1+0x28] ;  /* 0x0000280001047983 */ /* 0x000ea40000300800 */
[----:B--2---:R-:W-:-:S07]  /*e280*/  VIADD R0, R4, 0xfffffffd ;  /* 0xfffffffd04007836 */ /* 0x004fce0000000000 */
.L_x_484:
[----:B------:R-:W-:Y:S05]  /*e290*/  BSYNC B2 ;  /* 0x0000000000027941 */ /* 0x000fea0003800000 */
.L_x_483:
[----:B------:R-:W2:Y:S01]  /*e2a0*/  LDL.LU R2, [R1+0x24] ;  /* 0x0000240001027983 */ /* 0x000ea20000300800 */
[----:B------:R-:W-:-:S05]  /*e2b0*/  IMAD.MOV R6, RZ, RZ, -R6 ;  /* 0x000000ffff067224 */ /* 0x000fca00078e0a06 */
[----:B--2---:R-:W-:-:S13]  /*e2c0*/  ISETP.NE.AND P0, PT, R2, R6, PT ;  /* 0x000000060200720c */ /* 0x004fda0003f05270 */
[----:B------:R-:W-:Y:S05]  /*e2d0*/  @!P0 BRA `(.L_x_482) ;  /* 0x0000001c00488947 */ /* 0x000fea0003800000 */
.L_x_545:
[----:B------:R-:W2:Y:S04]  /*e2e0*/  LDL R4, [R1+0x18] ;  /* 0x0000180001047983 */ /* 0x000ea80000100800 */
[----:B------:R-:W3:Y:S04]  /*e2f0*/  LDL.LU R3, [R1+0x8] ;  /* 0x0000080001037983 */ /* 0x000ee80000300800 */
[----:B------:R-:W4:Y:S01]  /*e300*/  LDL.LU R2, [R1+0x10] ;  /* 0x0000100001027983 */ /* 0x000f220000300800 */
[----:B------:R-:W-:Y:S05]  /*e310*/  YIELD ;  /* 0x0000000000007946 */ /* 0x000fea0003800000 */
[----:B------:R-:W-:Y:S01]  /*e320*/  BSSY B1, `(.L_x_505) ;  /* 0x00000e2000017945 */ /* 0x000fe20003800000 */
[----:B--2---:R-:W-:Y:S01]  /*e330*/  ISETP.NE.AND P1, PT, R4, RZ, PT ;  /* 0x000000ff0400720c */ /* 0x004fe20003f25270 */
[----:B---3--:R-:W-:-:S05]  /*e340*/  VIADD R6, R3, 0x1 ;  /* 0x0000000103067836 */ /* 0x008fca0000000000 */
[----:B------:R-:W-:-:S04]  /*e350*/  ISETP.NE.AND P0, PT, R6, 0x2, PT ;  /* 0x000000020600780c */ /* 0x000fc80003f05270 */
[----:B0-----:R-:W-:Y:S02]  /*e360*/  SEL R7, RZ, 0x1, P0 ;  /* 0x00000001ff077807 */ /* 0x001fe40000000000 */
[----:B------:R-:W-:Y:S02]  /*e370*/  SEL R6, R6, RZ, P0 ;  /* 0x000000ff06067207 */ /* 0x000fe40000000000 */
[----:B----4-:R-:W-:Y:S01]  /*e380*/  LOP3.LUT R7, R2, R7, RZ, 0x3c, !PT ;  /* 0x0000000702077212 */ /* 0x010fe200078e3cff */
[----:B------:R-:W-:Y:S06]  /*e390*/  @!P1 BRA `(.L_x_506) ;  /* 0x0000000c00689947 */ /* 0x000fec0003800000 */
[----:B------:R-:W-:Y:S01]  /*e3a0*/  ULDC.64 UR4, c[0x0][0x418] ;  /* 0x0001060000047ab9 */ /* 0x000fe20000000a00 */
[----:B-----5:R-:W-:Y:S01]  /*e3b0*/  IMAD.MOV.U32 R8, RZ, RZ, R0 ;  /* 0x000000ffff087224 */ /* 0x020fe200078e0000 */
[----:B------:R-:W-:-:S04]  /*e3c0*/  ISETP.NE.U32.AND P0, PT, RZ, UR4, PT ;  /* 0x00000004ff007c0c */ /* 0x000fc8000bf05070 */
[----:B------:R-:W-:-:S13]  /*e3d0*/  ISETP.NE.AND.EX P0, PT, RZ, UR5, PT, P0 ;  /* 0x00000005ff007c0c */ /* 0x000fda000bf05300 */
[----:B------:R-:W-:Y:S05]  /*e3e0*/  @!P0 BRA `(.L_x_507) ;  /* 0x0000000000508947 */ /* 0x000fea0003800000 */
[----:B------:R-:W2:Y:S01]  /*e3f0*/  LDL R9, [R1+0x14] ;  /* 0x0000140001097983 */ /* 0x000ea20000100800 */
[----:B------:R-:W0:Y:S01]  /*e400*/  LDC R8, c[0x0][0x43c] ;  /* 0x00010f00ff087b82 */ /* 0x000e220000000800 */
[----:B------:R-:W-:Y:S02]  /*e410*/  ULDC.64 UR6, c[0x0][0x428] ;  /* 0x00010a0000067ab9 */ /* 0x000fe40000000a00 */
[----:B------:R-:W3:Y:S01]  /*e420*/  LDL R5, [R1+0xc] ;  /* 0x00000c0001057983 */ /* 0x000ee20000100800 */
        /* <DEDUP_REMOVED lines=16> */
.L_x_507:
[----:B0-----:R-:W2:Y:S01]  /*e530*/  LDL R2, [R1+0x4] ;  /* 0x0000040001027983 */ /* 0x001ea20000100800 */
[----:B------:R-:W0:Y:S01]  /*e540*/  S2R R3, SR_TID.X ;  /* 0x0000000000037919 */ /* 0x000e220000002100 */
[----:B------:R-:W-:Y:S01]  /*e550*/  BSSY B2, `(.L_x_508) ;  /* 0x0000007000027945 */ /* 0x000fe20003800000 */
[----:B0-----:R-:W-:-:S04]  /*e560*/  LOP3.LUT R3, R3, 0x7f, RZ, 0xc0, !PT ;  /* 0x0000007f03037812 */ /* 0x001fc800078ec0ff */
[----:B------:R-:W-:Y:S01]  /*e570*/  ISETP.NE.AND P1, PT, R3, RZ, PT ;  /* 0x000000ff0300720c */ /* 0x000fe20003f25270 */
[----:B--2---:R-:W-:Y:S01]  /*e580*/  IMAD R4, R6, 0x8, R2 ;  /* 0x0000000806047824 */ /* 0x004fe200078e0202 */
[----:B------:R-:W-:-:S04]  /*e590*/  SHF.L.U32 R2, R7, 0x1f, RZ ;  /* 0x0000001f07027819 */ /* 0x000fc800000006ff */
[----:B------:R-:W0:Y:S02]  /*e5a0*/  SYNCS.PHASECHK.TRANS64.TRYWAIT P0, [R4+URZ+0x28c40], R2 ;  /* 0x028c4002040075a7 */ /* 0x000e24000800017f */
[----:B0-----:R-:W-:Y:S05]  /*e5b0*/  @!P0 BRA `(.L_x_509) ;  /* 0x0000003400248947 */ /* 0x001fea0003800000 */
.L_x_596:
[----:B------:R-:W-:Y:S05]  /*e5c0*/  BSYNC B2 ;  /* 0x0000000000027941 */ /* 0x000fea0003800000 */
.L_x_508:
[----:B------:R-:W-:Y:S04]  /*e5d0*/  BSSY B2, `(.L_x_510) ;  /* 0x0000009000027945 */ /* 0x000fe80003800000 */
[----:B------:R-:W-:Y:S05]  /*e5e0*/  @P1 BRA `(.L_x_511) ;  /* 0x00000000001c1947 */ /* 0x000fea0003800000 */
[----:B------:R-:W1:Y:S02]  /*e5f0*/  S2R R3, SR_TID.X ;  /* 0x0000000000037919 */ /* 0x000e640000002100 */
[----:B-1----:R-:W-:Y:S01]  /*e600*/  LOP3.LUT R5, R3, 0x1f, RZ, 0xc0, !PT ;  /* 0x0000001f03057812 */ /* 0x002fe200078ec0ff */
[----:B------:R-:W-:-:S03]  /*e610*/  IMAD.MOV.U32 R3, RZ, RZ, 0x2000 ;  /* 0x00002000ff037424 */ /* 0x000fc600078e00ff */
[----:B------:R-:W-:Y:S01]  /*e620*/  ISETP.NE.AND P0, PT, R5, RZ, PT ;  /* 0x000000ff0500720c */ /* 0x000fe20003f05270 */
[----:B------:R1:W-:-:S12]  /*e630*/  SYNCS.ARRIVE.TRANS64 RZ, [R4+URZ+0x28c30], R3 ;  /* 0x028c300304ff79a7 */ /* 0x0003d8000800003f */
[----:B-1----:R-:W-:Y:S05]  /*e640*/  @!P0 BRA `(.L_x_511) ;  /* 0x0000000000048947 */ /* 0x002fea0003800000 */
[----:B------:R-:W-:Y:S01]  /*e650*/  BPT.TRAP 0x1 ;  /* 0x000000040000795c */ /* 0x000fe20000300000 */
.L_x_511:
[----:B------:R-:W-:Y:S05]  /*e660*/  BSYNC B2 ;  /* 0x0000000000027941 */ /* 0x000fea0003800000 */
.L_x_510:
        /* <DEDUP_REMOVED lines=13> */
.L_x_512:
        /* <DEDUP_REMOVED lines=11> */
[----:B------:R-:W1:Y:S01]  /*e7f0*/  SYNCS.PHASECHK.TRANS64.TRYWAIT P0, [R4+URZ+0x28c60], R2 ;  /* 0x028c6002040075a7 */ /* 0x000e62000800017f */
[----:B------:R-:W-:Y:S04]  /*e800*/  BSSY B2, `(.L_x_513) ;  /* 0x0000002000027945 */ /* 0x000fe80003800000 */
[----:B-1----:R-:W-:Y:S05]  /*e810*/  @!P0 BRA `(.L_x_514) ;  /* 0x0000003000a08947 */ /* 0x002fea0003800000 */
.L_x_597:
[----:B------:R-:W-:Y:S05]  /*e820*/  BSYNC B2 ;  /* 0x0000000000027941 */ /* 0x000fea0003800000 */
.L_x_513:
[----:B------:R-:W-:Y:S01]  /*e830*/  BSSY B2, `(.L_x_515) ;  /* 0x000000b000027945 */ /* 0x000fe20003800000 */
[----:B01----:R-:W-:Y:S02]  /*e840*/  IMAD.MOV.U32 R2, RZ, RZ, 0x0 ;  /* 0x00000000ff027424 */ /* 0x003fe400078e00ff */
[----:B------:R-:W-:Y:S01]  /*e850*/  IMAD.MOV.U32 R3, RZ, RZ, 0x14f00000 ;  /* 0x14f00000ff037424 */ /* 0x000fe200078e00ff */
[----:B------:R-:W-:Y:S06]  /*e860*/  @P1 BRA `(.L_x_516) ;  /* 0x00000000001c1947 */ /* 0x000fec0003800000 */
[----:B------:R-:W0:Y:S02]  /*e870*/  S2R R5, SR_TID.X ;  /* 0x0000000000057919 */ /* 0x000e240000002100 */
[----:B0-----:R-:W-:Y:S01]  /*e880*/  LOP3.LUT R10, R5, 0x1f, RZ, 0xc0, !PT ;  /* 0x0000001f050a7812 */ /* 0x001fe200078ec0ff */
[----:B------:R-:W-:-:S03]  /*e890*/  IMAD.MOV.U32 R5, RZ, RZ, 0x10000 ;  /* 0x00010000ff057424 */ /* 0x000fc600078e00ff */
[----:B------:R-:W-:Y:S01]  /*e8a0*/  ISETP.NE.AND P0, PT, R10, RZ, PT ;  /* 0x000000ff0a00720c */ /* 0x000fe20003f05270 */
[----:B------:R0:W-:-:S12]  /*e8b0*/  SYNCS.ARRIVE.TRANS64 RZ, [R4+URZ+0x28c50], R5 ;  /* 0x028c500504ff79a7 */ /* 0x0001d8000800003f */
[----:B0-----:R-:W-:Y:S05]  /*e8c0*/  @!P0 BRA `(.L_x_516) ;  /* 0x0000000000048947 */ /* 0x001fea0003800000 */
[----:B------:R-:W-:Y:S01]  /*e8d0*/  BPT.TRAP 0x1 ;  /* 0x000000040000795c */ /* 0x000fe20000300000 */
.L_x_516:
[----:B------:R-:W-:Y:S05]  /*e8e0*/  BSYNC B2 ;  /* 0x0000000000027941 */ /* 0x000fea0003800000 */
.L_x_515:
[----:B------:R-:W2:Y:S01]  /*e8f0*/  LDL R5, [R1+0x4] ;  /* 0x0000040001057983 */ /* 0x000ea20000100800 */
        /* <DEDUP_REMOVED lines=9> */
.L_x_517:
        /* <DEDUP_REMOVED lines=16> */
.L_x_518:
        /* <DEDUP_REMOVED lines=16> */
.L_x_519:
        /* <DEDUP_REMOVED lines=16> */
.L_x_520:
        /* <DEDUP_REMOVED lines=16> */
.L_x_521:
        /* <DEDUP_REMOVED lines=16> */
.L_x_522:
        /* <DEDUP_REMOVED lines=16> */
.L_x_523:
        /* <DEDUP_REMOVED lines=16> */
.L_x_524:
        /* <DEDUP_REMOVED lines=11> */
.L_x_506:
[----:B------:R-:W-:Y:S05]  /*f140*/  BSYNC B1 ;  /* 0x0000000000017941 */ /* 0x000fea0003800000 */
.L_x_505:
[----:B------:R-:W2:Y:S01]  /*f150*/  LDL R2, [R1+0x18] ;  /* 0x0000180001027983 */ /* 0x000ea20000100800 */
[----:B------:R-:W-:Y:S01]  /*f160*/  VIADD R6, R6, 0x1 ;  /* 0x0000000106067836 */ /* 0x000fe20000000000 */
[----:B------:R-:W-:Y:S04]  /*f170*/  BSSY B1, `(.L_x_525) ;  /* 0x00000e5000017945 */ /* 0x000fe80003800000 */
[----:B------:R-:W-:-:S04]  /*f180*/  ISETP.NE.AND P0, PT, R6, 0x2, PT ;  /* 0x000000020600780c */ /* 0x000fc80003f05270 */
[----:B-----5:R-:W-:Y:S02]  /*f190*/  SEL R8, R6, RZ, P0 ;  /* 0x000000ff06087207 */ /* 0x020fe40000000000 */
[----:B--2---:R-:W-:Y:S02]  /*f1a0*/  ISETP.NE.AND P2, PT, R2, RZ, PT ;  /* 0x000000ff0200720c */ /* 0x004fe40003f45270 */
[----:B------:R-:W-:-:S04]  /*f1b0*/  SEL R2, RZ, 0x1, P0 ;  /* 0x00000001ff027807 */ /* 0x000fc80000000000 */
[----:B------:R-:W-:-:S05]  /*f1c0*/  LOP3.LUT R7, R7, R2, RZ, 0x3c, !PT ;  /* 0x0000000207077212 */ /* 0x000fca00078e3cff */
[----:B------:R0:W-:Y:S04]  /*f1d0*/  STL [R1+0x10], R7 ;  /* 0x0000100701007387 */ /* 0x0001e80000100800 */
[----:B------:R0:W-:Y:S01]  /*f1e0*/  STL [R1+0x8], R8 ;  /* 0x0000080801007387 */ /* 0x0001e20000100800 */
[----:B------:R-:W-:Y:S05]  /*f1f0*/  @!P2 BRA `(.L_x_526) ;  /* 0x0000000c0070a947 */ /* 0x000fea0003800000 */
[----:B------:R-:W-:Y:S01]  /*f200*/  ULDC.64 UR4, c[0x0][0x418] ;  /* 0x0001060000047ab9 */ /* 0x000fe20000000a00 */
[----:B------:R-:W-:Y:S01]  /*f210*/  VIADD R6, R0, 0xffffffff ;  /* 0xffffffff00067836 */ /* 0x000fe20000000000 */
        /* <DEDUP_REMOVED lines=23> */
.L_x_527:
[----:B-1----:R-:W2:Y:S01]  /*f390*/  LDL R2, [R1+0x4] ;  /* 0x0000040001027983 */ /* 0x002ea20000100800 */
[----:B------:R-:W1:Y:S01]  /*f3a0*/  S2R R3, SR_TID.X ;  /* 0x0000000000037919 */ /* 0x000e620000002100 */
[----:B------:R-:W-:Y:S01]  /*f3b0*/  BSSY B2, `(.L_x_528) ;  /* 0x0000007000027945 */ /* 0x000fe20003800000 */
[----:B-1----:R-:W-:-:S04]  /*f3c0*/  LOP3.LUT R3, R3, 0x7f, RZ, 0xc0, !PT ;  /* 0x0000007f03037812 */ /* 0x002fc800078ec0ff */
[----:B------:R-:W-:Y:S01]  /*f3d0*/  ISETP.NE.AND P1, PT, R3, RZ, PT ;  /* 0x000000ff0300720c */ /* 0x000fe20003f25270 */
[----:B--2---:R-:W-:Y:S01]  /*f3e0*/  IMAD R4, R8, 0x8, R2 ;  /* 0x0000000808047824 */ /* 0x004fe200078e0202 */
[----:B------:R-:W-:-:S04]  /*f3f0*/  SHF.L.U32 R2, R7, 0x1f, RZ ;  /* 0x0000001f07027819 */ /* 0x000fc800000006ff */
[----:B------:R-:W1:Y:S02]  /*f400*/  SYNCS.PHASECHK.TRANS64.TRYWAIT P0, [R4+URZ+0x28c40], R2 ;  /* 0x028c4002040075a7 */ /* 0x000e64000800017f */
[----:B-1----:R-:W-:Y:S05]  /*f410*/  @!P0 BRA `(.L_x_529) ;  /* 0x0000002400b48947 */ /* 0x002fea0003800000 */
.L_x_598:
[----:B------:R-:W-:Y:S05]  /*f420*/  BSYNC B2 ;  /* 0x0000000000027941 */ /* 0x000fea0003800000 */
.L_x_528:
        /* <DEDUP_REMOVED lines=9> */
.L_x_531:
[----:B------:R-:W-:Y:S05]  /*f4c0*/  BSYNC B2 ;  /* 0x0000000000027941 */ /* 0x000fea0003800000 */
.L_x_530:
        /* <DEDUP_REMOVED lines=14> */
.L_x_532:
        /* <DEDUP_REMOVED lines=14> */
.L_x_599:
[----:B------:R-:W-:Y:S05]  /*f690*/  BSYNC B2 ;  /* 0x0000000000027941 */ /* 0x000fea0003800000 */
.L_x_533:
        /* <DEDUP_REMOVED lines=11> */
.L_x_536:
[----:B------:R-:W-:Y:S05]  /*f750*/  BSYNC B2 ;  /* 0x0000000000027941 */ /* 0x000fea0003800000 */
.L_x_535:
[----:B------:R-:W2:Y:S04]  /*f760*/  LDL R8, [R1+0x4] ;  /* 0x0000040001087983 */ /* 0x000ea80000100800 */
        /* <DEDUP_REMOVED lines=10> */
.L_x_537:
        /* <DEDUP_REMOVED lines=16> */
.L_x_538:
        /* <DEDUP_REMOVED lines=16> */
.L_x_539:
        /* <DEDUP_REMOVED lines=16> */
.L_x_540:
        /* <DEDUP_REMOVED lines=16> */
.L_x_541:
        /* <DEDUP_REMOVED lines=16> */
.L_x_542:
        /* <DEDUP_REMOVED lines=16> */
.L_x_543:
        /* <DEDUP_REMOVED lines=16> */
.L_x_544:
        /* <DEDUP_REMOVED lines=11> */
.L_x_526:
[----:B------:R-:W-:Y:S05]  /*ffc0*/  BSYNC B1 ;  /* 0x0000000000017941 */ /* 0x000fea0003800000 */
.L_x_525:
[C---:B------:R-:W-:Y:S01]  /*ffd0*/  ISETP.GT.AND P0, PT, R0.reuse, 0x1, PT ;  /* 0x000000010000780c */ /* 0x040fe20003f04270 */
[----:B------:R-:W-:-:S12]  /*ffe0*/  VIADD R0, R0, 0xfffffffe ;  /* 0xfffffffe00007836 */ /* 0x000fd80000000000 */
[----:B------:R-:W-:Y:S05]  /*fff0*/  @P0 BRA `(.L_x_545) ;  /* 0xffffffe000b80947 */ /* 0x000fea000383ffff */
.L_x_482:
[----:B------:R-:W-:Y:S05]  /*10000*/  BSYNC B0 ;  /* 0x0000000000007941 */ /* 0x000fea0003800000 */
.L_x_481:
[----:B------:R-:W2:Y:S04]  /*10010*/  LDL.LU R4, [R1+0x8] ;  /* 0x0000080001047983 */ /* 0x000ea80000300800 */
[----:B------:R-:W3:Y:S01]  /*10020*/  LDL.LU R3, [R1+0x10] ;  /* 0x0000100001037983 */ /* 0x000ee20000300800 */
[----:B------:R-:W1:Y:S01]  /*10030*/  S2R R2, SR_TID.X ;  /* 0x0000000000027919 */ /* 0x000e620000002100 */
[----:B------:R-:W-:Y:S01]  /*10040*/  BSSY B0, `(.L_x_546) ;  /* 0x0000015000007945 */ /* 0x000fe20003800000 */
[----:B-1----:R-:W-:-:S04]  /*10050*/  LOP3.LUT R2, R2, 0x7f, RZ, 0xc0, !PT ;  /* 0x0000007f02027812 */ /* 0x002fc800078ec0ff */
[----:B------:R-:W-:Y:S01]  /*10060*/  ISETP.NE.AND P1, PT, R2, RZ, PT ;  /* 0x000000ff0200720c */ /* 0x000fe20003f25270 */
[----:B--2---:R-:W-:-:S05]  /*10070*/  VIADD R0, R4, 0x1 ;  /* 0x0000000104007836 */ /* 0x004fca0000000000 */
[----:B------:R-:W-:-:S04]  /*10080*/  ISETP.NE.AND P0, PT, R0, 0x2, PT ;  /* 0x000000020000780c */ /* 0x000fc80003f05270 */
[----:B------:R-:W-:-:S04]  /*10090*/  SEL R2, RZ, 0x1, P0 ;  /* 0x00000001ff027807 */ /* 0x000fc80000000000 */
[----:B---3--:R-:W-:-:S05]  /*100a0*/  LOP3.LUT R3, R3, R2, RZ, 0x3c, !PT ;  /* 0x0000000203037212 */ /* 0x008fca00078e3cff */
[----:B------:R1:W-:Y:S01]  /*100b0*/  STL [R1+0x10], R3 ;  /* 0x0000100301007387 */ /* 0x0003e20000100800 */
[----:B------:R-:W-:Y:S05]  /*100c0*/  @P1 BRA `(.L_x_547) ;  /* 0x0000000000301947 */ /* 0x000fea0003800000 */
[----:B------:R-:W2:Y:S01]  /*100d0*/  S2R R5, SR_LANEID ;  /* 0x0000000000057919 */ /* 0x000ea20000000000 */
[----:B------:R-:W-:Y:S01]  /*100e0*/  VOTEU.ANY UR4, UPT, PT ;  /* 0x0000000000047886 */ /* 0x000fe200038e0100 */
[----:B-1----:R-:W1:Y:S01]  /*100f0*/  LDC.64 R2, c[0x0][0xc60] ;  /* 0x00031800ff027b82 */ /* 0x002e620000000a00 */
[----:B------:R-:W2:Y:S02]  /*10100*/  FLO.U32 R4, UR4 ;  /* 0x0000000400047d00 */ /* 0x000ea400080e0000 */
[----:B--2---:R-:W-:-:S06]  /*10110*/  ISETP.EQ.U32.AND P1, PT, R4, R5, PT ;  /* 0x000000050400720c */ /* 0x004fcc0003f22070 */
[----:B------:R-:W1:Y:S07]  /*10120*/  POPC R5, UR4 ;  /* 0x0000000400057d09 */ /* 0x000e6e0008000000 */
[----:B-1----:R-:W2:Y:S01]  /*10130*/  @P1 ATOMG.E.ADD.STRONG.GPU PT, R3, desc[UR40][R2.64], R5 ;  /* 0x00000005020319a8 */ /* 0x002ea200081ee1e8 */
[----:B------:R-:W1:Y:S02]  /*10140*/  S2R R6, SR_LTMASK ;  /* 0x0000000000067919 */ /* 0x000e640000003900 */
[----:B-1----:R-:W-:-:S04]  /*10150*/  LOP3.LUT R6, R6, UR4, RZ, 0xc0, !PT ;  /* 0x0000000406067c12 */ /* 0x002fc8000f8ec0ff */
[----:B0-----:R-:W0:Y:S01]  /*10160*/  POPC R7, R6 ;  /* 0x0000000600077309 */ /* 0x001e220000000000 */
[----:B--2---:R-:W0:Y:S02]  /*10170*/  SHFL.IDX PT, R4, R3, R4, 0x1f ;  /* 0x00001f0403047589 */ /* 0x004e2400000e0000 */
[----:B0-----:R-:W-:-:S07]  /*10180*/  IADD3 R16, R4, UR37, R7 ;  /* 0x0000002504107c10 */ /* 0x001fce000fffe007 */
.L_x_547:
[----:B------:R-:W-:Y:S05]  /*10190*/  BSYNC B0 ;  /* 0x0000000000007941 */ /* 0x000fea0003800000 */
.L_x_546:
[----:B------:R-:W-:-:S05]  /*101a0*/  SEL R0, R0, RZ, P0 ;  /* 0x000000ff00007207 */ /* 0x000fca0000000000 */
[----:B------:R2:W-:Y:S02]  /*101b0*/  STL [R1+0x8], R0 ;  /* 0x0000080001007387 */ /* 0x0005e40000100800 */
.L_x_449:
[----:B------:R-:W-:Y:S05]  /*101c0*/  BSYNC B7 ;  /* 0x0000000000077941 */ /* 0x000fea0003800000 */
.L_x_447:
[----:B--2---:R-:W2:Y:S02]  /*101d0*/  LDL R0, [R1+0x58] ;  /* 0x0000580001007983 */ /* 0x004ea40000100800 */
[----:B--2---:R-:W-:-:S13]  /*101e0*/  ISETP.NE.AND P0, PT, R0, RZ, PT ;  /* 0x000000ff0000720c */ /* 0x004fda0003f05270 */
[----:B------:R-:W-:Y:S05]  /*101f0*/  @!P0 BRA `(.L_x_548) ;  /* 0x0000000000288947 */ /* 0x000fea0003800000 */
[----:B------:R-:W-:Y:S05]  /*10200*/  WARPSYNC.ALL ;  /* 0x0000000000007948 */ /* 0x000fea0003800000 */
[----:B------:R-:W2:Y:S08]  /*10210*/  S2UR UR5, SR_CgaCtaId ;  /* 0x00000000000579c3 */ /* 0x000eb00000008800 */
[----:B------:R-:W-:Y:S06]  /*10220*/  BAR.SYNC.DEFER_BLOCKING 0x5, 0x180 ;  /* 0x0146000000007b1d */ /* 0x000fec0000010000 */
[----:B------:R-:W-:-:S02]  /*10230*/  UMOV UR4, 0x400 ;  /* 0x0000040000047882 */ /* 0x000fc40000000000 */
[----:B--2---:R-:W-:-:S06]  /*10240*/  ULEA UR4, UR5, UR4, 0x18 ;  /* 0x0000000405047291 */ /* 0x004fcc000f8ec03f */
[----:B------:R-:W-:-:S05]  /*10250*/  IMAD.U32 R0, RZ, RZ, UR4 ;  /* 0x00000004ff007e24 */ /* 0x000fca000f8e00ff */
[----:B------:R3:W4:Y:S04]  /*10260*/  LDS.128 R16, [R0+0x28cd0] ;  /* 0x028cd00000107984 */ /* 0x0007280000000c00 */
[----:B------:R3:W-:Y:S01]  /*10270*/  STL [R1+0x4], R0 ;  /* 0x0000040001007387 */ /* 0x0007e20000100800 */
[----:B------:R-:W-:Y:S06]  /*10280*/  BAR.ARV 0x4, 0x180 ;  /* 0x0106000000007b1d */ /* 0x000fec0000002000 */
[----:B------:R-:W-:Y:S05]  /*10290*/  BRA `(.L_x_549) ;  /* 0x0000000800487947 */ /* 0x000fea0003800000 */
.L_x_548:
[----:B------:R-:W2:Y:S01]  /*102a0*/  S2R R0, SR_TID.X ;  /* 0x0000000000007919 */ /* 0x000ea20000002100 */
[----:B------:R-:W-:Y:S01]  /*102b0*/  UMOV UR4, 0xffffffff ;  /* 0xffffffff00047882 */ /* 0x000fe20000000000 */
[----:B--2---:R-:W-:-:S04]  /*102c0*/  LOP3.LUT R6, R0, 0x1f, RZ, 0xc0, !PT ;  /* 0x0000001f00067812 */ /* 0x004fc800078ec0ff */
[----:B------:R-:W-:Y:S01]  /*102d0*/  ISETP.NE.AND P0, PT, R6, 0x1f, PT ;  /* 0x0000001f0600780c */ /* 0x000fe20003f05270 */
[----:B------:R-:W-:-:S12]  /*102e0*/  BRA.DIV UR4, `(.L_x_550) ;  /* 0x0000001a04287947 */ /* 0x000fd8000b800000 */
[----:B------:R-:W-:Y:S01]  /*102f0*/  IMAD.IADD R5, R19, 0x1, R6 ;  /* 0x0000000113057824 */ /* 0x000fe200078e0206 */
[----:B------:R-:W-:-:S04]  /*10300*/  ULDC UR4, c[0x0][0xc3c] ;  /* 0x00030f0000047ab9 */ /* 0x000fc80000000800 */
[----:B------:R-:W-:-:S13]  /*10310*/  ISETP.GE.OR P1, PT, R5, UR4, !P0 ;  /* 0x0000000405007c0c */ /* 0x000fda000c726670 */
[----:B-1----:R-:W1:Y:S02]  /*10320*/  @!P1 LDC.64 R2, c[0x0][0xc80] ;  /* 0x00032000ff029b82 */ /* 0x002e640000000a00 */
[----:B-1----:R-:W-:-:S06]  /*10330*/  @!P1 IMAD.WIDE R2, R5, 0x4, R2 ;  /* 0x0000000405029825 */ /* 0x002fcc00078e0202 */
[----:B------:R1:W2:Y:S01]  /*10340*/  @!P1 LDG.E R3, desc[UR40][R2.64] ;  /* 0x0000002802039981 */ /* 0x0002a2000c1e1900 */
[C---:B------:R-:W-:Y:S02]  /*10350*/  ISETP.GE.U32.AND P2, PT, R6.reuse, 0x2, PT ;  /* 0x000000020600780c */ /* 0x040fe40003f46070 */
[C---:B------:R-:W-:Y:S01]  /*10360*/  ISETP.GE.U32.AND P3, PT, R6.reuse, 0x4, PT ;  /* 0x000000040600780c */ /* 0x040fe20003f66070 */
[----:B------:R-:W-:Y:S01]  /*10370*/  SHFL.IDX PT, R0, R16, RZ, 0x1f ;  /* 0x00001fff10007589 */ /* 0x000fe200000e0000 */
[C---:B------:R-:W-:Y:S02]  /*10380*/  ISETP.GE.U32.AND P4, PT, R6.reuse, 0x8, PT ;  /* 0x000000080600780c */ /* 0x040fe40003f86070 */
[C---:B------:R-:W-:Y:S01]  /*10390*/  ISETP.GE.U32.AND P5, PT, R6.reuse, 0x10, PT ;  /* 0x000000100600780c */ /* 0x040fe20003fa6070 */
[----:B------:R-:W-:Y:S01]  /*103a0*/  SHFL.IDX PT, R4, R16, 0x1, 0x1f ;  /* 0x00201f0010047f89 */ /* 0x000fe200000e0000 */
[----:B-1----:R-:W-:Y:S02]  /*103b0*/  IMAD.MOV.U32 R2, RZ, RZ, RZ ;  /* 0x000000ffff027224 */ /* 0x002fe400078e00ff */
[----:B--2---:R-:W-:Y:S01]  /*103c0*/  @!P1 IMAD.MOV.U32 R2, RZ, RZ, R3 ;  /* 0x000000ffff029224 */ /* 0x004fe200078e0003 */
[----:B------:R-:W-:-:S04]  /*103d0*/  ISETP.NE.AND P1, PT, R6, RZ, PT ;  /* 0x000000ff0600720c */ /* 0x000fc80003f25270 */
[----:B------:R-:W1:Y:S02]  /*103e0*/  SHFL.UP PT, R14, R2, 0x1, RZ ;  /* 0x04200000020e7989 */ /* 0x000e6400000e00ff */
[----:B-1----:R-:W-:-:S05]  /*103f0*/  SEL R5, R14, RZ, P1 ;  /* 0x000000ff0e057207 */ /* 0x002fca0000800000 */
[----:B------:R-:W-:-:S05]  /*10400*/  IMAD.IADD R3, R2, 0x1, R5 ;  /* 0x0000000102037824 */ /* 0x000fca00078e0205 */
        /* <DEDUP_REMOVED lines=12> */
[----:B------:R1:W2:Y:S02]  /*104d0*/  SHFL.IDX PT, R14, R3, 0x1f, 0x1f ;  /* 0x03e01f00030e7f89 */ /* 0x0002a400000e0000 */
.L_x_609:
[----:B------:R-:W-:Y:S02]  /*104e0*/  ULDC UR4, c[0x0][0xc38] ;  /* 0x00030e0000047ab9 */ /* 0x000fe40000000800 */
[----:B------:R-:W-:-:S04]  /*104f0*/  IMAD.U32 R16, RZ, RZ, UR4 ;  /* 0x00000004ff107e24 */ /* 0x000fc8000f8e00ff */
[----:B--2---:R-:W-:-:S04]  /*10500*/  IMAD R6, R14, R16, RZ ;  /* 0x000000100e067224 */ /* 0x004fc800078e02ff */
[----:B------:R-:W-:-:S05]  /*10510*/  IMAD.IADD R4, R4, 0x1, R6 ;  /* 0x0000000104047824 */ /* 0x000fca00078e0206 */
[----:B------:R-:W-:-:S13]  /*10520*/  ISETP.GT.AND P6, PT, R4, R0, PT ;  /* 0x000000000400720c */ /* 0x000fda0003fc4270 */
[----:B------:R-:W-:Y:S05]  /*10530*/  @P6 BRA `(.L_x_551) ;  /* 0x00000000009c6947 */ /* 0x000fea0003800000 */
.L_x_556:
[----:B------:R-:W2:Y:S01]  /*10540*/  LDC R6, c[0x0][0xc3c] ;  /* 0x00030f00ff067b82 */ /* 0x000ea20000000800 */
[----:B------:R-:W-:-:S05]  /*10550*/  VIADD R19, R19, 0x1f ;  /* 0x0000001f13137836 */ /* 0x000fca0000000000 */
[----:B--2---:R-:W-:-:S13]  /*10560*/  ISETP.GE.AND P6, PT, R19, R6, PT ;  /* 0x000000061300720c */ /* 0x004fda0003fc6270 */
[----:B------:R-:W-:Y:S05]  /*10570*/  @P6 BRA `(.L_x_552) ;  /* 0x0000000400446947 */ /* 0x000fea0003800000 */
[----:B------:R-:W2:Y:S01]  /*10580*/  S2R R2, SR_TID.X ;  /* 0x0000000000027919 */ /* 0x000ea20000002100 */
[----:B------:R-:W-:Y:S01]  /*10590*/  BSSY B0, `(.L_x_553) ;  /* 0x0000009000007945 */ /* 0x000fe20003800000 */
[----:B--2---:R-:W-:-:S05]  /*105a0*/  LOP3.LUT R2, R2, 0x1f, RZ, 0xc0, !PT ;  /* 0x0000001f02027812 */ /* 0x004fca00078ec0ff */
[----:B------:R-:W-:Y:S02]  /*105b0*/  IMAD.IADD R5, R19, 0x1, R2 ;  /* 0x0000000113057824 */ /* 0x000fe400078e0202 */
[----:B------:R-:W-:-:S03]  /*105c0*/  IMAD.MOV.U32 R2, RZ, RZ, RZ ;  /* 0x000000ffff027224 */ /* 0x000fc600078e00ff */
[----:B------:R-:W-:-:S13]  /*105d0*/  ISETP.GE.OR P6, PT, R5, R6, !P0 ;  /* 0x000000060500720c */ /* 0x000fda00047c6670 */
[----:B------:R-:W-:Y:S05]  /*105e0*/  @P6 BRA `(.L_x_554) ;  /* 0x00000000000c6947 */ /* 0x000fea0003800000 */
[----:B-1----:R-:W1:Y:S02]  /*105f0*/  LDC.64 R2, c[0x0][0xc80] ;  /* 0x00032000ff027b82 */ /* 0x002e640000000a00 */
[----:B-1----:R-:W-:-:S06]  /*10600*/  IMAD.WIDE R2, R5, 0x4, R2 ;  /* 0x0000000405027825 */ /* 0x002fcc00078e0202 */
[----:B------:R2:W5:Y:S02]  /*10610*/  LDG.E R2, desc[UR40][R2.64] ;  /* 0x0000002802027981 */ /* 0x000564000c1e1900 */
.L_x_554:
[----:B------:R-:W-:Y:S05]  /*10620*/  BSYNC B0 ;  /* 0x0000000000007941 */ /* 0x000fea0003800000 */
.L_x_553:
[----:B------:R-:W-:-:S03]  /*10630*/  UMOV UR4, 0xffffffff ;  /* 0xffffffff00047882 */ /* 0x000fc60000000000 */
[----:B------:R-:W-:Y:S05]  /*10640*/  BRA.DIV UR4, `(.L_x_555) ;  /* 0x0000001a04747947 */ /* 0x000fea000b800000 */
[----:B-----5:R-:W1:Y:S02]  /*10650*/  SHFL.UP PT, R14, R2, 0x1, RZ ;  /* 0x04200000020e7989 */ /* 0x020e6400000e00ff */
[----:B-12---:R-:W-:-:S05]  /*10660*/  SEL R3, R14, RZ, P1 ;  /* 0x000000ff0e037207 */ /* 0x006fca0000800000 */
        /* <DEDUP_REMOVED lines=14> */
.L_x_617:
[----:B------:R-:W-:Y:S02]  /*10750*/  ULDC UR4, c[0x0][0xc38] ;  /* 0x00030e0000047ab9 */ /* 0x000fe40000000800 */
[----:B------:R-:W-:-:S04]  /*10760*/  IMAD.U32 R16, RZ, RZ, UR4 ;  /* 0x00000004ff107e24 */ /* 0x000fc8000f8e00ff */
[----:B--2---:R-:W-:-:S04]  /*10770*/  IMAD R6, R14, R16, RZ ;  /* 0x000000100e067224 */ /* 0x004fc800078e02ff */
[----:B------:R-:W-:-:S05]  /*10780*/  IMAD.IADD R4, R6, 0x1, R4 ;  /* 0x0000000106047824 */ /* 0x000fca00078e0204 */
[----:B------:R-:W-:-:S13]  /*10790*/  ISETP.GT.AND P6, PT, R4, R0, PT ;  /* 0x000000000400720c */ /* 0x000fda0003fc4270 */
[----:B------:R-:W-:Y:S05]  /*107a0*/  @!P6 BRA `(.L_x_556) ;  /* 0xfffffffc0064e947 */ /* 0x000fea000383ffff */
.L_x_551:
[----:B------:R-:W-:Y:S01]  /*107b0*/  IMAD.IADD R6, R4, 0x1, -R6 ;  /* 0x0000000104067824 */ /* 0x000fe200078e0a06 */
[----:B------:R-:W-:-:S03]  /*107c0*/  UMOV UR4, 0xffffffff ;  /* 0xffffffff00047882 */ /* 0x000fc60000000000 */
[----:B------:R-:W-:-:S05]  /*107d0*/  IMAD R5, R3, R16, R6 ;  /* 0x0000001003057224 */ /* 0x000fca00078e0206 */
[----:B------:R-:W-:Y:S01]  /*107e0*/  ISETP.GT.AND P6, PT, R5, R0, PT ;  /* 0x000000000500720c */ /* 0x000fe20003fc4270 */
[----:B------:R-:W-:-:S12]  /*107f0*/  BRA.DIV UR4, `(.L_x_557) ;  /* 0x0000001a04c87947 */ /* 0x000fd8000b800000 */
[----:B------:R-:W-:-:S04]  /*10800*/  VOTE.ANY R5, PT, !P6 ;  /* 0x0000000000057806 */ /* 0x000fc800070e0100 */
[----:B------:R-:W2:Y:S02]  /*10810*/  POPC R4, R5 ;  /* 0x0000000500047309 */ /* 0x000ea40000000000 */
[----:B--2---:R2:W3:Y:S02]  /*10820*/  SHFL.IDX PT, R17, R2, R4, 0x1f ;  /* 0x00001f0402117589 */ /* 0x0044e400000e0000 */
.L_x_621:
[----:B------:R-:W-:Y:S01]  /*10830*/  ISETP.NE.AND P0, PT, R5, RZ, PT ;  /* 0x000000ff0500720c */ /* 0x000fe20003f05270 */
[----:B------:R-:W-:-:S12]  /*10840*/  IMAD.MOV.U32 R14, RZ, RZ, RZ ;  /* 0x000000ffff0e7224 */ /* 0x000fd800078e00ff */
[----:B------:R-:W-:Y:S05]  /*10850*/  @!P0 BRA `(.L_x_558) ;  /* 0x0000000000108947 */ /* 0x000fea0003800000 */
[----:B------:R-:W-:Y:S01]  /*10860*/  UMOV UR4, 0xffffffff ;  /* 0xffffffff00047882 */ /* 0x000fe20000000000 */
[----:B0-----:R-:W-:Y:S02]  /*10870*/  VIADD R12, R4, 0xffffffff ;  /* 0xffffffff040c7836 */ /* 0x001fe40000000000 */
[----:B------:R-:W-:Y:S05]  /*10880*/  BRA.DIV UR4, `(.L_x_559) ;  /* 0x0000001a04ec7947 */ /* 0x000fea000b800000 */
[----:B------:R4:W0:Y:S02]  /*10890*/  SHFL.IDX PT, R14, R3, R12, 0x1f ;  /* 0x00001f0c030e7589 */ /* 0x00082400000e0000 */
.L_x_558:
[----:B---3--:R-:W-:Y:S01]  /*108a0*/  IABS R5, R17 ;  /* 0x0000001100057213 */ /* 0x008fe20000000000 */
[----:B0-----:R-:W-:Y:S02]  /*108b0*/  IMAD R16, R14, R16, R6 ;  /* 0x000000100e107224 */ /* 0x001fe400078e0206 */
[----:B------:R-:W-:Y:S01]  /*108c0*/  IMAD.IADD R19, R4, 0x1, R19 ;  /* 0x0000000104137824 */ /* 0x000fe200078e0213 */
[----:B------:R-:W0:Y:S01]  /*108d0*/  I2F.RP R7, R5 ;  /* 0x0000000500077306 */ /* 0x000e220000209400 */
[----:B------:R-:W-:-:S07]  /*108e0*/  IMAD.IADD R0, R0, 0x1, -R16 ;  /* 0x0000000100007824 */ /* 0x000fce00078e0a10 */
[----:B0-----:R-:W0:Y:S02]  /*108f0*/  MUFU.RCP R7, R7 ;  /* 0x0000000700077308 */ /* 0x001e240000001000 */
[----:B0----5:R-:W-:-:S06]  /*10900*/  VIADD R8, R7, 0xffffffe ;  /* 0x0ffffffe07087836 */ /* 0x021fcc0000000000 */
[----:B-1--4-:R-:W2:Y:S02]  /*10910*/  F2I.FTZ.U32.TRUNC.NTZ R3, R8 ;  /* 0x0000000800037305 */ /* 0x012ea4000021f000 */
[----:B--2---:R-:W-:-:S04]  /*10920*/  IMAD.MOV R2, RZ, RZ, -R3 ;  /* 0x000000ffff027224 */ /* 0x004fc800078e0a03 */
[----:B------:R-:W-:Y:S02]  /*10930*/  IMAD R6, R2, R5, RZ ;  /* 0x0000000502067224 */ /* 0x000fe400078e02ff */
[----:B------:R-:W-:-:S04]  /*10940*/  IMAD.MOV.U32 R2, RZ, RZ, RZ ;  /* 0x000000ffff027224 */ /* 0x000fc800078e00ff */
[----:B------:R-:W-:Y:S01]  /*10950*/  IMAD.HI.U32 R2, R3, R6, R2 ;  /* 0x0000000603027227 */ /* 0x000fe200078e0002 */
[----:B------:R-:W-:Y:S02]  /*10960*/  IABS R6, R17 ;  /* 0x0000001100067213 */ /* 0x000fe40000000000 */
[----:B------:R-:W-:-:S03]  /*10970*/  IABS R3, R0 ;  /* 0x0000000000037213 */ /* 0x000fc60000000000 */
[----:B------:R-:W-:Y:S02]  /*10980*/  IMAD.MOV R6, RZ, RZ, -R6 ;  /* 0x000000ffff067224 */ /* 0x000fe400078e0a06 */
[----:B------:R-:W-:-:S04]  /*10990*/  IMAD.HI.U32 R2, R2, R3, RZ ;  /* 0x0000000302027227 */ /* 0x000fc800078e00ff */
[----:B------:R-:W-:Y:S01]  /*109a0*/  IMAD R6, R2, R6, R3 ;  /* 0x0000000602067224 */ /* 0x000fe200078e0203 */
[----:B------:R-:W-:-:S04]  /*109b0*/  LOP3.LUT R3, R0, R17, RZ, 0x3c, !PT ;  /* 0x0000001100037212 */ /* 0x000fc800078e3cff */
[----:B------:R-:W-:Y:S02]  /*109c0*/  ISETP.GT.U32.AND P1, PT, R5, R6, PT ;  /* 0x000000060500720c */ /* 0x000fe40003f24070 */
[----:B------:R-:W-:-:S11]  /*109d0*/  ISETP.GE.AND P2, PT, R3, RZ, PT ;  /* 0x000000ff0300720c */ /* 0x000fd60003f46270 */
[----:B------:R-:W-:Y:S02]  /*109e0*/  @!P1 IMAD.IADD R6, R6, 0x1, -R5 ;  /* 0x0000000106069824 */ /* 0x000fe400078e0a05 */
[----:B------:R-:W-:Y:S01]  /*109f0*/  @!P1 VIADD R2, R2, 0x1 ;  /* 0x0000000102029836 */ /* 0x000fe20000000000 */
[----:B------:R-:W-:Y:S02]  /*10a00*/  ISETP.NE.AND P1, PT, R17, RZ, PT ;  /* 0x000000ff1100720c */ /* 0x000fe40003f25270 */
[----:B------:R-:W-:-:S13]  /*10a10*/  ISETP.GE.U32.AND P0, PT, R6, R5, PT ;  /* 0x000000050600720c */ /* 0x000fda0003f06070 */
[----:B------:R-:W-:-:S04]  /*10a20*/  @P0 VIADD R2, R2, 0x1 ;  /* 0x0000000102020836 */ /* 0x000fc80000000000 */
[----:B------:R-:W-:Y:S01]  /*10a30*/  @!P2 IMAD.MOV R2, RZ, RZ, -R2 ;  /* 0x000000ffff02a224 */ /* 0x000fe200078e0a02 */
[----:B------:R-:W-:-:S05]  /*10a40*/  @!P1 LOP3.LUT R2, RZ, R17, RZ, 0x33, !PT ;  /* 0x00000011ff029212 */ /* 0x000fca00078e33ff */
[--C-:B------:R-:W-:Y:S02]  /*10a50*/  IMAD.MOV R3, RZ, RZ, -R2.reuse ;  /* 0x000000ffff037224 */ /* 0x100fe400078e0a02 */
[----:B------:R-:W-:Y:S02]  /*10a60*/  IMAD.MOV.U32 R18, RZ, RZ, R2 ;  /* 0x000000ffff127224 */ /* 0x000fe400078e0002 */
[----:B------:R-:W-:Y:S01]  /*10a70*/  IMAD R17, R17, R3, R0 ;  /* 0x0000000311117224 */ /* 0x000fe200078e0200 */
[----:B------:R-:W-:Y:S06]  /*10a80*/  BRA `(.L_x_560) ;  /* 0x00000000001c7947 */ /* 0x000fec0003800000 */
.L_x_552:
[----:B------:R-:W-:Y:S01]  /*10a90*/  UMOV UR4, URZ ;  /* 0x0000003f00047c82 */ /* 0x000fe20008000000 */
[----:B------:R-:W-:Y:S01]  /*10aa0*/  UMOV UR5, URZ ;  /* 0x0000003f00057c82 */ /* 0x000fe20008000000 */
[----:B------:R-:W-:Y:S01]  /*10ab0*/  ULDC UR6, c[0x0][0xc3c] ;  /* 0x00030f0000067ab9 */ /* 0x000fe20000000800 */
[----:B------:R-:W-:Y:S02]  /*10ac0*/  IMAD.MOV.U32 R16, RZ, RZ, R0 ;  /* 0x000000ffff107224 */ /* 0x000fe400078e0000 */
[----:B------:R-:W-:Y:S02]  /*10ad0*/  IMAD.U32 R17, RZ, RZ, UR4 ;  /* 0x00000004ff117e24 */ /* 0x000fe4000f8e00ff */
[----:B------:R-:W-:Y:S02]  /*10ae0*/  IMAD.U32 R18, RZ, RZ, UR5 ;  /* 0x00000005ff127e24 */ /* 0x000fe4000f8e00ff */
[----:B------:R-:W-:-:S07]  /*10af0*/  IMAD.U32 R19, RZ, RZ, UR6 ;  /* 0x00000006ff137e24 */ /* 0x000fce000f8e00ff */
.L_x_560:
[----:B------:R2:W3:Y:S01]  /*10b00*/  LDL R2, [R1+0x4] ;  /* 0x0000040001027983 */ /* 0x0004e20000100800 */
[----:B------:R-:W4:Y:S01]  /*10b10*/  S2R R0, SR_TID.X ;  /* 0x0000000000007919 */ /* 0x000f220000002100 */
[----:B------:R-:W-:Y:S05]  /*10b20*/  WARPSYNC.ALL ;  /* 0x0000000000007948 */ /* 0x000fea0003800000 */
[----:B----4-:R-:W-:Y:S01]  /*10b30*/  LOP3.LUT R0, R0, 0x1f, RZ, 0xc0, !PT ;  /* 0x0000001f00007812 */ /* 0x010fe200078ec0ff */
[----:B------:R-:W-:Y:S03]  /*10b40*/  BAR.SYNC.DEFER_BLOCKING 0x4, 0x180 ;  /* 0x0106000000007b1d */ /* 0x000fe60000010000 */
[----:B------:R-:W-:-:S13]  /*10b50*/  ISETP.NE.AND P0, PT, R0, RZ, PT ;  /* 0x000000ff0000720c */ /* 0x000fda0003f05270 */
[----:B-1----:R-:W3:Y:S01]  /*10b60*/  @!P0 S2R R3, SR_CgaCtaId ;  /* 0x0000000000038919 */ /* 0x002ee20000008800 */
[----:B------:R-:W-:-:S04]  /*10b70*/  @!P0 MOV R0, 0x400 ;  /* 0x0000040000008802 */ /* 0x000fc80000000f00 */
[----:B---3--:R-:W-:-:S05]  /*10b80*/  @!P0 LEA R2, R3, R0, 0x18 ;  /* 0x0000000003028211 */ /* 0x008fca00078ec0ff */
[----:B------:R2:W-:Y:S04]  /*10b90*/  @!P0 STS.128 [R2+0x28cd0], R16 ;  /* 0x028cd01002008388 */ /* 0x0005e80000000c00 */
[----:B------:R2:W-:Y:S01]  /*10ba0*/  @!P0 STL [R1+0x4], R2 ;  /* 0x0000040201008387 */ /* 0x0005e20000100800 */
[----:B------:R-:W-:Y:S06]  /*10bb0*/  BAR.ARV 0x5, 0x180 ;  /* 0x0146000000007b1d */ /* 0x000fec0000002000 */
.L_x_549:
[----:B------:R-:W-:Y:S02]  /*10bc0*/  ULDC UR4, c[0x0][0xc3c] ;  /* 0x00030f0000047ab9 */ /* 0x000fe40000000800 */
[----:B----4-:R-:W-:-:S13]  /*10bd0*/  ISETP.GE.AND P0, PT, R19, UR4, PT ;  /* 0x0000000413007c0c */ /* 0x010fda000bf06270 */
[----:B------:R-:W-:Y:S05]  /*10be0*/  @!P0 BRA `(.L_x_561) ;  /* 0xffffffa000808947 */ /* 0x000fea000383ffff */
[----:B------:R-:W-:Y:S05]  /*10bf0*/  BSYNC B8 ;  /* 0x0000000000087941 */ /* 0x000fea0003800000 */
.L_x_443:
[----:B---3--:R-:W3:Y:S01]  /*10c00*/  LDL.LU R0, [R1+0x3c] ;  /* 0x00003c0001007983 */ /* 0x008ee20000300800 */
[----:B------:R-:W-:Y:S01]  /*10c10*/  BSSY B0, `(.L_x_562) ;  /* 0x000000b000007945 */ /* 0x000fe20003800000 */
[----:B------:R-:W4:Y:S01]  /*10c20*/  S2R R5, SR_CgaCtaId ;  /* 0x0000000000057919 */ /* 0x000f220000008800 */
[----:B---3--:R-:W-:-:S05]  /*10c30*/  VIADD R0, R0, 0x1 ;  /* 0x0000000100007836 */ /* 0x008fca0000000000 */
[----:B--2---:R-:W-:-:S04]  /*10c40*/  LEA.HI R2, R0, R0, RZ, 0x1 ;  /* 0x0000000000027211 */ /* 0x004fc800078f08ff */
[----:B-1----:R-:W-:-:S05]  /*10c50*/  LOP3.LUT R3, R2, 0xfffffffe, RZ, 0xc0, !PT ;  /* 0xfffffffe02037812 */ /* 0x002fca00078ec0ff */
[----:B------:R-:W-:Y:S01]  /*10c60*/  IMAD.IADD R3, R0, 0x1, -R3 ;  /* 0x0000000100037824 */ /* 0x000fe200078e0a03 */
[----:B------:R-:W-:-:S04]  /*10c70*/  MOV R0, 0x400 ;  /* 0x0000040000007802 */ /* 0x000fc80000000f00 */
[----:B----4-:R-:W-:Y:S02]  /*10c80*/  LEA R0, R5, R0, 0x18 ;  /* 0x0000000005007211 */ /* 0x010fe400078ec0ff */
[----:B------:R-:W-:-:S04]  /*10c90*/  SHF.L.U32 R3, R3, 0x1f, RZ ;  /* 0x0000001f03037819 */ /* 0x000fc800000006ff */
[----:B------:R-:W1:Y:S02]  /*10ca0*/  SYNCS.PHASECHK.TRANS64.TRYWAIT P0, [R0+URZ+0x28c20], R3 ;  /* 0x028c2003000075a7 */ /* 0x000e64000800017f */
[----:B-1----:R-:W-:Y:S05]  /*10cb0*/  @!P0 BRA `(.L_x_563) ;  /* 0x0000001800048947 */ /* 0x002fea0003800000 */
.L_x_624:
[----:B------:R-:W-:Y:S05]  /*10cc0*/  BSYNC B0 ;  /* 0x0000000000007941 */ /* 0x000fea0003800000 */
.L_x_562:
[----:B------:R-:W-:-:S03]  /*10cd0*/  UMOV UR4, 0xffffffff ;  /* 0xffffffff00047882 */ /* 0x000fc60000000000 */
[----:B------:R-:W-:Y:S05]  /*10ce0*/  BRA.DIV UR4, `(.L_x_564) ;  /* 0x0000001a040c7947 */ /* 0x000fea000b800000 */
[----:B------:R-:W2:Y:S02]  /*10cf0*/  S2R R2, SR_TID.X ;  /* 0x0000000000027919 */ /* 0x000ea40000002100 */
[----:B--2---:R-:W-:-:S04]  /*10d00*/  SHF.R.U32.HI R2, RZ, 0x5, R2 ;  /* 0x00000005ff027819 */ /* 0x004fc80000011602 */
[----:B------:R-:W-:-:S05]  /*10d10*/  LOP3.LUT R2, R2, 0x3, RZ, 0xc0, !PT ;  /* 0x0000000302027812 */ /* 0x000fca00078ec0ff */
[----:B------:R2:W3:Y:S02]  /*10d20*/  SHFL.IDX PT, R14, R2, RZ, 0x1f ;  /* 0x00001fff020e7589 */ /* 0x0004e400000e0000 */
.L_x_627:
[----:B---3--:R-:W-:Y:S01]  /*10d30*/  ISETP.NE.AND P0, PT, R14, RZ, PT ;  /* 0x000000ff0e00720c */ /* 0x008fe20003f05270 */
[----:B------:R-:W-:-:S12]  /*10d40*/  BSSY B0, `(.L_x_565) ;  /* 0x0000027000007945 */ /* 0x000fd80003800000 */
[----:B------:R-:W-:Y:S05]  /*10d50*/  @P0 BRA `(.L_x_566) ;  /* 0x0000000000940947 */ /* 0x000fea0003800000 */
[----:B------:R-:W-:-:S03]  /*10d60*/  UMOV UR4, 0xffffffff ;  /* 0xffffffff00047882 */ /* 0x000fc60000000000 */
[----:B------:R-:W-:Y:S05]  /*10d70*/  BRA.DIV UR4, `(.L_x_567) ;  /* 0x0000001a041c7947 */ /* 0x000fea000b800000 */
[----:B------:R-:W-:-:S13]  /*10d80*/  ELECT P6, URZ, PT ;  /* 0x00000000003f782f */ /* 0x000fda00038c0000 */
.L_x_630:
[----:B------:R-:W-:Y:S05]  /*10d90*/  @!P6 BRA `(.L_x_566) ;  /* 0x000000000084e947 */ /* 0x000fea0003800000 */
[----:B------:R-:W-:-:S06]  /*10da0*/  ULOP3.LUT UR4, UR36, 0x2, URZ, 0xfc, !UPT ;  /* 0x0000000224047892 */ /* 0x000fcc000f8efc3f */
[----:B--2---:R-:W-:-:S05]  /*10db0*/  IMAD.U32 R2, RZ, RZ, UR4 ;  /* 0x00000004ff027e24 */ /* 0x004fca000f8e00ff */
[----:B------:R-:W-:-:S13]  /*10dc0*/  ISETP.NE.AND P2, PT, R2, 0x3, PT ;  /* 0x000000030200780c */ /* 0x000fda0003f45270 */
[----:B------:R-:W-:Y:S05]  /*10dd0*/  @!P2 BRA `(.L_x_568) ;  /* 0x000000000004a947 */ /* 0x000fea0003800000 */
[----:B------:R-:W-:Y:S01]  /*10de0*/  BPT.TRAP 0x1 ;  /* 0x000000040000795c */ /* 0x000fe20000300000 */
.L_x_568:
[----:B-1----:R-:W2:Y:S04]  /*10df0*/  LDL R3, [R1+0x8] ;  /* 0x0000080001037983 */ /* 0x002ea80000100800 */
[----:B0-----:R-:W3:Y:S01]  /*10e00*/  LDL.LU R7, [R1+0x10] ;  /* 0x0000100001077983 */ /* 0x001ee20000300800 */
[----:B------:R-:W-:-:S04]  /*10e10*/  VIADD R2, R0, 0x28c40 ;  /* 0x00028c4000027836 */ /* 0x000fc80000000000 */
[C---:B--2---:R-:W-:Y:S02]  /*10e20*/  IMAD R6, R3.reuse, 0x8, R2 ;  /* 0x0000000803067824 */ /* 0x044fe400078e0202 */
[----:B------:R-:W-:Y:S01]  /*10e30*/  VIADD R3, R3, 0x1 ;  /* 0x0000000103037836 */ /* 0x000fe20000000000 */
[----:B---3--:R-:W-:-:S04]  /*10e40*/  SHF.L.U32 R5, R7, 0x1f, RZ ;  /* 0x0000001f07057819 */ /* 0x008fc800000006ff */
[C---:B------:R-:W-:Y:S01]  /*10e50*/  ISETP.NE.AND P1, PT, R3.reuse, 0x2, PT ;  /* 0x000000020300780c */ /* 0x040fe20003f25270 */
[----:B------:R-:W0:Y:S03]  /*10e60*/  SYNCS.PHASECHK.TRANS64.TRYWAIT P0, [R6+URZ], R5 ;  /* 0x00000005060075a7 */ /* 0x000e26000800017f */
[----:B------:R-:W-:Y:S02]  /*10e70*/  SEL R4, RZ, 0x1, P1 ;  /* 0x00000001ff047807 */ /* 0x000fe40000800000 */
[----:B------:R-:W-:Y:S02]  /*10e80*/  SEL R3, R3, RZ, P1 ;  /* 0x000000ff03037207 */ /* 0x000fe40000800000 */
[----:B------:R-:W-:-:S03]  /*10e90*/  LOP3.LUT R4, R7, R4, RZ, 0x3c, !PT ;  /* 0x0000000407047212 */ /* 0x000fc600078e3cff */
[----:B------:R-:W-:Y:S01]  /*10ea0*/  IMAD R7, R3, 0x8, R2 ;  /* 0x0000000803077824 */ /* 0x000fe200078e0202 */
[----:B------:R-:W-:Y:S01]  /*10eb0*/  SHF.L.U32 R2, R4, 0x1f, RZ ;  /* 0x0000001f04027819 */ /* 0x000fe200000006ff */
[----:B0-----:R-:W-:Y:S06]  /*10ec0*/  @!P0 BRA `(.L_x_569) ;  /* 0x0000001400e88947 */ /* 0x001fec0003800000 */
.L_x_631:
[----:B------:R-:W1:Y:S02]  /*10ed0*/  SYNCS.PHASECHK.TRANS64.TRYWAIT P0, [R7+URZ], R2 ;  /* 0x00000002070075a7 */ /* 0x000e64000800017f */
[----:B-1----:R-:W-:Y:S05]  /*10ee0*/  @!P0 BRA `(.L_x_570) ;  /* 0x0000001400f48947 */ /* 0x002fea0003800000 */
.L_x_632:
[----:B------:R-:W-:Y:S05]  /*10ef0*/  @!P2 BRA `(.L_x_571) ;  /* 0x000000000004a947 */ /* 0x000fea0003800000 */
[----:B------:R-:W-:Y:S01]  /*10f00*/  BPT.TRAP 0x1 ;  /* 0x000000040000795c */ /* 0x000fe20000300000 */
.L_x_571:
[----:B------:R-:W2:Y:S01]  /*10f10*/  LDL.LU R4, [R1+0x8] ;  /* 0x0000080001047983 */ /* 0x000ea20000300800 */
[----:B------:R-:W-:-:S04]  /*10f20*/  VIADD R0, R0, 0x28c60 ;  /* 0x00028c6000007836 */ /* 0x000fc80000000000 */
[----:B--2---:R-:W-:-:S04]  /*10f30*/  IMAD R4, R4, 0x8, R0 ;  /* 0x0000000804047824 */ /* 0x004fc800078e0200 */
[----:B------:R-:W2:Y:S02]  /*10f40*/  SYNCS.PHASECHK.TRANS64.TRYWAIT P0, [R4+URZ], R5 ;  /* 0x00000005040075a7 */ /* 0x000ea4000800017f */
[----:B--2---:R-:W-:Y:S05]  /*10f50*/  @!P0 BRA `(.L_x_572) ;  /* 0x0000001400ec8947 */ /* 0x004fea0003800000 */
.L_x_633:
[----:B------:R-:W-:-:S07]  /*10f60*/  IMAD R3, R3, 0x8, R0 ;  /* 0x0000000803037824 */ /* 0x000fce00078e0200 */
.L_x_573:
[----:B---3--:R3:W4:Y:S02]  /*10f70*/  SYNCS.PHASECHK.TRANS64.TRYWAIT P0, [R3+URZ], R2 ;  /* 0x00000002030075a7 */ /* 0x008724000800017f */
[----:B----4-:R-:W-:Y:S05]  /*10f80*/  @!P0 NANOSLEEP.SYNCS 0x989680 ;  /* 0x009896800000895d */ /* 0x010fea0003900000 */
[----:B------:R-:W4:Y:S02]  /*10f90*/  @!P0 SYNCS.PHASECHK.TRANS64 P0, [R3+URZ], R2 ;  /* 0x00000002030085a7 */ /* 0x000f24000800007f */
[----:B----4-:R-:W-:Y:S05]  /*10fa0*/  @!P0 BRA `(.L_x_573) ;  /* 0xfffffffc00f08947 */ /* 0x010fea000383ffff */
.L_x_566:
[----:B------:R-:W-:Y:S05]  /*10fb0*/  BSYNC B0 ;  /* 0x0000000000007941 */ /* 0x000fea0003800000 */
.L_x_565:
[----:B------:R-:W-:Y:S05]  /*10fc0*/  EXIT ;  /* 0x000000000000794d */ /* 0x000fea0003800000 */
.L_x_394:
[----:B0-----:R-:W-:-:S04]  /*10fd0*/  IMAD.U32 R3, RZ, RZ, UR16 ;  /* 0x00000010ff037e24 */ /* 0x001fc8000f8e00ff */
[----:B------:R0:W1:Y:S03]  /*10fe0*/  SYNCS.PHASECHK.TRANS64.TRYWAIT P0, [R3+URZ+0x28c50], R0 ;  /* 0x028c5000030075a7 */ /* 0x000066000800017f */
[----:B-1----:R-:W-:Y:S05]  /*10ff0*/  @!P0 NANOSLEEP.SYNCS 0x989680 ;  /* 0x009896800000895d */ /* 0x002fea0003900000 */
[----:B------:R-:W1:Y:S02]  /*11000*/  @!P0 SYNCS.PHASECHK.TRANS64 P0, [R3+URZ+0x28c50], R0 ;  /* 0x028c5000030085a7 */ /* 0x000e64000800007f */
[----:B-1----:R-:W-:Y:S05]  /*11010*/  @!P0 BRA `(.L_x_394) ;  /* 0xfffffffc00ec8947 */ /* 0x002fea000383ffff */
[----:B------:R-:W-:Y:S05]  /*11020*/  BRA `(.L_x_574) ;  /* 0xffffff0800407947 */ /* 0x000fea000383ffff */
.L_x_399:
[----:B-1----:R-:W-:-:S04]  /*11030*/  IMAD.U32 R3, RZ, RZ, UR6 ;  /* 0x00000006ff037e24 */ /* 0x002fc8000f8e00ff */
[----:B------:R1:W2:Y:S03]  /*11040*/  SYNCS.PHASECHK.TRANS64.TRYWAIT P0, [R3+URZ+0x28c50], R0 ;  /* 0x028c5000030075a7 */ /* 0x0002a6000800017f */
[----:B--2---:R-:W-:Y:S05]  /*11050*/  @!P0 NANOSLEEP.SYNCS 0x989680 ;  /* 0x009896800000895d */ /* 0x004fea0003900000 */
[----:B------:R-:W2:Y:S02]  /*11060*/  @!P0 SYNCS.PHASECHK.TRANS64 P0, [R3+URZ+0x28c50], R0 ;  /* 0x028c5000030085a7 */ /* 0x000ea4000800007f */
[----:B--2---:R-:W-:Y:S05]  /*11070*/  @!P0 BRA `(.L_x_399) ;  /* 0xfffffffc00ec8947 */ /* 0x004fea000383ffff */
[----:B------:R-:W-:Y:S05]  /*11080*/  BRA `(.L_x_398) ;  /* 0xffffff14004c7947 */ /* 0x000fea000383ffff */
.L_x_402:
[----:B0-----:R-:W-:-:S04]  /*11090*/  IMAD.U32 R3, RZ, RZ, UR42 ;  /* 0x0000002aff037e24 */ /* 0x001fc8000f8e00ff */
[----:B------:R0:W1:Y:S03]  /*110a0*/  SYNCS.PHASECHK.TRANS64.TRYWAIT P1, [R3+URZ+0x28c00], R0 ;  /* 0x028c0000030075a7 */ /* 0x000066000802017f */
[----:B-1----:R-:W-:Y:S05]  /*110b0*/  @!P1 NANOSLEEP.SYNCS 0x989680 ;  /* 0x009896800000995d */ /* 0x002fea0003900000 */
[----:B------:R-:W1:Y:S02]  /*110c0*/  @!P1 SYNCS.PHASECHK.TRANS64 P1, [R3+URZ+0x28c00], R0 ;  /* 0x028c0000030095a7 */ /* 0x000e64000802007f */
[----:B-1----:R-:W-:Y:S05]  /*110d0*/  @!P1 BRA `(.L_x_402) ;  /* 0xfffffffc00ec9947 */ /* 0x002fea000383ffff */
[----:B------:R-:W-:Y:S05]  /*110e0*/  BRA `(.L_x_575) ;  /* 0xffffff2000ac7947 */ /* 0x000fea000383ffff */
.L_x_406:
[----:B--2---:R2:W3:Y:S02]  /*110f0*/  SYNCS.PHASECHK.TRANS64.TRYWAIT P1, [R7+URZ+0x28c30], R8 ;  /* 0x028c3008070075a7 */ /* 0x0044e4000802017f */
[----:B---3--:R-:W-:Y:S05]  /*11100*/  @!P1 NANOSLEEP.SYNCS 0x989680 ;  /* 0x009896800000995d */ /* 0x008fea0003900000 */
[----:B------:R-:W3:Y:S02]  /*11110*/  @!P1 SYNCS.PHASECHK.TRANS64 P1, [R7+URZ+0x28c30], R8 ;  /* 0x028c3008070095a7 */ /* 0x000ee4000802007f */
[----:B---3--:R-:W-:Y:S05]  /*11120*/  @!P1 BRA `(.L_x_406) ;  /* 0xfffffffc00f09947 */ /* 0x008fea000383ffff */
[----:B------:R-:W-:Y:S05]  /*11130*/  BRA `(.L_x_405) ;  /* 0xffffff2000c87947 */ /* 0x000fea000383ffff */
.L_x_410:
[----:B----4-:R4:W0:Y:S02]  /*11140*/  SYNCS.PHASECHK.TRANS64.TRYWAIT P2, [R7+URZ+0x28c50], R8 ;  /* 0x028c5008070075a7 */ /* 0x010824000804017f */
[----:B0-----:R-:W-:Y:S05]  /*11150*/  @!P2 NANOSLEEP.SYNCS 0x989680 ;  /* 0x009896800000a95d */ /* 0x001fea0003900000 */
[----:B------:R-:W0:Y:S02]  /*11160*/  @!P2 SYNCS.PHASECHK.TRANS64 P2, [R7+URZ+0x28c50], R8 ;  /* 0x028c50080700a5a7 */ /* 0x000e24000804007f */
[----:B0-----:R-:W-:Y:S05]  /*11170*/  @!P2 BRA `(.L_x_410) ;  /* 0xfffffffc00f0a947 */ /* 0x001fea000383ffff */
[----:B------:R-:W-:Y:S05]  /*11180*/  BRA `(.L_x_409) ;  /* 0xffffff3400dc7947 */ /* 0x000fea000383ffff */
.L_x_415:
[----:B--2---:R-:W-:-:S04]  /*11190*/  IMAD.U32 R3, RZ, RZ, UR23 ;  /* 0x00000017ff037e24 */ /* 0x004fc8000f8e00ff */
[----:B------:R2:W3:Y:S03]  /*111a0*/  SYNCS.PHASECHK.TRANS64.TRYWAIT P3, [R3+URZ+0x28c30], R8 ;  /* 0x028c3008030075a7 */ /* 0x0004e6000806017f */
[----:B---3--:R-:W-:Y:S05]  /*111b0*/  @!P3 NANOSLEEP.SYNCS 0x989680 ;  /* 0x009896800000b95d */ /* 0x008fea0003900000 */
[----:B------:R-:W3:Y:S02]  /*111c0*/  @!P3 SYNCS.PHASECHK.TRANS64 P3, [R3+URZ+0x28c30], R8 ;  /* 0x028c30080300b5a7 */ /* 0x000ee4000806007f */
[----:B---3--:R-:W-:Y:S05]  /*111d0*/  @!P3 BRA `(.L_x_415) ;  /* 0xfffffffc00ecb947 */ /* 0x008fea000383ffff */
[----:B------:R-:W-:Y:S05]  /*111e0*/  BRA `(.L_x_414) ;  /* 0xffffff3800b87947 */ /* 0x000fea000383ffff */
.L_x_419:
[----:B---3--:R3:W4:Y:S02]  /*111f0*/  SYNCS.PHASECHK.TRANS64.TRYWAIT P3, [R173+URZ+0x28c50], R8 ;  /* 0x028c5008ad0075a7 */ /* 0x008724000806017f */
[----:B----4-:R-:W-:Y:S05]  /*11200*/  @!P3 NANOSLEEP.SYNCS 0x989680 ;  /* 0x009896800000b95d */ /* 0x010fea0003900000 */
[----:B------:R-:W4:Y:S02]  /*11210*/  @!P3 SYNCS.PHASECHK.TRANS64 P3, [R173+URZ+0x28c50], R8 ;  /* 0x028c5008ad00b5a7 */ /* 0x000f24000806007f */
[----:B----4-:R-:W-:Y:S05]  /*11220*/  @!P3 BRA `(.L_x_419) ;  /* 0xfffffffc00f0b947 */ /* 0x010fea000383ffff */
[----:B------:R-:W-:Y:S05]  /*11230*/  BRA `(.L_x_418) ;  /* 0xffffff5000ec7947 */ /* 0x000fea000383ffff */
.L_x_455:
[----:B------:R-:W1:Y:S01]  /*11240*/  S2R R4, SR_TID.X ;  /* 0x0000000000047919 */ /* 0x000e620000002100 */
[----:B------:R-:W-:Y:S01]  /*11250*/  BSSY B0, `(.L_x_576) ;  /* 0x000000a000007945 */ /* 0x000fe20003800000 */
[----:B0-----:R-:W-:Y:S02]  /*11260*/  IMAD.MOV.U32 R12, RZ, RZ, RZ ;  /* 0x000000ffff0c7224 */ /* 0x001fe400078e00ff */
[----:B------:R-:W-:Y:S02]  /*11270*/  IMAD.MOV.U32 R11, RZ, RZ, 0x1f ;  /* 0x0000001fff0b7424 */ /* 0x000fe400078e00ff */
[----:B------:R-:W-:Y:S01]  /*11280*/  IMAD.MOV.U32 R15, RZ, RZ, -0x1 ;  /* 0xffffffffff0f7424 */ /* 0x000fe200078e00ff */
[----:B-1----:R-:W-:-:S04]  /*11290*/  SHF.R.U32.HI R4, RZ, 0x5, R4 ;  /* 0x00000005ff047819 */ /* 0x002fc80000011604 */
[----:B------:R-:W-:-:S05]  /*112a0*/  LOP3.LUT R4, R4, 0x3, RZ, 0xc0, !PT ;  /* 0x0000000304047812 */ /* 0x000fca00078ec0ff */
[----:B------:R-:W-:-:S07]  /*112b0*/  IMAD.MOV.U32 R13, RZ, RZ, R4 ;  /* 0x000000ffff0d7224 */ /* 0x000fce00078e0004 */
[----:B------:R-:W-:Y:S05]  /*112c0*/  WARPSYNC.COLLECTIVE R15, `(.L_x_577) ;  /* 0x000000000f087348 */ /* 0x000fea0003c00000 */
[----:B------:R0:W1:Y:S02]  /*112d0*/  SHFL.IDX P6, R14, R13, R12, R11 ;  /* 0x0000000c0d0e7389 */ /* 0x00006400000c000b */
[----:B01----:R-:W-:Y:S01]  /*112e0*/  ENDCOLLECTIVE ;  /* 0x000000000000791b */ /* 0x003fe20003800000 */
.L_x_577:
[----:B------:R-:W-:Y:S05]  /*112f0*/  BSYNC B0 ;  /* 0x0000000000007941 */ /* 0x000fea0003800000 */
.L_x_576:
[----:B------:R-:W-:Y:S05]  /*11300*/  BRA `(.L_x_578) ;  /* 0xffffffa4009c7947 */ /* 0x000fea000383ffff */
.L_x_457:
[----:B------:R-:W-:Y:S01]  /*11310*/  BSSY B0, `(.L_x_579) ;  /* 0x0000006000007945 */ /* 0x000fe20003800000 */
[----:B------:R-:W-:-:S07]  /*11320*/  IMAD.MOV.U32 R15, RZ, RZ, -0x1 ;  /* 0xffffffffff0f7424 */ /* 0x000fce00078e00ff */
[----:B012---:R-:W-:Y:S05]  /*11330*/  WARPSYNC.COLLECTIVE R15, `(.L_x_580) ;  /* 0x000000000f0c7348 */ /* 0x007fea0003c00000 */
[----:B------:R-:W-:Y:S02]  /*11340*/  ELECT P6, UR62, PT ;  /* 0x00000000003e782f */ /* 0x000fe400038c0000 */
[----:B------:R-:W-:Y:S01]  /*11350*/  MOV R14, UR62 ;  /* 0x0000003e000e7c02 */ /* 0x000fe20008000f00 */
[----:B012---:R-:W-:Y:S10]  /*11360*/  ENDCOLLECTIVE ;  /* 0x000000000000791b */ /* 0x007ff40003800000 */
.L_x_580:
[----:B------:R-:W-:Y:S05]  /*11370*/  BSYNC B0 ;  /* 0x0000000000007941 */ /* 0x000fea0003800000 */
.L_x_579:
[----:B------:R-:W-:Y:S05]  /*11380*/  BRA `(.L_x_581) ;  /* 0xffffffa400a07947 */ /* 0x000fea000383ffff */
.L_x_459:
[----:B--2---:R2:W3:Y:S02]  /*11390*/  SYNCS.PHASECHK.TRANS64.TRYWAIT P0, [R0+URZ+0x28c40], R2 ;  /* 0x028c4002000075a7 */ /* 0x0044e4000800017f */
[----:B---3--:R-:W-:Y:S05]  /*113a0*/  @!P0 NANOSLEEP.SYNCS 0x989680 ;  /* 0x009896800000895d */ /* 0x008fea0003900000 */
[----:B------:R-:W3:Y:S02]  /*113b0*/  @!P0 SYNCS.PHASECHK.TRANS64 P0, [R0+URZ+0x28c40], R2 ;  /* 0x028c4002000085a7 */ /* 0x000ee4000800007f */
[----:B---3--:R-:W-:Y:S05]  /*113c0*/  @!P0 BRA `(.L_x_459) ;  /* 0xfffffffc00f08947 */ /* 0x008fea000383ffff */
[----:B------:R-:W-:Y:S05]  /*113d0*/  BRA `(.L_x_582) ;  /* 0xffffffa8000c7947 */ /* 0x000fea000383ffff */
.L_x_463:
[----:B------:R-:W2:Y:S01]  /*113e0*/  LDL.LU R11, [R1+0x38] ;  /* 0x00003800010b7983 */ /* 0x000ea20000300800 */
[----:B------:R-:W-:Y:S02]  /*113f0*/  IMAD.MOV.U32 R13, RZ, RZ, R2 ;  /* 0x000000ffff0d7224 */ /* 0x000fe400078e0002 */
[----:B------:R-:W-:Y:S02]  /*11400*/  IMAD.MOV.U32 R12, RZ, RZ, RZ ;  /* 0x000000ffff0c7224 */ /* 0x000fe400078e00ff */
[----:B------:R-:W-:Y:S02]  /*11410*/  IMAD.MOV.U32 R15, RZ, RZ, -0x1 ;  /* 0xffffffffff0f7424 */ /* 0x000fe400078e00ff */
[----:B------:R-:W-:Y:S02]  /*11420*/  IMAD R17, R17, 0x40, R8 ;  /* 0x0000004011117824 */ /* 0x000fe400078e0208 */
[----:B--2---:R-:W-:Y:S02]  /*11430*/  IMAD R0, R11, R7, RZ ;  /* 0x000000070b007224 */ /* 0x004fe400078e02ff */
[----:B------:R-:W-:-:S02]  /*11440*/  IMAD.MOV.U32 R11, RZ, RZ, 0x181f ;  /* 0x0000181fff0b7424 */ /* 0x000fc400078e00ff */
[C---:B------:R-:W-:Y:S01]  /*11450*/  VIADD R7, R17.reuse, 0x10 ;  /* 0x0000001011077836 */ /* 0x040fe20000000000 */
[----:B------:R-:W-:-:S13]  /*11460*/  ISETP.GE.AND P1, PT, R17, R0, PT ;  /* 0x000000001100720c */ /* 0x000fda0003f26270 */
[----:B-----5:R-:W-:Y:S05]  /*11470*/  WARPSYNC.COLLECTIVE R15, `(.L_x_583) ;  /* 0x000000000f087348 */ /* 0x020fea0003c00000 */
[----:B------:R0:W1:Y:S02]  /*11480*/  SHFL.IDX P6, R14, R13, R12, R11 ;  /* 0x0000000c0d0e7389 */ /* 0x00006400000c000b */
[----:B01---5:R-:W-:Y:S01]  /*11490*/  ENDCOLLECTIVE ;  /* 0x000000000000791b */ /* 0x023fe20003800000 */
.L_x_583:
[----:B------:R-:W-:Y:S02]  /*114a0*/  IMAD.MOV.U32 R13, RZ, RZ, R3 ;  /* 0x000000ffff0d7224 */ /* 0x000fe400078e0003 */
[----:B------:R-:W-:-:S07]  /*114b0*/  IMAD.MOV.U32 R4, RZ, RZ, R14 ;  /* 0x000000ffff047224 */ /* 0x000fce00078e000e */
[----:B------:R-:W-:Y:S05]  /*114c0*/  WARPSYNC.COLLECTIVE R15, `(.L_x_584) ;  /* 0x000000000f087348 */ /* 0x000fea0003c00000 */
[----:B------:R0:W1:Y:S02]  /*114d0*/  SHFL.IDX P6, R14, R13, R12, R11 ;  /* 0x0000000c0d0e7389 */ /* 0x00006400000c000b */
[----:B01----:R-:W-:Y:S01]  /*114e0*/  ENDCOLLECTIVE ;  /* 0x000000000000791b */ /* 0x003fe20003800000 */
.L_x_584:
[----:B------:R-:W-:Y:S02]  /*114f0*/  IMAD.MOV.U32 R13, RZ, RZ, R2 ;  /* 0x000000ffff0d7224 */ /* 0x000fe400078e0002 */
[----:B------:R-:W-:Y:S02]  /*11500*/  IMAD.MOV.U32 R12, RZ, RZ, 0x1 ;  /* 0x00000001ff0c7424 */ /* 0x000fe400078e00ff */
[----:B------:R-:W-:-:S07]  /*11510*/  IMAD.MOV.U32 R5, RZ, RZ, R14 ;  /* 0x000000ffff057224 */ /* 0x000fce00078e000e */
[----:B------:R-:W-:Y:S05]  /*11520*/  WARPSYNC.COLLECTIVE R15, `(.L_x_585) ;  /* 0x000000000f087348 */ /* 0x000fea0003c00000 */
[----:B------:R0:W1:Y:S02]  /*11530*/  SHFL.IDX P6, R14, R13, R12, R11 ;  /* 0x0000000c0d0e7389 */ /* 0x00006400000c000b */
[----:B01----:R-:W-:Y:S01]  /*11540*/  ENDCOLLECTIVE ;  /* 0x000000000000791b */ /* 0x003fe20003800000 */
.L_x_585:
        /* <DEDUP_REMOVED lines=10> */
.L_x_586:
        /* <DEDUP_REMOVED lines=11> */
.L_x_587:
        /* <DEDUP_REMOVED lines=10> */
.L_x_588:
[----:B------:R-:W-:Y:S01]  /*11740*/  @!PT LDS RZ, [RZ] ;  /* 0x00000000fffff984 */ /* 0x000fe20000000800 */
[----:B------:R-:W-:Y:S01]  /*11750*/  @!PT LDS RZ, [RZ] ;  /* 0x00000000fffff984 */ /* 0x000fe20000000800 */
[----:B------:R-:W-:Y:S01]  /*11760*/  @!PT LDS RZ, [RZ] ;  /* 0x00000000fffff984 */ /* 0x000fe20000000800 */
[----:B------:R0:W-:Y:S01]  /*11770*/  @!P1 LDGSTS.E.BYPASS.LTC128B.128 [R9+0x20c00], desc[UR40][R4.64], !P0 ;  /* 0x20c0000004099fae */ /* 0x0001e2000c101d68 */
[----:B------:R-:W-:Y:S02]  /*11780*/  IMAD.MOV.U32 R13, RZ, RZ, R2 ;  /* 0x000000ffff0d7224 */ /* 0x000fe400078e0002 */
[----:B0-----:R-:W-:Y:S02]  /*11790*/  VIADD R4, R17, 0x20 ;  /* 0x0000002011047836 */ /* 0x001fe40000000000 */
[----:B------:R-:W-:-:S03]  /*117a0*/  IMAD.MOV.U32 R12, RZ, RZ, 0x3 ;  /* 0x00000003ff0c7424 */ /* 0x000fc600078e00ff */
[----:B------:R-:W-:Y:S01]  /*117b0*/  ISETP.GE.AND P1, PT, R4, R0, PT ;  /* 0x000000000400720c */ /* 0x000fe20003f26270 */
[----:B------:R-:W-:-:S12]  /*117c0*/  IMAD.MOV.U32 R4, RZ, RZ, R14 ;  /* 0x000000ffff047224 */ /* 0x000fd800078e000e */
[----:B------:R-:W-:Y:S05]  /*117d0*/  WARPSYNC.COLLECTIVE R15, `(.L_x_589) ;  /* 0x000000000f087348 */ /* 0x000fea0003c00000 */
[----:B------:R0:W1:Y:S02]  /*117e0*/  SHFL.IDX P6, R14, R13, R12, R11 ;  /* 0x0000000c0d0e7389 */ /* 0x00006400000c000b */
[----:B01----:R-:W-:Y:S01]  /*117f0*/  ENDCOLLECTIVE ;  /* 0x000000000000791b */ /* 0x003fe20003800000 */
.L_x_589:
[----:B------:R-:W-:-:S05]  /*11800*/  @!P1 LEA R5, P2, R10, R4, 0x1 ;  /* 0x000000040a059211 */ /* 0x000fca00078408ff */
[----:B------:R-:W-:Y:S02]  /*11810*/  @!P1 IMAD.X R4, RZ, RZ, R6, P2 ;  /* 0x000000ffff049224 */ /* 0x000fe400010e0606 */
[----:B------:R-:W-:-:S03]  /*11820*/  IMAD.MOV.U32 R13, RZ, RZ, R3 ;  /* 0x000000ffff0d7224 */ /* 0x000fc600078e0003 */
[----:B------:R-:W-:-:S04]  /*11830*/  @!P1 LOP3.LUT R5, R5, R4, RZ, 0x3c, !PT ;  /* 0x0000000405059212 */ /* 0x000fc800078e3cff */
        /* <DEDUP_REMOVED lines=10> */
.L_x_590:
[----:B------:R-:W-:Y:S01]  /*118e0*/  IMAD.MOV.U32 R3, RZ, RZ, R14 ;  /* 0x000000ffff037224 */ /* 0x000fe200078e000e */
[----:B------:R-:W-:Y:S06]  /*118f0*/  BRA `(.L_x_591) ;  /* 0xffffffac00707947 */ /* 0x000fec000383ffff */
.L_x_466:
[----:B0-----:R-:W2:Y:S02]  /*11900*/  LDL R2, [R1+0x4] ;  /* 0x0000040001027983 */ /* 0x001ea40000100800 */
[----:B--2---:R0:W1:Y:S02]  /*11910*/  SYNCS.PHASECHK.TRANS64.TRYWAIT P0, [R2+URZ+0x28c20], R0 ;  /* 0x028c2000020075a7 */ /* 0x004064000800017f */
[----:B-1----:R-:W-:Y:S05]  /*11920*/  @!P0 NANOSLEEP.SYNCS 0x989680 ;  /* 0x009896800000895d */ /* 0x002fea0003900000 */
[----:B------:R-:W1:Y:S02]  /*11930*/  @!P0 SYNCS.PHASECHK.TRANS64 P0, [R2+URZ+0x28c20], R0 ;  /* 0x028c2000020085a7 */ /* 0x000e64000800007f */
[----:B-1----:R-:W-:Y:S05]  /*11940*/  @!P0 BRA `(.L_x_466) ;  /* 0xfffffffc00ec8947 */ /* 0x002fea000383ffff */
[----:B------:R-:W-:Y:S05]  /*11950*/  BRA `(.L_x_592) ;  /* 0xffffffac00d07947 */ /* 0x000fea000383ffff */
.L_x_470:
[----:B0-----:R0:W1:Y:S02]  /*11960*/  SYNCS.PHASECHK.TRANS64.TRYWAIT P0, [R3+URZ+0x28c60], R0 ;  /* 0x028c6000030075a7 */ /* 0x001064000800017f */
[----:B-1----:R-:W-:Y:S05]  /*11970*/  @!P0 NANOSLEEP.SYNCS 0x989680 ;  /* 0x009896800000895d */ /* 0x002fea0003900000 */
[----:B------:R-:W1:Y:S02]  /*11980*/  @!P0 SYNCS.PHASECHK.TRANS64 P0, [R3+URZ+0x28c60], R0 ;  /* 0x028c6000030085a7 */ /* 0x000e64000800007f */
[----:B-1----:R-:W-:Y:S05]  /*11990*/  @!P0 BRA `(.L_x_470) ;  /* 0xfffffffc00f08947 */ /* 0x002fea000383ffff */
[----:B------:R-:W-:Y:S05]  /*119a0*/  BRA `(.L_x_593) ;  /* 0xffffffb000007947 */ /* 0x000fea000383ffff */
.L_x_489:
[----:B-1----:R1:W2:Y:S02]  /*119b0*/  SYNCS.PHASECHK.TRANS64.TRYWAIT P0, [R3+URZ+0x28c40], R2 ;  /* 0x028c4002030075a7 */ /* 0x0022a4000800017f */
[----:B--2---:R-:W-:Y:S05]  /*119c0*/  @!P0 NANOSLEEP.SYNCS 0x989680 ;  /* 0x009896800000895d */ /* 0x004fea0003900000 */
[----:B------:R-:W2:Y:S02]  /*119d0*/  @!P0 SYNCS.PHASECHK.TRANS64 P0, [R3+URZ+0x28c40], R2 ;  /* 0x028c4002030085a7 */ /* 0x000ea4000800007f */
[----:B--2---:R-:W-:Y:S05]  /*119e0*/  @!P0 BRA `(.L_x_489) ;  /* 0xfffffffc00f08947 */ /* 0x004fea000383ffff */
[----:B------:R-:W-:Y:S05]  /*119f0*/  BRA `(.L_x_594) ;  /* 0xffffffbc00307947 */ /* 0x000fea000383ffff */
.L_x_494:
[----:B0-----:R0:W2:Y:S02]  /*11a00*/  SYNCS.PHASECHK.TRANS64.TRYWAIT P0, [R3+URZ+0x28c60], R2 ;  /* 0x028c6002030075a7 */ /* 0x0010a4000800017f */
[----:B--2---:R-:W-:Y:S05]  /*11a10*/  @!P0 NANOSLEEP.SYNCS 0x989680 ;  /* 0x009896800000895d */ /* 0x004fea0003900000 */
[----:B------:R-:W2:Y:S02]  /*11a20*/  @!P0 SYNCS.PHASECHK.TRANS64 P0, [R3+URZ+0x28c60], R2 ;  /* 0x028c6002030085a7 */ /* 0x000ea4000800007f */
[----:B--2---:R-:W-:Y:S05]  /*11a30*/  @!P0 BRA `(.L_x_494) ;  /* 0xfffffffc00f08947 */ /* 0x004fea000383ffff */
[----:B------:R-:W-:Y:S05]  /*11a40*/  BRA `(.L_x_595) ;  /* 0xffffffbc00b87947 */ /* 0x000fea000383ffff */
.L_x_509:
[----:B0-----:R0:W1:Y:S02]  /*11a50*/  SYNCS.PHASECHK.TRANS64.TRYWAIT P0, [R4+URZ+0x28c40], R2 ;  /* 0x028c4002040075a7 */ /* 0x001064000800017f */
[----:B-1----:R-:W-:Y:S05]  /*11a60*/  @!P0 NANOSLEEP.SYNCS 0x989680 ;  /* 0x009896800000895d */ /* 0x002fea0003900000 */
[----:B------:R-:W1:Y:S02]  /*11a70*/  @!P0 SYNCS.PHASECHK.TRANS64 P0, [R4+URZ+0x28c40], R2 ;  /* 0x028c4002040085a7 */ /* 0x000e64000800007f */
[----:B-1----:R-:W-:Y:S05]  /*11a80*/  @!P0 BRA `(.L_x_509) ;  /* 0xfffffffc00f08947 */ /* 0x002fea000383ffff */
[----:B------:R-:W-:Y:S05]  /*11a90*/  BRA `(.L_x_596) ;  /* 0xffffffc800c87947 */ /* 0x000fea000383ffff */
.L_x_514:
[----:B-1----:R1:W2:Y:S02]  /*11aa0*/  SYNCS.PHASECHK.TRANS64.TRYWAIT P0, [R4+URZ+0x28c60], R2 ;  /* 0x028c6002040075a7 */ /* 0x0022a4000800017f */
[----:B--2---:R-:W-:Y:S05]  /*11ab0*/  @!P0 NANOSLEEP.SYNCS 0x989680 ;  /* 0x009896800000895d */ /* 0x004fea0003900000 */
[----:B------:R-:W2:Y:S02]  /*11ac0*/  @!P0 SYNCS.PHASECHK.TRANS64 P0, [R4+URZ+0x28c60], R2 ;  /* 0x028c6002040085a7 */ /* 0x000ea4000800007f */
[----:B--2---:R-:W-:Y:S05]  /*11ad0*/  @!P0 BRA `(.L_x_514) ;  /* 0xfffffffc00f08947 */ /* 0x004fea000383ffff */
[----:B------:R-:W-:Y:S05]  /*11ae0*/  BRA `(.L_x_597) ;  /* 0xffffffcc004c7947 */ /* 0x000fea000383ffff */
.L_x_529:
[----:B-1----:R1:W2:Y:S02]  /*11af0*/  SYNCS.PHASECHK.TRANS64.TRYWAIT P0, [R4+URZ+0x28c40], R2 ;  /* 0x028c4002040075a7 */ /* 0x0022a4000800017f */
[----:B--2---:R-:W-:Y:S05]  /*11b00*/  @!P0 NANOSLEEP.SYNCS 0x989680 ;  /* 0x009896800000895d */ /* 0x004fea0003900000 */
[----:B------:R-:W2:Y:S02]  /*11b10*/  @!P0 SYNCS.PHASECHK.TRANS64 P0, [R4+URZ+0x28c40], R2 ;  /* 0x028c4002040085a7 */ /* 0x000ea4000800007f */
[----:B--2---:R-:W-:Y:S05]  /*11b20*/  @!P0 BRA `(.L_x_529) ;  /* 0xfffffffc00f08947 */ /* 0x004fea000383ffff */
[----:B------:R-:W-:Y:S05]  /*11b30*/  BRA `(.L_x_598) ;  /* 0xffffffd800387947 */ /* 0x000fea000383ffff */
.L_x_534:
[----:B0-----:R0:W2:Y:S02]  /*11b40*/  SYNCS.PHASECHK.TRANS64.TRYWAIT P0, [R4+URZ+0x28c60], R2 ;  /* 0x028c6002040075a7 */ /* 0x0010a4000800017f */
[----:B--2---:R-:W-:Y:S05]  /*11b50*/  @!P0 NANOSLEEP.SYNCS 0x989680 ;  /* 0x009896800000895d */ /* 0x004fea0003900000 */
[----:B------:R-:W2:Y:S02]  /*11b60*/  @!P0 SYNCS.PHASECHK.TRANS64 P0, [R4+URZ+0x28c60], R2 ;  /* 0x028c6002040085a7 */ /* 0x000ea4000800007f */
[----:B--2---:R-:W-:Y:S05]  /*11b70*/  @!P0 BRA `(.L_x_534) ;  /* 0xfffffffc00f08947 */ /* 0x004fea000383ffff */
[----:B------:R-:W-:Y:S05]  /*11b80*/  BRA `(.L_x_599) ;  /* 0xffffffd800c07947 */ /* 0x000fea000383ffff */
.L_x_550:
[----:B------:R-:W-:Y:S01]  /*11b90*/  BSSY B0, `(.L_x_600) ;  /* 0x0000008000007945 */ /* 0x000fe20003800000 */
[----:B------:R-:W-:Y:S02]  /*11ba0*/  IMAD.MOV.U32 R13, RZ, RZ, R16 ;  /* 0x000000ffff0d7224 */ /* 0x000fe400078e0010 */
[----:B0-----:R-:W-:Y:S02]  /*11bb0*/  IMAD.MOV.U32 R12, RZ, RZ, RZ ;  /* 0x000000ffff0c7224 */ /* 0x001fe400078e00ff */
[----:B------:R-:W-:Y:S02]  /*11bc0*/  IMAD.MOV.U32 R11, RZ, RZ, 0x1f ;  /* 0x0000001fff0b7424 */ /* 0x000fe400078e00ff */
[----:B------:R-:W-:-:S07]  /*11bd0*/  IMAD.MOV.U32 R15, RZ, RZ, -0x1 ;  /* 0xffffffffff0f7424 */ /* 0x000fce00078e00ff */
[----:B-1---5:R-:W-:Y:S05]  /*11be0*/  WARPSYNC.COLLECTIVE R15, `(.L_x_601) ;  /* 0x000000000f087348 */ /* 0x022fea0003c00000 */
[----:B------:R0:W2:Y:S02]  /*11bf0*/  SHFL.IDX P6, R14, R13, R12, R11 ;  /* 0x0000000c0d0e7389 */ /* 0x0000a400000c000b */
[----:B012--5:R-:W-:Y:S01]  /*11c00*/  ENDCOLLECTIVE ;  /* 0x000000000000791b */ /* 0x027fe20003800000 */
.L_x_601:
[----:B------:R-:W-:Y:S05]  /*11c10*/  BSYNC B0 ;  /* 0x0000000000007941 */ /* 0x000fea0003800000 */
.L_x_600:
[----:B------:R-:W-:Y:S02]  /*11c20*/  IMAD.MOV.U32 R13, RZ, RZ, R16 ;  /* 0x000000ffff0d7224 */ /* 0x000fe400078e0010 */
[----:B------:R-:W-:Y:S02]  /*11c30*/  IMAD.MOV.U32 R12, RZ, RZ, 0x1 ;  /* 0x00000001ff0c7424 */ /* 0x000fe400078e00ff */
[----:B------:R-:W-:Y:S02]  /*11c40*/  IMAD.MOV.U32 R11, RZ, RZ, 0x1f ;  /* 0x0000001fff0b7424 */ /* 0x000fe400078e00ff */
[----:B------:R-:W-:Y:S02]  /*11c50*/  IMAD.MOV.U32 R15, RZ, RZ, -0x1 ;  /* 0xffffffffff0f7424 */ /* 0x000fe400078e00ff */
[----:B------:R-:W-:Y:S02]  /*11c60*/  IMAD.IADD R5, R19, 0x1, R6 ;  /* 0x0000000113057824 */ /* 0x000fe400078e0206 */
[----:B------:R-:W-:-:S07]  /*11c70*/  IMAD.MOV.U32 R0, RZ, RZ, R14 ;  /* 0x000000ffff007224 */ /* 0x000fce00078e000e */
[----:B------:R-:W-:Y:S05]  /*11c80*/  WARPSYNC.COLLECTIVE R15, `(.L_x_602) ;  /* 0x000000000f087348 */ /* 0x000fea0003c00000 */
[----:B------:R0:W1:Y:S02]  /*11c90*/  SHFL.IDX P6, R14, R13, R12, R11 ;  /* 0x0000000c0d0e7389 */ /* 0x00006400000c000b */
[----:B01----:R-:W-:Y:S01]  /*11ca0*/  ENDCOLLECTIVE ;  /* 0x000000000000791b */ /* 0x003fe20003800000 */
.L_x_602:
[----:B------:R-:W-:Y:S02]  /*11cb0*/  ULDC UR4, c[0x0][0xc3c] ;  /* 0x00030f0000047ab9 */ /* 0x000fe40000000800 */
[----:B------:R-:W-:-:S13]  /*11cc0*/  ISETP.GE.OR P1, PT, R5, UR4, !P0 ;  /* 0x0000000405007c0c */ /* 0x000fda000c726670 */
[----:B------:R-:W0:Y:S01]  /*11cd0*/  @!P1 LDC.64 R2, c[0x0][0xc80] ;  /* 0x00032000ff029b82 */ /* 0x000e220000000a00 */
[----:B------:R-:W-:Y:S02]  /*11ce0*/  IMAD.MOV.U32 R11, RZ, RZ, RZ ;  /* 0x000000ffff0b7224 */ /* 0x000fe400078e00ff */
[----:B------:R-:W-:Y:S02]  /*11cf0*/  IMAD.MOV.U32 R4, RZ, RZ, R14 ;  /* 0x000000ffff047224 */ /* 0x000fe400078e000e */
[----:B0-----:R-:W-:-:S06]  /*11d00*/  @!P1 IMAD.WIDE R2, R5, 0x4, R2 ;  /* 0x0000000405029825 */ /* 0x001fcc00078e0202 */
[----:B------:R0:W2:Y:S01]  /*11d10*/  @!P1 LDG.E R3, desc[UR40][R2.64] ;  /* 0x0000002802039981 */ /* 0x0000a2000c1e1900 */
[C---:B------:R-:W-:Y:S02]  /*11d20*/  ISETP.GE.U32.AND P2, PT, R6.reuse, 0x2, PT ;  /* 0x000000020600780c */ /* 0x040fe40003f46070 */
[C---:B------:R-:W-:Y:S02]  /*11d30*/  ISETP.GE.U32.AND P3, PT, R6.reuse, 0x4, PT ;  /* 0x000000040600780c */ /* 0x040fe40003f66070 */
[C---:B------:R-:W-:Y:S02]  /*11d40*/  ISETP.GE.U32.AND P4, PT, R6.reuse, 0x8, PT ;  /* 0x000000080600780c */ /* 0x040fe40003f86070 */
[C---:B------:R-:W-:Y:S01]  /*11d50*/  ISETP.GE.U32.AND P5, PT, R6.reuse, 0x10, PT ;  /* 0x000000100600780c */ /* 0x040fe20003fa6070 */
[----:B0-----:R-:W-:Y:S02]  /*11d60*/  IMAD.MOV.U32 R2, RZ, RZ, RZ ;  /* 0x000000ffff027224 */ /* 0x001fe400078e00ff */
[----:B--2---:R-:W-:Y:S01]  /*11d70*/  @!P1 IMAD.MOV.U32 R2, RZ, RZ, R3 ;  /* 0x000000ffff029224 */ /* 0x004fe200078e0003 */
[----:B------:R-:W-:-:S03]  /*11d80*/  ISETP.NE.AND P1, PT, R6, RZ, PT ;  /* 0x000000ff0600720c */ /* 0x000fc60003f25270 */
[----:B------:R-:W-:-:S10]  /*11d90*/  IMAD.MOV.U32 R13, RZ, RZ, R2 ;  /* 0x000000ffff0d7224 */ /* 0x000fd400078e0002 */
[----:B------:R-:W-:Y:S05]  /*11da0*/  WARPSYNC.COLLECTIVE R15, `(.L_x_603) ;  /* 0x000000000f087348 */ /* 0x000fea0003c00000 */
[----:B------:R0:W1:Y:S02]  /*11db0*/  SHFL.UP P6, R14, R13, R12, R11 ;  /* 0x0400000c0d0e7389 */ /* 0x00006400000c000b */
[----:B01----:R-:W-:Y:S01]  /*11dc0*/  ENDCOLLECTIVE ;  /* 0x000000000000791b */ /* 0x003fe20003800000 */
.L_x_603:
[----:B------:R-:W-:Y:S01]  /*11dd0*/  IMAD.MOV.U32 R12, RZ, RZ, 0x2 ;  /* 0x00000002ff0c7424 */ /* 0x000fe200078e00ff */
[----:B------:R-:W-:-:S05]  /*11de0*/  SEL R5, R14, RZ, P1 ;  /* 0x000000ff0e057207 */ /* 0x000fca0000800000 */
[----:B------:R-:W-:-:S04]  /*11df0*/  IMAD.IADD R3, R2, 0x1, R5 ;  /* 0x0000000102037824 */ /* 0x000fc800078e0205 */
[----:B------:R-:W-:-:S07]  /*11e00*/  IMAD.MOV.U32 R13, RZ, RZ, R3 ;  /* 0x000000ffff0d7224 */ /* 0x000fce00078e0003 */
[----:B------:R-:W-:Y:S05]  /*11e10*/  WARPSYNC.COLLECTIVE R15, `(.L_x_604) ;  /* 0x000000000f087348 */ /* 0x000fea0003c00000 */
[----:B------:R0:W1:Y:S02]  /*11e20*/  SHFL.UP P6, R14, R13, R12, R11 ;  /* 0x0400000c0d0e7389 */ /* 0x00006400000c000b */
[----:B01----:R-:W-:Y:S01]  /*11e30*/  ENDCOLLECTIVE ;  /* 0x000000000000791b */ /* 0x003fe20003800000 */
.L_x_604:
[----:B------:R-:W-:Y:S01]  /*11e40*/  IMAD.MOV.U32 R12, RZ, RZ, 0x4 ;  /* 0x00000004ff0c7424 */ /* 0x000fe200078e00ff */
[----:B------:R-:W-:-:S05]  /*11e50*/  SEL R14, R14, RZ, P2 ;  /* 0x000000ff0e0e7207 */ /* 0x000fca0001000000 */
[----:B------:R-:W-:-:S04]  /*11e60*/  IMAD.IADD R3, R3, 0x1, R14 ;  /* 0x0000000103037824 */ /* 0x000fc800078e020e */
[----:B------:R-:W-:-:S07]  /*11e70*/  IMAD.MOV.U32 R13, RZ, RZ, R3 ;  /* 0x000000ffff0d7224 */ /* 0x000fce00078e0003 */
[----:B------:R-:W-:Y:S05]  /*11e80*/  WARPSYNC.COLLECTIVE R15, `(.L_x_605) ;  /* 0x000000000f087348 */ /* 0x000fea0003c00000 */
[----:B------:R0:W1:Y:S02]  /*11e90*/  SHFL.UP P6, R14, R13, R12, R11 ;  /* 0x0400000c0d0e7389 */ /* 0x00006400000c000b */
[----:B01----:R-:W-:Y:S01]  /*11ea0*/  ENDCOLLECTIVE ;  /* 0x000000000000791b */ /* 0x003fe20003800000 */
.L_x_605:
[----:B------:R-:W-:Y:S01]  /*11eb0*/  IMAD.MOV.U32 R12, RZ, RZ, 0x8 ;  /* 0x00000008ff0c7424 */ /* 0x000fe200078e00ff */
[----:B------:R-:W-:-:S05]  /*11ec0*/  SEL R14, R14, RZ, P3 ;  /* 0x000000ff0e0e7207 */ /* 0x000fca0001800000 */
[----:B------:R-:W-:-:S04]  /*11ed0*/  IMAD.IADD R3, R3, 0x1, R14 ;  /* 0x0000000103037824 */ /* 0x000fc800078e020e */
[----:B------:R-:W-:-:S07]  /*11ee0*/  IMAD.MOV.U32 R13, RZ, RZ, R3 ;  /* 0x000000ffff0d7224 */ /* 0x000fce00078e0003 */
[----:B------:R-:W-:Y:S05]  /*11ef0*/  WARPSYNC.COLLECTIVE R15, `(.L_x_606) ;  /* 0x000000000f087348 */ /* 0x000fea0003c00000 */
[----:B------:R0:W1:Y:S02]  /*11f00*/  SHFL.UP P6, R14, R13, R12, R11 ;  /* 0x0400000c0d0e7389 */ /* 0x00006400000c000b */
[----:B01----:R-:W-:Y:S01]  /*11f10*/  ENDCOLLECTIVE ;  /* 0x000000000000791b */ /* 0x003fe20003800000 */
.L_x_606:
[----:B------:R-:W-:Y:S01]  /*11f20*/  IMAD.MOV.U32 R12, RZ, RZ, 0x10 ;  /* 0x00000010ff0c7424 */ /* 0x000fe200078e00ff */
[----:B------:R-:W-:-:S05]  /*11f30*/  SEL R14, R14, RZ, P4 ;  /* 0x000000ff0e0e7207 */ /* 0x000fca0002000000 */
[----:B------:R-:W-:-:S04]  /*11f40*/  IMAD.IADD R3, R3, 0x1, R14 ;  /* 0x0000000103037824 */ /* 0x000fc800078e020e */
[----:B------:R-:W-:-:S07]  /*11f50*/  IMAD.MOV.U32 R13, RZ, RZ, R3 ;  /* 0x000000ffff0d7224 */ /* 0x000fce00078e0003 */
[----:B------:R-:W-:Y:S05]  /*11f60*/  WARPSYNC.COLLECTIVE R15, `(.L_x_607) ;  /* 0x000000000f087348 */ /* 0x000fea0003c00000 */
[----:B------:R0:W1:Y:S02]  /*11f70*/  SHFL.UP P6, R14, R13, R12, R11 ;  /* 0x0400000c0d0e7389 */ /* 0x00006400000c000b */
[----:B01----:R-:W-:Y:S01]  /*11f80*/  ENDCOLLECTIVE ;  /* 0x000000000000791b */ /* 0x003fe20003800000 */
.L_x_607:
[----:B------:R-:W-:Y:S02]  /*11f90*/  IMAD.MOV.U32 R12, RZ, RZ, 0x1f ;  /* 0x0000001fff0c7424 */ /* 0x000fe400078e00ff */
[----:B------:R-:W-:Y:S01]  /*11fa0*/  IMAD.MOV.U32 R11, RZ, RZ, 0x1f ;  /* 0x0000001fff0b7424 */ /* 0x000fe200078e00ff */
[----:B------:R-:W-:-:S05]  /*11fb0*/  SEL R14, R14, RZ, P5 ;  /* 0x000000ff0e0e7207 */ /* 0x000fca0002800000 */
[----:B------:R-:W-:-:S04]  /*11fc0*/  IMAD.IADD R3, R3, 0x1, R14 ;  /* 0x0000000103037824 */ /* 0x000fc800078e020e */
[----:B------:R-:W-:-:S07]  /*11fd0*/  IMAD.MOV.U32 R13, RZ, RZ, R3 ;  /* 0x000000ffff0d7224 */ /* 0x000fce00078e0003 */
[----:B------:R-:W-:Y:S05]  /*11fe0*/  WARPSYNC.COLLECTIVE R15, `(.L_x_608) ;  /* 0x000000000f087348 */ /* 0x000fea0003c00000 */
[----:B------:R0:W1:Y:S02]  /*11ff0*/  SHFL.IDX P6, R14, R13, R12, R11 ;  /* 0x0000000c0d0e7389 */ /* 0x00006400000c000b */
[----:B01----:R-:W-:Y:S01]  /*12000*/  ENDCOLLECTIVE ;  /* 0x000000000000791b */ /* 0x003fe20003800000 */
.L_x_608:
[----:B------:R-:W-:Y:S05]  /*12010*/  BRA `(.L_x_609) ;  /* 0xffffffe400307947 */ /* 0x000fea000383ffff */
.L_x_555:
[----:B------:R-:W-:Y:S01]  /*12020*/  BSSY B0, `(.L_x_610) ;  /* 0x0000008000007945 */ /* 0x000fe20003800000 */
[----:B-----5:R-:W-:Y:S02]  /*12030*/  IMAD.MOV.U32 R13, RZ, RZ, R2 ;  /* 0x000000ffff0d7224 */ /* 0x020fe400078e0002 */
[----:B0-----:R-:W-:Y:S02]  /*12040*/  IMAD.MOV.U32 R12, RZ, RZ, 0x1 ;  /* 0x00000001ff0c7424 */ /* 0x001fe400078e00ff */
[----:B------:R-:W-:Y:S02]  /*12050*/  IMAD.MOV.U32 R11, RZ, RZ, RZ ;  /* 0x000000ffff0b7224 */ /* 0x000fe400078e00ff */
[----:B------:R-:W-:-:S07]  /*12060*/  IMAD.MOV.U32 R15, RZ, RZ, -0x1 ;  /* 0xffffffffff0f7424 */ /* 0x000fce00078e00ff */
[----:B-12---:R-:W-:Y:S05]  /*12070*/  WARPSYNC.COLLECTIVE R15, `(.L_x_611) ;  /* 0x000000000f087348 */ /* 0x006fea0003c00000 */
[----:B------:R0:W3:Y:S02]  /*12080*/  SHFL.UP P6, R14, R13, R12, R11 ;  /* 0x0400000c0d0e7389 */ /* 0x0000e400000c000b */
[----:B0123--:R-:W-:Y:S01]  /*12090*/  ENDCOLLECTIVE ;  /* 0x000000000000791b */ /* 0x00ffe20003800000 */
.L_x_611:
[----:B------:R-:W-:Y:S05]  /*120a0*/  BSYNC B0 ;  /* 0x0000000000007941 */ /* 0x000fea0003800000 */
.L_x_610:
[----:B------:R-:W-:Y:S01]  /*120b0*/  SEL R3, R14, RZ, P1 ;  /* 0x000000ff0e037207 */ /* 0x000fe20000800000 */
[----:B------:R-:W-:Y:S02]  /*120c0*/  IMAD.MOV.U32 R12, RZ, RZ, 0x2 ;  /* 0x00000002ff0c7424 */ /* 0x000fe400078e00ff */
[----:B------:R-:W-:Y:S02]  /*120d0*/  IMAD.MOV.U32 R11, RZ, RZ, RZ ;  /* 0x000000ffff0b7224 */ /* 0x000fe400078e00ff */
[----:B------:R-:W-:Y:S02]  /*120e0*/  IMAD.IADD R3, R2, 0x1, R3 ;  /* 0x0000000102037824 */ /* 0x000fe400078e0203 */
[----:B------:R-:W-:Y:S02]  /*120f0*/  IMAD.MOV.U32 R15, RZ, RZ, -0x1 ;  /* 0xffffffffff0f7424 */ /* 0x000fe400078e00ff */
[----:B------:R-:W-:-:S07]  /*12100*/  IMAD.MOV.U32 R13, RZ, RZ, R3 ;  /* 0x000000ffff0d7224 */ /* 0x000fce00078e0003 */
[----:B------:R-:W-:Y:S05]  /*12110*/  WARPSYNC.COLLECTIVE R15, `(.L_x_612) ;  /* 0x000000000f087348 */ /* 0x000fea0003c00000 */
[----:B------:R0:W1:Y:S02]  /*12120*/  SHFL.UP P6, R14, R13, R12, R11 ;  /* 0x0400000c0d0e7389 */ /* 0x00006400000c000b */
[----:B01----:R-:W-:Y:S01]  /*12130*/  ENDCOLLECTIVE ;  /* 0x000000000000791b */ /* 0x003fe20003800000 */
.L_x_612:
[----:B------:R-:W-:Y:S01]  /*12140*/  IMAD.MOV.U32 R12, RZ, RZ, 0x4 ;  /* 0x00000004ff0c7424 */ /* 0x000fe200078e00ff */
[----:B------:R-:W-:-:S05]  /*12150*/  SEL R14, R14, RZ, P2 ;  /* 0x000000ff0e0e7207 */ /* 0x000fca0001000000 */
[----:B------:R-:W-:-:S04]  /*12160*/  IMAD.IADD R3, R3, 0x1, R14 ;  /* 0x0000000103037824 */ /* 0x000fc800078e020e */
[----:B------:R-:W-:-:S07]  /*12170*/  IMAD.MOV.U32 R13, RZ, RZ, R3 ;  /* 0x000000ffff0d7224 */ /* 0x000fce00078e0003 */
[----:B------:R-:W-:Y:S05]  /*12180*/  WARPSYNC.COLLECTIVE R15, `(.L_x_613) ;  /* 0x000000000f087348 */ /* 0x000fea0003c00000 */
[----:B------:R0:W1:Y:S02]  /*12190*/  SHFL.UP P6, R14, R13, R12, R11 ;  /* 0x0400000c0d0e7389 */ /* 0x00006400000c000b */
[----:B01----:R-:W-:Y:S01]  /*121a0*/  ENDCOLLECTIVE ;  /* 0x000000000000791b */ /* 0x003fe20003800000 */
.L_x_613:
[----:B------:R-:W-:Y:S01]  /*121b0*/  IMAD.MOV.U32 R12, RZ, RZ, 0x8 ;  /* 0x00000008ff0c7424 */ /* 0x000fe200078e00ff */
[----:B------:R-:W-:-:S05]  /*121c0*/  SEL R14, R14, RZ, P3 ;  /* 0x000000ff0e0e7207 */ /* 0x000fca0001800000 */
[----:B------:R-:W-:-:S04]  /*121d0*/  IMAD.IADD R3, R3, 0x1, R14 ;  /* 0x0000000103037824 */ /* 0x000fc800078e020e */
[----:B------:R-:W-:-:S07]  /*121e0*/  IMAD.MOV.U32 R13, RZ, RZ, R3 ;  /* 0x000000ffff0d7224 */ /* 0x000fce00078e0003 */
[----:B------:R-:W-:Y:S05]  /*121f0*/  WARPSYNC.COLLECTIVE R15, `(.L_x_614) ;  /* 0x000000000f087348 */ /* 0x000fea0003c00000 */
[----:B------:R0:W1:Y:S02]  /*12200*/  SHFL.UP P6, R14, R13, R12, R11 ;  /* 0x0400000c0d0e7389 */ /* 0x00006400000c000b */
[----:B01----:R-:W-:Y:S01]  /*12210*/  ENDCOLLECTIVE ;  /* 0x000000000000791b */ /* 0x003fe20003800000 */
.L_x_614:
[----:B------:R-:W-:Y:S01]  /*12220*/  IMAD.MOV.U32 R12, RZ, RZ, 0x10 ;  /* 0x00000010ff0c7424 */ /* 0x000fe200078e00ff */
[----:B------:R-:W-:-:S05]  /*12230*/  SEL R14, R14, RZ, P4 ;  /* 0x000000ff0e0e7207 */ /* 0x000fca0002000000 */
[----:B------:R-:W-:-:S04]  /*12240*/  IMAD.IADD R3, R3, 0x1, R14 ;  /* 0x0000000103037824 */ /* 0x000fc800078e020e */
[----:B------:R-:W-:-:S07]  /*12250*/  IMAD.MOV.U32 R13, RZ, RZ, R3 ;  /* 0x000000ffff0d7224 */ /* 0x000fce00078e0003 */
[----:B------:R-:W-:Y:S05]  /*12260*/  WARPSYNC.COLLECTIVE R15, `(.L_x_615) ;  /* 0x000000000f087348 */ /* 0x000fea0003c00000 */
[----:B------:R0:W1:Y:S02]  /*12270*/  SHFL.UP P6, R14, R13, R12, R11 ;  /* 0x0400000c0d0e7389 */ /* 0x00006400000c000b */
[----:B01----:R-:W-:Y:S01]  /*12280*/  ENDCOLLECTIVE ;  /* 0x000000000000791b */ /* 0x003fe20003800000 */
.L_x_615:
        /* <DEDUP_REMOVED lines=8> */
.L_x_616:
[----:B------:R-:W-:Y:S05]  /*12310*/  BRA `(.L_x_617) ;  /* 0xffffffe4000c7947 */ /* 0x000fea000383ffff */
.L_x_557:
[----:B------:R-:W-:Y:S01]  /*12320*/  BSSY B0, `(.L_x_618) ;  /* 0x0000006000007945 */ /* 0x000fe20003800000 */
[----:B------:R-:W-:Y:S01]  /*12330*/  PLOP3.LUT P6, PT, P6, PT, PT, 0x8, 0x0 ;  /* 0x000000000000781c */ /* 0x000fe200037ce170 */
[----:B------:R-:W-:-:S12]  /*12340*/  IMAD.MOV.U32 R15, RZ, RZ, -0x1 ;  /* 0xffffffffff0f7424 */ /* 0x000fd800078e00ff */
[----:B01---5:R-:W-:Y:S05]  /*12350*/  WARPSYNC.COLLECTIVE R15, `(.L_x_619) ;  /* 0x000000000f087348 */ /* 0x023fea0003c00000 */
[----:B------:R-:W-:Y:S01]  /*12360*/  VOTE.ANY R14, PT, P6 ;  /* 0x00000000000e7806 */ /* 0x000fe200030e0100 */
[----:B01---5:R-:W-:Y:S06]  /*12370*/  ENDCOLLECTIVE ;  /* 0x000000000000791b */ /* 0x023fec0003800000 */
.L_x_619:
[----:B------:R-:W-:Y:S05]  /*12380*/  BSYNC B0 ;  /* 0x0000000000007941 */ /* 0x000fea0003800000 */
.L_x_618:
[----:B------:R-:W-:Y:S02]  /*12390*/  IMAD.MOV.U32 R5, RZ, RZ, R14 ;  /* 0x000000ffff057224 */ /* 0x000fe400078e000e */
[----:B------:R-:W-:Y:S02]  /*123a0*/  IMAD.MOV.U32 R13, RZ, RZ, R2 ;  /* 0x000000ffff0d7224 */ /* 0x000fe400078e0002 */
[----:B------:R-:W0:Y:S01]  /*123b0*/  POPC R4, R5 ;  /* 0x0000000500047309 */ /* 0x000e220000000000 */
[----:B------:R-:W-:Y:S02]  /*123c0*/  IMAD.MOV.U32 R11, RZ, RZ, 0x1f ;  /* 0x0000001fff0b7424 */ /* 0x000fe400078e00ff */
[----:B------:R-:W-:Y:S02]  /*123d0*/  IMAD.MOV.U32 R15, RZ, RZ, -0x1 ;  /* 0xffffffffff0f7424 */ /* 0x000fe400078e00ff */
[----:B0-----:R-:W-:-:S07]  /*123e0*/  IMAD.MOV.U32 R12, RZ, RZ, R4 ;  /* 0x000000ffff0c7224 */ /* 0x001fce00078e0004 */
[----:B------:R-:W-:Y:S05]  /*123f0*/  WARPSYNC.COLLECTIVE R15, `(.L_x_620) ;  /* 0x000000000f087348 */ /* 0x000fea0003c00000 */
[----:B------:R0:W1:Y:S02]  /*12400*/  SHFL.IDX P6, R14, R13, R12, R11 ;  /* 0x0000000c0d0e7389 */ /* 0x00006400000c000b */
[----:B01----:R-:W-:Y:S01]  /*12410*/  ENDCOLLECTIVE ;  /* 0x000000000000791b */ /* 0x003fe20003800000 */
.L_x_620:
[----:B------:R-:W-:Y:S01]  /*12420*/  IMAD.MOV.U32 R17, RZ, RZ, R14 ;  /* 0x000000ffff117224 */ /* 0x000fe200078e000e */
[----:B------:R-:W-:Y:S06]  /*12430*/  BRA `(.L_x_621) ;  /* 0xffffffe000fc7947 */ /* 0x000fec000383ffff */
.L_x_559:
[----:B------:R-:W-:Y:S01]  /*12440*/  BSSY B0, `(.L_x_622) ;  /* 0x0000007000007945 */ /* 0x000fe20003800000 */
[----:B------:R-:W-:Y:S02]  /*12450*/  IMAD.MOV.U32 R13, RZ, RZ, R3 ;  /* 0x000000ffff0d7224 */ /* 0x000fe400078e0003 */
[----:B------:R-:W-:Y:S02]  /*12460*/  IMAD.MOV.U32 R11, RZ, RZ, 0x1f ;  /* 0x0000001fff0b7424 */ /* 0x000fe400078e00ff */
[----:B------:R-:W-:-:S07]  /*12470*/  IMAD.MOV.U32 R15, RZ, RZ, -0x1 ;  /* 0xffffffffff0f7424 */ /* 0x000fce00078e00ff */
[----:B-123-5:R-:W-:Y:S05]  /*12480*/  WARPSYNC.COLLECTIVE R15, `(.L_x_623) ;  /* 0x000000000f087348 */ /* 0x02efea0003c00000 */
[----:B------:R0:W4:Y:S02]  /*12490*/  SHFL.IDX P6, R14, R13, R12, R11 ;  /* 0x0000000c0d0e7389 */ /* 0x00012400000c000b */
[----:B012345:R-:W-:Y:S01]  /*124a0*/  ENDCOLLECTIVE ;  /* 0x000000000000791b */ /* 0x03ffe20003800000 */
.L_x_623:
[----:B------:R-:W-:Y:S05]  /*124b0*/  BSYNC B0 ;  /* 0x0000000000007941 */ /* 0x000fea0003800000 */
.L_x_622:
[----:B------:R-:W-:Y:S05]  /*124c0*/  BRA `(.L_x_558) ;  /* 0xffffffe000f47947 */ /* 0x000fea000383ffff */
.L_x_563:
[----:B-1----:R1:W2:Y:S02]  /*124d0*/  SYNCS.PHASECHK.TRANS64.TRYWAIT P0, [R0+URZ+0x28c20], R3 ;  /* 0x028c2003000075a7 */ /* 0x0022a4000800017f */
[----:B--2---:R-:W-:Y:S05]  /*124e0*/  @!P0 NANOSLEEP.SYNCS 0x989680 ;  /* 0x009896800000895d */ /* 0x004fea0003900000 */
[----:B------:R-:W2:Y:S02]  /*124f0*/  @!P0 SYNCS.PHASECHK.TRANS64 P0, [R0+URZ+0x28c20], R3 ;  /* 0x028c2003000085a7 */ /* 0x000ea4000800007f */
[----:B--2---:R-:W-:Y:S05]  /*12500*/  @!P0 BRA `(.L_x_563) ;  /* 0xfffffffc00f08947 */ /* 0x004fea000383ffff */
[----:B------:R-:W-:Y:S05]  /*12510*/  BRA `(.L_x_624) ;  /* 0xffffffe400e87947 */ /* 0x000fea000383ffff */
.L_x_564:
[----:B------:R-:W2:Y:S01]  /*12520*/  S2R R2, SR_TID.X ;  /* 0x0000000000027919 */ /* 0x000ea20000002100 */
[----:B------:R-:W-:Y:S01]  /*12530*/  BSSY B0, `(.L_x_625) ;  /* 0x000000a000007945 */ /* 0x000fe20003800000 */
[----:B0-----:R-:W-:Y:S02]  /*12540*/  IMAD.MOV.U32 R12, RZ, RZ, RZ ;  /* 0x000000ffff0c7224 */ /* 0x001fe400078e00ff */
[----:B------:R-:W-:Y:S02]  /*12550*/  IMAD.MOV.U32 R11, RZ, RZ, 0x1f ;  /* 0x0000001fff0b7424 */ /* 0x000fe400078e00ff */
[----:B------:R-:W-:Y:S01]  /*12560*/  IMAD.MOV.U32 R15, RZ, RZ, -0x1 ;  /* 0xffffffffff0f7424 */ /* 0x000fe200078e00ff */
[----:B--2---:R-:W-:-:S04]  /*12570*/  SHF.R.U32.HI R2, RZ, 0x5, R2 ;  /* 0x00000005ff027819 */ /* 0x004fc80000011602 */
[----:B------:R-:W-:-:S05]  /*12580*/  LOP3.LUT R2, R2, 0x3, RZ, 0xc0, !PT ;  /* 0x0000000302027812 */ /* 0x000fca00078ec0ff */
[----:B------:R-:W-:-:S07]  /*12590*/  IMAD.MOV.U32 R13, RZ, RZ, R2 ;  /* 0x000000ffff0d7224 */ /* 0x000fce00078e0002 */
[----:B-1---5:R-:W-:Y:S05]  /*125a0*/  WARPSYNC.COLLECTIVE R15, `(.L_x_626) ;  /* 0x000000000f087348 */ /* 0x022fea0003c00000 */
[----:B------:R0:W2:Y:S02]  /*125b0*/  SHFL.IDX P6, R14, R13, R12, R11 ;  /* 0x0000000c0d0e7389 */ /* 0x0000a400000c000b */
[----:B012--5:R-:W-:Y:S01]  /*125c0*/  ENDCOLLECTIVE ;  /* 0x000000000000791b */ /* 0x027fe20003800000 */
.L_x_626:
[----:B------:R-:W-:Y:S05]  /*125d0*/  BSYNC B0 ;  /* 0x0000000000007941 */ /* 0x000fea0003800000 */
.L_x_625:
[----:B------:R-:W-:Y:S05]  /*125e0*/  BRA `(.L_x_627) ;  /* 0xffffffe400d07947 */ /* 0x000fea000383ffff */
.L_x_567:
[----:B------:R-:W-:Y:S01]  /*125f0*/  BSSY B1, `(.L_x_628) ;  /* 0x0000006000017945 */ /* 0x000fe20003800000 */
[----:B------:R-:W-:-:S07]  /*12600*/  IMAD.MOV.U32 R15, RZ, RZ, -0x1 ;  /* 0xffffffffff0f7424 */ /* 0x000fce00078e00ff */
[----:B012--5:R-:W-:Y:S05]  /*12610*/  WARPSYNC.COLLECTIVE R15, `(.L_x_629) ;  /* 0x000000000f0c7348 */ /* 0x027fea0003c00000 */
[----:B------:R-:W-:Y:S02]  /*12620*/  ELECT P6, UR62, PT ;  /* 0x00000000003e782f */ /* 0x000fe400038c0000 */
[----:B------:R-:W-:Y:S01]  /*12630*/  MOV R14, UR62 ;  /* 0x0000003e000e7c02 */ /* 0x000fe20008000f00 */
[----:B012--5:R-:W-:Y:S10]  /*12640*/  ENDCOLLECTIVE ;  /* 0x000000000000791b */ /* 0x027ff40003800000 */
.L_x_629:
[----:B------:R-:W-:Y:S05]  /*12650*/  BSYNC B1 ;  /* 0x0000000000017941 */ /* 0x000fea0003800000 */
.L_x_628:
[----:B------:R-:W-:Y:S05]  /*12660*/  BRA `(.L_x_630) ;  /* 0xffffffe400c87947 */ /* 0x000fea000383ffff */
.L_x_569:
[----:B0-----:R0:W1:Y:S02]  /*12670*/  SYNCS.PHASECHK.TRANS64.TRYWAIT P0, [R6+URZ], R5 ;  /* 0x00000005060075a7 */ /* 0x001064000800017f */
[----:B-1----:R-:W-:Y:S05]  /*12680*/  @!P0 NANOSLEEP.SYNCS 0x989680 ;  /* 0x009896800000895d */ /* 0x002fea0003900000 */
[----:B------:R-:W1:Y:S02]  /*12690*/  @!P0 SYNCS.PHASECHK.TRANS64 P0, [R6+URZ], R5 ;  /* 0x00000005060085a7 */ /* 0x000e64000800007f */
[----:B-1----:R-:W-:Y:S05]  /*126a0*/  @!P0 BRA `(.L_x_569) ;  /* 0xfffffffc00f08947 */ /* 0x002fea000383ffff */
[----:B------:R-:W-:Y:S05]  /*126b0*/  BRA `(.L_x_631) ;  /* 0xffffffe800047947 */ /* 0x000fea000383ffff */
.L_x_570:
[----:B-1----:R1:W2:Y:S02]  /*126c0*/  SYNCS.PHASECHK.TRANS64.TRYWAIT P0, [R7+URZ], R2 ;  /* 0x00000002070075a7 */ /* 0x0022a4000800017f */
[----:B--2---:R-:W-:Y:S05]  /*126d0*/  @!P0 NANOSLEEP.SYNCS 0x989680 ;  /* 0x009896800000895d */ /* 0x004fea0003900000 */
[----:B------:R-:W2:Y:S02]  /*126e0*/  @!P0 SYNCS.PHASECHK.TRANS64 P0, [R7+URZ], R2 ;  /* 0x00000002070085a7 */ /* 0x000ea4000800007f */
[----:B--2---:R-:W-:Y:S05]  /*126f0*/  @!P0 BRA `(.L_x_570) ;  /* 0xfffffffc00f08947 */ /* 0x004fea000383ffff */
[----:B------:R-:W-:Y:S05]  /*12700*/  BRA `(.L_x_632) ;  /* 0xffffffe400f87947 */ /* 0x000fea000383ffff */
.L_x_572:
[----:B--2---:R2:W3:Y:S02]  /*12710*/  SYNCS.PHASECHK.TRANS64.TRYWAIT P0, [R4+URZ], R5 ;  /* 0x00000005040075a7 */ /* 0x0044e4000800017f */
[----:B---3--:R-:W-:Y:S05]  /*12720*/  @!P0 NANOSLEEP.SYNCS 0x989680 ;  /* 0x009896800000895d */ /* 0x008fea0003900000 */
[----:B------:R-:W3:Y:S02]  /*12730*/  @!P0 SYNCS.PHASECHK.TRANS64 P0, [R4+URZ], R5 ;  /* 0x00000005040085a7 */ /* 0x000ee4000800007f */
[----:B---3--:R-:W-:Y:S05]  /*12740*/  @!P0 BRA `(.L_x_572) ;  /* 0xfffffffc00f08947 */ /* 0x008fea000383ffff */
[----:B------:R-:W-:Y:S05]  /*12750*/  BRA `(.L_x_633) ;  /* 0xffffffe800007947 */ /* 0x000fea000383ffff */
.L_x_634:
        /* <DEDUP_REMOVED lines=10> */
.L_x_6021:


//--------------------- .text._ZN7cutlass13device_kernelIN5flash11enable_sm90INS1_16FlashAttnFwdSm90INS1_25CollectiveMainloopFwdSm90ILi2EN4cute5tupleIJNS5_1CILi1EEES8_S8_EEENS6_IJNS7_ILi64EEESA_SA_EEELi512ENS_10bfloat16_tEfNS_4arch4Sm90ELb0ELb0ELb1ELb1ELb0ELb1ELb0ELb0ELb0ELb1ELb0ELb0EEENS1_21CollectiveEpilogueFwdINS6_IJSA_NS7_ILi512EEESA_EEES9_SC_SE_Li256ELb1ELb1ELb0ELb0EEENS1_36VarlenDynamicPersistentTileSchedulerILi64ELi64ELi256ELi128ELb0ELb1ELb1ELb0ELb1ELb1EEEEEEEEEvNT_6ParamsE --------------------------
	.section	.text._ZN7cutlass13device_kernelIN5flash11enable_sm90INS1_16FlashAttnFwdSm90INS1_25CollectiveMainloopFwdSm90ILi2EN4cute5tupleIJNS5_1CILi1EEES8_S8_EEENS6_IJNS7_ILi64EEESA_SA_EEELi512ENS_10bfloat16_tEfNS_4arch4Sm90ELb0ELb0ELb1ELb1ELb0ELb1ELb0ELb0ELb0ELb1ELb0ELb0EEENS1_21CollectiveEpilogueFwdINS6_IJSA_NS7_ILi512EEESA_EEES9_SC_SE_Li256ELb1ELb1ELb0ELb0EEENS1_36VarlenDynamicPersistentTileSchedulerILi64ELi64ELi256ELi128ELb0ELb1ELb1ELb0ELb1ELb1EEEEEEEEEvNT_6ParamsE,"ax",@progbits
	.align	128
.text._ZN7cutlass13device_kernelIN5flash11enable_sm90INS1_16FlashAttnFwdSm90INS1_25CollectiveMainloopFwdSm90ILi2EN4cute5tupleIJNS5_1CILi1EEES8_S8_EEENS6_IJNS7_ILi64EEESA_SA_EEELi512ENS_10bfloat16_tEfNS_4arch4Sm90ELb0ELb0ELb1ELb1ELb0ELb1ELb0ELb0ELb0ELb1ELb0ELb0EEENS1_21CollectiveEpilogueFwdINS6_IJSA_NS7_ILi512EEESA_EEES9_SC_SE_Li256ELb1ELb1ELb0ELb0EEENS1_36VarlenDynamicPersistentTileSchedulerILi64ELi64ELi256ELi128ELb0ELb1ELb1ELb0ELb1ELb1EEEEEEEEEvNT_6ParamsE:
        .type           _ZN7cutlass13device_kernelIN5flash11enable_sm90INS1_16FlashAttnFwdSm90INS1_25CollectiveMainloopFwdSm90ILi2EN4cute5tupleIJNS5_1CILi1EEES8_S8_EEENS6_IJNS7_ILi64EEESA_SA_EEELi512ENS_10bfloat16_tEfNS_4arch4Sm90ELb0ELb0ELb1ELb1ELb0ELb1ELb0ELb0ELb0ELb1ELb0ELb0EEENS1_21CollectiveEpilogueFwdINS6_IJSA_NS7_ILi512EEESA_EEES9_SC_SE_Li256ELb1ELb1ELb0ELb0EEENS1_36VarlenDynamicPersistentTileSchedulerILi64ELi64ELi256ELi128ELb0ELb1ELb1ELb0ELb1ELb1EEEEEEEEEvNT_6ParamsE,@function
        .size           _ZN7cutlass13device_kernelIN5flash11enable_sm90INS1_16FlashAttnFwdSm90INS1_25CollectiveMainloopFwdSm90ILi2EN4cute5tupleIJNS5_1CILi1EEES8_S8_EEENS6_IJNS7_ILi64EEESA_SA_EEELi512ENS_10bfloat16_tEfNS_4arch4Sm90ELb0ELb0ELb1ELb1ELb0ELb1ELb0ELb0ELb0ELb1ELb0ELb0EEENS1_21CollectiveEpilogueFwdINS6_IJSA_NS7_ILi512EEESA_EEES9_SC_SE_Li256ELb1ELb1ELb0ELb0EEENS1_36VarlenDynamicPersistentTileSchedulerILi64ELi64ELi256ELi128ELb0ELb1ELb1ELb0ELb1ELb1EEEEEEEEEvNT_6ParamsE,(.L_x_6022 - _ZN7cutlass13device_kernelIN5flash11enable_sm90INS1_16FlashAttnFwdSm90INS1_25CollectiveMainloopFwdSm90ILi2EN4cute5tupleIJNS5_1CILi1EEES8_S8_EEENS6_IJNS7_ILi64EEESA_SA_EEELi512ENS_10bfloat16_tEfNS_4arch4Sm90ELb0ELb0ELb1ELb1ELb0ELb1ELb0ELb0ELb0ELb1ELb0ELb0EEENS1_21CollectiveEpilogueFwdINS6_IJSA_NS7_ILi512EEESA_EEES9_SC_SE_Li256ELb1ELb1ELb0ELb0EEENS1_36VarlenDynamicPersistentTileSchedulerILi64ELi64ELi256ELi128ELb0ELb1ELb1ELb0ELb1ELb1EEEEEEEEEvNT_6ParamsE)
        .other          _ZN7cutlass13device_kernelIN5flash11enable_sm90INS1_16FlashAttnFwdSm90INS1_25CollectiveMainloopFwdSm90ILi2EN4cute5tupleIJNS5_1CILi1EEES8_S8_EEENS6_IJNS7_ILi64EEESA_SA_EEELi512ENS_10bfloat16_tEfNS_4arch4Sm90ELb0ELb0ELb1ELb1ELb0ELb1ELb0ELb0ELb0ELb1ELb0ELb0EEENS1_21CollectiveEpilogueFwdINS6_IJSA_NS7_ILi512EEESA_EEES9_SC_SE_Li256ELb1ELb1ELb0ELb0EEENS1_36VarlenDynamicPersistentTileSchedulerILi64ELi64ELi256ELi128ELb0ELb1ELb1ELb0ELb1ELb1EEEEEEEEEvNT_6ParamsE,@"STO_CUDA_ENTRY STV_DEFAULT"
_ZN7cutlass13device_kernelIN5flash11enable_sm90INS1_16FlashAttnFwdSm90INS1_25CollectiveMainloopFwdSm90ILi2EN4cute5tupleIJNS5_1CILi1EEES8_S8_EEENS6_IJNS7_ILi64EEESA_SA_EEELi512ENS_10bfloat16_tEfNS_4arch4Sm90ELb0ELb0ELb1ELb1ELb0ELb1ELb0ELb0ELb0ELb1ELb0ELb0EEENS1_21CollectiveEpilogueFwdINS6_IJSA_NS7_ILi512EEESA_EEES9_SC_SE_Li256ELb1ELb1ELb0ELb0EEENS1_36VarlenDynamicPersistentTileSchedulerILi64ELi64ELi256ELi128ELb0ELb1ELb1ELb0ELb1ELb1EEEEEEEEEvNT_6ParamsE:
        /* <DEDUP_REMOVED lines=12> */
[----:B------:R-:W-:Y:S02]  /*00c0*/  UIADD3 UR10, UP2, UR4, 0x570, URZ ;  /* 0x00000570040a7890 */ /* 0x000fe4000ff5e03f */
[----:B------:R-:W-:Y:S02]  /*00d0*/  UIADD3 UR4, UP3, UR4, 0x670, URZ ;  /* 0x0000067004047890 */ /* 0x000fe4000ff7e03f */
[----:B------:R-:W-:-:S02]  /*00e0*/  UIADD3.X UR7, URZ, UR5, URZ, UP0, !UPT ;  /* 0x000000053f077290 */ /* 0x000fc400087fe43f */
[----:B------:R-:W-:Y:S02]  /*00f0*/  UIADD3.X UR9, URZ, UR5, URZ, UP1, !UPT ;  /* 0x000000053f097290 */ /* 0x000fe40008ffe43f */
[----:B------:R-:W-:Y:S02]  /*0100*/  UIADD3.X UR11, URZ, UR5, URZ, UP2, !UPT ;  /* 0x000000053f0b7290 */ /* 0x000fe400097fe43f */
[----:B------:R-:W-:-:S03]  /*0110*/  UIADD3.X UR5, URZ, UR5, URZ, UP3, !UPT ;  /* 0x000000053f057290 */ /* 0x000fc60009ffe43f */
[----:B------:R0:W-:Y:S02]  /*0120*/  UTMACCTL.PF [UR6] ;  /* 0x00000000060079b9 */ /* 0x0001e40008040000 */
[----:B------:R0:W-:Y:S02]  /*0130*/  UTMACCTL.PF [UR8] ;  /* 0x00000000080079b9 */ /* 0x0001e40008040000 */
[----:B------:R0:W-:Y:S02]  /*0140*/  UTMACCTL.PF [UR10] ;  /* 0x000000000a0079b9 */ /* 0x0001e40008040000 */
[----:B------:R0:W-:Y:S02]  /*0150*/  UTMACCTL.PF [UR4] ;  /* 0x00000000040079b9 */ /* 0x0001e40008040000 */
[----:B0-----:R-:W-:Y:S01]  /*0160*/  NOP ;  /* 0x0000000000007918 */ /* 0x001fe20000000000 */
.L_x_636:
[----:B------:R-:W-:Y:S05]  /*0170*/  BSYNC B0 ;  /* 0x0000000000007941 */ /* 0x000fea0003800000 */
.L_x_635:
        /* <DEDUP_REMOVED lines=20> */
[----:B-1----:R0:W1:Y:S06]  /*02c0*/  @UP0 SYNCS.EXCH.64 URZ, [UR8+0x28c00], UR4 ;  /* 0x028c0004083f05b2 */ /* 0x00206c0008000100 */
[----:B------:R0:W2:Y:S02]  /*02d0*/  @UP1 SYNCS.EXCH.64 URZ, [UR8+0x28c20], UR6 ;  /* 0x028c2006083f15b2 */ /* 0x0000a40008000100 */
        /* <DEDUP_REMOVED lines=10> */
[----:B0-----:R0:W3:Y:S01]  /*0380*/  SYNCS.EXCH.64 URZ, [UR6+0x28c30], UR4 ;  /* 0x028c3004063f75b2 */ /* 0x0010e20008000100 */
[----:B------:R0:W4:Y:S01]  /*0390*/  SYNCS.EXCH.64 URZ, [UR6+0x28c40], UR4 ;  /* 0x028c4004063f75b2 */ /* 0x0001220008000100 */
[----:B------:R0:W0:Y:S01]  /*03a0*/  SYNCS.EXCH.64 URZ, [UR6+0x28c38], UR4 ;  /* 0x028c3804063f75b2 */ /* 0x0000220008000100 */
[----:B------:R0:W0:Y:S01]  /*03b0*/  SYNCS.EXCH.64 URZ, [UR6+0x28c48], UR4 ;  /* 0x028c4804063f75b2 */ /* 0x0000220008000100 */
[----:B------:R-:W-:Y:S01]  /*03c0*/  NOP ;  /* 0x0000000000007918 */ /* 0x000fe20000000000 */
.L_x_637:
        /* <DEDUP_REMOVED lines=22> */
.L_x_638:
        /* <DEDUP_REMOVED lines=18> */
.L_x_639:
        /* <DEDUP_REMOVED lines=22> */
.L_x_640:
        /* <DEDUP_REMOVED lines=22> */
.L_x_641:
[----:B------:R-:W-:Y:S01]  /*0910*/  IMAD.MOV.U32 R2, RZ, RZ, 0x1 ;  /* 0x00000001ff027424 */ /* 0x000fe200078e00ff */
[----:B------:R-:W-:Y:S01]  /*0920*/  ISETP.NE.AND P0, PT, R3, RZ, PT ;  /* 0x000000ff0300720c */ /* 0x000fe20003f05270 */
[----:B------:R-:W-:Y:S01]  /*0930*/  NOP ;  /* 0x0000000000007918 */ /* 0x000fe20000000000 */
[----:B------:R-:W-:Y:S01]  /*0940*/  ULDC.64 UR40, c[0x0][0x208] ;  /* 0x0000820000287ab9 */ /* 0x000fe20000000a00 */
[----:B------:R-:W-:Y:S01]  /*0950*/  BSSY B9, `(.L_x_642) ;  /* 0x0001789000097945 */ /* 0x000fe20003800000 */
[----:B------:R-:W-:-:S05]  /*0960*/  SEL R2, R2, 0x2, !P0 ;  /* 0x0000000202027807 */ /* 0x000fca0004000000 */
[----:B------:R0:W-:Y:S02]  /*0970*/  STL [R1+0x60], R2 ;  /* 0x0000600201007387 */ /* 0x0001e40000100800 */
[----:B01234-:R-:W-:Y:S06]  /*0980*/  BAR.SYNC.DEFER_BLOCKING 0x0 ;  /* 0x0000000000007b1d */ /* 0x01ffec0000010000 */
[----:B------:R-:W-:Y:S05]  /*0990*/  @!P0 BRA `(.L_x_643) ;  /* 0x000000ec00948947 */ /* 0x000fea0003800000 */
.L_x_644:
[----:B------:R-:W-:-:S08]  /*09a0*/  NOP ;  /* 0x0000000000007918 */ /* 0x000fd00000000000 */
[----:B------:R-:W0:Y:S02]  /*09b0*/  USETMAXREG.TRY_ALLOC.CTAPOOL UP0, 0xf0 ;  /* 0x000000f0000079c8 */ /* 0x000e240008000600 */
[----:B0-----:R-:W-:-:S13]  /*09c0*/  PLOP3.LUT P0, PT, PT, PT, UP0, 0x80, 0x0 ;  /* 0x000000000000781c */ /* 0x001fda0003f0f008 */
[----:B------:R-:W-:Y:S05]  /*09d0*/  @!P0 BRA `(.L_x_644) ;  /* 0xfffffffc00f08947 */ /* 0x000fea000383ffff */
[----:B------:R-:W0:Y:S01]  /*09e0*/  S2R R0, SR_TID.X ;  /* 0x0000000000007919 */ /* 0x000e220000002100 */
[----:B------:R-:W1:Y:S01]  /*09f0*/  S2UR UR5, SR_CgaCtaId ;  /* 0x00000000000579c3 */ /* 0x000e620000008800 */
[----:B------:R-:W-:Y:S02]  /*0a00*/  UMOV UR4, 0x400 ;  /* 0x0000040000047882 */ /* 0x000fe40000000000 */
[----:B-1----:R-:W-:-:S06]  /*0a10*/  ULEA UR4, UR5, UR4, 0x18 ;  /* 0x0000000405047291 */ /* 0x002fcc000f8ec03f */
[----:B------:R-:W-:Y:S01]  /*0a20*/  IMAD.U32 R2, RZ, RZ, UR4 ;  /* 0x00000004ff027e24 */ /* 0x000fe2000f8e00ff */
[----:B0-----:R-:W-:Y:S01]  /*0a30*/  SHF.R.U32.HI R0, RZ, 0x7, R0 ;  /* 0x00000007ff007819 */ /* 0x001fe20000011600 */
[----:B------:R-:W-:-:S03]  /*0a40*/  ULDC UR4, c[0x0][0xc3c] ;  /* 0x00030f0000047ab9 */ /* 0x000fc60000000800 */
[----:B------:R-:W-:Y:S02]  /*0a50*/  ISETP.NE.AND P0, PT, R0, 0x1, PT ;  /* 0x000000010000780c */ /* 0x000fe40003f05270 */
[----:B------:R-:W0:Y:S11]  /*0a60*/  S2R R0, SR_TID.X ;  /* 0x0000000000007919 */ /* 0x000e360000002100 */
[----:B------:R-:W-:Y:S06]  /*0a70*/  @!P0 BAR.ARV 0x8, 0x100 ;  /* 0x0204000000008b1d */ /* 0x000fec0000002000 */
[----:B0-----:R-:W-:-:S13]  /*0a80*/  ISETP.GE.U32.AND P0, PT, R0, 0x100, PT ;  /* 0x000001000000780c */ /* 0x001fda0003f06070 */
[----:B------:R-:W-:Y:S08]  /*0a90*/  @P0 BAR.ARV 0xf, 0x100 ;  /* 0x03c4000000000b1d */ /* 0x000ff00000002000 */
[----:B------:R-:W-:Y:S06]  /*0aa0*/  BAR.SYNC.DEFER_BLOCKING 0x5, 0x180 ;  /* 0x0146000000007b1d */ /* 0x000fec0000010000 */
[----:B------:R-:W0:Y:S02]  /*0ab0*/  LDS.128 R24, [R2+0x28cd0] ;  /* 0x028cd00002187984 */ /* 0x000e240000000c00 */
[----:B------:R-:W-:Y:S06]  /*0ac0*/  BAR.ARV 0x4, 0x180 ;  /* 0x0106000000007b1d */ /* 0x000fec0000002000 */
[----:B0-----:R-:W-:-:S13]  /*0ad0*/  ISETP.GE.AND P0, PT, R27, UR4, PT ;  /* 0x000000041b007c0c */ /* 0x001fda000bf06270 */
[----:B------:R-:W-:Y:S05]  /*0ae0*/  @P0 BRA `(.L_x_645) ;  /* 0x0000017400bc0947 */ /* 0x000fea0003800000 */
[----:B------:R-:W2:Y:S01]  /*0af0*/  LDL.LU R16, [R1+0x60] ;  /* 0x0000600001107983 */ /* 0x000ea20000300800 */
[----:B------:R-:W-:-:S05]  /*0b00*/  VIADD R234, R0, 0xffffff80 ;  /* 0xffffff8000ea7836 */ /* 0x000fca0000000000 */
[----:B------:R-:W-:-:S04]  /*0b10*/  SHF.R.S32.HI R3, RZ, 0x1f, R234 ;  /* 0x0000001fff037819 */ /* 0x000fc800000114ea */
[CC--:B------:R-:W-:Y:S02]  /*0b20*/  LEA.HI R0, R3.reuse, R234.reuse, RZ, 0x7 ;  /* 0x000000ea03007211 */ /* 0x0c0fe400078f38ff */
[CC--:B------:R-:W-:Y:S02]  /*0b30*/  LEA.HI R6, R3.reuse, R234.reuse, RZ, 0x4 ;  /* 0x000000ea03067211 */ /* 0x0c0fe400078f20ff */
[----:B------:R-:W-:Y:S02]  /*0b40*/  LOP3.LUT R5, R0, 0xffffff80, RZ, 0xc0, !PT ;  /* 0xffffff8000057812 */ /* 0x000fe400078ec0ff */
[----:B------:R-:W-:Y:S02]  /*0b50*/  LOP3.LUT R7, R6, 0xfffffff0, RZ, 0xc0, !PT ;  /* 0xfffffff006077812 */ /* 0x000fe400078ec0ff */
[----:B------:R-:W-:Y:S01]  /*0b60*/  LEA.HI R4, R3, R234, RZ, 0x5 ;  /* 0x000000ea03047211 */ /* 0x000fe200078f28ff */
[C---:B------:R-:W-:Y:S01]  /*0b70*/  IMAD.IADD R5, R234.reuse, 0x1, -R5 ;  /* 0x00000001ea057824 */ /* 0x040fe200078e0a05 */
[----:B------:R-:W-:Y:S01]  /*0b80*/  SHF.R.S32.HI R13, RZ, 0x4, R6 ;  /* 0x00000004ff0d7819 */ /* 0x000fe20000011406 */
[----:B------:R-:W-:Y:S01]  /*0b90*/  IMAD.IADD R10, R234, 0x1, -R7 ;  /* 0x00000001ea0a7824 */ /* 0x000fe200078e0a07 */
[----:B------:R-:W-:-:S02]  /*0ba0*/  SHF.R.S32.HI R192, RZ, 0x5, R4 ;  /* 0x00000005ffc07819 */ /* 0x000fc40000011404 */
[----:B------:R-:W-:Y:S02]  /*0bb0*/  SHF.R.S32.HI R11, RZ, 0x1f, R4 ;  /* 0x0000001fff0b7819 */ /* 0x000fe40000011404 */
[----:B------:R-:W-:Y:S02]  /*0bc0*/  SHF.R.S32.HI R4, RZ, 0x1f, R5 ;  /* 0x0000001fff047819 */ /* 0x000fe40000011405 */
[----:B------:R-:W-:Y:S02]  /*0bd0*/  SHF.R.S32.HI R7, RZ, 0x1f, R10 ;  /* 0x0000001fff077819 */ /* 0x000fe4000001140a */
[----:B------:R-:W-:Y:S02]  /*0be0*/  LEA.HI R8, R6, R13, RZ, 0x1 ;  /* 0x0000000d06087211 */ /* 0x000fe400078f08ff */
[----:B------:R-:W-:Y:S02]  /*0bf0*/  LEA.HI R6, R4, R5, RZ, 0x2 ;  /* 0x0000000504067211 */ /* 0x000fe400078f10ff */
[----:B------:R-:W-:-:S02]  /*0c00*/  LEA.HI R9, R7, R10, RZ, 0x3 ;  /* 0x0000000a07097211 */ /* 0x000fc400078f18ff */
[----:B------:R-:W-:Y:S02]  /*0c10*/  LOP3.LUT R12, R8, 0x1ffffffe, RZ, 0xc0, !PT ;  /* 0x1ffffffe080c7812 */ /* 0x000fe400078ec0ff */
[--C-:B------:R-:W-:Y:S02]  /*0c20*/  SHF.R.S32.HI R7, RZ, 0x2, R6.reuse ;  /* 0x00000002ff077819 */ /* 0x100fe40000011406 */
[----:B------:R-:W-:-:S04]  /*0c30*/  SHF.R.S32.HI R8, RZ, 0x1f, R6 ;  /* 0x0000001fff087819 */ /* 0x000fc80000011406 */
[----:B------:R-:W-:Y:S02]  /*0c40*/  LEA.HI R8, R8, R7, RZ, 0x3 ;  /* 0x0000000708087211 */ /* 0x000fe400078f18ff */
[----:B------:R-:W-:Y:S02]  /*0c50*/  LEA.HI R4, R4, R5, RZ, 0x5 ;  /* 0x0000000504047211 */ /* 0x000fe400078f28ff */
[----:B------:R-:W-:Y:S02]  /*0c60*/  LOP3.LUT R8, R8, 0xfffffff8, RZ, 0xc0, !PT ;  /* 0xfffffff808087812 */ /* 0x000fe400078ec0ff */
[----:B------:R-:W-:Y:S02]  /*0c70*/  LEA.HI R14, R11, R192, RZ, 0x2 ;  /* 0x000000c00b0e7211 */ /* 0x000fe400078f10ff */
[----:B------:R-:W-:Y:S01]  /*0c80*/  LOP3.LUT R11, R9, 0xfffffff8, RZ, 0xc0, !PT ;  /* 0xfffffff8090b7812 */ /* 0x000fe200078ec0ff */
[----:B------:R-:W-:Y:S01]  /*0c90*/  IMAD.IADD R191, R7, 0x1, -R8 ;  /* 0x0000000107bf7824 */ /* 0x000fe200078e0a08 */
[----:B------:R-:W-:-:S02]  /*0ca0*/  SHF.R.S32.HI R4, RZ, 0x5, R4 ;  /* 0x00000005ff047819 */ /* 0x000fc40000011404 */
[----:B------:R-:W-:Y:S01]  /*0cb0*/  SHF.R.S32.HI R213, RZ, 0x7, R0 ;  /* 0x00000007ffd57819 */ /* 0x000fe20000011400 */
[----:B------:R-:W-:Y:S01]  /*0cc0*/  IMAD.IADD R11, R10, 0x1, -R11 ;  /* 0x000000010a0b7824 */ /* 0x000fe200078e0a0b */
[----:B------:R-:W-:Y:S01]  /*0cd0*/  LOP3.LUT R15, R14, 0x3ffffc, RZ, 0xc0, !PT ;  /* 0x003ffffc0e0f7812 */ /* 0x000fe200078ec0ff */
[----:B------:R-:W-:Y:S01]  /*0ce0*/  IMAD R191, R4, 0x10, R191 ;  /* 0x0000001004bf7824 */ /* 0x000fe200078e02bf */
[-C--:B------:R-:W-:Y:S01]  /*0cf0*/  LEA.HI R4, R3, R234.reuse, RZ, 0x2 ;  /* 0x000000ea03047211 */ /* 0x080fe200078f10ff */
[----:B------:R-:W-:Y:S01]  /*0d00*/  IMAD R14, R213, 0x100, R10 ;  /* 0x00000100d50e7824 */ /* 0x000fe200078e020a */
[----:B------:R-:W-:Y:S01]  /*0d10*/  LEA.HI R3, R3, R234, RZ, 0x3 ;  /* 0x000000ea03037211 */ /* 0x000fe200078f18ff */
[----:B------:R-:W-:Y:S02]  /*0d20*/  IMAD.IADD R15, R192, 0x1, -R15 ;  /* 0x00000001c00f7824 */ /* 0x000fe400078e0a0f */
[----:B------:R-:W-:Y:S02]  /*0d30*/  IMAD.IADD R12, R13, 0x1, -R12 ;  /* 0x000000010d0c7824 */ /* 0x000fe400078e0a0c */
[----:B------:R-:W-:Y:S01]  /*0d40*/  IMAD.SHL.U32 R10, R11, 0x40, RZ ;  /* 0x000000400b0a7824 */ /* 0x000fe200078e00ff */
[----:B------:R-:W-:Y:S01]  /*0d50*/  SHF.R.S32.HI R19, RZ, 0x2, R4 ;  /* 0x00000002ff137819 */ /* 0x000fe20000011404 */
[----:B------:R-:W-:Y:S01]  /*0d60*/  IMAD R14, R15, 0x10, R14 ;  /* 0x000000100f0e7824 */ /* 0x000fe200078e020e */
[----:B------:R-:W-:Y:S01]  /*0d70*/  SHF.R.S32.HI R211, RZ, 0x3, R3 ;  /* 0x00000003ffd37819 */ /* 0x000fe20000011403 */
[----:B------:R-:W-:Y:S01]  /*0d80*/  IMAD.SHL.U32 R13, R12, 0x8, RZ ;  /* 0x000000080c0d7824 */ /* 0x000fe200078e00ff */
[----:B------:R-:W-:Y:S01]  /*0d90*/  LOP3.LUT R10, R10, 0x1c0, RZ, 0xc0, !PT ;  /* 0x000001c00a0a7812 */ /* 0x000fe200078ec0ff */
[----:B------:R-:W-:Y:S01]  /*0da0*/  IMAD.SHL.U32 R9, R9, 0x40, RZ ;  /* 0x0000004009097824 */ /* 0x000fe200078e00ff */
[----:B------:R-:W-:Y:S01]  /*0db0*/  LOP3.LUT R6, R6, 0x7ffffffc, RZ, 0xc0, !PT ;  /* 0x7ffffffc06067812 */ /* 0x000fe200078ec0ff */
[----:B------:R-:W-:Y:S01]  /*0dc0*/  VIADD R226, R19, 0x20 ;  /* 0x0000002013e27836 */ /* 0x000fe20000000000 */
[----:B------:R-:W-:Y:S01]  /*0dd0*/  LOP3.LUT R3, R3, 0xfffffff8, RZ, 0xc0, !PT ;  /* 0xfffffff803037812 */ /* 0x000fe200078ec0ff */
[--C-:B------:R-:W-:Y:S01]  /*0de0*/  IMAD.U32 R223, R14, 0x40, R13.reuse ;  /* 0x000000400edf7824 */ /* 0x100fe200078e000d */
[----:B------:R-:W-:Y:S01]  /*0df0*/  LOP3.LUT R13, R10, 0x8, R13, 0xf8, !PT ;  /* 0x000000080a0d7812 */ /* 0x000fe200078ef80d */
[----:B------:R-:W-:Y:S01]  /*0e00*/  IMAD.IADD R6, R5, 0x1, -R6 ;  /* 0x0000000105067824 */ /* 0x000fe200078e0a06 */
[----:B------:R-:W-:Y:S01]  /*0e10*/  SHF.R.U32.HI R10, RZ, 0x3, R10 ;  /* 0x00000003ff0a7819 */ /* 0x000fe2000001160a */
[----:B------:R-:W-:Y:S01]  /*0e20*/  IMAD.IADD R210, R234, 0x1, -R3 ;  /* 0x00000001ead27824 */ /* 0x000fe200078e0a03 */
[----:B------:R-:W-:-:S02]  /*0e30*/  LOP3.LUT R9, R9, 0x7ffffe00, RZ, 0xc0, !PT ;  /* 0x7ffffe0009097812 */ /* 0x000fc400078ec0ff */
[----:B------:R-:W-:Y:S02]  /*0e40*/  LOP3.LUT R5, R4, 0xfffffffc, RZ, 0xc0, !PT ;  /* 0xfffffffc04057812 */ /* 0x000fe400078ec0ff */
[----:B------:R-:W-:Y:S02]  /*0e50*/  LEA.HI R0, R0, R213, RZ, 0x1 ;  /* 0x000000d500007211 */ /* 0x000fe400078f08ff */
[----:B------:R-:W-:Y:S01]  /*0e60*/  SHF.R.S32.HI R3, RZ, 0x1f, R226 ;  /* 0x0000001fff037819 */ /* 0x000fe200000114e2 */
[----:B------:R-:W-:Y:S01]  /*0e70*/  IMAD R9, R192, 0x400, R9 ;  /* 0x00000400c0097824 */ /* 0x000fe200078e0209 */
[----:B------:R-:W-:Y:S01]  /*0e80*/  LOP3.LUT R10, R13, R10, RZ, 0x3c, !PT ;  /* 0x0000000a0d0a7212 */ /* 0x000fe200078e3cff */
[----:B------:R-:W-:Y:S01]  /*0e90*/  IMAD.IADD R5, R234, 0x1, -R5 ;  /* 0x00000001ea057824 */ /* 0x000fe200078e0a05 */
[----:B------:R-:W-:Y:S01]  /*0ea0*/  LOP3.LUT R0, R0, 0xfffffe, RZ, 0xc0, !PT ;  /* 0x00fffffe00007812 */ /* 0x000fe200078ec0ff */
[----:B------:R-:W-:Y:S01]  /*0eb0*/  IMAD.SHL.U32 R220, R226, 0x40, RZ ;  /* 0x00000040e2dc7824 */ /* 0x000fe200078e00ff */
[----:B------:R-:W-:Y:S01]  /*0ec0*/  LEA.HI R3, R3, R226, RZ, 0x3 ;  /* 0x000000e203037211 */ /* 0x000fe200078f18ff */
[----:B------:R-:W-:Y:S01]  /*0ed0*/  IMAD.IADD R9, R9, 0x1, R10 ;  /* 0x0000000109097824 */ /* 0x000fe200078e020a */
[----:B------:R-:W-:Y:S01]  /*0ee0*/  R2P PR, R11, 0x6 ;  /* 0x000000060b007804 */ /* 0x000fe20000000000 */
[----:B------:R-:W-:Y:S01]  /*0ef0*/  IMAD.IADD R0, R213, 0x1, -R0 ;  /* 0x00000001d5007824 */ /* 0x000fe200078e0a00 */
[----:B------:R-:W-:Y:S01]  /*0f00*/  SHF.R.S32.HI R4, RZ, 0x1f, R4 ;  /* 0x0000001fff047819 */ /* 0x000fe20000011404 */
[----:B------:R-:W-:Y:S01]  /*0f10*/  IMAD.SHL.U32 R3, R3, 0x40, RZ ;  /* 0x0000004003037824 */ /* 0x000fe200078e00ff */
[C---:B------:R-:W-:Y:S01]  /*0f20*/  LEA.HI R7, R5.reuse, R5, RZ, 0x1 ;  /* 0x0000000505077211 */ /* 0x040fe200078f08ff */
[----:B------:R-:W-:Y:S01]  /*0f30*/  IMAD.SHL.U32 R186, R5, 0x4, RZ ;  /* 0x0000000405ba7824 */ /* 0x000fe200078e00ff */
[----:B------:R-:W-:Y:S01]  /*0f40*/  LOP3.LUT R220, R220, 0x1c0, RZ, 0xc0, !PT ;  /* 0x000001c0dcdc7812 */ /* 0x000fe200078ec0ff */
[----:B------:R-:W-:-:S02]  /*0f50*/  IMAD R195, R9, 0x2, R2 ;  /* 0x0000000209c37824 */ /* 0x000fc400078e0202 */
[----:B------:R-:W-:Y:S01]  /*0f60*/  IMAD.MOV.U32 R197, RZ, RZ, 0x40 ;  /* 0x00000040ffc57424 */ /* 0x000fe200078e00ff */
[----:B------:R-:W-:Y:S01]  /*0f70*/  LEA.HI R4, R4, R19, RZ, 0x3 ;  /* 0x0000001304047211 */ /* 0x000fe200078f18ff */
[----:B------:R-:W-:Y:S01]  /*0f80*/  IMAD.SHL.U32 R194, R0, 0x100, RZ ;  /* 0x0000010000c27824 */ /* 0x000fe200078e00ff */
[----:B------:R-:W-:Y:S01]  /*0f90*/  LOP3.LUT R8, R7, 0x1ffffffe, RZ, 0xc0, !PT ;  /* 0x1ffffffe07087812 */ /* 0x000fe200078ec0ff */
[----:B------:R-:W-:Y:S01]  /*0fa0*/  IMAD.SHL.U32 R189, R210, 0x8, RZ ;  /* 0x00000008d2bd7824 */ /* 0x000fe200078e00ff */
[----:B------:R-:W-:Y:S01]  /*0fb0*/  SHF.R.U32.HI R235, RZ, 0x3, R220 ;  /* 0x00000003ffeb7819 */ /* 0x000fe200000116dc */
[----:B------:R-:W-:Y:S01]  /*0fc0*/  VIADD R190, R186, 0x10 ;  /* 0x00000010babe7836 */ /* 0x000fe20000000000 */
[----:B------:R-:W-:Y:S01]  /*0fd0*/  LOP3.LUT R221, R3, 0xfffffe00, RZ, 0xc0, !PT ;  /* 0xfffffe0003dd7812 */ /* 0x000fe200078ec0ff */
[----:B------:R-:W-:Y:S01]  /*0fe0*/  VIADD R198, R195, 0x26800 ;  /* 0x00026800c3c67836 */ /* 0x000fe20000000000 */
[----:B------:R-:W-:Y:S01]  /*0ff0*/  SEL R197, R197, 0xffffffc0, !P2 ;  /* 0xffffffc0c5c57807 */ /* 0x000fe20005000000 */
[C---:B------:R-:W-:Y:S01]  /*1000*/  VIADD R207, R189.reuse, 0x40 ;  /* 0x00000040bdcf7836 */ /* 0x040fe20000000000 */
[----:B------:R-:W-:Y:S01]  /*1010*/  LOP3.LUT R4, R4, 0xfffffff8, RZ, 0xc0, !PT ;  /* 0xfffffff804047812 */ /* 0x000fe200078ec0ff */
[C---:B------:R-:W-:Y:S01]  /*1020*/  VIADD R206, R189.reuse, 0x80 ;  /* 0x00000080bdce7836 */ /* 0x040fe20000000000 */
[----:B------:R-:W-:Y:S01]  /*1030*/  SHF.R.S32.HI R217, RZ, 0x1f, R190 ;  /* 0x0000001fffd97819 */ /* 0x000fe200000114be */
[----:B------:R-:W-:-:S02]  /*1040*/  VIADD R205, R189, 0xc0 ;  /* 0x000000c0bdcd7836 */ /* 0x000fc40000000000 */
[C---:B------:R-:W-:Y:S02]  /*1050*/  VIADD R204, R189.reuse, 0x100 ;  /* 0x00000100bdcc7836 */ /* 0x040fe40000000000 */
[C---:B------:R-:W-:Y:S02]  /*1060*/  VIADD R203, R189.reuse, 0x140 ;  /* 0x00000140bdcb7836 */ /* 0x040fe40000000000 */
[C---:B------:R-:W-:Y:S02]  /*1070*/  VIADD R215, R189.reuse, 0x180 ;  /* 0x00000180bdd77836 */ /* 0x040fe40000000000 */
[----:B------:R-:W-:Y:S02]  /*1080*/  VIADD R214, R189, 0x1c0 ;  /* 0x000001c0bdd67836 */ /* 0x000fe40000000000 */
[----:B------:R-:W-:Y:S02]  /*1090*/  VIADD R196, R195, 0x26820 ;  /* 0x00026820c3c47836 */ /* 0x000fe40000000000 */
[----:B------:R-:W-:-:S02]  /*10a0*/  IMAD.IADD R8, R5, 0x1, -R8 ;  /* 0x0000000105087824 */ /* 0x000fc400078e0a08 */
[C---:B------:R-:W-:Y:S01]  /*10b0*/  @P1 VIADD R196, R198.reuse, 0xffffffe0 ;  /* 0xffffffe0c6c41836 */ /* 0x040fe20000000000 */
[----:B------:R-:W-:Y:S01]  /*10c0*/  CS2R R22, SRZ ;  /* 0x0000000000167805 */ /* 0x000fe2000001ff00 */
[----:B------:R-:W-:Y:S01]  /*10d0*/  IMAD.IADD R198, R198, 0x1, R197 ;  /* 0x00000001c6c67824 */ /* 0x000fe200078e02c5 */
[----:B------:R-:W-:Y:S01]  /*10e0*/  SHF.R.S32.HI R233, RZ, 0x1f, R207 ;  /* 0x0000001fffe97819 */ /* 0x000fe200000114cf */
[----:B------:R-:W-:Y:S01]  /*10f0*/  IMAD.MOV.U32 R208, RZ, RZ, RZ ;  /* 0x000000ffffd07224 */ /* 0x000fe200078e00ff */
[----:B------:R-:W-:Y:S01]  /*1100*/  SHF.R.S32.HI R232, RZ, 0x1f, R206 ;  /* 0x0000001fffe87819 */ /* 0x000fe200000114ce */
[----:B------:R-:W-:Y:S01]  /*1110*/  IMAD.MOV.U32 R185, RZ, RZ, RZ ;  /* 0x000000ffffb97224 */ /* 0x000fe200078e00ff */
[----:B------:R-:W-:Y:S01]  /*1120*/  SHF.R.S32.HI R231, RZ, 0x1f, R205 ;  /* 0x0000001fffe77819 */ /* 0x000fe200000114cd */
[----:B------:R-:W-:Y:S01]  /*1130*/  IMAD.MOV.U32 R18, RZ, RZ, RZ ;  /* 0x000000ffff127224 */ /* 0x000fe200078e00ff */
[----:B------:R-:W-:Y:S01]  /*1140*/  SHF.R.S32.HI R230, RZ, 0x1f, R204 ;  /* 0x0000001fffe67819 */ /* 0x000fe200000114cc */
[----:B------:R-:W-:Y:S01]  /*1150*/  IMAD.IADD R188, R19, 0x1, -R4 ;  /* 0x0000000113bc7824 */ /* 0x000fe200078e0a04 */
[----:B------:R-:W-:Y:S01]  /*1160*/  SHF.R.S32.HI R229, RZ, 0x1f, R203 ;  /* 0x0000001fffe57819 */ /* 0x000fe200000114cb */
[----:B------:R-:W-:Y:S01]  /*1170*/  IMAD.SHL.U32 R218, R190, 0x2, RZ ;  /* 0x00000002beda7824 */ /* 0x000fe200078e00ff */
[----:B------:R-:W-:Y:S01]  /*1180*/  SHF.R.S32.HI R228, RZ, 0x1f, R215 ;  /* 0x0000001fffe47819 */ /* 0x000fe200000114d7 */
[----:B------:R-:W-:Y:S01]  /*1190*/  IMAD.SHL.U32 R193, R6, 0x2, RZ ;  /* 0x0000000206c17824 */ /* 0x000fe200078e00ff */
[----:B------:R-:W-:Y:S01]  /*11a0*/  SHF.R.S32.HI R227, RZ, 0x1f, R214 ;  /* 0x0000001fffe37819 */ /* 0x000fe200000114d6 */
[----:B------:R-:W-:Y:S01]  /*11b0*/  IMAD R222, R8, 0x8, R191 ;  /* 0x0000000808de7824 */ /* 0x000fe200078e02bf */
[----:B------:R-:W-:Y:S01]  /*11c0*/  SHF.L.U64.HI R217, R190, 0x1, R217 ;  /* 0x00000001bed97819 */ /* 0x000fe200000102d9 */
[----:B------:R-:W-:Y:S01]  /*11d0*/  IMAD.IADD R197, R197, 0x1, R196 ;  /* 0x00000001c5c57824 */ /* 0x000fe200078e02c4 */
[----:B--2---:R-:W-:Y:S01]  /*11e0*/  LOP3.LUT R184, R16, 0x1, RZ, 0xfc, !PT ;  /* 0x0000000110b87812 */ /* 0x004fe200078efcff */
[----:B------:R-:W-:-:S05]  /*11f0*/  IMAD.SHL.U32 R16, R5, 0x8, RZ ;  /* 0x0000000805107824 */ /* 0x000fca00078e00ff */
[----:B------:R-:W-:-:S04]  /*1200*/  LOP3.LUT R0, R220, 0x38, R16, 0xf8, !PT ;  /* 0x00000038dc007812 */ /* 0x000fc800078ef810 */
[----:B------:R-:W-:-:S05]  /*1210*/  LOP3.LUT R219, R221, R0, R235, 0xf6, !PT ;  /* 0x00000000dddb7212 */ /* 0x000fca00078ef6eb */
[----:B------:R-:W-:-:S07]  /*1220*/  IMAD R219, R219, 0x2, R2 ;  /* 0x00000002dbdb7824 */ /* 0x000fce00078e0202 */
.L_x_764:
[----:B01-3--:R-:W0:Y:S01]  /*1230*/  LDC.64 R4, c[0x0][0xc88] ;  /* 0x00032200ff047b82 */ /* 0x00be220000000a00 */
[----:B------:R-:W-:Y:S01]  /*1240*/  ULDC.64 UR4, c[0x0][0xa28] ;  /* 0x00028a0000047ab9 */ /* 0x000fe20000000a00 */
[----:B------:R-:W-:Y:S01]  /*1250*/  ULDC.64 UR8, c[0x0][0xa18] ;  /* 0x0002860000087ab9 */ /* 0x000fe20000000a00 */
[----:B------:R-:W-:Y:S01]  /*1260*/  ULDC.64 UR6, c[0x0][0xa08] ;  /* 0x0002820000067ab9 */ /* 0x000fe20000000a00 */
[----:B0-----:R-:W-:-:S05]  /*1270*/  IMAD.WIDE R4, R27, 0x4, R4 ;  /* 0x000000041b047825 */ /* 0x001fca00078e0204 */
[----:B--2---:R-:W2:Y:S01]  /*1280*/  LDG.E R202, desc[UR40][R4.64] ;  /* 0x0000002804ca7981 */ /* 0x004ea2000c1e1900 */
[----:B------:R-:W-:Y:S01]  /*1290*/  ISETP.NE.U32.AND P2, PT, RZ, UR4, PT ;  /* 0x00000004ff007c0c */ /* 0x000fe2000bf45070 */
[----:B------:R-:W-:Y:S01]  /*12a0*/  IMAD.MOV.U32 R3, RZ, RZ, RZ ;  /* 0x000000ffff037224 */ /* 0x000fe200078e00ff */
[----:B------:R-:W-:Y:S01]  /*12b0*/  ISETP.NE.U32.AND P1, PT, RZ, UR8, PT ;  /* 0x00000008ff007c0c */ /* 0x000fe2000bf25070 */
[----:B------:R-:W-:Y:S01]  /*12c0*/  IMAD.MOV.U32 R31, RZ, RZ, RZ ;  /* 0x000000ffff1f7224 */ /* 0x000fe200078e00ff */
[----:B------:R-:W-:Y:S02]  /*12d0*/  ISETP.NE.AND.EX P2, PT, RZ, UR5, PT, P2 ;  /* 0x00000005ff007c0c */ /* 0x000fe4000bf45320 */
[----:B------:R-:W-:Y:S02]  /*12e0*/  ISETP.NE.AND.EX P1, PT, RZ, UR9, PT, P1 ;  /* 0x00000009ff007c0c */ /* 0x000fe4000bf25310 */
[----:B------:R-:W-:-:S04]  /*12f0*/  ISETP.NE.U32.AND P0, PT, RZ, UR6, PT ;  /* 0x00000006ff007c0c */ /* 0x000fc8000bf05070 */
[----:B------:R-:W-:Y:S02]  /*1300*/  ISETP.NE.AND.EX P0, PT, RZ, UR7, PT, P0 ;  /* 0x00000007ff007c0c */ /* 0x000fe4000bf05300 */
[----:B--2---:R-:W-:Y:S01]  /*1310*/  SHF.R.S32.HI R212, RZ, 0x1f, R202 ;  /* 0x0000001fffd47819 */ /* 0x004fe200000114ca */
[C---:B------:R-:W-:Y:S02]  /*1320*/  IMAD.SHL.U32 R200, R202.reuse, 0x4, RZ ;  /* 0x00000004cac87824 */ /* 0x040fe400078e00ff */
[C---:B------:R-:W-:Y:S02]  /*1330*/  @P2 LEA R4, P3, R202.reuse, UR4, 0x2 ;  /* 0x00000004ca042c11 */ /* 0x040fe4000f8610ff */
[C-C-:B------:R-:W-:Y:S02]  /*1340*/  SHF.L.U64.HI R201, R202.reuse, 0x2, R212.reuse ;  /* 0x00000002cac97819 */ /* 0x140fe400000102d4 */
[----:B------:R-:W-:Y:S01]  /*1350*/  @P2 LEA.HI.X R5, R202, UR5, R212, 0x2, P3 ;  /* 0x00000005ca052c11 */ /* 0x000fe200098f14d4 */
[----:B------:R-:W-:Y:S01]  /*1360*/  ULDC UR4, c[0x0][0x288] ;  /* 0x0000a20000047ab9 */ /* 0x000fe20000000800 */
[----:B------:R-:W-:-:S03]  /*1370*/  IADD3 R8, P4, R200, UR6, RZ ;  /* 0x00000006c8087c10 */ /* 0x000fc6000ff9e0ff */
[----:B------:R0:W5:Y:S01]  /*1380*/  @P2 LDG.E R3, desc[UR40][R4.64] ;  /* 0x0000002804032981 */ /* 0x000162000c1e1900 */
[----:B------:R-:W-:Y:S01]  /*1390*/  @P1 IADD3 R6, P2, R200, UR8, RZ ;  /* 0x00000008c8061c10 */ /* 0x000fe2000ff5e0ff */
[----:B------:R-:W-:Y:S01]  /*13a0*/  IMAD.U32 R24, RZ, RZ, UR4 ;  /* 0x00000004ff187e24 */ /* 0x000fe2000f8e00ff */
[C---:B------:R-:W-:Y:S01]  /*13b0*/  IADD3.X R9, R201.reuse, UR7, RZ, P4, !PT ;  /* 0x00000007c9097c10 */ /* 0x040fe2000a7fe4ff */
[----:B------:R-:W-:Y:S01]  /*13c0*/  ULDC.64 UR4, c[0x0][0x418] ;  /* 0x0001060000047ab9 */ /* 0x000fe20000000a00 */
[----:B----4-:R-:W-:-:S03]  /*13d0*/  @P1 IADD3.X R7, R201, UR9, RZ, P2, !PT ;  /* 0x00000009c9071c10 */ /* 0x010fc600097fe4ff */
[----:B------:R0:W5:Y:S01]  /*13e0*/  @P0 LDG.E R31, desc[UR40][R8.64] ;  /* 0x00000028081f0981 */ /* 0x000162000c1e1900 */
[----:B------:R-:W-:Y:S01]  /*13f0*/  UISETP.NE.U32.AND UP0, UPT, UR4, URZ, UPT ;  /* 0x0000003f0400728c */ /* 0x000fe2000bf05070 */
[----:B------:R-:W-:Y:S02]  /*1400*/  ULDC.64 UR8, c[0x0][0xa20] ;  /* 0x0002880000087ab9 */ /* 0x000fe40000000a00 */
[----:B------:R0:W5:Y:S01]  /*1410*/  @P1 LDG.E R24, desc[UR40][R6.64] ;  /* 0x0000002806181981 */ /* 0x000162000c1e1900 */
[----:B------:R-:W-:Y:S01]  /*1420*/  UISETP.NE.AND.EX UP0, UPT, UR5, URZ, UPT, UP0 ;  /* 0x0000003f0500728c */ /* 0x000fe2000bf05300 */
[----:B------:R-:W-:Y:S01]  /*1430*/  ULDC UR4, c[0x0][0x424] ;  /* 0x0001090000047ab9 */ /* 0x000fe20000000800 */
[----:B------:R-:W-:Y:S02]  /*1440*/  ISETP.NE.U32.AND P2, PT, RZ, UR8, PT ;  /* 0x00000008ff007c0c */ /* 0x000fe4000bf45070 */
[----:B------:R-:W-:Y:S01]  /*1450*/  USEL UR4, UR4, 0x1, UP0 ;  /* 0x0000000104047887 */ /* 0x000fe20008000000 */
[----:B------:R-:W-:Y:S01]  /*1460*/  ULDC UR5, c[0x0][0x2f0] ;  /* 0x0000bc0000057ab9 */ /* 0x000fe20000000800 */
[----:B------:R-:W-:-:S02]  /*1470*/  ISETP.NE.AND.EX P2, PT, RZ, UR9, PT, P2 ;  /* 0x00000009ff007c0c */ /* 0x000fc4000bf45320 */
[----:B------:R-:W-:-:S03]  /*1480*/  UIMAD UR4, UR4, UR5, URZ ;  /* 0x00000005040472a4 */ /* 0x000fc6000f8e023f */
[----:B------:R-:W-:Y:S01]  /*1490*/  ULDC UR5, c[0x0][0x348] ;  /* 0x0000d20000057ab9 */ /* 0x000fe20000000800 */
[----:B------:R-:W-:Y:S02]  /*14a0*/  IMAD.MOV.U32 R209, RZ, RZ, R25 ;  /* 0x000000ffffd17224 */ /* 0x000fe400078e0019 */
[----:B------:R-:W-:Y:S02]  /*14b0*/  IMAD.MOV.U32 R199, RZ, RZ, R26 ;  /* 0x000000ffffc77224 */ /* 0x000fe400078e001a */
[----:B------:R-:W-:Y:S01]  /*14c0*/  IMAD.MOV.U32 R29, RZ, RZ, R202 ;  /* 0x000000ffff1d7224 */ /* 0x000fe200078e00ca */
[----:B0-----:R-:W-:Y:S06]  /*14d0*/  @P1 BRA `(.L_x_646) ;  /* 0x0000000000241947 */ /* 0x001fec0003800000 */
[----:B------:R-:W-:Y:S02]  /*14e0*/  ULDC.64 UR6, c[0x0][0xa00] ;  /* 0x0002800000067ab9 */ /* 0x000fe40000000a00 */
[----:B------:R-:W-:-:S04]  /*14f0*/  ISETP.NE.U32.AND P1, PT, RZ, UR6, PT ;  /* 0x00000006ff007c0c */ /* 0x000fc8000bf25070 */
[----:B------:R-:W-:-:S13]  /*1500*/  ISETP.NE.AND.EX P1, PT, RZ, UR7, PT, P1 ;  /* 0x00000007ff007c0c */ /* 0x000fda000bf25310 */
[----:B------:R-:W-:Y:S05]  /*1510*/  @!P1 BRA `(.L_x_646) ;  /* 0x0000000000149947 */ /* 0x000fea0003800000 */
[----:B------:R-:W0:Y:S02]  /*1520*/  LDC.64 R4, c[0x0][0xa00] ;  /* 0x00028000ff047b82 */ /* 0x000e240000000a00 */
[----:B0-----:R-:W-:-:S05]  /*1530*/  IMAD.WIDE R4, R29, 0x4, R4 ;  /* 0x000000041d047825 */ /* 0x001fca00078e0204 */
[----:B-----5:R-:W2:Y:S04]  /*1540*/  LDG.E R24, desc[UR40][R4.64] ;  /* 0x0000002804187981 */ /* 0x020ea8000c1e1900 */
[----:B------:R-:W2:Y:S02]  /*1550*/  LDG.E R7, desc[UR40][R4.64+0x4] ;  /* 0x0000042804077981 */ /* 0x000ea4000c1e1900 */
[----:B--2---:R-:W-:-:S07]  /*1560*/  IMAD.IADD R24, R7, 0x1, -R24 ;  /* 0x0000000107187824 */ /* 0x004fce00078e0a18 */
.L_x_646:
[----:B------:R-:W-:Y:S02]  /*1570*/  IMAD.U32 R46, RZ, RZ, UR5 ;  /* 0x00000005ff2e7e24 */ /* 0x000fe4000f8e00ff */
[----:B------:R-:W-:Y:S01]  /*1580*/  IMAD.U32 R28, RZ, RZ, UR4 ;  /* 0x00000004ff1c7e24 */ /* 0x000fe2000f8e00ff */
[----:B------:R-:W-:Y:S06]  /*1590*/  @!P2 BRA `(.L_x_647) ;  /* 0x000000000010a947 */ /* 0x000fec0003800000 */
[----:B------:R-:W-:-:S04]  /*15a0*/  IADD3 R4, P0, R200, UR8, RZ ;  /* 0x00000008c8047c10 */ /* 0x000fc8000ff1e0ff */
[----:B------:R-:W-:-:S05]  /*15b0*/  IADD3.X R5, R201, UR9, RZ, P0, !PT ;  /* 0x00000009c9057c10 */ /* 0x000fca00087fe4ff */
[----:B------:R0:W5:Y:S01]  /*15c0*/  LDG.E R28, desc[UR40][R4.64] ;  /* 0x00000028041c7981 */ /* 0x000162000c1e1900 */
[----:B------:R-:W-:Y:S05]  /*15d0*/  BRA `(.L_x_648) ;  /* 0x0000000000107947 */ /* 0x000fea0003800000 */
.L_x_647:
[----:B------:R-:W-:Y:S05]  /*15e0*/  @!P0 BRA `(.L_x_648) ;  /* 0x00000000000c8947 */ /* 0x000fea0003800000 */
[----:B------:R-:W2:Y:S04]  /*15f0*/  LDG.E R5, desc[UR40][R8.64] ;  /* 0x0000002808057981 */ /* 0x000ea8000c1e1900 */
[----:B------:R-:W2:Y:S02]  /*1600*/  LDG.E R28, desc[UR40][R8.64+0x4] ;  /* 0x00000428081c7981 */ /* 0x000ea4000c1e1900 */
[----:B--2---:R-:W-:-:S07]  /*1610*/  IMAD.IADD R28, R28, 0x1, -R5 ;  /* 0x000000011c1c7824 */ /* 0x004fce00078e0a05 */
.L_x_648:
[----:B------:R-:W-:Y:S02]  /*1620*/  ULDC.64 UR4, c[0x0][0xa10] ;  /* 0x0002840000047ab9 */ /* 0x000fe40000000a00 */
[----:B------:R-:W-:-:S04]  /*1630*/  ISETP.NE.U32.AND P0, PT, RZ, UR4, PT ;  /* 0x00000004ff007c0c */ /* 0x000fc8000bf05070 */
[----:B------:R-:W-:Y:S01]  /*1640*/  ISETP.NE.AND.EX P0, PT, RZ, UR5, PT, P0 ;  /* 0x00000005ff007c0c */ /* 0x000fe2000bf05300 */
[----:B------:R-:W-:-:S12]  /*1650*/  ULDC.64 UR4, c[0x0][0xa30] ;  /* 0x00028c0000047ab9 */ /* 0x000fd80000000a00 */
[----:B0-----:R-:W0:Y:S02]  /*1660*/  @P0 LDC.64 R4, c[0x0][0xa10] ;  /* 0x00028400ff040b82 */ /* 0x001e240000000a00 */
[----:B0-----:R-:W-:-:S05]  /*1670*/  @P0 IMAD.WIDE R4, R29, 0x4, R4 ;  /* 0x000000041d040825 */ /* 0x001fca00078e0204 */
[----:B------:R-:W2:Y:S04]  /*1680*/  @P0 LDG.E R0, desc[UR40][R4.64] ;  /* 0x0000002804000981 */ /* 0x000ea8000c1e1900 */
[----:B------:R-:W2:Y:S01]  /*1690*/  @P0 LDG.E R9, desc[UR40][R4.64+0x4] ;  /* 0x0000042804090981 */ /* 0x000ea2000c1e1900 */
[----:B------:R-:W-:Y:S01]  /*16a0*/  ISETP.NE.U32.AND P1, PT, RZ, UR4, PT ;  /* 0x00000004ff007c0c */ /* 0x000fe2000bf25070 */
[----:B-----5:R-:W-:-:S03]  /*16b0*/  IMAD.MOV.U32 R27, RZ, RZ, R28 ;  /* 0x000000ffff1b7224 */ /* 0x020fc600078e001c */
[----:B------:R-:W-:-:S13]  /*16c0*/  ISETP.NE.AND.EX P1, PT, RZ, UR5, PT, P1 ;  /* 0x00000005ff007c0c */ /* 0x000fda000bf25310 */
[----:B------:R-:W-:-:S04]  /*16d0*/  @P1 IADD3 R6, P2, R200, UR4, RZ ;  /* 0x00000004c8061c10 */ /* 0x000fc8000ff5e0ff */
[----:B------:R-:W-:-:S05]  /*16e0*/  @P1 IADD3.X R7, R201, UR5, RZ, P2, !PT ;  /* 0x00000005c9071c10 */ /* 0x000fca00097fe4ff */
[----:B------:R0:W5:Y:S01]  /*16f0*/  @P1 LDG.E R27, desc[UR40][R6.64] ;  /* 0x00000028061b1981 */ /* 0x000162000c1e1900 */
[----:B------:R-:W-:Y:S01]  /*1700*/  IMAD.IADD R11, R28, 0x1, -R3 ;  /* 0x000000011c0b7824 */ /* 0x000fe200078e0a03 */
[----:B------:R-:W-:-:S03]  /*1710*/  PLOP3.LUT P3, PT, PT, PT, PT, 0x80, 0x0 ;  /* 0x000000000000781c */ /* 0x000fc60003f6f070 */
[----:B------:R-:W-:-:S05]  /*1720*/  IMAD.MOV R44, RZ, RZ, -R11 ;  /* 0x000000ffff2c7224 */ /* 0x000fca00078e0a0b */
[----:B------:R-:W-:Y:S01]  /*1730*/  VIMNMX R44, RZ, R44, !PT ;  /* 0x0000002cff2c7248 */ /* 0x000fe20007fe0100 */
[----:B--2---:R-:W-:-:S04]  /*1740*/  @P0 IMAD.IADD R46, R9, 0x1, -R0 ;  /* 0x00000001092e0824 */ /* 0x004fc800078e0a00 */
[----:B------:R-:W-:-:S04]  /*1750*/  IMAD.IADD R168, R11, 0x1, R46 ;  /* 0x000000010ba87824 */ /* 0x000fc800078e022e */
[----:B------:R-:W-:-:S05]  /*1760*/  VIADD R0, R168, 0x3f ;  /* 0x0000003fa8007836 */ /* 0x000fca0000000000 */
[----:B------:R-:W-:-:S04]  /*1770*/  SHF.R.S32.HI R3, RZ, 0x1f, R0 ;  /* 0x0000001fff037819 */ /* 0x000fc80000011400 */
[----:B------:R-:W-:-:S04]  /*1780*/  LEA.HI R3, R3, R0, RZ, 0x6 ;  /* 0x0000000003037211 */ /* 0x000fc800078f30ff */
[----:B------:R-:W-:Y:S02]  /*1790*/  LOP3.LUT R5, R3, 0xffffffc0, RZ, 0xc0, !PT ;  /* 0xffffffc003057812 */ /* 0x000fe400078ec0ff */
[----:B------:R-:W-:Y:S02]  /*17a0*/  SHF.R.S32.HI R181, RZ, 0x6, R3 ;  /* 0x00000006ffb57819 */ /* 0x000fe40000011403 */
[----:B------:R-:W-:-:S04]  /*17b0*/  VIADDMNMX R5, R5, -R11, R46, PT ;  /* 0x8000000b05057246 */ /* 0x000fc8000380012e */
[----:B------:R-:W-:Y:S02]  /*17c0*/  ISETP.GT.AND P0, PT, R5, R44, PT ;  /* 0x0000002c0500720c */ /* 0x000fe40003f04270 */
[----:B------:R-:W-:-:S05]  /*17d0*/  SHF.R.U32.HI R44, RZ, 0x6, R44 ;  /* 0x00000006ff2c7819 */ /* 0x000fca000001162c */
[----:B------:R-:W-:-:S06]  /*17e0*/  IMAD.MOV.U32 R45, RZ, RZ, R44 ;  /* 0x000000ffff2d7224 */ /* 0x000fcc00078e002c */
[----:B------:R-:W-:-:S05]  /*17f0*/  @P0 VIADD R0, R5, 0x3f ;  /* 0x0000003f05000836 */ /* 0x000fca0000000000 */
[----:B------:R-:W-:-:S04]  /*1800*/  @P0 SHF.R.S32.HI R5, RZ, 0x1f, R0 ;  /* 0x0000001fff050819 */ /* 0x000fc80000011400 */
[----:B------:R-:W-:-:S04]  /*1810*/  @P0 LEA.HI R5, R5, R0, RZ, 0x6 ;  /* 0x0000000005050211 */ /* 0x000fc800078f30ff */
[----:B------:R-:W-:-:S04]  /*1820*/  @P0 SHF.R.S32.HI R45, RZ, 0x6, R5 ;  /* 0x00000006ff2d0819 */ /* 0x000fc80000011405 */
[----:B------:R-:W-:-:S13]  /*1830*/  ISETP.GT.AND P0, PT, R45, R44, PT ;  /* 0x0000002c2d00720c */ /* 0x000fda0003f04270 */
[----:B0-----:R-:W-:Y:S05]  /*1840*/  @!P0 BRA `(.L_x_649) ;  /* 0x00000028009c8947 */ /* 0x001fea0003800000 */
[----:B------:R-:W-:Y:S01]  /*1850*/  VIADD R0, R2, 0x22400 ;  /* 0x0002240002007836 */ /* 0x000fe20000000000 */
[----:B------:R-:W-:Y:S04]  /*1860*/  BSSY B6, `(.L_x_650) ;  /* 0x0000013000067945 */ /* 0x000fe80003800000 */
[----:B------:R-:W-:-:S13]  /*1870*/  LOP3.LUT P0, RZ, R0, 0x3ff, RZ, 0xc0, !PT ;  /* 0x000003ff00ff7812 */ /* 0x000fda000780c0ff */
        /* <DEDUP_REMOVED lines=16> */
[----:B-1---5:R-:W-:Y:S05]  /*1980*/  CALL.ABS.NOINC R14 ;  /* 0x000000000e007343 */ /* 0x022fea0003c00000 */
.L_x_651:
[----:B------:R-:W-:Y:S05]  /*1990*/  BSYNC B6 ;  /* 0x0000000000067941 */ /* 0x000fea0003800000 */
.L_x_650:
        /* <DEDUP_REMOVED lines=20> */
.L_x_653:
[----:B------:R-:W-:Y:S05]  /*1ae0*/  BSYNC B6 ;  /* 0x0000000000067941 */ /* 0x000fea0003800000 */
.L_x_652:
[----:B------:R-:W-:Y:S01]  /*1af0*/  ULDC.64 UR4, c[0x0][0x9f8] ;  /* 0x00027e0000047ab9 */ /* 0x000fe20000000a00 */
[----:B------:R-:W0:Y:S01]  /*1b00*/  LDC.64 R52, c[0x0][0x300] ;  /* 0x0000c000ff347b82 */ /* 0x000e220000000a00 */
[----:B------:R-:W-:Y:S01]  /*1b10*/  ISETP.NE.U32.AND P0, PT, RZ, UR4, PT ;  /* 0x00000004ff007c0c */ /* 0x000fe2000bf05070 */
[----:B------:R-:W-:Y:S01]  /*1b20*/  IMAD.IADD R42, R31, 0x1, R28 ;  /* 0x000000011f2a7824 */ /* 0x000fe200078e021c */
[----:B------:R-:W-:Y:S02]  /*1b30*/  ULDC.64 UR6, c[0x0][0x330] ;  /* 0x0000cc0000067ab9 */ /* 0x000fe40000000a00 */
[----:B------:R-:W-:Y:S02]  /*1b40*/  ISETP.NE.AND.EX P0, PT, RZ, UR5, PT, P0 ;  /* 0x00000005ff007c0c */ /* 0x000fe4000bf05300 */
[----:B------:R-:W-:Y:S01]  /*1b50*/  SHF.R.S32.HI R17, RZ, 0x1f, R16 ;  /* 0x0000001fff117819 */ /* 0x000fe20000011410 */
[----:B------:R-:W1:Y:S08]  /*1b60*/  LDC.64 R54, c[0x0][0x3f8] ;  /* 0x0000fe00ff367b82 */ /* 0x000e700000000a00 */
[----:B------:R-:W2:Y:S02]  /*1b70*/  LDC R43, c[0x0][0x3f4] ;  /* 0x0000fd00ff2b7b82 */ /* 0x000ea40000000800 */
[----:B------:R-:W-:-:S04]  /*1b80*/  @P0 IADD3 R4, P1, R200, UR4, RZ ;  /* 0x00000004c8040c10 */ /* 0x000fc8000ff3e0ff */
[----:B------:R-:W-:Y:S01]  /*1b90*/  @P0 IADD3.X R5, R201, UR5, RZ, P1, !PT ;  /* 0x00000005c9050c10 */ /* 0x000fe20008ffe4ff */
[----:B------:R-:W-:-:S04]  /*1ba0*/  ULDC.64 UR4, c[0x0][0x308] ;  /* 0x0000c20000047ab9 */ /* 0x000fc80000000a00 */
[----:B------:R3:W4:Y:S01]  /*1bb0*/  @P0 LDG.E R29, desc[UR40][R4.64] ;  /* 0x00000028041d0981 */ /* 0x000722000c1e1900 */
[----:B------:R-:W-:Y:S01]  /*1bc0*/  SHF.R.S32.HI R28, RZ, 0x1f, R42 ;  /* 0x0000001fff1c7819 */ /* 0x000fe2000001142a */
[-C--:B0-----:R-:W-:Y:S01]  /*1bd0*/  IMAD.WIDE.U32 R6, R42, R52.reuse, RZ ;  /* 0x000000342a067225 */ /* 0x081fe200078e00ff */
[----:B------:R-:W-:Y:S01]  /*1be0*/  SHF.R.S32.HI R187, RZ, 0x1f, R186 ;  /* 0x0000001fffbb7819 */ /* 0x000fe200000114ba */
[----:B------:R-:W0:Y:S01]  /*1bf0*/  S2R R50, SR_TID.X ;  /* 0x0000000000327919 */ /* 0x000e220000002100 */
[----:B------:R-:W-:Y:S01]  /*1c00*/  SHF.L.U64.HI R49, R52, 0x6, R53 ;  /* 0x0000000634317819 */ /* 0x000fe20000010235 */
[----:B------:R-:W-:Y:S02]  /*1c10*/  IMAD R0, R28, R52, RZ ;  /* 0x000000341c007224 */ /* 0x000fe400078e02ff */
[----:B------:R-:W-:Y:S02]  /*1c20*/  IMAD.SHL.U32 R14, R188, 0x40, RZ ;  /* 0x00000040bc0e7824 */ /* 0x000fe400078e00ff */
[----:B------:R-:W-:Y:S01]  /*1c30*/  IMAD R3, R42, R53, R0 ;  /* 0x000000352a037224 */ /* 0x000fe200078e0200 */
[----:B------:R-:W-:Y:S01]  /*1c40*/  SHF.R.S32.HI R0, RZ, 0x1f, R26 ;  /* 0x0000001fff007819 */ /* 0x000fe2000001141a */
[----:B---3--:R-:W-:Y:S01]  /*1c50*/  IMAD.WIDE.U32 R4, R26, UR6, R16 ;  /* 0x000000061a047c25 */ /* 0x008fe2000f8e0010 */
[----:B--2---:R-:W-:-:S03]  /*1c60*/  ISETP.GE.AND P2, PT, R16, R43, PT ;  /* 0x0000002b1000720c */ /* 0x004fc60003f46270 */
[----:B------:R-:W-:Y:S01]  /*1c70*/  IMAD.IADD R7, R7, 0x1, R3 ;  /* 0x0000000107077824 */ /* 0x000fe200078e0203 */
[----:B------:R-:W-:Y:S01]  /*1c80*/  SEL R15, R43, RZ, P2 ;  /* 0x000000ff2b0f7207 */ /* 0x000fe20001000000 */
[----:B------:R-:W-:Y:S01]  /*1c90*/  IMAD R3, R0, UR6, RZ ;  /* 0x0000000600037c24 */ /* 0x000fe2000f8e02ff */
[----:B------:R-:W-:Y:S01]  /*1ca0*/  P2R R70, PR, RZ, 0x4 ;  /* 0x00000004ff467803 */ /* 0x000fe20000000000 */
[----:B------:R-:W-:Y:S01]  /*1cb0*/  IMAD.WIDE.U32 R6, R26, UR4, R6 ;  /* 0x000000041a067c25 */ /* 0x000fe2000f8e0006 */
[----:B------:R-:W-:-:S03]  /*1cc0*/  IADD3 R42, P2, R19, R42, RZ ;  /* 0x0000002a132a7210 */ /* 0x000fc60007f5e0ff */
[----:B------:R-:W-:Y:S01]  /*1cd0*/  IMAD R33, R26, UR7, R3 ;  /* 0x000000071a217c24 */ /* 0x000fe2000f8e0203 */
[----:B------:R-:W-:Y:S01]  /*1ce0*/  ULDC.64 UR6, c[0x0][0xa08] ;  /* 0x0002820000067ab9 */ /* 0x000fe20000000a00 */
[----:B------:R-:W-:Y:S01]  /*1cf0*/  IMAD R3, R0, UR4, RZ ;  /* 0x0000000400037c24 */ /* 0x000fe2000f8e02ff */
[----:B------:R-:W-:Y:S01]  /*1d00*/  ISETP.NE.U32.AND P0, PT, RZ, UR6, PT ;  /* 0x00000006ff007c0c */ /* 0x000fe2000bf05070 */
[----:B------:R-:W-:Y:S02]  /*1d10*/  IMAD.IADD R33, R5, 0x1, R33 ;  /* 0x0000000105217824 */ /* 0x000fe400078e0221 */
[----:B------:R-:W-:Y:S01]  /*1d20*/  IMAD R3, R26, UR5, R3 ;  /* 0x000000051a037c24 */ /* 0x000fe2000f8e0203 */
[----:B------:R-:W-:Y:S01]  /*1d30*/  ISETP.NE.AND.EX P0, PT, RZ, UR7, PT, P0 ;  /* 0x00000007ff007c0c */ /* 0x000fe2000bf05300 */
[----:B------:R-:W-:Y:S01]  /*1d40*/  ULDC.64 UR4, c[0x0][0x310] ;  /* 0x0000c40000047ab9 */ /* 0x000fe20000000a00 */
[----:B------:R-:W-:Y:S01]  /*1d50*/  ULDC.64 UR6, c[0x0][0x338] ;  /* 0x0000ce0000067ab9 */ /* 0x000fe20000000a00 */
[----:B------:R-:W-:Y:S01]  /*1d60*/  IMAD.IADD R7, R7, 0x1, R3 ;  /* 0x0000000107077824 */ /* 0x000fe200078e0203 */
[----:B------:R-:W-:Y:S01]  /*1d70*/  SHF.R.S32.HI R3, RZ, 0x1f, R19 ;  /* 0x0000001fff037819 */ /* 0x000fe20000011413 */
[----:B------:R-:W-:Y:S01]  /*1d80*/  IMAD.MOV.U32 R32, RZ, RZ, R4 ;  /* 0x000000ffff207224 */ /* 0x000fe200078e0004 */
[----:B0-----:R-:W-:Y:S01]  /*1d90*/  SHF.R.U32.HI R50, RZ, 0x7, R50 ;  /* 0x00000007ff327819 */ /* 0x001fe20000011632 */
[----:B------:R-:W0:Y:S01]  /*1da0*/  LDC.64 R4, c[0x0][0x408] ;  /* 0x00010200ff047b82 */ /* 0x000e220000000a00 */
[----:B------:R-:W-:-:S02]  /*1db0*/  IMAD.IADD R15, R16, 0x1, R15 ;  /* 0x00000001100f7824 */ /* 0x000fc400078e020f */
[----:B------:R-:W-:Y:S02]  /*1dc0*/  VIADD R74, R16, 0x20 ;  /* 0x00000020104a7836 */ /* 0x000fe40000000000 */
[----:B------:R-:W-:Y:S01]  /*1dd0*/  IMAD.SHL.U32 R60, R43, 0x2, RZ ;  /* 0x000000022b3c7824 */ /* 0x000fe200078e00ff */
[----:B------:R-:W-:Y:S01]  /*1de0*/  SHF.R.S32.HI R48, RZ, 0x1f, R15 ;  /* 0x0000001fff307819 */ /* 0x000fe2000001140f */
[----:B------:R-:W-:Y:S02]  /*1df0*/  VIADD R59, R50, 0x8 ;  /* 0x00000008323b7836 */ /* 0x000fe40000000000 */
[----:B------:R-:W-:Y:S01]  /*1e00*/  IMAD.X R43, R28, 0x1, R3, P2 ;  /* 0x000000011c2b7824 */ /* 0x000fe200010e0603 */
[----:B------:R-:W-:-:S04]  /*1e10*/  LEA.HI R48, R48, R15, RZ, 0x3 ;  /* 0x0000000f30307211 */ /* 0x000fc800078f18ff */
[----:B------:R-:W-:-:S04]  /*1e20*/  LOP3.LUT R65, R48, 0xfffffff8, RZ, 0xc0, !PT ;  /* 0xfffffff830417812 */ /* 0x000fc800078ec0ff */
[----:B------:R-:W-:Y:S01]  /*1e30*/  SHF.R.S32.HI R71, RZ, 0x1f, R65 ;  /* 0x0000001fff477819 */ /* 0x000fe20000011441 */
[----:B0-----:R-:W-:Y:S01]  /*1e40*/  IMAD R12, R3, R4, RZ ;  /* 0x00000004030c7224 */ /* 0x001fe200078e02ff */
[C---:B------:R-:W-:Y:S01]  /*1e50*/  SHF.L.U64.HI R56, R4.reuse, 0x6, R5 ;  /* 0x0000000604387819 */ /* 0x040fe20000010205 */
[----:B------:R-:W-:Y:S02]  /*1e60*/  IMAD.SHL.U32 R57, R4, 0x40, RZ ;  /* 0x0000004004397824 */ /* 0x000fe400078e00ff */
[----:B------:R-:W-:Y:S01]  /*1e70*/  IMAD R31, R19, R5, R12 ;  /* 0x00000005131f7224 */ /* 0x000fe200078e020c */
[----:B----4-:R-:W-:Y:S02]  /*1e80*/  SHF.R.S32.HI R0, RZ, 0x1f, R29 ;  /* 0x0000001fff007819 */ /* 0x010fe4000001141d */
[----:B------:R-:W-:Y:S02]  /*1e90*/  SEL R11, R29, RZ, !P0 ;  /* 0x000000ff1d0b7207 */ /* 0x000fe40004000000 */
[----:B------:R-:W-:-:S03]  /*1ea0*/  SEL R0, R0, RZ, !P0 ;  /* 0x000000ff00007207 */ /* 0x000fc60004000000 */
[----:B------:R-:W-:-:S04]  /*1eb0*/  IMAD.WIDE.U32 R20, R11, UR4, R6 ;  /* 0x000000040b147c25 */ /* 0x000fc8000f8e0006 */
[C---:B------:R-:W-:Y:S02]  /*1ec0*/  IMAD R6, R0.reuse, UR6, RZ ;  /* 0x0000000600067c24 */ /* 0x040fe4000f8e02ff */
[----:B------:R-:W-:Y:S01]  /*1ed0*/  IMAD R8, R0, UR4, RZ ;  /* 0x0000000400087c24 */ /* 0x000fe2000f8e02ff */
[----:B------:R-:W-:Y:S01]  /*1ee0*/  ULDC UR4, c[0x0][0x2f4] ;  /* 0x0000bd0000047ab9 */ /* 0x000fe20000000800 */
[----:B------:R-:W-:Y:S01]  /*1ef0*/  IMAD R73, R11, UR7, R6 ;  /* 0x000000070b497c24 */ /* 0x000fe2000f8e0206 */
[----:B------:R-:W-:Y:S01]  /*1f00*/  ISETP.GE.AND P1, PT, R74, UR4, PT ;  /* 0x000000044a007c0c */ /* 0x000fe2000bf26270 */
[----:B-1----:R-:W-:Y:S02]  /*1f10*/  IMAD R6, R3, R54, RZ ;  /* 0x0000003603067224 */ /* 0x002fe400078e02ff */
[C---:B------:R-:W-:Y:S02]  /*1f20*/  IMAD R13, R11.reuse, UR5, R8 ;  /* 0x000000050b0d7c24 */ /* 0x040fe4000f8e0208 */
[----:B------:R-:W-:-:S04]  /*1f30*/  IMAD.WIDE.U32 R32, R11, UR6, R32 ;  /* 0x000000060b207c25 */ /* 0x000fc8000f8e0020 */
[C---:B------:R-:W-:Y:S02]  /*1f40*/  IMAD R29, R19.reuse, R55, R6 ;  /* 0x00000037131d7224 */ /* 0x040fe400078e0206 */
[----:B------:R-:W-:-:S04]  /*1f50*/  IMAD.WIDE.U32 R6, R19, R54, R186 ;  /* 0x0000003613067225 */ /* 0x000fc800078e00ba */
[----:B------:R-:W-:-:S04]  /*1f60*/  IMAD.WIDE.U32 R10, R19, R54, R16 ;  /* 0x00000036130a7225 */ /* 0x000fc800078e0010 */
[----:B------:R-:W-:Y:S02]  /*1f70*/  IMAD.IADD R7, R7, 0x1, R29 ;  /* 0x0000000107077824 */ /* 0x000fe400078e021d */
[----:B------:R-:W-:Y:S01]  /*1f80*/  IMAD.IADD R11, R29, 0x1, R11 ;  /* 0x000000011d0b7824 */ /* 0x000fe200078e020b */
[----:B-----5:R-:W-:Y:S01]  /*1f90*/  SHF.R.S32.HI R29, RZ, 0x1f, R27 ;  /* 0x0000001fff1d7819 */ /* 0x020fe2000001141b */
[-C--:B------:R-:W-:Y:S02]  /*1fa0*/  IMAD R0, R3, R52.reuse, RZ ;  /* 0x0000003403007224 */ /* 0x080fe400078e02ff */
[----:B------:R-:W-:-:S04]  /*1fb0*/  IMAD.WIDE.U32 R8, R19, R52, R16 ;  /* 0x0000003413087225 */ /* 0x000fc800078e0010 */
[----:B------:R-:W-:Y:S02]  /*1fc0*/  IMAD R30, R29, R54, RZ ;  /* 0x000000361d1e7224 */ /* 0x000fe400078e02ff */
[----:B------:R-:W-:Y:S01]  /*1fd0*/  IMAD R47, R19, R53, R0 ;  /* 0x00000035132f7224 */ /* 0x000fe200078e0200 */
[----:B------:R-:W-:Y:S01]  /*1fe0*/  SHF.L.U64.HI R53, R54, 0x6, R55 ;  /* 0x0000000636357819 */ /* 0x000fe20000010237 */
[----:B------:R-:W-:Y:S01]  /*1ff0*/  IMAD R63, R27, R55, R30 ;  /* 0x000000371b3f7224 */ /* 0x000fe200078e021e */
[----:B------:R-:W-:Y:S01]  /*2000*/  LOP3.LUT R55, R14, 0x1c0, RZ, 0xc0, !PT ;  /* 0x000001c00e377812 */ /* 0x000fe200078ec0ff */
[----:B------:R-:W-:Y:S01]  /*2010*/  IMAD R30, R29, R4, RZ ;  /* 0x000000041d1e7224 */ /* 0x000fe200078e02ff */
[----:B------:R-:W-:Y:S01]  /*2020*/  IADD3 R0, P0, R20, R8, RZ ;  /* 0x0000000814007210 */ /* 0x000fe20007f1e0ff */
[----:B------:R-:W-:Y:S01]  /*2030*/  IMAD.IADD R26, R21, 0x1, R13 ;  /* 0x00000001151a7824 */ /* 0x000fe200078e020d */
[----:B------:R-:W-:Y:S01]  /*2040*/  SHF.R.U32.HI R58, RZ, 0x3, R55 ;  /* 0x00000003ff3a7819 */ /* 0x000fe20000011637 */
[----:B------:R-:W-:Y:S01]  /*2050*/  IMAD R69, R27, R5, R30 ;  /* 0x000000051b457224 */ /* 0x000fe200078e021e */
[--C-:B------:R-:W-:Y:S01]  /*2060*/  LOP3.LUT R5, R55, 0x18, R16.reuse, 0xf8, !PT ;  /* 0x0000001837057812 */ /* 0x100fe200078ef810 */
[----:B------:R-:W-:Y:S01]  /*2070*/  IMAD.WIDE.U32 R12, R19, R4, R16 ;  /* 0x00000004130c7225 */ /* 0x000fe200078e0010 */
[----:B------:R-:W-:-:S02]  /*2080*/  IADD3.X R47, R26, R9, R47, P0, !PT ;  /* 0x000000091a2f7210 */ /* 0x000fc400007fe42f */
[----:B------:R-:W-:Y:S01]  /*2090*/  LOP3.LUT R5, R5, R58, RZ, 0x3c, !PT ;  /* 0x0000003a05057212 */ /* 0x000fe200078e3cff */
[----:B------:R-:W-:Y:S01]  /*20a0*/  IMAD.WIDE.U32 R8, R19, R4, R186 ;  /* 0x0000000413087225 */ /* 0x000fe200078e00ba */
[----:B------:R-:W-:-:S03]  /*20b0*/  ISETP.GE.AND P0, PT, R16, UR4, PT ;  /* 0x0000000410007c0c */ /* 0x000fc6000bf06270 */
[----:B------:R-:W-:Y:S01]  /*20c0*/  IMAD R61, R192, 0x200, R5 ;  /* 0x00000200c03d7824 */ /* 0x000fe200078e0205 */
[----:B------:R-:W-:Y:S01]  /*20d0*/  LOP3.LUT R5, R55, 0x38, R48, 0xf8, !PT ;  /* 0x0000003837057812 */ /* 0x000fe200078ef830 */
[----:B------:R-:W-:Y:S02]  /*20e0*/  IMAD.IADD R9, R9, 0x1, R31 ;  /* 0x0000000109097824 */ /* 0x000fe400078e021f */
[----:B------:R-:W-:Y:S01]  /*20f0*/  IMAD.IADD R13, R31, 0x1, R13 ;  /* 0x000000011f0d7824 */ /* 0x000fe200078e020d */
[----:B------:R-:W-:Y:S01]  /*2100*/  LOP3.LUT R5, R5, R58, RZ, 0x3c, !PT ;  /* 0x0000003a05057212 */ /* 0x000fe200078e3cff */
[----:B------:R-:W-:-:S04]  /*2110*/  IMAD.WIDE.U32 R34, R27, R54, R6 ;  /* 0x000000361b227225 */ /* 0x000fc800078e0006 */
[----:B------:R-:W-:-:S04]  /*2120*/  IMAD.WIDE.U32 R38, R27, R4, R8 ;  /* 0x000000041b267225 */ /* 0x000fc800078e0008 */
[----:B------:R-:W-:-:S04]  /*2130*/  IMAD.WIDE.U32 R36, R27, R54, R10 ;  /* 0x000000361b247225 */ /* 0x000fc800078e000a */
[----:B------:R-:W-:-:S04]  /*2140*/  IMAD.WIDE.U32 R40, R27, R4, R12 ;  /* 0x000000041b287225 */ /* 0x000fc800078e000c */
[----:B------:R-:W-:Y:S02]  /*2150*/  IMAD.IADD R62, R35, 0x1, R63 ;  /* 0x00000001233e7824 */ /* 0x000fe400078e023f */
[----:B------:R-:W-:Y:S02]  /*2160*/  IMAD.IADD R67, R39, 0x1, R69 ;  /* 0x0000000127437824 */ /* 0x000fe400078e0245 */
[----:B------:R-:W-:Y:S02]  /*2170*/  IMAD.SHL.U32 R52, R52, 0x40, RZ ;  /* 0x0000004034347824 */ /* 0x000fe400078e00ff */
[----:B------:R-:W-:Y:S02]  /*2180*/  IMAD.SHL.U32 R54, R54, 0x40, RZ ;  /* 0x0000004036367824 */ /* 0x000fe400078e00ff */
[----:B------:R-:W-:Y:S02]  /*2190*/  IMAD.IADD R63, R63, 0x1, R37 ;  /* 0x000000013f3f7824 */ /* 0x000fe400078e0225 */
[----:B------:R-:W-:-:S02]  /*21a0*/  IMAD.IADD R69, R69, 0x1, R41 ;  /* 0x0000000145457824 */ /* 0x000fc400078e0229 */
[----:B------:R-:W-:Y:S02]  /*21b0*/  IMAD R64, R192, 0x200, R5 ;  /* 0x00000200c0407824 */ /* 0x000fe400078e0205 */
[----:B------:R-:W-:-:S07]  /*21c0*/  IMAD.IADD R73, R33, 0x1, R73 ;  /* 0x0000000121497824 */ /* 0x000fce00078e0249 */
.L_x_683:
[----:B----4-:R-:W0:Y:S01]  /*21d0*/  LDC.64 R50, c[0x0][0x2e8] ;  /* 0x0000ba00ff327b82 */ /* 0x010e220000000a00 */
[----:B------:R-:W-:Y:S01]  /*21e0*/  VIADD R45, R45, 0xffffffff ;  /* 0xffffffff2d2d7836 */ /* 0x000fe20000000000 */
[----:B------:R-:W-:Y:S05]  /*21f0*/  YIELD ;  /* 0x0000000000007946 */ /* 0x000fea0003800000 */
[----:B------:R-:W-:Y:S01]  /*2200*/  SHF.R.S32.HI R72, RZ, 0x1f, R45 ;  /* 0x0000001fff487819 */ /* 0x000fe2000001142d */
[----:B------:R-:W1:Y:S01]  /*2210*/  LDC R83, c[0x0][0x3f4] ;  /* 0x0000fd00ff537b82 */ /* 0x000e620000000800 */
[-C--:B------:R-:W-:Y:S01]  /*2220*/  IMAD R5, R49, R45.reuse, RZ ;  /* 0x0000002d31057224 */ /* 0x080fe200078e02ff */
[----:B------:R-:W-:Y:S01]  /*2230*/  BSSY B0, `(.L_x_654) ;  /* 0x000018e000007945 */ /* 0x000fe20003800000 */
[----:B---3--:R-:W-:-:S04]  /*2240*/  IMAD.WIDE.U32 R14, R52, R45, RZ ;  /* 0x0000002d340e7225 */ /* 0x008fc800078e00ff */
[----:B------:R-:W-:Y:S01]  /*2250*/  IMAD R5, R72, R52, R5 ;  /* 0x0000003448057224 */ /* 0x000fe200078e0205 */
[----:B------:R-:W-:Y:S01]  /*2260*/  IADD3 R4, P2, R0, R14, RZ ;  /* 0x0000000e00047210 */ /* 0x000fe20007f5e0ff */
[----:B--2---:R-:W-:Y:S02]  /*2270*/  IMAD.SHL.U32 R30, R22, 0x1000, RZ ;  /* 0x00001000161e7824 */ /* 0x004fe400078e00ff */
[----:B------:R-:W-:Y:S02]  /*2280*/  IMAD.IADD R78, R15, 0x1, R5 ;  /* 0x000000010f4e7824 */ /* 0x000fe400078e0205 */
[----:B------:R-:W-:Y:S02]  /*2290*/  IMAD.IADD R5, R61, 0x1, R30 ;  /* 0x000000013d057824 */ /* 0x000fe400078e021e */
[----:B------:R-:W-:Y:S01]  /*22a0*/  IMAD.X R6, R78, 0x1, R47, P2 ;  /* 0x000000014e067824 */ /* 0x000fe200010e062f */
[----:B0-----:R-:W-:Y:S01]  /*22b0*/  LEA R12, P3, R4, R50, 0x1 ;  /* 0x00000032040c7211 */ /* 0x001fe200078608ff */
[----:B------:R-:W-:Y:S01]  /*22c0*/  IMAD R31, R5, 0x2, R2 ;  /* 0x00000002051f7824 */ /* 0x000fe200078e0202 */
[----:B------:R-:W-:-:S02]  /*22d0*/  ISETP.GT.AND P2, PT, R45, R44, PT ;  /* 0x0000002c2d00720c */ /* 0x000fc40003f44270 */
[----:B------:R-:W-:Y:S02]  /*22e0*/  LEA.HI.X R13, R4, R51, R6, 0x1, P3 ;  /* 0x00000033040d7211 */ /* 0x000fe400018f0c06 */
[----:B-1----:R-:W-:-:S13]  /*22f0*/  ISETP.GE.AND P3, PT, R83, 0x1, PT ;  /* 0x000000015300780c */ /* 0x002fda0003f66270 */
[----:B------:R-:W-:Y:S05]  /*2300*/  @!P3 BRA `(.L_x_655) ;  /* 0x0000001400a0b947 */ /* 0x000fea0003800000 */
[----:B------:R-:W-:Y:S01]  /*2310*/  ULDC.U8 UR4, c[0x0][0x410] ;  /* 0x0001040000047ab9 */ /* 0x000fe20000000000 */
[-C--:B------:R-:W-:Y:S01]  /*2320*/  IMAD R7, R53, R45.reuse, RZ ;  /* 0x0000002d35077224 */ /* 0x080fe200078e02ff */
[----:B------:R-:W-:Y:S01]  /*2330*/  ISETP.NE.AND P3, PT, RZ, UR4, PT ;  /* 0x00000004ff007c0c */ /* 0x000fe2000bf65270 */
[----:B------:R-:W-:-:S04]  /*2340*/  IMAD.WIDE.U32 R4, R54, R45, RZ ;  /* 0x0000002d36047225 */ /* 0x000fc800078e00ff */
[----:B------:R-:W-:-:S04]  /*2350*/  IMAD R7, R72, R54, R7 ;  /* 0x0000003648077224 */ /* 0x000fc800078e0207 */
[----:B------:R-:W-:-:S04]  /*2360*/  IMAD.IADD R75, R5, 0x1, R7 ;  /* 0x00000001054b7824 */ /* 0x000fc800078e0207 */
[----:B------:R-:W-:Y:S05]  /*2370*/  @!P3 BRA `(.L_x_656) ;  /* 0x0000000800acb947 */ /* 0x000fea0003800000 */
[----:B------:R-:W-:Y:S01]  /*2380*/  IMAD R68, R45, -0x40, R46 ;  /* 0xffffffc02d447824 */ /* 0x000fe200078e022e */
[----:B------:R-:W-:Y:S01]  /*2390*/  BSSY B1, `(.L_x_657) ;  /* 0x000001d000017945 */ /* 0x000fe20003800000 */
[----:B------:R-:W-:Y:S02]  /*23a0*/  CS2R R8, SRZ ;  /* 0x0000000000087805 */ /* 0x000fe4000001ff00 */
[----:B------:R-:W-:Y:S02]  /*23b0*/  CS2R R28, SRZ ;  /* 0x00000000001c7805 */ /* 0x000fe4000001ff00 */
[----:B------:R-:W-:Y:S02]  /*23c0*/  CS2R R10, SRZ ;  /* 0x00000000000a7805 */ /* 0x000fe4000001ff00 */
[----:B------:R-:W-:Y:S02]  /*23d0*/  VIMNMX R68, R68, 0x40, PT ;  /* 0x0000004044447848 */ /* 0x000fe40003fe0100 */
[----:B------:R-:W-:-:S02]  /*23e0*/  CS2R R14, SRZ ;  /* 0x00000000000e7805 */ /* 0x000fc4000001ff00 */
[----:B------:R-:W-:-:S13]  /*23f0*/  ISETP.GE.AND P4, PT, R19, R68, PT ;  /* 0x000000441300720c */ /* 0x000fda0003f86270 */
[----:B------:R-:W-:Y:S05]  /*2400*/  @P4 BRA `(.L_x_658) ;  /* 0x0000000000544947 */ /* 0x000fea0003800000 */
[----:B------:R-:W-:Y:S01]  /*2410*/  IMAD R6, R56, R45, RZ ;  /* 0x0000002d38067224 */ /* 0x000fe200078e02ff */
[----:B------:R-:W-:Y:S01]  /*2420*/  IADD3 R8, P3, R34, R4, RZ ;  /* 0x0000000422087210 */ /* 0x000fe20007f7e0ff */
[----:B------:R-:W-:Y:S01]  /*2430*/  IMAD.MOV.U32 R66, RZ, RZ, R38 ;  /* 0x000000ffff427224 */ /* 0x000fe200078e0026 */
[----:B------:R-:W-:Y:S01]  /*2440*/  ULDC.64 UR6, c[0x0][0x400] ;  /* 0x0001000000067ab9 */ /* 0x000fe20000000a00 */
[-C--:B------:R-:W-:Y:S01]  /*2450*/  IMAD R5, R72, R57.reuse, R6 ;  /* 0x0000003948057224 */ /* 0x080fe200078e0206 */
[----:B------:R-:W-:Y:S01]  /*2460*/  ULDC.64 UR4, c[0x0][0x3e8] ;  /* 0x0000fa0000047ab9 */ /* 0x000fe20000000a00 */
[----:B------:R-:W-:Y:S01]  /*2470*/  IMAD.WIDE.U32 R6, R45, R57, R66 ;  /* 0x000000392d067225 */ /* 0x000fe200078e0042 */
[----:B------:R-:W-:-:S03]  /*2480*/  CS2R R10, SRZ ;  /* 0x00000000000a7805 */ /* 0x000fc6000001ff00 */
[----:B------:R-:W-:Y:S01]  /*2490*/  IMAD.IADD R5, R7, 0x1, R5 ;  /* 0x0000000107057824 */ /* 0x000fe200078e0205 */
[----:B------:R-:W-:Y:S01]  /*24a0*/  LEA R50, P5, R6, UR6, 0x1 ;  /* 0x0000000606327c11 */ /* 0x000fe2000f8a08ff */
[----:B------:R-:W-:Y:S01]  /*24b0*/  IMAD.X R7, R75, 0x1, R62, P3 ;  /* 0x000000014b077824 */ /* 0x000fe200018e063e */
[----:B------:R-:W-:Y:S02]  /*24c0*/  LEA R4, P3, R8, UR4, 0x1 ;  /* 0x0000000408047c11 */ /* 0x000fe4000f8608ff */
[----:B------:R-:W-:Y:S02]  /*24d0*/  LEA.HI.X R51, R6, UR7, R5, 0x1, P5 ;  /* 0x0000000706337c11 */ /* 0x000fe4000a8f0c05 */
[----:B------:R-:W-:Y:S02]  /*24e0*/  LEA.HI.X R5, R8, UR5, R7, 0x1, P3 ;  /* 0x0000000508057c11 */ /* 0x000fe400098f0c07 */
[----:B------:R-:W-:Y:S02]  /*24f0*/  CS2R R8, SRZ ;  /* 0x0000000000087805 */ /* 0x000fe4000001ff00 */
[----:B------:R-:W-:-:S02]  /*2500*/  ISETP.GE.AND P5, PT, R186, R83, PT ;  /* 0x00000053ba00720c */ /* 0x000fc40003fa6270 */
[----:B------:R-:W-:-:S11]  /*2510*/  ISETP.GE.AND P3, PT, R190, R83, PT ;  /* 0x00000053be00720c */ /* 0x000fd60003f66270 */
[----:B------:R0:W5:Y:S04]  /*2520*/  @!P5 LDG.E.64 R28, desc[UR40][R4.64] ;  /* 0x00000028041cd981 */ /* 0x000168000c1e1b00 */
[----:B------:R0:W5:Y:S04]  /*2530*/  @!P3 LDG.E.64 R8, desc[UR40][R4.64+0x20] ;  /* 0x000020280408b981 */ /* 0x000168000c1e1b00 */
[----:B------:R0:W5:Y:S04]  /*2540*/  @!P5 LDG.E.64 R14, desc[UR40][R50.64] ;  /* 0x00000028320ed981 */ /* 0x000168000c1e1b00 */
[----:B------:R0:W5:Y:S02]  /*2550*/  @!P3 LDG.E.64 R10, desc[UR40][R50.64+0x20] ;  /* 0x00002028320ab981 */ /* 0x000164000c1e1b00 */
.L_x_658:
[----:B------:R-:W-:Y:S05]  /*2560*/  BSYNC B1 ;  /* 0x0000000000017941 */ /* 0x000fea0003800000 */
.L_x_657:
[----:B------:R-:W-:Y:S01]  /*2570*/  ISETP.NE.AND P3, PT, R184, 0x3, PT ;  /* 0x00000003b800780c */ /* 0x000fe20003f65270 */
[----:B0----5:R-:W-:Y:S02]  /*2580*/  IMAD.MOV.U32 R4, RZ, RZ, R8 ;  /* 0x000000ffff047224 */ /* 0x021fe400078e0008 */
[----:B------:R-:W-:Y:S02]  /*2590*/  IMAD.MOV.U32 R5, RZ, RZ, R9 ;  /* 0x000000ffff057224 */ /* 0x000fe400078e0009 */
[----:B------:R-:W-:Y:S01]  /*25a0*/  IMAD.MOV.U32 R6, RZ, RZ, R28 ;  /* 0x000000ffff067224 */ /* 0x000fe200078e001c */
[----:B------:R-:W-:Y:S01]  /*25b0*/  PRMT R82, R82, 0x5410, R4 ;  /* 0x0000541052527816 */ /* 0x000fe20000000004 */
        /* <DEDUP_REMOVED lines=9> */
[----:B------:R-:W-:-:S02]  /*2650*/  PRMT R86, R86, 0x5410, R5 ;  /* 0x0000541056567816 */ /* 0x000fc40000000005 */
[----:B------:R-:W-:Y:S02]  /*2660*/  PRMT R50, R50, 0x5410, R6 ;  /* 0x0000541032327816 */ /* 0x000fe40000000006 */
[----:B------:R-:W-:Y:S01]  /*2670*/  PRMT R72, R72, 0x5410, R7 ;  /* 0x0000541048487816 */ /* 0x000fe20000000007 */
[----:B------:R-:W-:Y:S06]  /*2680*/  @!P3 BRA `(.L_x_659) ;  /* 0x000000000004b947 */ /* 0x000fec0003800000 */
[----:B------:R-:W-:Y:S01]  /*2690*/  BPT.TRAP 0x1 ;  /* 0x000000040000795c */ /* 0x000fe20000300000 */
.L_x_659:
[----:B------:R-:W-:Y:S01]  /*26a0*/  IMAD R66, R22, 0x8, R2 ;  /* 0x0000000816427824 */ /* 0x000fe200078e0202 */
[----:B------:R-:W-:Y:S01]  /*26b0*/  SHF.L.U32 R75, R185, 0x1f, RZ ;  /* 0x0000001fb94b7819 */ /* 0x000fe200000006ff */
[----:B------:R-:W-:Y:S03]  /*26c0*/  BSSY B1, `(.L_x_660) ;  /* 0x0000003000017945 */ /* 0x000fe60003800000 */
[----:B------:R-:W0:Y:S02]  /*26d0*/  SYNCS.PHASECHK.TRANS64.TRYWAIT P5, [R66+URZ+0x28c90], R75 ;  /* 0x028c904b420075a7 */ /* 0x000e2400080a017f */
[----:B0-----:R-:W-:Y:S05]  /*26e0*/  @!P5 BRA `(.L_x_661) ;  /* 0x0000015800c4d947 */ /* 0x001fea0003800000 */
.L_x_949:
[----:B------:R-:W-:Y:S05]  /*26f0*/  BSYNC B1 ;  /* 0x0000000000017941 */ /* 0x000fea0003800000 */
.L_x_660:
[----:B------:R-:W-:Y:S05]  /*2700*/  @P4 BRA `(.L_x_662) ;  /* 0x0000001400004947 */ /* 0x000fea0003800000 */
[----:B------:R-:W-:Y:S04]  /*2710*/  BSSY B1, `(.L_x_663) ;  /* 0x0000036000017945 */ /* 0x000fe80003800000 */
[----:B------:R-:W-:Y:S05]  /*2720*/  @P0 BRA `(.L_x_664) ;  /* 0x0000000000d00947 */ /* 0x000fea0003800000 */
[----:B------:R1:W2:Y:S01]  /*2730*/  LDS.128 R4, [R31+0x22400] ;  /* 0x022400001f047984 */ /* 0x0002a20000000c00 */
[----:B------:R-:W-:Y:S01]  /*2740*/  ISETP.GE.AND P4, PT, R186, R83, PT ;  /* 0x00000053ba00720c */ /* 0x000fe20003f86270 */
[----:B------:R-:W-:-:S12]  /*2750*/  BSSY B2, `(.L_x_665) ;  /* 0x0000030000027945 */ /* 0x000fd80003800000 */
[----:B-1----:R-:W-:Y:S05]  /*2760*/  @P4 BRA `(.L_x_666) ;  /* 0x0000000000b84947 */ /* 0x002fea0003800000 */
[----:B------:R-:W-:Y:S01]  /*2770*/  SHF.R.U64 R31, R28, 0x10, R29 ;  /* 0x000000101c1f7819 */ /* 0x000fe2000000121d */
[C---:B--2---:R-:W-:Y:S01]  /*2780*/  IMAD.U32 R28, R7.reuse, 0x10000, RZ ;  /* 0x00010000071c7824 */ /* 0x044fe200078e00ff */
[--C-:B------:R-:W-:Y:S01]  /*2790*/  SHF.R.U64 R76, R14, 0x10, R15.reuse ;  /* 0x000000100e4c7819 */ /* 0x100fe2000000120f */
[----:B------:R-:W-:Y:S01]  /*27a0*/  IMAD.U32 R14, R6, 0x10000, RZ ;  /* 0x00010000060e7824 */ /* 0x000fe200078e00ff */
[----:B------:R-:W-:Y:S02]  /*27b0*/  SHF.R.U32.HI R78, RZ, 0x10, R15 ;  /* 0x00000010ff4e7819 */ /* 0x000fe4000001160f */
[----:B------:R-:W-:Y:S02]  /*27c0*/  SHF.R.U32.HI R51, RZ, 0x10, R29 ;  /* 0x00000010ff337819 */ /* 0x000fe4000001161d */
[----:B------:R-:W-:Y:S02]  /*27d0*/  PRMT R31, R50, 0x5410, R31 ;  /* 0x00005410321f7816 */ /* 0x000fe4000000001f */
[----:B------:R-:W-:-:S02]  /*27e0*/  LOP3.LUT R29, R7, 0xffff0000, RZ, 0xc0, !PT ;  /* 0xffff0000071d7812 */ /* 0x000fc400078ec0ff */
[----:B------:R-:W-:Y:S02]  /*27f0*/  PRMT R76, R50, 0x5432, R76 ;  /* 0x00005432324c7816 */ /* 0x000fe4000000004c */
[C---:B------:R-:W-:Y:S02]  /*2800*/  PRMT R78, R72.reuse, 0x5432, R78 ;  /* 0x00005432484e7816 */ /* 0x040fe4000000004e */
[----:B------:R-:W-:Y:S02]  /*2810*/  PRMT R51, R72, 0x5410, R51 ;  /* 0x0000541048337816 */ /* 0x000fe40000000033 */
[----:B------:R-:W-:Y:S01]  /*2820*/  LOP3.LUT R7, R5, 0xffff0000, RZ, 0xc0, !PT ;  /* 0xffff000005077812 */ /* 0x000fe200078ec0ff */
[----:B------:R-:W-:Y:S01]  /*2830*/  IMAD.U32 R79, R78, 0x10000, RZ ;  /* 0x000100004e4f7824 */ /* 0x000fe200078e00ff */
[----:B------:R-:W-:Y:S01]  /*2840*/  LOP3.LUT R50, R31, 0xffff0000, RZ, 0xc0, !PT ;  /* 0xffff00001f327812 */ /* 0x000fe200078ec0ff */
[----:B------:R-:W-:Y:S01]  /*2850*/  IMAD.U32 R72, R51, 0x10000, RZ ;  /* 0x0001000033487824 */ /* 0x000fe200078e00ff */
[----:B------:R-:W-:Y:S01]  /*2860*/  LOP3.LUT R15, R6, 0xffff0000, RZ, 0xc0, !PT ;  /* 0xffff0000060f7812 */ /* 0x000fe200078ec0ff */
[----:B------:R-:W-:Y:S01]  /*2870*/  IMAD.U32 R6, R5, 0x10000, RZ ;  /* 0x0001000005067824 */ /* 0x000fe200078e00ff */
[----:B------:R-:W-:Y:S01]  /*2880*/  LOP3.LUT R77, R76, 0xffff0000, RZ, 0xc0, !PT ;  /* 0xffff00004c4d7812 */ /* 0x000fe200078ec0ff */
[----:B------:R-:W-:Y:S01]  /*2890*/  FMUL.FTZ R80, R7, R50 ;  /* 0x0000003207507220 */ /* 0x000fe20000410000 */
[----:B------:R-:W-:Y:S01]  /*28a0*/  LOP3.LUT R78, R78, 0xffff0000, RZ, 0xc0, !PT ;  /* 0xffff00004e4e7812 */ /* 0x000fe200078ec0ff */
[----:B------:R-:W-:Y:S01]  /*28b0*/  IMAD.U32 R5, R4, 0x10000, RZ ;  /* 0x0001000004057824 */ /* 0x000fe200078e00ff */
[----:B------:R-:W-:Y:S01]  /*28c0*/  LOP3.LUT R51, R51, 0xffff0000, RZ, 0xc0, !PT ;  /* 0xffff000033337812 */ /* 0x000fe200078ec0ff */
[-C--:B------:R-:W-:Y:S01]  /*28d0*/  FMUL.FTZ R81, R7, R77.reuse ;  /* 0x0000004d07517220 */ /* 0x080fe20000410000 */
[----:B------:R-:W-:Y:S01]  /*28e0*/  FFMA.FTZ R80, R6, R77, R80 ;  /* 0x0000004d06507223 */ /* 0x000fe20000010050 */
[----:B------:R-:W-:Y:S01]  /*28f0*/  LOP3.LUT R4, R4, 0xffff0000, RZ, 0xc0, !PT ;  /* 0xffff000004047812 */ /* 0x000fe200078ec0ff */
[----:B------:R-:W-:Y:S01]  /*2900*/  FMUL.FTZ R7, R15, R79 ;  /* 0x0000004f0f077220 */ /* 0x000fe20000410000 */
[----:B------:R-:W-:Y:S01]  /*2910*/  FMUL.FTZ R77, R29, R78 ;  /* 0x0000004e1d4d7220 */ /* 0x000fe20000410000 */
[----:B------:R-:W-:Y:S01]  /*2920*/  FMUL.FTZ R15, R15, R72 ;  /* 0x000000480f0f7220 */ /* 0x000fe20000410000 */
[----:B------:R-:W-:-:S02]  /*2930*/  IMAD.U32 R76, R76, 0x10000, RZ ;  /* 0x000100004c4c7824 */ /* 0x000fc400078e00ff */
[-C--:B------:R-:W-:Y:S01]  /*2940*/  FMUL.FTZ R29, R29, R51.reuse ;  /* 0x000000331d1d7220 */ /* 0x080fe20000410000 */
[----:B------:R-:W-:Y:S02]  /*2950*/  IMAD.U32 R31, R31, 0x10000, RZ ;  /* 0x000100001f1f7824 */ /* 0x000fe400078e00ff */
[----:B------:R-:W-:Y:S01]  /*2960*/  FFMA.FTZ R81, R6, R50, -R81 ;  /* 0x0000003206517223 */ /* 0x000fe20000010851 */
[----:B------:R-:W-:Y:S01]  /*2970*/  FFMA.FTZ R72, R14, R72, -R7 ;  /* 0x000000480e487223 */ /* 0x000fe20000010807 */
[----:B------:R-:W-:Y:S01]  /*2980*/  FFMA.FTZ R77, R28, R51, -R77 ;  /* 0x000000331c4d7223 */ /* 0x000fe2000001084d */
[----:B------:R-:W-:Y:S01]  /*2990*/  FFMA.FTZ R15, R14, R79, R15 ;  /* 0x0000004f0e0f7223 */ /* 0x000fe2000001000f */
[C---:B------:R-:W-:Y:S01]  /*29a0*/  FMUL.FTZ R6, R4.reuse, R76 ;  /* 0x0000004c04067220 */ /* 0x040fe20000410000 */
[-C--:B------:R-:W-:Y:S01]  /*29b0*/  FMUL.FTZ R7, R4, R31.reuse ;  /* 0x0000001f04077220 */ /* 0x080fe20000410000 */
[----:B------:R-:W-:Y:S02]  /*29c0*/  FFMA.FTZ R28, R28, R78, R29 ;  /* 0x0000004e1c1c7223 */ /* 0x000fe4000001001d */
[C---:B------:R-:W-:Y:S01]  /*29d0*/  FFMA.FTZ R6, R5.reuse, R31, -R6 ;  /* 0x0000001f05067223 */ /* 0x040fe20000010806 */
[----:B------:R-:W-:Y:S01]  /*29e0*/  FFMA.FTZ R7, R5, R76, R7 ;  /* 0x0000004c05077223 */ /* 0x000fe20000010007 */
[----:B------:R-:W-:-:S02]  /*29f0*/  F2FP.BF16.F32.PACK_AB R15, R15, R72 ;  /* 0x000000480f0f723e */ /* 0x000fc400000010ff */
[----:B------:R-:W-:Y:S02]  /*2a00*/  F2FP.BF16.F32.PACK_AB R28, R28, R77 ;  /* 0x0000004d1c1c723e */ /* 0x000fe400000010ff */
[----:B------:R-:W-:Y:S01]  /*2a10*/  F2FP.BF16.F32.PACK_AB R4, R7, R6 ;  /* 0x000000060704723e */ /* 0x000fe200000010ff */
[----:B------:R-:W-:Y:S01]  /*2a20*/  IMAD.MOV.U32 R6, RZ, RZ, R15 ;  /* 0x000000ffff067224 */ /* 0x000fe200078e000f */
[----:B------:R-:W-:Y:S01]  /*2a30*/  F2FP.BF16.F32.PACK_AB R5, R80, R81 ;  /* 0x000000515005723e */ /* 0x000fe200000010ff */
[----:B------:R-:W-:-:S07]  /*2a40*/  IMAD.MOV.U32 R7, RZ, RZ, R28 ;  /* 0x000000ffff077224 */ /* 0x000fce00078e001c */
.L_x_666:
[----:B------:R-:W-:Y:S05]  /*2a50*/  BSYNC B2 ;  /* 0x0000000000027941 */ /* 0x000fea0003800000 */
.L_x_665:
[----:B--2---:R1:W-:Y:S02]  /*2a60*/  STG.E.128 desc[UR40][R12.64], R4 ;  /* 0x000000040c007986 */ /* 0x0043e4000c101d28 */
.L_x_664:
[----:B------:R-:W-:Y:S05]  /*2a70*/  BSYNC B1 ;  /* 0x0000000000017941 */ /* 0x000fea0003800000 */
.L_x_663:
[----:B------:R-:W-:Y:S05]  /*2a80*/  @P1 BRA `(.L_x_662) ;  /* 0x0000001000201947 */ /* 0x000fea0003800000 */
[----:B-1----:R-:W-:Y:S01]  /*2a90*/  IMAD.MOV.U32 R5, RZ, RZ, 0x20 ;  /* 0x00000020ff057424 */ /* 0x002fe200078e00ff */
[----:B------:R-:W-:Y:S01]  /*2aa0*/  LOP3.LUT P4, RZ, R188, 0x4, RZ, 0xc0, !PT ;  /* 0x00000004bcff7812 */ /* 0x000fe2000788c0ff */
[----:B------:R-:W-:Y:S03]  /*2ab0*/  BSSY B1, `(.L_x_667) ;  /* 0x0000035000017945 */ /* 0x000fe60003800000 */
[----:B------:R-:W-:Y:S02]  /*2ac0*/  SEL R5, R5, 0xffffffe0, !P4 ;  /* 0xffffffe005057807 */ /* 0x000fe40006000000 */
[----:B------:R-:W-:Y:S02]  /*2ad0*/  ISETP.GE.AND P4, PT, R190, R83, PT ;  /* 0x00000053be00720c */ /* 0x000fe40003f86270 */
[----:B------:R-:W-:-:S05]  /*2ae0*/  IADD3 R5, R5, R61, R30 ;  /* 0x0000003d05057210 */ /* 0x000fca0007ffe01e */
[----:B------:R-:W-:-:S06]  /*2af0*/  IMAD R4, R5, 0x2, R2 ;  /* 0x0000000205047824 */ /* 0x000fcc00078e0202 */
[----:B------:R-:W1:Y:S01]  /*2b00*/  LDS.128 R4, [R4+0x22400] ;  /* 0x0224000004047984 */ /* 0x000e620000000c00 */
[----:B------:R-:W-:Y:S05]  /*2b10*/  @P4 BRA `(.L_x_668) ;  /* 0x0000000000b84947 */ /* 0x000fea0003800000 */
[----:B------:R-:W-:Y:S01]  /*2b20*/  SHF.R.U64 R14, R8, 0x10, R9 ;  /* 0x00000010080e7819 */ /* 0x000fe20000001209 */
[----:B-1----:R-:W-:Y:S01]  /*2b30*/  IMAD.U32 R8, R6, 0x10000, RZ ;  /* 0x0001000006087824 */ /* 0x002fe200078e00ff */
[--C-:B------:R-:W-:Y:S01]  /*2b40*/  SHF.R.U64 R30, R10, 0x10, R11.reuse ;  /* 0x000000100a1e7819 */ /* 0x100fe2000000120b */
[----:B------:R-:W-:Y:S01]  /*2b50*/  IMAD.U32 R10, R7, 0x10000, RZ ;  /* 0x00010000070a7824 */ /* 0x000fe200078e00ff */
[----:B------:R-:W-:Y:S02]  /*2b60*/  SHF.R.U32.HI R50, RZ, 0x10, R11 ;  /* 0x00000010ff327819 */ /* 0x000fe4000001160b */
[----:B------:R-:W-:Y:S02]  /*2b70*/  SHF.R.U32.HI R28, RZ, 0x10, R9 ;  /* 0x00000010ff1c7819 */ /* 0x000fe40000011609 */
[----:B------:R-:W-:Y:S02]  /*2b80*/  PRMT R14, R82, 0x5432, R14 ;  /* 0x00005432520e7816 */ /* 0x000fe4000000000e */
[----:B------:R-:W-:-:S02]  /*2b90*/  PRMT R30, R85, 0x5432, R30 ;  /* 0x00005432551e7816 */ /* 0x000fc4000000001e */
[----:B------:R-:W-:Y:S02]  /*2ba0*/  PRMT R50, R86, 0x5432, R50 ;  /* 0x0000543256327816 */ /* 0x000fe40000000032 */
[----:B------:R-:W-:Y:S02]  /*2bb0*/  PRMT R28, R84, 0x5432, R28 ;  /* 0x00005432541c7816 */ /* 0x000fe4000000001c */
[----:B------:R-:W-:Y:S01]  /*2bc0*/  LOP3.LUT R11, R7, 0xffff0000, RZ, 0xc0, !PT ;  /* 0xffff0000070b7812 */ /* 0x000fe200078ec0ff */
[----:B------:R-:W-:Y:S01]  /*2bd0*/  IMAD.U32 R51, R50, 0x10000, RZ ;  /* 0x0001000032337824 */ /* 0x000fe200078e00ff */
[----:B------:R-:W-:Y:S01]  /*2be0*/  LOP3.LUT R7, R5, 0xffff0000, RZ, 0xc0, !PT ;  /* 0xffff000005077812 */ /* 0x000fe200078ec0ff */
[----:B------:R-:W-:Y:S01]  /*2bf0*/  IMAD.U32 R29, R28, 0x10000, RZ ;  /* 0x000100001c1d7824 */ /* 0x000fe200078e00ff */
[C---:B------:R-:W-:Y:S01]  /*2c00*/  LOP3.LUT R31, R30.reuse, 0xffff0000, RZ, 0xc0, !PT ;  /* 0xffff00001e1f7812 */ /* 0x040fe200078ec0ff */
[----:B------:R-:W-:Y:S01]  /*2c10*/  IMAD.U32 R30, R30, 0x10000, RZ ;  /* 0x000100001e1e7824 */ /* 0x000fe200078e00ff */
[C---:B------:R-:W-:Y:S01]  /*2c20*/  LOP3.LUT R15, R14.reuse, 0xffff0000, RZ, 0xc0, !PT ;  /* 0xffff00000e0f7812 */ /* 0x040fe200078ec0ff */
[----:B------:R-:W-:Y:S01]  /*2c30*/  IMAD.U32 R14, R14, 0x10000, RZ ;  /* 0x000100000e0e7824 */ /* 0x000fe200078e00ff */
[----:B------:R-:W-:Y:S01]  /*2c40*/  LOP3.LUT R9, R6, 0xffff0000, RZ, 0xc0, !PT ;  /* 0xffff000006097812 */ /* 0x000fe200078ec0ff */
[C---:B------:R-:W-:Y:S01]  /*2c50*/  FMUL.FTZ R77, R7.reuse, R31 ;  /* 0x0000001f074d7220 */ /* 0x040fe20000410000 */
[----:B------:R-:W-:Y:S01]  /*2c60*/  LOP3.LUT R50, R50, 0xffff0000, RZ, 0xc0, !PT ;  /* 0xffff000032327812 */ /* 0x000fe200078ec0ff */
[----:B------:R-:W-:Y:S01]  /*2c70*/  FMUL.FTZ R72, R7, R15 ;  /* 0x0000000f07487220 */ /* 0x000fe20000410000 */
[----:B------:R-:W-:Y:S01]  /*2c80*/  LOP3.LUT R28, R28, 0xffff0000, RZ, 0xc0, !PT ;  /* 0xffff00001c1c7812 */ /* 0x000fe200078ec0ff */
[C---:B------:R-:W-:Y:S01]  /*2c90*/  FMUL.FTZ R7, R9.reuse, R51 ;  /* 0x0000003309077220 */ /* 0x040fe20000410000 */
[----:B------:R-:W-:Y:S01]  /*2ca0*/  FMUL.FTZ R9, R9, R29 ;  /* 0x0000001d09097220 */ /* 0x000fe20000410000 */
[----:B------:R-:W-:-:S02]  /*2cb0*/  IMAD.U32 R6, R5, 0x10000, RZ ;  /* 0x0001000005067824 */ /* 0x000fc400078e00ff */
[----:B------:R-:W-:Y:S01]  /*2cc0*/  FFMA.FTZ R29, R8, R29, -R7 ;  /* 0x0000001d081d7223 */ /* 0x000fe20000010807 */
[----:B------:R-:W-:Y:S02]  /*2cd0*/  IMAD.U32 R5, R4, 0x10000, RZ ;  /* 0x0001000004057824 */ /* 0x000fe400078e00ff */
[----:B------:R-:W-:Y:S01]  /*2ce0*/  FFMA.FTZ R8, R8, R51, R9 ;  /* 0x0000003308087223 */ /* 0x000fe20000010009 */
[----:B------:R-:W-:Y:S01]  /*2cf0*/  LOP3.LUT R4, R4, 0xffff0000, RZ, 0xc0, !PT ;  /* 0xffff000004047812 */ /* 0x000fe200078ec0ff */
[C---:B------:R-:W-:Y:S01]  /*2d00*/  FMUL.FTZ R9, R11.reuse, R50 ;  /* 0x000000320b097220 */ /* 0x040fe20000410000 */
[-C--:B------:R-:W-:Y:S01]  /*2d10*/  FMUL.FTZ R11, R11, R28.reuse ;  /* 0x0000001c0b0b7220 */ /* 0x080fe20000410000 */
[C---:B------:R-:W-:Y:S01]  /*2d20*/  FFMA.FTZ R77, R6.reuse, R15, -R77 ;  /* 0x0000000f064d7223 */ /* 0x040fe2000001084d */
[----:B------:R-:W-:Y:S01]  /*2d30*/  FFMA.FTZ R72, R6, R31, R72 ;  /* 0x0000001f06487223 */ /* 0x000fe20000010048 */
[----:B------:R-:W-:Y:S01]  /*2d40*/  FFMA.FTZ R9, R10, R28, -R9 ;  /* 0x0000001c0a097223 */ /* 0x000fe20000010809 */
[C---:B------:R-:W-:Y:S01]  /*2d50*/  FMUL.FTZ R6, R4.reuse, R30 ;  /* 0x0000001e04067220 */ /* 0x040fe20000410000 */
[----:B------:R-:W-:Y:S01]  /*2d60*/  FMUL.FTZ R7, R4, R14 ;  /* 0x0000000e04077220 */ /* 0x000fe20000410000 */
[----:B------:R-:W-:Y:S01]  /*2d70*/  FFMA.FTZ R10, R10, R50, R11 ;  /* 0x000000320a0a7223 */ /* 0x000fe2000001000b */
[----:B------:R-:W-:Y:S01]  /*2d80*/  F2FP.BF16.F32.PACK_AB R8, R8, R29 ;  /* 0x0000001d0808723e */ /* 0x000fe200000010ff */
[C---:B------:R-:W-:Y:S01]  /*2d90*/  FFMA.FTZ R6, R5.reuse, R14, -R6 ;  /* 0x0000000e05067223 */ /* 0x040fe20000010806 */
[----:B------:R-:W-:Y:S01]  /*2da0*/  FFMA.FTZ R7, R5, R30, R7 ;  /* 0x0000001e05077223 */ /* 0x000fe20000010007 */
[----:B------:R-:W-:-:S02]  /*2db0*/  F2FP.BF16.F32.PACK_AB R5, R72, R77 ;  /* 0x0000004d4805723e */ /* 0x000fc400000010ff */
[----:B------:R-:W-:Y:S02]  /*2dc0*/  F2FP.BF16.F32.PACK_AB R9, R10, R9 ;  /* 0x000000090a09723e */ /* 0x000fe400000010ff */
[----:B------:R-:W-:Y:S01]  /*2dd0*/  F2FP.BF16.F32.PACK_AB R4, R7, R6 ;  /* 0x000000060704723e */ /* 0x000fe200000010ff */
[----:B------:R-:W-:Y:S02]  /*2de0*/  IMAD.MOV.U32 R6, RZ, RZ, R8 ;  /* 0x000000ffff067224 */ /* 0x000fe400078e0008 */
[----:B------:R-:W-:-:S07]  /*2df0*/  IMAD.MOV.U32 R7, RZ, RZ, R9 ;  /* 0x000000ffff077224 */ /* 0x000fce00078e0009 */
.L_x_668:
[----:B------:R-:W-:Y:S05]  /*2e00*/  BSYNC B1 ;  /* 0x0000000000017941 */ /* 0x000fea0003800000 */
.L_x_667:
[----:B-1----:R1:W-:Y:S01]  /*2e10*/  STG.E.128 desc[UR40][R12.64+0x40], R4 ;  /* 0x000040040c007986 */ /* 0x0023e2000c101d28 */
[----:B------:R-:W-:Y:S05]  /*2e20*/  BRA `(.L_x_662) ;  /* 0x0000000c00387947 */ /* 0x000fea0003800000 */
.L_x_656:
[----:B------:R-:W-:Y:S01]  /*2e30*/  IMAD R68, R45, -0x40, R46 ;  /* 0xffffffc02d447824 */ /* 0x000fe200078e022e */
[----:B------:R-:W-:-:S04]  /*2e40*/  ISETP.GE.AND P4, PT, R16, R83, PT ;  /* 0x000000531000720c */ /* 0x000fc80003f86270 */
[----:B------:R-:W-:-:S04]  /*2e50*/  VIMNMX R68, R68, 0x40, PT ;  /* 0x0000004044447848 */ /* 0x000fc80003fe0100 */
[----:B------:R-:W-:-:S13]  /*2e60*/  ISETP.GE.OR P3, PT, R19, R68, P4 ;  /* 0x000000441300720c */ /* 0x000fda0002766670 */
[----:B------:R-:W0:Y:S01]  /*2e70*/  @!P3 LDC.64 R12, c[0x0][0x3e8] ;  /* 0x0000fa00ff0cbb82 */ /* 0x000e220000000a00 */
[----:B------:R-:W-:Y:S01]  /*2e80*/  @!P3 IADD3 R6, P5, R36, R4, RZ ;  /* 0x000000042406b210 */ /* 0x000fe20007fbe0ff */
[----:B------:R-:W-:Y:S02]  /*2e90*/  @!P3 IMAD R4, R56, R45, RZ ;  /* 0x0000002d3804b224 */ /* 0x000fe400078e02ff */
[----:B------:R-:W-:Y:S02]  /*2ea0*/  @!P3 IMAD.MOV.U32 R5, RZ, RZ, R69 ;  /* 0x000000ffff05b224 */ /* 0x000fe400078e0045 */
[----:B------:R-:W-:Y:S02]  /*2eb0*/  @!P3 IMAD R11, R72, R57, R4 ;  /* 0x00000039480bb224 */ /* 0x000fe400078e0204 */
[----:B------:R-:W1:Y:S01]  /*2ec0*/  @!P3 LDC.64 R8, c[0x0][0x400] ;  /* 0x00010000ff08bb82 */ /* 0x000e620000000a00 */
[----:B------:R-:W-:Y:S02]  /*2ed0*/  @!P3 IMAD.MOV.U32 R4, RZ, RZ, R40 ;  /* 0x000000ffff04b224 */ /* 0x000fe400078e0028 */
[----:B------:R-:W-:-:S02]  /*2ee0*/  @!P3 IMAD.X R7, R75, 0x1, R63, P5 ;  /* 0x000000014b07b824 */ /* 0x000fc400028e063f */
[----:B------:R-:W-:Y:S01]  /*2ef0*/  @!P3 IMAD.WIDE.U32 R28, R45, R57, R4 ;  /* 0x000000392d1cb225 */ /* 0x000fe200078e0004 */
[----:B------:R-:W-:-:S03]  /*2f00*/  CS2R R4, SRZ ;  /* 0x0000000000047805 */ /* 0x000fc6000001ff00 */
[----:B------:R-:W-:Y:S01]  /*2f10*/  @!P3 IMAD.IADD R29, R11, 0x1, R29 ;  /* 0x000000010b1db824 */ /* 0x000fe200078e021d */
[----:B0-----:R-:W-:-:S04]  /*2f20*/  @!P3 LEA R12, P5, R6, R12, 0x1 ;  /* 0x0000000c060cb211 */ /* 0x001fc800078a08ff */
[----:B------:R-:W-:Y:S02]  /*2f30*/  @!P3 LEA.HI.X R13, R6, R13, R7, 0x1, P5 ;  /* 0x0000000d060db211 */ /* 0x000fe400028f0c07 */
[----:B------:R-:W-:Y:S02]  /*2f40*/  CS2R R6, SRZ ;  /* 0x0000000000067805 */ /* 0x000fe4000001ff00 */
[C---:B-1----:R-:W-:Y:S02]  /*2f50*/  @!P3 LEA R76, P5, R28.reuse, R8, 0x1 ;  /* 0x000000081c4cb211 */ /* 0x042fe400078a08ff */
[----:B------:R-:W-:Y:S02]  /*2f60*/  CS2R R10, SRZ ;  /* 0x00000000000a7805 */ /* 0x000fe4000001ff00 */
[----:B------:R-:W2:Y:S01]  /*2f70*/  @!P3 LDG.E.128 R4, desc[UR40][R12.64] ;  /* 0x000000280c04b981 */ /* 0x000ea2000c1e1d00 */
[----:B------:R-:W-:Y:S02]  /*2f80*/  @!P3 LEA.HI.X R77, R28, R9, R29, 0x1, P5 ;  /* 0x000000091c4db211 */ /* 0x000fe400028f0c1d */
[----:B------:R-:W-:-:S06]  /*2f90*/  CS2R R8, SRZ ;  /* 0x0000000000087805 */ /* 0x000fcc000001ff00 */
[----:B------:R-:W3:Y:S01]  /*2fa0*/  @!P3 LDG.E.128 R8, desc[UR40][R76.64] ;  /* 0x000000284c08b981 */ /* 0x000ee2000c1e1d00 */
[----:B------:R-:W-:Y:S01]  /*2fb0*/  ISETP.NE.AND P3, PT, R184, 0x3, PT ;  /* 0x00000003b800780c */ /* 0x000fe20003f65270 */
[----:B--2---:R-:W-:Y:S02]  /*2fc0*/  IMAD.MOV.U32 R28, RZ, RZ, R6 ;  /* 0x000000ffff1c7224 */ /* 0x004fe400078e0006 */
[----:B------:R-:W-:Y:S02]  /*2fd0*/  IMAD.MOV.U32 R29, RZ, RZ, R7 ;  /* 0x000000ffff1d7224 */ /* 0x000fe400078e0007 */
[----:B------:R-:W-:Y:S02]  /*2fe0*/  IMAD.MOV.U32 R31, RZ, RZ, R4 ;  /* 0x000000ffff1f7224 */ /* 0x000fe400078e0004 */
[----:B------:R-:W-:Y:S01]  /*2ff0*/  IMAD.MOV.U32 R66, RZ, RZ, R5 ;  /* 0x000000ffff427224 */ /* 0x000fe200078e0005 */
[----:B------:R-:W-:Y:S01]  /*3000*/  PRMT R92, R92, 0x5410, R29 ;  /* 0x000054105c5c7816 */ /* 0x000fe2000000001d */
[----:B---3--:R-:W-:Y:S01]  /*3010*/  IMAD.MOV.U32 R12, RZ, RZ, R10 ;  /* 0x000000ffff0c7224 */ /* 0x008fe200078e000a */
[----:B------:R-:W-:Y:S01]  /*3020*/  PRMT R90, R28, 0x5410, R31 ;  /* 0x000054101c5a7816 */ /* 0x000fe2000000001f */
[----:B------:R-:W-:Y:S01]  /*3030*/  IMAD.MOV.U32 R13, RZ, RZ, R11 ;  /* 0x000000ffff0d7224 */ /* 0x000fe200078e000b */
[----:B------:R-:W-:Y:S01]  /*3040*/  PRMT R93, R93, 0x5410, R66 ;  /* 0x000054105d5d7816 */ /* 0x000fe20000000042 */
[----:B------:R-:W-:Y:S01]  /*3050*/  IMAD.MOV.U32 R28, RZ, RZ, R8 ;  /* 0x000000ffff1c7224 */ /* 0x000fe200078e0008 */
[----:B------:R-:W-:Y:S01]  /*3060*/  PRMT R92, R12, 0x7610, R92 ;  /* 0x000076100c5c7816 */ /* 0x000fe2000000005c */
[----:B------:R-:W-:Y:S01]  /*3070*/  IMAD.MOV.U32 R29, RZ, RZ, R9 ;  /* 0x000000ffff1d7224 */ /* 0x000fe200078e0009 */
[----:B------:R-:W-:-:S04]  /*3080*/  PRMT R93, R13, 0x7610, R93 ;  /* 0x000076100d5d7816 */ /* 0x000fc8000000005d */
[----:B------:R-:W-:Y:S01]  /*3090*/  PRMT R84, R28, 0x5410, R29 ;  /* 0x000054101c547816 */ /* 0x000fe2000000001d */
[----:B------:R-:W-:Y:S06]  /*30a0*/  @!P3 BRA `(.L_x_669) ;  /* 0x000000000004b947 */ /* 0x000fec0003800000 */
[----:B------:R-:W-:Y:S01]  /*30b0*/  BPT.TRAP 0x1 ;  /* 0x000000040000795c */ /* 0x000fe20000300000 */
.L_x_669:
[----:B------:R-:W-:Y:S01]  /*30c0*/  IMAD R66, R22, 0x8, R2 ;  /* 0x0000000816427824 */ /* 0x000fe200078e0202 */
[----:B------:R-:W-:Y:S01]  /*30d0*/  SHF.L.U32 R75, R185, 0x1f, RZ ;  /* 0x0000001fb94b7819 */ /* 0x000fe200000006ff */
[----:B------:R-:W-:Y:S03]  /*30e0*/  BSSY B1, `(.L_x_670) ;  /* 0x0000003000017945 */ /* 0x000fe60003800000 */
[----:B------:R-:W0:Y:S02]  /*30f0*/  SYNCS.PHASECHK.TRANS64.TRYWAIT P5, [R66+URZ+0x28c90], R75 ;  /* 0x028c904b420075a7 */ /* 0x000e2400080a017f */
[----:B0-----:R-:W-:Y:S05]  /*3100*/  @!P5 BRA `(.L_x_671) ;  /* 0x000001500050d947 */ /* 0x001fea0003800000 */
.L_x_950:
[----:B------:R-:W-:Y:S05]  /*3110*/  BSYNC B1 ;  /* 0x0000000000017941 */ /* 0x000fea0003800000 */
.L_x_670:
[----:B------:R-:W-:Y:S01]  /*3120*/  ISETP.GE.OR P5, PT, R19, R68, P0 ;  /* 0x000000441300720c */ /* 0x000fe200007a6670 */
[----:B------:R-:W-:Y:S01]  /*3130*/  ULDC.64 UR4, c[0x0][0x300] ;  /* 0x0000c00000047ab9 */ /* 0x000fe20000000a00 */
[----:B------:R-:W-:Y:S02]  /*3140*/  IMAD.MOV.U32 R76, RZ, RZ, R14 ;  /* 0x000000ffff4c7224 */ /* 0x000fe400078e000e */
[----:B------:R-:W-:Y:S02]  /*3150*/  IMAD R12, R3, UR4, RZ ;  /* 0x00000004030c7c24 */ /* 0x000fe4000f8e02ff */
[----:B------:R-:W-:Y:S02]  /*3160*/  IMAD.MOV.U32 R77, RZ, RZ, R78 ;  /* 0x000000ffff4d7224 */ /* 0x000fe400078e004e */
[C---:B------:R-:W-:Y:S02]  /*3170*/  IMAD R81, R19.reuse, UR5, R12 ;  /* 0x0000000513517c24 */ /* 0x040fe4000f8e020c */
[----:B------:R-:W-:-:S03]  /*3180*/  IMAD.WIDE.U32 R76, R19, UR4, R76 ;  /* 0x00000004134c7c25 */ /* 0x000fc6000f8e004c */
[----:B------:R-:W-:Y:S05]  /*3190*/  @P5 BRA `(.L_x_662) ;  /* 0x00000008005c5947 */ /* 0x000fea0003800000 */
[----:B------:R-:W1:Y:S01]  /*31a0*/  LDC R83, c[0x0][0x2f4] ;  /* 0x0000bd00ff537b82 */ /* 0x000e620000000800 */
[----:B------:R-:W-:Y:S01]  /*31b0*/  IMAD.IADD R81, R81, 0x1, R77 ;  /* 0x0000000151517824 */ /* 0x000fe200078e024d */
[----:B------:R-:W-:Y:S01]  /*31c0*/  IADD3 R79, P5, P6, R20, R76, R65 ;  /* 0x0000004c144f7210 */ /* 0x000fe20007ebe041 */
[----:B------:R-:W-:Y:S03]  /*31d0*/  BSSY B1, `(.L_x_672) ;  /* 0x0000071000017945 */ /* 0x000fe60003800000 */
[----:B------:R-:W-:Y:S02]  /*31e0*/  IADD3.X R80, R26, R81, R71, P5, P6 ;  /* 0x000000511a507210 */ /* 0x000fe40002fec447 */
[----:B------:R-:W-:Y:S02]  /*31f0*/  ISETP.NE.AND P6, PT, R70, RZ, PT ;  /* 0x000000ff4600720c */ /* 0x000fe40003fc5270 */
[----:B------:R-:W-:-:S04]  /*3200*/  LEA R78, P5, R79, R50, 0x1 ;  /* 0x000000324f4e7211 */ /* 0x000fc800078a08ff */
[----:B------:R-:W-:Y:S01]  /*3210*/  LEA.HI.X R79, R79, R51, R80, 0x1, P5 ;  /* 0x000000334f4f7211 */ /* 0x000fe200028f0c50 */
[----:B-1----:R-:W-:-:S05]  /*3220*/  IMAD.IADD R13, R83, 0x1, -R60 ;  /* 0x00000001530d7824 */ /* 0x002fca00078e0a3c */
[----:B------:R-:W-:-:S04]  /*3230*/  SEL R13, R60, R13, !P6 ;  /* 0x0000000d3c0d7207 */ /* 0x000fc80007000000 */
[----:B------:R-:W-:-:S04]  /*3240*/  SHF.R.S32.HI R12, RZ, 0x1f, R13 ;  /* 0x0000001fff0c7819 */ /* 0x000fc8000001140d */
[----:B------:R-:W-:-:S04]  /*3250*/  LEA.HI R12, R12, R13, RZ, 0x4 ;  /* 0x0000000d0c0c7211 */ /* 0x000fc800078f20ff */
[----:B------:R-:W-:-:S04]  /*3260*/  SHF.R.S32.HI R13, RZ, 0x4, R12 ;  /* 0x00000004ff0d7819 */ /* 0x000fc8000001140c */
[----:B------:R-:W-:-:S05]  /*3270*/  LEA.HI.SX32 R13, R48, R13, 0x1d ;  /* 0x0000000d300d7211 */ /* 0x000fca00078feaff */
[----:B------:R-:W-:-:S05]  /*3280*/  IMAD.SHL.U32 R72, R13, 0x8, RZ ;  /* 0x000000080d487824 */ /* 0x000fca00078e00ff */
[----:B------:R-:W-:-:S04]  /*3290*/  LOP3.LUT R13, R55, 0x38, R72, 0xf8, !PT ;  /* 0x00000038370d7812 */ /* 0x000fc800078ef848 */
[----:B------:R-:W-:-:S05]  /*32a0*/  LOP3.LUT R13, R13, R58, RZ, 0x3c, !PT ;  /* 0x0000003a0d0d7212 */ /* 0x000fca00078e3cff */
[----:B------:R-:W-:Y:S02]  /*32b0*/  IMAD R15, R192, 0x200, R13 ;  /* 0x00000200c00f7824 */ /* 0x000fe400078e020d */
[----:B------:R-:W-:Y:S02]  /*32c0*/  IMAD.IADD R13, R64, 0x1, R30 ;  /* 0x00000001400d7824 */ /* 0x000fe400078e021e */
[----:B------:R-:W-:Y:S02]  /*32d0*/  IMAD.IADD R15, R30, 0x1, R15 ;  /* 0x000000011e0f7824 */ /* 0x000fe400078e020f */
[--C-:B------:R-:W-:Y:S02]  /*32e0*/  IMAD R13, R13, 0x2, R2.reuse ;  /* 0x000000020d0d7824 */ /* 0x100fe400078e0202 */
[----:B------:R-:W-:-:S04]  /*32f0*/  IMAD R28, R15, 0x2, R2 ;  /* 0x000000020f1c7824 */ /* 0x000fc800078e0202 */
[----:B------:R-:W1:Y:S04]  /*3300*/  LDS.128 R12, [R13+0x22400] ;  /* 0x022400000d0c7984 */ /* 0x000e680000000c00 */
[----:B------:R-:W2:Y:S01]  /*3310*/  LDS.128 R28, [R28+0x22400] ;  /* 0x022400001c1c7984 */ /* 0x000ea20000000c00 */
[----:B------:R-:W-:Y:S05]  /*3320*/  @P4 BRA `(.L_x_673) ;  /* 0x00000004006c4947 */ /* 0x000fea0003800000 */
[----:B------:R-:W-:Y:S02]  /*3330*/  SHF.R.U32.HI R82, RZ, 0x10, R5 ;  /* 0x00000010ff527819 */ /* 0x000fe40000011605 */
[----:B------:R-:W-:Y:S02]  /*3340*/  SHF.R.U32.HI R88, RZ, 0x10, R9 ;  /* 0x00000010ff587819 */ /* 0x000fe40000011609 */
[----:B------:R-:W-:Y:S01]  /*3350*/  SHF.R.U64 R80, R4, 0x10, R5 ;  /* 0x0000001004507819 */ /* 0x000fe20000001205 */
[----:B-1----:R-:W-:Y:S01]  /*3360*/  IMAD.U32 R5, R13, 0x10000, RZ ;  /* 0x000100000d057824 */ /* 0x002fe200078e00ff */
[----:B------:R-:W-:Y:S01]  /*3370*/  SHF.R.U64 R85, R6, 0x10, R7 ;  /* 0x0000001006557819 */ /* 0x000fe20000001207 */
[----:B------:R-:W-:Y:S01]  /*3380*/  IMAD.U32 R4, R12, 0x10000, RZ ;  /* 0x000100000c047824 */ /* 0x000fe200078e00ff */
[----:B------:R-:W-:Y:S01]  /*3390*/  SHF.R.U64 R87, R8, 0x10, R9 ;  /* 0x0000001008577819 */ /* 0x000fe20000001209 */
[----:B------:R-:W-:Y:S01]  /*33a0*/  IMAD.U32 R8, R15, 0x10000, RZ ;  /* 0x000100000f087824 */ /* 0x000fe200078e00ff */
[----:B------:R-:W-:-:S02]  /*33b0*/  PRMT R82, R93, 0x5432, R82 ;  /* 0x000054325d527816 */ /* 0x000fc40000000052 */
[----:B------:R-:W-:Y:S02]  /*33c0*/  PRMT R88, R84, 0x5432, R88 ;  /* 0x0000543254587816 */ /* 0x000fe40000000058 */
[----:B------:R-:W-:Y:S02]  /*33d0*/  SHF.R.U32.HI R91, RZ, 0x10, R11 ;  /* 0x00000010ff5b7819 */ /* 0x000fe4000001160b */
[----:B------:R-:W-:Y:S01]  /*33e0*/  SHF.R.U32.HI R86, RZ, 0x10, R7 ;  /* 0x00000010ff567819 */ /* 0x000fe20000011607 */
[----:B------:R-:W-:Y:S01]  /*33f0*/  IMAD.U32 R7, R14, 0x10000, RZ ;  /* 0x000100000e077824 */ /* 0x000fe200078e00ff */
[----:B------:R-:W-:Y:S01]  /*3400*/  SHF.R.U64 R89, R10, 0x10, R11 ;  /* 0x000000100a597819 */ /* 0x000fe2000000120b */
[----:B--2---:R-:W-:Y:S01]  /*3410*/  IMAD.U32 R11, R29, 0x10000, RZ ;  /* 0x000100001d0b7824 */ /* 0x004fe200078e00ff */
[----:B------:R-:W-:Y:S01]  /*3420*/  PRMT R80, R90, 0x5432, R80 ;  /* 0x000054325a507816 */ /* 0x000fe20000000050 */
[----:B------:R-:W-:Y:S01]  /*3430*/  IMAD.U32 R10, R28, 0x10000, RZ ;  /* 0x000100001c0a7824 */ /* 0x000fe200078e00ff */
[----:B------:R-:W-:Y:S01]  /*3440*/  PRMT R85, R90, 0x5410, R85 ;  /* 0x000054105a557816 */ /* 0x000fe20000000055 */
[----:B------:R-:W-:Y:S01]  /*3450*/  IMAD.U32 R90, R88, 0x10000, RZ ;  /* 0x00010000585a7824 */ /* 0x000fe200078e00ff */
[----:B------:R-:W-:Y:S01]  /*3460*/  PRMT R87, R84, 0x5410, R87 ;  /* 0x0000541054577816 */ /* 0x000fe20000000057 */
[----:B------:R-:W-:Y:S01]  /*3470*/  IMAD.U32 R84, R82, 0x10000, RZ ;  /* 0x0001000052547824 */ /* 0x000fe200078e00ff */
[----:B------:R-:W-:-:S02]  /*3480*/  LOP3.LUT R6, R13, 0xffff0000, RZ, 0xc0, !PT ;  /* 0xffff00000d067812 */ /* 0x000fc400078ec0ff */
[----:B------:R-:W-:Y:S01]  /*3490*/  PRMT R91, R93, 0x5410, R91 ;  /* 0x000054105d5b7816 */ /* 0x000fe2000000005b */
[----:B------:R-:W-:Y:S01]  /*34a0*/  FMUL.FTZ R94, R11, R84 ;  /* 0x000000540b5e7220 */ /* 0x000fe20000410000 */
[----:B------:R-:W-:Y:S01]  /*34b0*/  LOP3.LUT R13, R29, 0xffff0000, RZ, 0xc0, !PT ;  /* 0xffff00001d0d7812 */ /* 0x000fe200078ec0ff */
[----:B------:R-:W-:Y:S01]  /*34c0*/  IMAD.U32 R29, R31, 0x10000, RZ ;  /* 0x000100001f1d7824 */ /* 0x000fe200078e00ff */
[----:B------:R-:W-:Y:S01]  /*34d0*/  LOP3.LUT R88, R88, 0xffff0000, RZ, 0xc0, !PT ;  /* 0xffff000058587812 */ /* 0x000fe200078ec0ff */
[-C--:B------:R-:W-:Y:S01]  /*34e0*/  FFMA.FTZ R94, R5, R90.reuse, R94 ;  /* 0x0000005a055e7223 */ /* 0x080fe2000001005e */
[C---:B------:R-:W-:Y:S02]  /*34f0*/  PRMT R86, R92.reuse, 0x5432, R86 ;  /* 0x000054325c567816 */ /* 0x040fe40000000056 */
[----:B------:R-:W-:Y:S01]  /*3500*/  PRMT R89, R92, 0x5410, R89 ;  /* 0x000054105c597816 */ /* 0x000fe20000000059 */
[----:B------:R-:W-:Y:S01]  /*3510*/  FMUL.FTZ R92, R11, R90 ;  /* 0x0000005a0b5c7220 */ /* 0x000fe20000410000 */
[----:B------:R-:W-:Y:S01]  /*3520*/  LOP3.LUT R82, R82, 0xffff0000, RZ, 0xc0, !PT ;  /* 0xffff000052527812 */ /* 0x000fe200078ec0ff */
[----:B------:R-:W-:-:S02]  /*3530*/  IMAD.U32 R11, R91, 0x10000, RZ ;  /* 0x000100005b0b7824 */ /* 0x000fc400078e00ff */
[----:B------:R-:W-:Y:S01]  /*3540*/  FMUL.FTZ R93, R13, R88 ;  /* 0x000000580d5d7220 */ /* 0x000fe20000410000 */
[----:B------:R-:W-:Y:S01]  /*3550*/  FFMA.FTZ R92, R5, R84, -R92 ;  /* 0x00000054055c7223 */ /* 0x000fe2000001085c */
[----:B------:R-:W-:Y:S02]  /*3560*/  IMAD.U32 R5, R86, 0x10000, RZ ;  /* 0x0001000056057824 */ /* 0x000fe400078e00ff */
[-C--:B------:R-:W-:Y:S01]  /*3570*/  FMUL.FTZ R13, R13, R82.reuse ;  /* 0x000000520d0d7220 */ /* 0x080fe20000410000 */
[----:B------:R-:W-:Y:S01]  /*3580*/  FMUL.FTZ R95, R29, R11 ;  /* 0x0000000b1d5f7220 */ /* 0x000fe20000410000 */
[C---:B------:R-:W-:Y:S01]  /*3590*/  FFMA.FTZ R93, R6.reuse, R82, -R93 ;  /* 0x00000052065d7223 */ /* 0x040fe2000001085d */
[----:B------:R-:W-:Y:S01]  /*35a0*/  LOP3.LUT R82, R91, 0xffff0000, RZ, 0xc0, !PT ;  /* 0xffff00005b527812 */ /* 0x000fe200078ec0ff */
[----:B------:R-:W-:Y:S01]  /*35b0*/  FFMA.FTZ R91, R6, R88, R13 ;  /* 0x00000058065b7223 */ /* 0x000fe2000001000d */
[----:B------:R-:W-:Y:S01]  /*35c0*/  LOP3.LUT R31, R31, 0xffff0000, RZ, 0xc0, !PT ;  /* 0xffff00001f1f7812 */ /* 0x000fe200078ec0ff */
[-C--:B------:R-:W-:Y:S01]  /*35d0*/  FMUL.FTZ R84, R29, R5.reuse ;  /* 0x000000051d547220 */ /* 0x080fe20000410000 */
[----:B------:R-:W-:Y:S01]  /*35e0*/  FFMA.FTZ R95, R8, R5, -R95 ;  /* 0x00000005085f7223 */ /* 0x000fe2000001085f */
[----:B------:R-:W-:Y:S01]  /*35f0*/  LOP3.LUT R86, R86, 0xffff0000, RZ, 0xc0, !PT ;  /* 0xffff000056567812 */ /* 0x000fe200078ec0ff */
[----:B------:R-:W-:Y:S01]  /*3600*/  IMAD.U32 R13, R87, 0x10000, RZ ;  /* 0x00010000570d7824 */ /* 0x000fe200078e00ff */
[----:B------:R-:W-:Y:S01]  /*3610*/  LOP3.LUT R9, R15, 0xffff0000, RZ, 0xc0, !PT ;  /* 0xffff00000f097812 */ /* 0x000fe200078ec0ff */
[----:B------:R-:W-:-:S02]  /*3620*/  IMAD.U32 R5, R80, 0x10000, RZ ;  /* 0x0001000050057824 */ /* 0x000fc400078e00ff */
[----:B------:R-:W-:Y:S01]  /*3630*/  FFMA.FTZ R84, R8, R11, R84 ;  /* 0x0000000b08547223 */ /* 0x000fe20000010054 */
[C---:B------:R-:W-:Y:S01]  /*3640*/  FMUL.FTZ R6, R31.reuse, R82 ;  /* 0x000000521f067220 */ /* 0x040fe20000410000 */
[----:B------:R-:W-:Y:S01]  /*3650*/  FMUL.FTZ R29, R10, R13 ;  /* 0x0000000d0a1d7220 */ /* 0x000fe20000410000 */
[----:B------:R-:W-:Y:S01]  /*3660*/  LOP3.LUT R28, R28, 0xffff0000, RZ, 0xc0, !PT ;  /* 0xffff00001c1c7812 */ /* 0x000fe200078ec0ff */
[-C--:B------:R-:W-:Y:S01]  /*3670*/  FMUL.FTZ R8, R31, R86.reuse ;  /* 0x000000561f087220 */ /* 0x080fe20000410000 */
[----:B------:R-:W-:Y:S01]  /*3680*/  LOP3.LUT R87, R87, 0xffff0000, RZ, 0xc0, !PT ;  /* 0xffff000057577812 */ /* 0x000fe200078ec0ff */
[----:B------:R-:W-:Y:S01]  /*3690*/  FMUL.FTZ R10, R10, R5 ;  /* 0x000000050a0a7220 */ /* 0x000fe20000410000 */
[----:B------:R-:W-:Y:S01]  /*36a0*/  LOP3.LUT R11, R80, 0xffff0000, RZ, 0xc0, !PT ;  /* 0xffff0000500b7812 */ /* 0x000fe200078ec0ff */
[----:B------:R-:W-:Y:S01]  /*36b0*/  FFMA.FTZ R86, R9, R86, -R6 ;  /* 0x0000005609567223 */ /* 0x000fe20000010806 */
[----:B------:R-:W-:Y:S01]  /*36c0*/  LOP3.LUT R12, R12, 0xffff0000, RZ, 0xc0, !PT ;  /* 0xffff00000c0c7812 */ /* 0x000fe200078ec0ff */
[----:B------:R-:W-:-:S02]  /*36d0*/  IMAD.U32 R15, R30, 0x10000, RZ ;  /* 0x000100001e0f7824 */ /* 0x000fc400078e00ff */
[----:B------:R-:W-:Y:S01]  /*36e0*/  FFMA.FTZ R31, R9, R82, R8 ;  /* 0x00000052091f7223 */ /* 0x000fe20000010008 */
[C---:B------:R-:W-:Y:S01]  /*36f0*/  FFMA.FTZ R29, R4.reuse, R5, -R29 ;  /* 0x00000005041d7223 */ /* 0x040fe2000001081d */
[----:B------:R-:W-:Y:S01]  /*3700*/  FFMA.FTZ R10, R4, R13, R10 ;  /* 0x0000000d040a7223 */ /* 0x000fe2000001000a */
[----:B------:R-:W-:Y:S01]  /*3710*/  IMAD.U32 R6, R89, 0x10000, RZ ;  /* 0x0001000059067824 */ /* 0x000fe200078e00ff */
[----:B------:R-:W-:Y:S01]  /*3720*/  LOP3.LUT R30, R30, 0xffff0000, RZ, 0xc0, !PT ;  /* 0xffff00001e1e7812 */ /* 0x000fe200078ec0ff */
[C---:B------:R-:W-:Y:S01]  /*3730*/  FMUL.FTZ R9, R28.reuse, R87 ;  /* 0x000000571c097220 */ /* 0x040fe20000410000 */
[-C--:B------:R-:W-:Y:S01]  /*3740*/  FMUL.FTZ R5, R28, R11.reuse ;  /* 0x0000000b1c057220 */ /* 0x080fe20000410000 */
[----:B------:R-:W-:Y:S01]  /*3750*/  IMAD.U32 R4, R85, 0x10000, RZ ;  /* 0x0001000055047824 */ /* 0x000fe200078e00ff */
[----:B------:R-:W-:Y:S01]  /*3760*/  LOP3.LUT R89, R89, 0xffff0000, RZ, 0xc0, !PT ;  /* 0xffff000059597812 */ /* 0x000fe200078ec0ff */
[C---:B------:R-:W-:Y:S01]  /*3770*/  FFMA.FTZ R8, R12.reuse, R11, -R9 ;  /* 0x0000000b0c087223 */ /* 0x040fe20000010809 */
[----:B------:R-:W-:Y:S01]  /*3780*/  LOP3.LUT R85, R85, 0xffff0000, RZ, 0xc0, !PT ;  /* 0xffff000055557812 */ /* 0x000fe200078ec0ff */
[----:B------:R-:W-:Y:S01]  /*3790*/  FFMA.FTZ R5, R12, R87, R5 ;  /* 0x000000570c057223 */ /* 0x000fe20000010005 */
[----:B------:R-:W-:Y:S01]  /*37a0*/  LOP3.LUT R14, R14, 0xffff0000, RZ, 0xc0, !PT ;  /* 0xffff00000e0e7812 */ /* 0x000fe200078ec0ff */
[C---:B------:R-:W-:Y:S01]  /*37b0*/  FMUL.FTZ R12, R15.reuse, R6 ;  /* 0x000000060f0c7220 */ /* 0x040fe20000410000 */
[C---:B------:R-:W-:Y:S01]  /*37c0*/  FMUL.FTZ R9, R30.reuse, R89 ;  /* 0x000000591e097220 */ /* 0x040fe20000410000 */
[-C--:B------:R-:W-:Y:S01]  /*37d0*/  FMUL.FTZ R15, R15, R4.reuse ;  /* 0x000000040f0f7220 */ /* 0x080fe20000410000 */
[-C--:B------:R-:W-:Y:S01]  /*37e0*/  FMUL.FTZ R30, R30, R85.reuse ;  /* 0x000000551e1e7220 */ /* 0x080fe20000410000 */
[C---:B------:R-:W-:Y:S01]  /*37f0*/  FFMA.FTZ R12, R7.reuse, R4, -R12 ;  /* 0x00000004070c7223 */ /* 0x040fe2000001080c */
[C---:B------:R-:W-:Y:S01]  /*3800*/  FFMA.FTZ R9, R14.reuse, R85, -R9 ;  /* 0x000000550e097223 */ /* 0x040fe20000010809 */
[----:B------:R-:W-:Y:S01]  /*3810*/  FFMA.FTZ R15, R7, R6, R15 ;  /* 0x00000006070f7223 */ /* 0x000fe2000001000f */
[----:B------:R-:W-:Y:S01]  /*3820*/  FFMA.FTZ R30, R14, R89, R30 ;  /* 0x000000590e1e7223 */ /* 0x000fe2000001001e */
[----:B------:R-:W-:-:S02]  /*3830*/  F2FP.BF16.F32.PACK_AB R86, R86, R95 ;  /* 0x0000005f5656723e */ /* 0x000fc400000010ff */
[----:B------:R-:W-:Y:S02]  /*3840*/  F2FP.BF16.F32.PACK_AB R91, R91, R94 ;  /* 0x0000005e5b5b723e */ /* 0x000fe400000010ff */
[----:B------:R-:W-:Y:S02]  /*3850*/  F2FP.BF16.F32.PACK_AB R8, R8, R29 ;  /* 0x0000001d0808723e */ /* 0x000fe400000010ff */
[----:B------:R-:W-:Y:S01]  /*3860*/  F2FP.BF16.F32.PACK_AB R14, R9, R12 ;  /* 0x0000000c090e723e */ /* 0x000fe200000010ff */
[----:B------:R-:W-:Y:S01]  /*3870*/  IMAD.MOV.U32 R29, RZ, RZ, R91 ;  /* 0x000000ffff1d7224 */ /* 0x000fe200078e005b */
[----:B------:R-:W-:Y:S01]  /*3880*/  F2FP.BF16.F32.PACK_AB R30, R30, R15 ;  /* 0x0000000f1e1e723e */ /* 0x000fe200000010ff */
[----:B------:R-:W-:Y:S01]  /*3890*/  IMAD.MOV.U32 R12, RZ, RZ, R8 ;  /* 0x000000ffff0c7224 */ /* 0x000fe200078e0008 */
[----:B------:R-:W-:Y:S01]  /*38a0*/  F2FP.BF16.F32.PACK_AB R13, R93, R92 ;  /* 0x0000005c5d0d723e */ /* 0x000fe200000010ff */
[----:B------:R-:W-:Y:S01]  /*38b0*/  IMAD.MOV.U32 R15, RZ, RZ, R86 ;  /* 0x000000ffff0f7224 */ /* 0x000fe200078e0056 */
[----:B------:R-:W-:-:S02]  /*38c0*/  F2FP.BF16.F32.PACK_AB R31, R31, R84 ;  /* 0x000000541f1f723e */ /* 0x000fc400000010ff */
[----:B------:R-:W-:-:S07]  /*38d0*/  F2FP.BF16.F32.PACK_AB R28, R5, R10 ;  /* 0x0000000a051c723e */ /* 0x000fce00000010ff */
.L_x_673:
[----:B------:R-:W-:Y:S05]  /*38e0*/  BSYNC B1 ;  /* 0x0000000000017941 */ /* 0x000fea0003800000 */
.L_x_672:
[----:B-1----:R3:W-:Y:S01]  /*38f0*/  STG.E.128 desc[UR40][R78.64], R12 ;  /* 0x0000000c4e007986 */ /* 0x0027e2000c101d28 */
[----:B------:R-:W-:-:S13]  /*3900*/  ISETP.GE.AND P4, PT, R72, R83, PT ;  /* 0x000000534800720c */ /* 0x000fda0003f86270 */
[----:B------:R-:W-:Y:S05]  /*3910*/  @P4 BRA `(.L_x_662) ;  /* 0x00000000007c4947 */ /* 0x000fea0003800000 */
[--C-:B------:R-:W-:Y:S02]  /*3920*/  IADD3 R76, P4, P5, R20, R76, R72.reuse ;  /* 0x0000004c144c7210 */ /* 0x100fe40007d9e048 */
[----:B------:R-:W-:-:S04]  /*3930*/  SHF.R.S32.HI R72, RZ, 0x1f, R72 ;  /* 0x0000001fff487819 */ /* 0x000fc80000011448 */
[----:B------:R-:W-:Y:S02]  /*3940*/  IADD3.X R72, R26, R81, R72, P4, P5 ;  /* 0x000000511a487210 */ /* 0x000fe400027ea448 */
[----:B------:R-:W-:-:S04]  /*3950*/  LEA R50, P4, R76, R50, 0x1 ;  /* 0x000000324c327211 */ /* 0x000fc800078808ff */
[----:B------:R-:W-:-:S05]  /*3960*/  LEA.HI.X R51, R76, R51, R72, 0x1, P4 ;  /* 0x000000334c337211 */ /* 0x000fca00020f0c48 */
[----:B--2---:R4:W-:Y:S01]  /*3970*/  STG.E.128 desc[UR40][R50.64], R28 ;  /* 0x0000001c32007986 */ /* 0x0049e2000c101d28 */
[----:B------:R-:W-:Y:S05]  /*3980*/  BRA `(.L_x_662) ;  /* 0x0000000000607947 */ /* 0x000fea0003800000 */
.L_x_655:
[----:B------:R-:W-:-:S13]  /*3990*/  ISETP.NE.AND P3, PT, R184, 0x3, PT ;  /* 0x00000003b800780c */ /* 0x000fda0003f65270 */
[----:B------:R-:W-:Y:S05]  /*39a0*/  @!P3 BRA `(.L_x_674) ;  /* 0x000000000004b947 */ /* 0x000fea0003800000 */
[----:B------:R-:W-:Y:S01]  /*39b0*/  BPT.TRAP 0x1 ;  /* 0x000000040000795c */ /* 0x000fe20000300000 */
.L_x_674:
[----:B------:R-:W-:Y:S01]  /*39c0*/  IMAD R66, R22, 0x8, R2 ;  /* 0x0000000816427824 */ /* 0x000fe200078e0202 */
[----:B------:R-:W-:Y:S01]  /*39d0*/  SHF.L.U32 R75, R185, 0x1f, RZ ;  /* 0x0000001fb94b7819 */ /* 0x000fe200000006ff */
[----:B------:R-:W-:Y:S01]  /*39e0*/  IMAD R68, R45, -0x40, R46 ;  /* 0xffffffc02d447824 */ /* 0x000fe200078e022e */
[----:B------:R-:W-:Y:S02]  /*39f0*/  BSSY B1, `(.L_x_675) ;  /* 0x0000005000017945 */ /* 0x000fe40003800000 */
[----:B------:R-:W0:Y:S02]  /*3a00*/  SYNCS.PHASECHK.TRANS64.TRYWAIT P5, [R66+URZ+0x28c90], R75 ;  /* 0x028c904b420075a7 */ /* 0x000e2400080a017f */
[----:B------:R-:W-:-:S04]  /*3a10*/  VIMNMX R68, R68, 0x40, PT ;  /* 0x0000004044447848 */ /* 0x000fc80003fe0100 */
[----:B------:R-:W-:Y:S01]  /*3a20*/  ISETP.GE.AND P4, PT, R19, R68, PT ;  /* 0x000000441300720c */ /* 0x000fe20003f86270 */
[----:B0-----:R-:W-:-:S12]  /*3a30*/  @!P5 BRA `(.L_x_676) ;  /* 0x000001480018d947 */ /* 0x001fd80003800000 */
.L_x_951:
[----:B------:R-:W-:Y:S05]  /*3a40*/  BSYNC B1 ;  /* 0x0000000000017941 */ /* 0x000fea0003800000 */
.L_x_675:
[----:B------:R-:W-:Y:S05]  /*3a50*/  @P4 BRA `(.L_x_662) ;  /* 0x00000000002c4947 */ /* 0x000fea0003800000 */
[----:B------:R-:W-:Y:S01]  /*3a60*/  @!P1 LOP3.LUT P4, RZ, R188, 0x4, RZ, 0xc0, !PT ;  /* 0x00000004bcff9812 */ /* 0x000fe2000788c0ff */
[----:B------:R-:W-:Y:S01]  /*3a70*/  @!P1 VIADD R4, R61, 0x20 ;  /* 0x000000203d049836 */ /* 0x000fe20000000000 */
[----:B------:R-:W-:Y:S02]  /*3a80*/  PLOP3.LUT P5, PT, PT, PT, PT, 0x8, 0x0 ;  /* 0x000000000000781c */ /* 0x000fe40003fae170 */
[----:B------:R-:W-:-:S13]  /*3a90*/  @!P1 PLOP3.LUT P5, PT, P4, PT, PT, 0x80, 0x0 ;  /* 0x000000000000981c */ /* 0x000fda00027af070 */
[----:B------:R-:W-:-:S04]  /*3aa0*/  @P5 VIADD R4, R61, 0xffffffe0 ;  /* 0xffffffe03d045836 */ /* 0x000fc80000000000 */
[----:B------:R-:W-:-:S04]  /*3ab0*/  @!P1 IMAD.IADD R5, R30, 0x1, R4 ;  /* 0x000000011e059824 */ /* 0x000fc800078e0204 */
[----:B------:R-:W-:Y:S02]  /*3ac0*/  @!P1 IMAD R8, R5, 0x2, R2 ;  /* 0x0000000205089824 */ /* 0x000fe400078e0202 */
[----:B------:R-:W1:Y:S04]  /*3ad0*/  @!P0 LDS.128 R4, [R31+0x22400] ;  /* 0x022400001f048984 */ /* 0x000e680000000c00 */
[----:B------:R-:W2:Y:S04]  /*3ae0*/  @!P1 LDS.128 R8, [R8+0x22400] ;  /* 0x0224000008089984 */ /* 0x000ea80000000c00 */
[----:B-1----:R1:W-:Y:S04]  /*3af0*/  @!P0 STG.E.128 desc[UR40][R12.64], R4 ;  /* 0x000000040c008986 */ /* 0x0023e8000c101d28 */
[----:B--2---:R1:W-:Y:S02]  /*3b00*/  @!P1 STG.E.128 desc[UR40][R12.64+0x40], R8 ;  /* 0x000040080c009986 */ /* 0x0043e4000c101d28 */
.L_x_662:
[----:B------:R-:W-:Y:S05]  /*3b10*/  BSYNC B0 ;  /* 0x0000000000007941 */ /* 0x000fea0003800000 */
.L_x_654:
[----:B-1----:R-:W1:Y:S01]  /*3b20*/  S2R R4, SR_TID.X ;  /* 0x0000000000047919 */ /* 0x002e620000002100 */
[----:B------:R-:W-:Y:S01]  /*3b30*/  @!PT LDS RZ, [RZ] ;  /* 0x00000000fffff984 */ /* 0x000fe20000000800 */
[----:B------:R-:W-:Y:S01]  /*3b40*/  @!PT LDS RZ, [RZ] ;  /* 0x00000000fffff984 */ /* 0x000fe20000000800 */
[----:B------:R-:W-:Y:S01]  /*3b50*/  @!PT LDS RZ, [RZ] ;  /* 0x00000000fffff984 */ /* 0x000fe20000000800 */
[----:B------:R-:W-:Y:S01]  /*3b60*/  @!PT LDS RZ, [RZ] ;  /* 0x00000000fffff984 */ /* 0x000fe20000000800 */
[----:B------:R5:W-:Y:S06]  /*3b70*/  MEMBAR.ALL.CTA ;  /* 0x0000000000007992 */ /* 0x000bec0000008000 */
[----:B-----5:R-:W5:Y:S01]  /*3b80*/  FENCE.VIEW.ASYNC.S ;  /* 0x00000000000073c6 */ /* 0x020f620000000000 */
[----:B------:R-:W-:Y:S05]  /*3b90*/  WARPSYNC.ALL ;  /* 0x0000000000007948 */ /* 0x000fea0003800000 */
[----:B------:R-:W-:Y:S01]  /*3ba0*/  BSSY B0, `(.L_x_677) ;  /* 0x0000009000007945 */ /* 0x000fe20003800000 */
[----:B-1----:R-:W-:Y:S01]  /*3bb0*/  LOP3.LUT R4, R4, 0x7f, RZ, 0xc0, !PT ;  /* 0x0000007f04047812 */ /* 0x002fe200078ec0ff */
[----:B-----5:R1:W-:Y:S03]  /*3bc0*/  BAR.SYNC.DEFER_BLOCKING R59, 0x80 ;  /* 0x0002003b0000751d */ /* 0x0203e60000010000 */
[----:B------:R-:W-:-:S13]  /*3bd0*/  ISETP.NE.AND P4, PT, R4, RZ, PT ;  /* 0x000000ff0400720c */ /* 0x000fda0003f85270 */
[----:B------:R-:W-:-:S05]  /*3be0*/  @!P4 VIADD R4, R66, 0x28ca0 ;  /* 0x00028ca04204c836 */ /* 0x000fca0000000000 */
[----:B------:R-:W-:-:S04]  /*3bf0*/  @!P4 PRMT R4, RZ, 0x654, R4 ;  /* 0x00000654ff04c816 */ /* 0x000fc80000000004 */
[----:B------:R1:W-:Y:S01]  /*3c00*/  @!P4 SYNCS.ARRIVE.TRANS64.RED.A1T0 RZ, [R4+URZ], RZ ;  /* 0x000000ff04ffc9a7 */ /* 0x0003e2000810043f */
[----:B------:R-:W-:Y:S05]  /*3c10*/  @!P3 BRA `(.L_x_678) ;  /* 0x000000000004b947 */ /* 0x000fea0003800000 */
[----:B------:R-:W-:Y:S01]  /*3c20*/  BPT.TRAP 0x1 ;  /* 0x000000040000795c */ /* 0x000fe20000300000 */
.L_x_678:
[----:B------:R-:W-:Y:S05]  /*3c30*/  BSYNC B0 ;  /* 0x0000000000007941 */ /* 0x000fea0003800000 */
.L_x_677:
[----:B------:R-:W5:Y:S01]  /*3c40*/  SYNCS.PHASECHK.TRANS64.TRYWAIT P5, [R66+URZ+0x28cb0], R75 ;  /* 0x028cb04b420075a7 */ /* 0x000f6200080a017f */
[----:B------:R-:W-:Y:S01]  /*3c50*/  BSSY B0, `(.L_x_679) ;  /* 0x0000003000007945 */ /* 0x000fe20003800000 */
[----:B------:R-:W-:-:S03]  /*3c60*/  ISETP.GE.AND P3, PT, R19, R68, PT ;  /* 0x000000441300720c */ /* 0x000fc60003f66270 */
[----:B-----5:R-:W-:Y:S10]  /*3c70*/  @!P5 BRA `(.L_x_680) ;  /* 0x00000144009cd947 */ /* 0x020ff40003800000 */
.L_x_952:
[----:B------:R-:W-:Y:S05]  /*3c80*/  BSYNC B0 ;  /* 0x0000000000007941 */ /* 0x000fea0003800000 */
.L_x_679:
[----:B------:R-:W-:Y:S04]  /*3c90*/  BSSY B0, `(.L_x_681) ;  /* 0x0000051000007945 */ /* 0x000fe80003800000 */
[----:B------:R-:W-:Y:S05]  /*3ca0*/  @P3 BRA `(.L_x_682) ;  /* 0x00000004003c3947 */ /* 0x000fea0003800000 */
[----:B-1----:R-:W-:Y:S01]  /*3cb0*/  IMAD.WIDE R4, R45, 0x40, R42 ;  /* 0x000000402d047825 */ /* 0x002fe200078e022a */
[----:B------:R-:W-:Y:S01]  /*3cc0*/  ULDC.64 UR4, c[0x0][0x328] ;  /* 0x0000ca0000047ab9 */ /* 0x000fe20000000a00 */
[----:B------:R-:W-:Y:S02]  /*3cd0*/  LOP3.LUT P3, RZ, R188, 0x4, RZ, 0xc0, !PT ;  /* 0x00000004bcff7812 */ /* 0x000fe4000786c0ff */
[----:B------:R-:W-:Y:S02]  /*3ce0*/  IMAD R5, R5, UR4, RZ ;  /* 0x0000000405057c24 */ /* 0x000fe4000f8e02ff */
[----:B------:R-:W-:Y:S02]  /*3cf0*/  IMAD.MOV.U32 R72, RZ, RZ, R32 ;  /* 0x000000ffff487224 */ /* 0x000fe400078e0020 */
[C---:B------:R-:W-:Y:S02]  /*3d00*/  IMAD R5, R4.reuse, UR5, R5 ;  /* 0x0000000504057c24 */ /* 0x040fe4000f8e0205 */
[----:B------:R-:W-:Y:S01]  /*3d10*/  IMAD.WIDE.U32 R6, R4, UR4, R72 ;  /* 0x0000000404067c25 */ /* 0x000fe2000f8e0048 */
[----:B------:R-:W-:-:S03]  /*3d20*/  ULDC.64 UR4, c[0x0][0x318] ;  /* 0x0000c60000047ab9 */ /* 0x000fc60000000a00 */
[----:B------:R-:W-:Y:S01]  /*3d30*/  IMAD R9, R22, 0x8000, R61 ;  /* 0x0000800016097824 */ /* 0x000fe200078e023d */
[----:B---3--:R-:W-:Y:S01]  /*3d40*/  LEA R12, P5, R6, UR4, 0x1 ;  /* 0x00000004060c7c11 */ /* 0x008fe2000f8a08ff */
[----:B------:R-:W-:Y:S01]  /*3d50*/  IMAD.IADD R5, R7, 0x1, R5 ;  /* 0x0000000107057824 */ /* 0x000fe200078e0205 */
[----:B------:R-:W-:Y:S01]  /*3d60*/  ULDC UR4, c[0x0][0x320] ;  /* 0x0000c80000047ab9 */ /* 0x000fe20000000800 */
[----:B------:R-:W-:Y:S02]  /*3d70*/  VIADD R4, R16, 0x40 ;  /* 0x0000004010047836 */ /* 0x000fe40000000000 */
[C---:B------:R-:W-:Y:S01]  /*3d80*/  VIADD R15, R9.reuse, 0x20 ;  /* 0x00000020090f7836 */ /* 0x040fe20000000000 */
[----:B------:R-:W-:Y:S01]  /*3d90*/  LEA.HI.X R13, R6, UR5, R5, 0x1, P5 ;  /* 0x00000005060d7c11 */ /* 0x000fe2000a8f0c05 */
[C---:B------:R-:W-:Y:S01]  /*3da0*/  @P3 VIADD R15, R9.reuse, 0xffffffe0 ;  /* 0xffffffe0090f3836 */ /* 0x040fe20000000000 */
[----:B------:R-:W-:Y:S01]  /*3db0*/  ISETP.GE.AND P5, PT, R16, UR4, PT ;  /* 0x0000000410007c0c */ /* 0x000fe2000bfa6270 */
[----:B--2-4-:R-:W-:Y:S01]  /*3dc0*/  IMAD R29, R9, 0x2, R2 ;  /* 0x00000002091d7824 */ /* 0x014fe200078e0202 */
[----:B------:R-:W-:Y:S01]  /*3dd0*/  ISETP.GE.AND P3, PT, R4, UR4, PT ;  /* 0x0000000404007c0c */ /* 0x000fe2000bf66270 */
[----:B------:R-:W-:-:S02]  /*3de0*/  VIADD R14, R16, 0x80 ;  /* 0x00000080100e7836 */ /* 0x000fc40000000000 */
[----:B------:R-:W-:-:S08]  /*3df0*/  VIADD R28, R16, 0xc0 ;  /* 0x000000c0101c7836 */ /* 0x000fd00000000000 */
[----:B------:R-:W1:Y:S04]  /*3e00*/  @!P5 LDS.128 R4, [R29+0x400] ;  /* 0x000400001d04d984 */ /* 0x000e680000000c00 */
[----:B------:R-:W2:Y:S04]  /*3e10*/  @!P3 LDS.128 R8, [R29+0x2400] ;  /* 0x002400001d08b984 */ /* 0x000ea80000000c00 */
[----:B-1----:R-:W-:Y:S01]  /*3e20*/  @!P5 STG.E.128 desc[UR40][R12.64], R4 ;  /* 0x000000040c00d986 */ /* 0x002fe2000c101d28 */
[----:B------:R-:W-:Y:S01]  /*3e30*/  ISETP.GE.AND P5, PT, R14, UR4, PT ;  /* 0x000000040e007c0c */ /* 0x000fe2000bfa6270 */
[----:B------:R-:W-:-:S02]  /*3e40*/  VIADD R14, R16, 0x100 ;  /* 0x00000100100e7836 */ /* 0x000fc40000000000 */
[----:B--2---:R-:W-:Y:S01]  /*3e50*/  @!P3 STG.E.128 desc[UR40][R12.64+0x80], R8 ;  /* 0x000080080c00b986 */ /* 0x004fe2000c101d28 */
[----:B------:R-:W-:Y:S01]  /*3e60*/  ISETP.GE.AND P3, PT, R28, UR4, PT ;  /* 0x000000041c007c0c */ /* 0x000fe2000bf66270 */
        /* <DEDUP_REMOVED lines=16> */
[----:B------:R-:W-:Y:S02]  /*3f70*/  IMAD R28, R15, 0x2, R2 ;  /* 0x000000020f1c7824 */ /* 0x000fe400078e0202 */
[----:B------:R-:W-:-:S06]  /*3f80*/  VIADD R15, R16, 0xe0 ;  /* 0x000000e0100f7836 */ /* 0x000fcc0000000000 */
[----:B------:R-:W1:Y:S04]  /*3f90*/  @!P5 LDS.128 R4, [R29+0xc400] ;  /* 0x00c400001d04d984 */ /* 0x000e680000000c00 */
[----:B------:R-:W2:Y:S04]  /*3fa0*/  @!P3 LDS.128 R8, [R29+0xe400] ;  /* 0x00e400001d08b984 */ /* 0x000ea80000000c00 */
[----:B-1----:R-:W-:Y:S01]  /*3fb0*/  @!P5 STG.E.128 desc[UR40][R12.64+0x300], R4 ;  /* 0x000300040c00d986 */ /* 0x002fe2000c101d28 */
[----:B------:R-:W-:-:S03]  /*3fc0*/  ISETP.GE.AND P5, PT, R74, UR4, PT ;  /* 0x000000044a007c0c */ /* 0x000fc6000bfa6270 */
        /* <DEDUP_REMOVED lines=22> */
[----:B------:R-:W-:-:S03]  /*4130*/  ISETP.GE.AND P5, PT, R14, UR4, PT ;  /* 0x000000040e007c0c */ /* 0x000fc6000bfa6270 */
[----:B--2---:R-:W-:Y:S01]  /*4140*/  @!P3 STG.E.128 desc[UR40][R12.64+0x2c0], R8 ;  /* 0x0002c0080c00b986 */ /* 0x004fe2000c101d28 */
[----:B------:R-:W-:-:S09]  /*4150*/  ISETP.GE.AND P3, PT, R15, UR4, PT ;  /* 0x000000040f007c0c */ /* 0x000fd2000bf66270 */
[----:B------:R-:W1:Y:S04]  /*4160*/  @!P5 LDS.128 R4, [R28+0xc400] ;  /* 0x00c400001c04d984 */ /* 0x000e680000000c00 */
[----:B------:R-:W2:Y:S04]  /*4170*/  @!P3 LDS.128 R8, [R28+0xe400] ;  /* 0x00e400001c08b984 */ /* 0x000ea80000000c00 */
[----:B-1----:R1:W-:Y:S04]  /*4180*/  @!P5 STG.E.128 desc[UR40][R12.64+0x340], R4 ;  /* 0x000340040c00d986 */ /* 0x0023e8000c101d28 */
[----:B--2---:R1:W-:Y:S02]  /*4190*/  @!P3 STG.E.128 desc[UR40][R12.64+0x3c0], R8 ;  /* 0x0003c0080c00b986 */ /* 0x0043e4000c101d28 */
.L_x_682:
[----:B------:R-:W-:Y:S05]  /*41a0*/  BSYNC B0 ;  /* 0x0000000000007941 */ /* 0x000fea0003800000 */
.L_x_681:
[----:B------:R-:W-:Y:S01]  /*41b0*/  @!PT LDS RZ, [RZ] ;  /* 0x00000000fffff984 */ /* 0x000fe20000000800 */
[----:B------:R-:W-:Y:S01]  /*41c0*/  @!PT LDS RZ, [RZ] ;  /* 0x00000000fffff984 */ /* 0x000fe20000000800 */
[----:B------:R-:W-:Y:S01]  /*41d0*/  @!PT LDS RZ, [RZ] ;  /* 0x00000000fffff984 */ /* 0x000fe20000000800 */
[----:B------:R-:W-:Y:S01]  /*41e0*/  @!PT LDS RZ, [RZ] ;  /* 0x00000000fffff984 */ /* 0x000fe20000000800 */
[----:B------:R5:W-:Y:S06]  /*41f0*/  MEMBAR.ALL.CTA ;  /* 0x0000000000007992 */ /* 0x000bec0000008000 */
[----:B-----5:R-:W5:Y:S01]  /*4200*/  FENCE.VIEW.ASYNC.S ;  /* 0x00000000000073c6 */ /* 0x020f620000000000 */
[----:B0-----:R-:W-:Y:S01]  /*4210*/  @!P4 VIADD R66, R66, 0x28cc0 ;  /* 0x00028cc04242c836 */ /* 0x001fe20000000000 */
[----:B-----5:R0:W-:Y:S04]  /*4220*/  BAR.SYNC.DEFER_BLOCKING R59, 0x80 ;  /* 0x0002003b0000751d */ /* 0x0201e80000010000 */
[----:B------:R-:W-:Y:S01]  /*4230*/  @!P4 PRMT R66, RZ, 0x654, R66 ;  /* 0x00000654ff42c816 */ /* 0x000fe20000000042 */
[----:B------:R-:W-:Y:S01]  /*4240*/  VIADD R22, R22, 0x1 ;  /* 0x0000000116167836 */ /* 0x000fe20000000000 */
[----:B------:R-:W-:-:S02]  /*4250*/  PLOP3.LUT P3, PT, PT, PT, PT, 0x8, 0x0 ;  /* 0x000000000000781c */ /* 0x000fc40003f6e170 */
[----:B------:R0:W-:Y:S02]  /*4260*/  @!P4 SYNCS.ARRIVE.TRANS64.RED.A1T0 RZ, [R66+URZ], RZ ;  /* 0x000000ff42ffc9a7 */ /* 0x0001e4000810043f */
[----:B------:R-:W-:-:S04]  /*4270*/  ISETP.NE.AND P4, PT, R22, 0x2, PT ;  /* 0x000000021600780c */ /* 0x000fc80003f85270 */
[----:B-1----:R-:W-:Y:S02]  /*4280*/  SEL R4, RZ, 0x1, P4 ;  /* 0x00000001ff047807 */ /* 0x002fe40002000000 */
[----:B------:R-:W-:Y:S02]  /*4290*/  SEL R22, R22, RZ, P4 ;  /* 0x000000ff16167207 */ /* 0x000fe40002000000 */
[----:B------:R-:W-:Y:S01]  /*42a0*/  LOP3.LUT R185, R185, R4, RZ, 0x3c, !PT ;  /* 0x00000004b9b97212 */ /* 0x000fe200078e3cff */
[----:B0-----:R-:W-:Y:S06]  /*42b0*/  @P2 BRA `(.L_x_683) ;  /* 0xffffffdc00c42947 */ /* 0x001fec000383ffff */
.L_x_649:
[----:B------:R-:W2:Y:S01]  /*42c0*/  LDL R4, [R1] ;  /* 0x0000000001047983 */ /* 0x000ea20000100800 */
[----:B------:R-:W-:Y:S01]  /*42d0*/  BSSY B0, `(.L_x_684) ;  /* 0x000004d000007945 */ /* 0x000fe20003800000 */
        /* <DEDUP_REMOVED lines=16> */
[----:B------:R-:W-:Y:S01]  /*43e0*/  CS2R R120, SRZ ;  /* 0x0000000000787805 */ /* 0x000fe2000001ff00 */
[----:B------:R-:W-:Y:S01]  /*43f0*/  IMAD.MOV.U32 R119, RZ, RZ, RZ ;  /* 0x000000ffff777224 */ /* 0x000fe200078e00ff */
        /* <DEDUP_REMOVED lines=10> */
[----:B------:R-:W-:Y:S01]  /*44a0*/  CS2R R100, SRZ ;  /* 0x0000000000647805 */ /* 0x000fe2000001ff00 */
[----:B------:R-:W-:Y:S01]  /*44b0*/  IMAD.MOV.U32 R99, RZ, RZ, RZ ;  /* 0x000000ffff637224 */ /* 0x000fe200078e00ff */
[----:B------:R-:W-:Y:S01]  /*44c0*/  CS2R R40, SRZ ;  /* 0x0000000000287805 */ /* 0x000fe2000001ff00 */
[----:B------:R-:W-:Y:S01]  /*44d0*/  IMAD.MOV.U32 R97, RZ, RZ, RZ ;  /* 0x000000ffff617224 */ /* 0x000fe200078e00ff */
[----:B------:R-:W-:-:S02]  /*44e0*/  CS2R R94, SRZ ;  /* 0x00000000005e7805 */ /* 0x000fc4000001ff00 */
[----:B------:R-:W-:Y:S01]  /*44f0*/  CS2R R92, SRZ ;  /* 0x00000000005c7805 */ /* 0x000fe2000001ff00 */
[----:B------:R-:W-:Y:S01]  /*4500*/  IMAD.MOV.U32 R91, RZ, RZ, RZ ;  /* 0x000000ffff5b7224 */ /* 0x000fe200078e00ff */
[----:B------:R-:W-:Y:S02]  /*4510*/  CS2R R36, SRZ ;  /* 0x0000000000247805 */ /* 0x000fe4000001ff00 */
[----:B------:R-:W-:Y:S02]  /*4520*/  CS2R R152, SRZ ;  /* 0x0000000000987805 */ /* 0x000fe4000001ff00 */
[----:B------:R-:W-:Y:S02]  /*4530*/  CS2R R86, SRZ ;  /* 0x0000000000567805 */ /* 0x000fe4000001ff00 */
[----:B------:R-:W-:Y:S02]  /*4540*/  CS2R R154, SRZ ;  /* 0x00000000009a7805 */ /* 0x000fe4000001ff00 */
[----:B------:R-:W-:-:S02]  /*4550*/  CS2R R82, SRZ ;  /* 0x0000000000527805 */ /* 0x000fc4000001ff00 */
[----:B------:R-:W-:Y:S02]  /*4560*/  CS2R R156, SRZ ;  /* 0x00000000009c7805 */ /* 0x000fe4000001ff00 */
[----:B---3--:R-:W-:Y:S02]  /*4570*/  CS2R R78, SRZ ;  /* 0x00000000004e7805 */ /* 0x008fe4000001ff00 */
[----:B------:R-:W-:Y:S02]  /*4580*/  CS2R R158, SRZ ;  /* 0x00000000009e7805 */ /* 0x000fe4000001ff00 */
[----:B------:R-:W-:Y:S02]  /*4590*/  CS2R R74, SRZ ;  /* 0x00000000004a7805 */ /* 0x000fe4000001ff00 */
[----:B------:R-:W-:Y:S01]  /*45a0*/  CS2R R160, SRZ ;  /* 0x0000000000a07805 */ /* 0x000fe2000001ff00 */
[----:B------:R-:W-:Y:S01]  /*45b0*/  IMAD.MOV.U32 R71, RZ, RZ, RZ ;  /* 0x000000ffff477224 */ /* 0x000fe200078e00ff */
        /* <DEDUP_REMOVED lines=10> */
[----:B------:R-:W-:-:S02]  /*4660*/  CS2R R172, SRZ ;  /* 0x0000000000ac7805 */ /* 0x000fc4000001ff00 */
[----:B----4-:R-:W-:Y:S02]  /*4670*/  CS2R R50, SRZ ;  /* 0x0000000000327805 */ /* 0x010fe4000001ff00 */
[----:B------:R-:W-:Y:S02]  /*4680*/  CS2R R174, SRZ ;  /* 0x0000000000ae7805 */ /* 0x000fe4000001ff00 */
[----:B------:R-:W-:Y:S01]  /*4690*/  CS2R R46, SRZ ;  /* 0x00000000002e7805 */ /* 0x000fe2000001ff00 */
[----:B------:R-:W-:Y:S01]  /*46a0*/  IMAD.MOV.U32 R43, RZ, RZ, RZ ;  /* 0x000000ffff2b7224 */ /* 0x000fe200078e00ff */
[----:B------:R-:W-:Y:S02]  /*46b0*/  CS2R R32, SRZ ;  /* 0x0000000000207805 */ /* 0x000fe4000001ff00 */
[----:B------:R-:W-:Y:S02]  /*46c0*/  CS2R R176, SRZ ;  /* 0x0000000000b07805 */ /* 0x000fe4000001ff00 */
[----:B------:R-:W-:-:S02]  /*46d0*/  CS2R R38, SRZ ;  /* 0x0000000000267805 */ /* 0x000fc4000001ff00 */
[----:B------:R-:W-:Y:S01]  /*46e0*/  CS2R R178, SRZ ;  /* 0x0000000000b27805 */ /* 0x000fe2000001ff00 */
[----:B------:R-:W-:Y:S01]  /*46f0*/  IMAD.MOV.U32 R35, RZ, RZ, RZ ;  /* 0x000000ffff237224 */ /* 0x000fe200078e00ff */
[----:B--2---:R-:W-:Y:S01]  /*4700*/  CS2R R28, SRZ ;  /* 0x00000000001c7805 */ /* 0x004fe2000001ff00 */
[----:B------:R-:W-:Y:S01]  /*4710*/  IMAD.MOV.U32 R180, RZ, RZ, RZ ;  /* 0x000000ffffb47224 */ /* 0x000fe200078e00ff */
[----:B------:R-:W-:Y:S01]  /*4720*/  CS2R R6, SRZ ;  /* 0x0000000000067805 */ /* 0x000fe2000001ff00 */
[----:B------:R-:W-:Y:S02]  /*4730*/  IMAD.MOV.U32 R31, RZ, RZ, RZ ;  /* 0x000000ffff1f7224 */ /* 0x000fe400078e00ff */
[----:B------:R-:W-:Y:S02]  /*4740*/  IMAD.MOV.U32 R0, RZ, RZ, RZ ;  /* 0x000000ffff007224 */ /* 0x000fe400078e00ff */
[----:B------:R-:W-:Y:S01]  /*4750*/  IMAD.MOV.U32 R5, RZ, RZ, RZ ;  /* 0x000000ffff057224 */ /* 0x000fe200078e00ff */
[----:B------:R-:W-:Y:S01]  /*4760*/  ISETP.NE.AND P0, PT, R4, 0x1, PT ;  /* 0x000000010400780c */ /* 0x000fe20003f05270 */
[----:B------:R-:W-:-:S12]  /*4770*/  @P3 BRA `(.L_x_685) ;  /* 0x0000000000083947 */ /* 0x000fd80003800000 */
[----:B------:R-:W0:Y:S02]  /*4780*/  FENCE.VIEW.ASYNC.G ;  /* 0x00000000000073c6 */ /* 0x000e240000000100 */
[----:B0-----:R-:W-:Y:S06]  /*4790*/  BAR.ARV 0xc, 0x180 ;  /* 0x0306000000007b1d */ /* 0x001fec0000002000 */
.L_x_685:
[----:B------:R-:W-:Y:S05]  /*47a0*/  BSYNC B0 ;  /* 0x0000000000007941 */ /* 0x000fea0003800000 */
.L_x_684:
[----:B------:R-:W-:Y:S01]  /*47b0*/  BSSY B7, `(.L_x_686) ;  /* 0x0000823000077945 */ /* 0x000fe20003800000 */
[----:B------:R-:W-:Y:S02]  /*47c0*/  IMAD.MOV.U32 R8, RZ, RZ, RZ ;  /* 0x000000ffff087224 */ /* 0x000fe400078e00ff */
[----:B------:R-:W-:Y:S01]  /*47d0*/  IMAD.MOV.U32 R10, RZ, RZ, RZ ;  /* 0x000000ffff0a7224 */ /* 0x000fe200078e00ff */
[----:B------:R-:W-:Y:S06]  /*47e0*/  @!P0 BRA `(.L_x_687) ;  /* 0x0000001800b88947 */ /* 0x000fec0003800000 */
[----:B------:R-:W-:Y:S02]  /*47f0*/  ISETP.GE.AND P1, PT, R168, 0x1, PT ;  /* 0x00000001a800780c */ /* 0x000fe40003f26270 */
[----:B------:R-:W-:-:S11]  /*4800*/  PLOP3.LUT P0, PT, PT, PT, PT, 0x80, 0x0 ;  /* 0x000000000000781c */ /* 0x000fd60003f0f070 */
[----:B------:R-:W-:Y:S05]  /*4810*/  @!P1 BRA `(.L_x_688) ;  /* 0x0000008000709947 */ /* 0x000fea0003800000 */
[----:B------:R-:W0:Y:S01]  /*4820*/  SHFL.IDX PT, R0, R213, RZ, 0x1f ;  /* 0x00001fffd5007589 */ /* 0x000e2200000e0000 */
[----:B------:R-:W-:Y:S02]  /*4830*/  ISETP.NE.AND P0, PT, R184, 0x3, PT ;  /* 0x00000003b800780c */ /* 0x000fe40003f05270 */
[----:B0-----:R-:W-:-:S04]  /*4840*/  LEA.HI R3, R0, R0, RZ, 0x1 ;  /* 0x0000000000037211 */ /* 0x001fc800078f08ff */
[----:B------:R-:W-:-:S05]  /*4850*/  LOP3.LUT R3, R3, 0x1fffe, RZ, 0xc0, !PT ;  /* 0x0001fffe03037812 */ /* 0x000fca00078ec0ff */
[----:B------:R-:W-:-:S04]  /*4860*/  IMAD.IADD R3, R0, 0x1, -R3 ;  /* 0x0000000100037824 */ /* 0x000fc800078e0a03 */
[----:B------:R-:W-:-:S04]  /*4870*/  IMAD R3, R3, 0x8000, R2 ;  /* 0x0000800003037824 */ /* 0x000fc800078e0202 */
[----:B------:R-:W-:-:S05]  /*4880*/  VIADD R3, R3, 0x400 ;  /* 0x0000040003037836 */ /* 0x000fca0000000000 */
[----:B------:R-:W-:-:S04]  /*4890*/  SHF.R.U32.HI R3, RZ, 0x4, R3 ;  /* 0x00000004ff037819 */ /* 0x000fc80000011603 */
[----:B------:R-:W-:-:S04]  /*48a0*/  LOP3.LUT R3, R3, 0x3fff, RZ, 0xc0, !PT ;  /* 0x00003fff03037812 */ /* 0x000fc800078ec0ff */
[----:B------:R-:W-:Y:S01]  /*48b0*/  LOP3.LUT R3, R3, 0x2000000, RZ, 0xfc, !PT ;  /* 0x0200000003037812 */ /* 0x000fe200078efcff */
[----:B------:R-:W-:Y:S06]  /*48c0*/  @!P0 BRA `(.L_x_689) ;  /* 0x0000000000048947 */ /* 0x000fec0003800000 */
[----:B------:R-:W-:Y:S01]  /*48d0*/  BPT.TRAP 0x1 ;  /* 0x000000040000795c */ /* 0x000fe20000300000 */
.L_x_689:
[----:B------:R-:W-:Y:S01]  /*48e0*/  IMAD R13, R18, 0x8, R2 ;  /* 0x00000008120d7824 */ /* 0x000fe200078e0202 */
[----:B------:R-:W-:Y:S01]  /*48f0*/  SHF.L.U32 R4, R23, 0x1f, RZ ;  /* 0x0000001f17047819 */ /* 0x000fe200000006ff */
[----:B------:R-:W-:Y:S01]  /*4900*/  VIADD R0, R2, 0x26800 ;  /* 0x0002680002007836 */ /* 0x000fe20000000000 */
[----:B------:R-:W-:Y:S01]  /*4910*/  BSSY B0, `(.L_x_690) ;  /* 0x0000008000007945 */ /* 0x000fe20003800000 */
[----:B------:R-:W-:Y:S01]  /*4920*/  IMAD R8, R18, 0x1000, R3 ;  /* 0x0000100012087824 */ /* 0x000fe200078e0203 */
[----:B------:R-:W0:Y:S01]  /*4930*/  SYNCS.PHASECHK.TRANS64.TRYWAIT P0, [R13+URZ+0x28c50], R4 ;  /* 0x028c50040d0075a7 */ /* 0x000e22000800017f */
[----:B------:R-:W-:Y:S01]  /*4940*/  IMAD.MOV.U32 R9, RZ, RZ, 0x40000040 ;  /* 0x40000040ff097424 */ /* 0x000fe200078e00ff */
[----:B------:R-:W-:-:S04]  /*4950*/  SHF.R.U32.HI R0, RZ, 0x4, R0 ;  /* 0x00000004ff007819 */ /* 0x000fc80000011600 */
[----:B------:R-:W-:-:S04]  /*4960*/  LOP3.LUT R0, R0, 0x3fff, RZ, 0xc0, !PT ;  /* 0x00003fff00007812 */ /* 0x000fc800078ec0ff */
[----:B------:R-:W-:Y:S01]  /*4970*/  LOP3.LUT R0, R0, 0x10000, RZ, 0xfc, !PT ;  /* 0x0001000000007812 */ /* 0x000fe200078efcff */
[----:B0-----:R-:W-:Y:S06]  /*4980*/  @!P0 BRA `(.L_x_691) ;  /* 0x00000138006c8947 */ /* 0x001fec0003800000 */
.L_x_953:
[----:B------:R-:W-:Y:S05]  /*4990*/  BSYNC B0 ;  /* 0x0000000000007941 */ /* 0x000fea0003800000 */
.L_x_690:
[----:B------:R-:W-:Y:S01]  /*49a0*/  BAR.SYNC.DEFER_BLOCKING 0xe, 0x100 ;  /* 0x0384000000007b1d */ /* 0x000fe20000010000 */
[----:B0-----:R-:W-:Y:S01]  /*49b0*/  IMAD.MOV.U32 R4, RZ, RZ, R0 ;  /* 0x000000ffff047224 */ /* 0x001fe200078e0000 */
[----:B------:R-:W-:Y:S01]  /*49c0*/  R2UR UR6, R8 ;  /* 0x00000000080672ca */ /* 0x000fe200000e0000 */
[----:B------:R-:W-:Y:S01]  /*49d0*/  IMAD.MOV.U32 R5, RZ, RZ, 0x40000040 ;  /* 0x40000040ff057424 */ /* 0x000fe200078e00ff */
[----:B------:R-:W-:Y:S01]  /*49e0*/  R2UR UR7, R9 ;  /* 0x00000000090772ca */ /* 0x000fe200000e0000 */
[----:B------:R-:W-:Y:S01]  /*49f0*/  VIADD R6, R0, 0x2 ;  /* 0x0000000200067836 */ /* 0x000fe20000000000 */
[----:B------:R-:W-:Y:S01]  /*4a00*/  R2UR UR4, R4 ;  /* 0x00000000040472ca */ /* 0x000fe200000e0000 */
[C---:B------:R-:W-:Y:S01]  /*4a10*/  VIADD R4, R8.reuse, 0x80 ;  /* 0x0000008008047836 */ /* 0x040fe20000000000 */
[----:B------:R-:W-:Y:S01]  /*4a20*/  R2UR UR5, R5 ;  /* 0x00000000050572ca */ /* 0x000fe200000e0000 */
[----:B------:R-:W-:Y:S01]  /*4a30*/  IMAD.MOV.U32 R5, RZ, RZ, 0x40000040 ;  /* 0x40000040ff057424 */ /* 0x000fe200078e00ff */
[----:B------:R-:W0:Y:S01]  /*4a40*/  S2R R12, SR_TID.X ;  /* 0x00000000000c7919 */ /* 0x000e220000002100 */
[----:B------:R-:W-:Y:S01]  /*4a50*/  IMAD.MOV.U32 R7, RZ, RZ, 0x40000040 ;  /* 0x40000040ff077424 */ /* 0x000fe200078e00ff */
[----:B------:R-:W-:Y:S01]  /*4a60*/  BSSY B0, `(.L_x_692) ;  /* 0x00000f8000007945 */ /* 0x000fe20003800000 */
[----:B------:R-:W-:-:S02]  /*4a70*/  VIADD R10, R8, 0x100 ;  /* 0x00000100080a7836 */ /* 0x000fc40000000000 */
[----:B------:R-:W-:Y:S02]  /*4a80*/  IMAD.MOV.U32 R11, RZ, RZ, 0x40000040 ;  /* 0x40000040ff0b7424 */ /* 0x000fe400078e00ff */
[----:B------:R-:W-:Y:S01]  /*4a90*/  IMAD.MOV.U32 R9, RZ, RZ, 0x40000040 ;  /* 0x40000040ff097424 */ /* 0x000fe200078e00ff */
[----:B-----5:R-:W-:-:S06]  /*4aa0*/  WARPGROUP.ARRIVE ;  /* 0x00000000000079c5 */ /* 0x020fcc0000000000 */
[----:B------:R-:W-:Y:S01]  /*4ab0*/  HGMMA.64x256x16.F32.BF16 R24, gdesc[UR4].tnspB, RZ, !UPT, gsb0 ;  /* 0x43e00000041879f0 */ /* 0x000fe2000c0018ff */
[----:B------:R-:W-:Y:S01]  /*4ac0*/  R2UR UR6, R4 ;  /* 0x00000000040672ca */ /* 0x000fe200000e0000 */
[----:B------:R-:W-:Y:S01]  /*4ad0*/  VIADD R4, R0, 0x4 ;  /* 0x0000000400047836 */ /* 0x000fe20000000000 */
[----:B------:R-:W-:Y:S01]  /*4ae0*/  R2UR UR7, R5 ;  /* 0x00000000050772ca */ /* 0x000fe200000e0000 */
[----:B------:R-:W-:Y:S01]  /*4af0*/  IMAD.MOV.U32 R5, RZ, RZ, 0x40000040 ;  /* 0x40000040ff057424 */ /* 0x000fe200078e00ff */
[----:B------:R-:W-:Y:S02]  /*4b00*/  R2UR UR4, R6 ;  /* 0x00000000060472ca */ /* 0x000fe400000e0000 */
[----:B------:R-:W-:Y:S02]  /*4b10*/  R2UR UR5, R7 ;  /* 0x00000000070572ca */ /* 0x000fe400000e0000 */
[----:B0-----:R-:W-:-:S04]  /*4b20*/  LOP3.LUT R12, R12, 0x7f, RZ, 0xc0, !PT ;  /* 0x0000007f0c0c7812 */ /* 0x001fc800078ec0ff */
[----:B------:R-:W-:Y:S01]  /*4b30*/  ISETP.NE.AND P0, PT, R12, RZ, PT ;  /* 0x000000ff0c00720c */ /* 0x000fe20003f05270 */
[----:B------:R-:W-:Y:S02]  /*4b40*/  WARPGROUP.DEPBAR.LE gsb0, 0x0 ;  /* 0x00008000000079c5 */ /* 0x000fe40000010000 */
[----:B------:R-:W-:-:S12]  /*4b50*/  WARPGROUP.ARRIVE ;  /* 0x00000000000079c5 */ /* 0x000fd80000000000 */
[----:B------:R-:W-:Y:S01]  /*4b60*/  HGMMA.64x256x16.F32.BF16 R24, gdesc[UR4].tnspB, R24, gsb0 ;  /* 0x43e00000041879f0 */ /* 0x000fe20008001818 */
[----:B------:R-:W-:Y:S01]  /*4b70*/  R2UR UR6, R10 ;  /* 0x000000000a0672ca */ /* 0x000fe200000e0000 */
[----:B------:R-:W-:Y:S01]  /*4b80*/  VIADD R10, R8, 0x180 ;  /* 0x00000180080a7836 */ /* 0x000fe20000000000 */
[----:B------:R-:W-:Y:S01]  /*4b90*/  R2UR UR7, R11 ;  /* 0x000000000b0772ca */ /* 0x000fe200000e0000 */
[----:B------:R-:W-:Y:S01]  /*4ba0*/  VIADD R8, R0, 0x6 ;  /* 0x0000000600087836 */ /* 0x000fe20000000000 */
[----:B------:R-:W-:Y:S01]  /*4bb0*/  R2UR UR4, R4 ;  /* 0x00000000040472ca */ /* 0x000fe200000e0000 */
[----:B------:R-:W-:Y:S01]  /*4bc0*/  IMAD.MOV.U32 R11, RZ, RZ, 0x40000040 ;  /* 0x40000040ff0b7424 */ /* 0x000fe200078e00ff */
[----:B------:R-:W-:Y:S01]  /*4bd0*/  R2UR UR5, R5 ;  /* 0x00000000050572ca */ /* 0x000fe200000e0000 */
[----:B------:R-:W-:-:S05]  /*4be0*/  @!P0 VIADD R0, R13, 0x28c60 ;  /* 0x00028c600d008836 */ /* 0x000fca0000000000 */
[----:B------:R-:W-:Y:S01]  /*4bf0*/  @!P0 PRMT R0, RZ, 0x654, R0 ;  /* 0x00000654ff008816 */ /* 0x000fe20000000000 */
[----:B------:R-:W-:Y:S02]  /*4c00*/  WARPGROUP.DEPBAR.LE gsb0, 0x0 ;  /* 0x00008000000079c5 */ /* 0x000fe40000010000 */
[----:B------:R-:W-:-:S12]  /*4c10*/  WARPGROUP.ARRIVE ;  /* 0x00000000000079c5 */ /* 0x000fd80000000000 */
[----:B------:R-:W-:Y:S01]  /*4c20*/  HGMMA.64x256x16.F32.BF16 R24, gdesc[UR4].tnspB, R24, gsb0 ;  /* 0x43e00000041879f0 */ /* 0x000fe20008001818 */
[----:B------:R-:W-:Y:S02]  /*4c30*/  R2UR UR6, R10 ;  /* 0x000000000a0672ca */ /* 0x000fe400000e0000 */
[----:B------:R-:W-:Y:S02]  /*4c40*/  R2UR UR7, R11 ;  /* 0x000000000b0772ca */ /* 0x000fe400000e0000 */
[----:B------:R-:W-:Y:S02]  /*4c50*/  R2UR UR4, R8 ;  /* 0x00000000080472ca */ /* 0x000fe400000e0000 */
[----:B------:R-:W-:Y:S01]  /*4c60*/  R2UR UR5, R9 ;  /* 0x00000000090572ca */ /* 0x000fe200000e0000 */
[----:B------:R-:W-:Y:S02]  /*4c70*/  WARPGROUP.DEPBAR.LE gsb0, 0x0 ;  /* 0x00008000000079c5 */ /* 0x000fe40000010000 */
[----:B------:R-:W-:-:S15]  /*4c80*/  WARPGROUP.ARRIVE ;  /* 0x00000000000079c5 */ /* 0x000fde0000000000 */
[----:B------:R-:W-:-:S03]  /*4c90*/  NOP ;  /* 0x0000000000007918 */ /* 0x000fc60000000000 */
[----:B------:R-:W-:Y:S03]  /*4ca0*/  HGMMA.64x256x16.F32.BF16 R24, gdesc[UR4].tnspB, R24, gsb0 ;  /* 0x43e00000041879f0 */ /* 0x000fe60008001818 */
[----:B------:R-:W-:Y:S02]  /*4cb0*/  WARPGROUP.DEPBAR.LE gsb0, 0x0 ;  /* 0x00008000000079c5 */ /* 0x000fe40000010000 */
[----:B------:R-:W-:Y:S06]  /*4cc0*/  BAR.ARV 0xf, 0x100 ;  /* 0x03c4000000007b1d */ /* 0x000fec0000002000 */
[----:B------:R0:W-:Y:S01]  /*4cd0*/  @!P0 SYNCS.ARRIVE.TRANS64.RED.A1T0 RZ, [R0+URZ], RZ ;  /* 0x000000ff00ff89a7 */ /* 0x0001e2000810043f */
[----:B------:R-:W-:-:S13]  /*4ce0*/  ISETP.GE.AND P0, PT, R168, 0x41, PT ;  /* 0x00000041a800780c */ /* 0x000fda0003f06270 */
[----:B0-----:R-:W-:Y:S05]  /*4cf0*/  @!P0 BRA `(.L_x_693) ;  /* 0x0000000c00388947 */ /* 0x001fea0003800000 */
[----:B------:R-:W-:-:S07]  /*4d00*/  VIADD R181, R181, 0xfffffffe ;  /* 0xfffffffeb5b57836 */ /* 0x000fce0000000000 */
.L_x_699:
[----:B------:R-:W-:Y:S01]  /*4d10*/  BAR.SYNC.DEFER_BLOCKING 0xe, 0x100 ;  /* 0x0384000000007b1d */ /* 0x000fe20000010000 */
[----:B------:R-:W-:Y:S01]  /*4d20*/  IMAD R11, R18, 0x40, R191 ;  /* 0x00000040120b7824 */ /* 0x000fe200078e02bf */
[----:B------:R-:W-:Y:S01]  /*4d30*/  ISETP.NE.AND P2, PT, R184, 0x3, PT ;  /* 0x00000003b800780c */ /* 0x000fe20003f45270 */
[----:B------:R-:W-:Y:S01]  /*4d40*/  VIADD R18, R18, 0x1 ;  /* 0x0000000112127836 */ /* 0x000fe20000000000 */
[----:B------:R-:W-:Y:S01]  /*4d50*/  ISETP.GT.AND P1, PT, R181, RZ, PT ;  /* 0x000000ffb500720c */ /* 0x000fe20003f24270 */
[----:B------:R-:W-:Y:S02]  /*4d60*/  IMAD R11, R11, 0x4, R2 ;  /* 0x000000040b0b7824 */ /* 0x000fe400078e0202 */
[----:B------:R-:W-:Y:S01]  /*4d70*/  VIADD R181, R181, 0xffffffff ;  /* 0xffffffffb5b57836 */ /* 0x000fe20000000000 */
[----:B------:R-:W-:-:S04]  /*4d80*/  ISETP.NE.AND P0, PT, R18, 0x2, PT ;  /* 0x000000021200780c */ /* 0x000fc80003f05270 */
[----:B------:R-:W-:Y:S02]  /*4d90*/  SEL R10, RZ, 0x1, P0 ;  /* 0x00000001ff0a7807 */ /* 0x000fe40000000000 */
[----:B------:R-:W-:Y:S02]  /*4da0*/  SEL R18, R18, RZ, P0 ;  /* 0x000000ff12127207 */ /* 0x000fe40000000000 */
[----:B------:R-:W-:Y:S01]  /*4db0*/  LOP3.LUT R23, R23, R10, RZ, 0x3c, !PT ;  /* 0x0000000a17177212 */ /* 0x000fe200078e3cff */
[----:B0-----:R-:W0:Y:S04]  /*4dc0*/  LDS R0, [R11+0x28800] ;  /* 0x028800000b007984 */ /* 0x001e280000000800 */
        /* <DEDUP_REMOVED lines=131> */
.L_x_694:
[----:B------:R-:W-:Y:S01]  /*5600*/  IMAD R0, R18, 0x8, R2 ;  /* 0x0000000812007824 */ /* 0x000fe200078e0202 */
[----:B------:R-:W-:-:S04]  /*5610*/  SHF.L.U32 R11, R23, 0x1f, RZ ;  /* 0x0000001f170b7819 */ /* 0x000fc800000006ff */
[----:B------:R0:W1:Y:S01]  /*5620*/  SYNCS.PHASECHK.TRANS64.TRYWAIT P0, [R0+URZ+0x28c50], R11 ;  /* 0x028c500b000075a7 */ /* 0x000062000800017f */
[----:B------:R-:W-:Y:S05]  /*5630*/  @!P2 BRA `(.L_x_695) ;  /* 0x000000000004a947 */ /* 0x000fea0003800000 */
[----:B------:R-:W-:Y:S01]  /*5640*/  BPT.TRAP 0x1 ;  /* 0x000000040000795c */ /* 0x000fe20000300000 */
.L_x_695:
[----:B------:R-:W-:Y:S04]  /*5650*/  BSSY B1, `(.L_x_696) ;  /* 0x0000004000017945 */ /* 0x000fe80003800000 */
[----:B-1----:R-:W-:Y:S05]  /*5660*/  @P0 BRA `(.L_x_697) ;  /* 0x0000000000080947 */ /* 0x002fea0003800000 */
[----:B------:R-:W1:Y:S02]  /*5670*/  SYNCS.PHASECHK.TRANS64.TRYWAIT P0, [R0+URZ+0x28c50], R11 ;  /* 0x028c500b000075a7 */ /* 0x000e64000800017f */
[----:B-1----:R-:W-:Y:S05]  /*5680*/  @!P0 BRA `(.L_x_698) ;  /* 0x0000012c00408947 */ /* 0x002fea0003800000 */
.L_x_697:
[----:B------:R-:W-:Y:S05]  /*5690*/  BSYNC B1 ;  /* 0x0000000000017941 */ /* 0x000fea0003800000 */
.L_x_696:
[----:B01----:R-:W-:Y:S01]  /*56a0*/  VIADD R0, R2, 0x26800 ;  /* 0x0002680002007836 */ /* 0x003fe20000000000 */
[----:B------:R-:W-:Y:S01]  /*56b0*/  WARPGROUP.ARRIVE ;  /* 0x00000000000079c5 */ /* 0x000fe20000000000 */
[----:B------:R-:W-:-:S05]  /*56c0*/  IMAD R10, R18, 0x1000, R3 ;  /* 0x00001000120a7824 */ /* 0x000fca00078e0203 */
[----:B------:R-:W0:Y:S01]  /*56d0*/  S2R R14, SR_TID.X ;  /* 0x00000000000e7919 */ /* 0x000e220000002100 */
[----:B------:R-:W-:Y:S01]  /*56e0*/  IMAD.MOV.U32 R11, RZ, RZ, 0x40000040 ;  /* 0x40000040ff0b7424 */ /* 0x000fe200078e00ff */
[----:B------:R-:W-:Y:S01]  /*56f0*/  SHF.R.U32.HI R0, RZ, 0x4, R0 ;  /* 0x00000004ff007819 */ /* 0x000fe20000011600 */
[----:B------:R-:W-:Y:S01]  /*5700*/  IMAD.MOV.U32 R13, RZ, RZ, 0x40000040 ;  /* 0x40000040ff0d7424 */ /* 0x000fe200078e00ff */
[----:B------:R-:W-:Y:S02]  /*5710*/  R2UR UR6, R10 ;  /* 0x000000000a0672ca */ /* 0x000fe400000e0000 */
[----:B------:R-:W-:Y:S02]  /*5720*/  LOP3.LUT R0, R0, 0x3fff, RZ, 0xc0, !PT ;  /* 0x00003fff00007812 */ /* 0x000fe400078ec0ff */
[----:B------:R-:W-:Y:S01]  /*5730*/  R2UR UR7, R11 ;  /* 0x000000000b0772ca */ /* 0x000fe200000e0000 */
[----:B------:R-:W-:Y:S01]  /*5740*/  IMAD.MOV.U32 R11, RZ, RZ, 0x40000040 ;  /* 0x40000040ff0b7424 */ /* 0x000fe200078e00ff */
[----:B------:R-:W-:-:S02]  /*5750*/  LOP3.LUT R12, R0, 0x10000, RZ, 0xfc, !PT ;  /* 0x00010000000c7812 */ /* 0x000fc400078efcff */
[----:B------:R-:W-:Y:S01]  /*5760*/  R2UR UR5, R13 ;  /* 0x000000000d0572ca */ /* 0x000fe200000e0000 */
[----:B------:R-:W-:Y:S01]  /*5770*/  IMAD.MOV.U32 R13, RZ, RZ, 0x40000040 ;  /* 0x40000040ff0d7424 */ /* 0x000fe200078e00ff */
[----:B------:R-:W-:Y:S01]  /*5780*/  R2UR UR4, R12 ;  /* 0x000000000c0472ca */ /* 0x000fe200000e0000 */
[----:B------:R-:W-:-:S12]  /*5790*/  VIADD R12, R10, 0x80 ;  /* 0x000000800a0c7836 */ /* 0x000fd80000000000 */
[----:B------:R-:W-:Y:S01]  /*57a0*/  HGMMA.64x256x16.F32.BF16 R24, gdesc[UR4].tnspB, R24, gsb0 ;  /* 0x43e00000041879f0 */ /* 0x000fe20008001818 */
[----:B------:R-:W-:Y:S02]  /*57b0*/  R2UR UR4, R6 ;  /* 0x00000000060472ca */ /* 0x000fe400000e0000 */
[----:B------:R-:W-:Y:S02]  /*57c0*/  R2UR UR5, R7 ;  /* 0x00000000070572ca */ /* 0x000fe400000e0000 */
[----:B------:R-:W-:Y:S01]  /*57d0*/  R2UR UR6, R12 ;  /* 0x000000000c0672ca */ /* 0x000fe200000e0000 */
[----:B------:R-:W-:Y:S01]  /*57e0*/  VIADD R12, R10, 0x100 ;  /* 0x000001000a0c7836 */ /* 0x000fe20000000000 */
[----:B------:R-:W-:Y:S01]  /*57f0*/  R2UR UR7, R13 ;  /* 0x000000000d0772ca */ /* 0x000fe200000e0000 */
[----:B------:R-:W-:Y:S01]  /*5800*/  IMAD.MOV.U32 R13, RZ, RZ, 0x40000040 ;  /* 0x40000040ff0d7424 */ /* 0x000fe200078e00ff */
[----:B0-----:R-:W-:Y:S01]  /*5810*/  LOP3.LUT R14, R14, 0x7f, RZ, 0xc0, !PT ;  /* 0x0000007f0e0e7812 */ /* 0x001fe200078ec0ff */
[----:B------:R-:W-:-:S03]  /*5820*/  VIADD R10, R10, 0x180 ;  /* 0x000001800a0a7836 */ /* 0x000fc60000000000 */
[----:B------:R-:W-:-:S13]  /*5830*/  ISETP.NE.AND P0, PT, R14, RZ, PT ;  /* 0x000000ff0e00720c */ /* 0x000fda0003f05270 */
[----:B------:R-:W-:-:S04]  /*5840*/  @!P0 IMAD R0, R18, 0x8, R2 ;  /* 0x0000000812008824 */ /* 0x000fc800078e0202 */
[----:B------:R-:W-:-:S05]  /*5850*/  @!P0 VIADD R0, R0, 0x28c60 ;  /* 0x00028c6000008836 */ /* 0x000fca0000000000 */
[----:B------:R-:W-:Y:S01]  /*5860*/  @!P0 PRMT R0, RZ, 0x654, R0 ;  /* 0x00000654ff008816 */ /* 0x000fe20000000000 */
[----:B------:R-:W-:Y:S02]  /*5870*/  WARPGROUP.DEPBAR.LE gsb0, 0x0 ;  /* 0x00008000000079c5 */ /* 0x000fe40000010000 */
[----:B------:R-:W-:-:S06]  /*5880*/  WARPGROUP.ARRIVE ;  /* 0x00000000000079c5 */ /* 0x000fcc0000000000 */
        /* <DEDUP_REMOVED lines=20> */
[----:B------:R-:W-:Y:S05]  /*59d0*/  @P1 BRA `(.L_x_699) ;  /* 0xfffffff000cc1947 */ /* 0x000fea000383ffff */
.L_x_693:
[----:B------:R-:W-:Y:S05]  /*59e0*/  BSYNC B0 ;  /* 0x0000000000007941 */ /* 0x000fea0003800000 */
.L_x_692:
[----:B------:R-:W-:Y:S01]  /*59f0*/  BAR.SYNC.DEFER_BLOCKING 0xe, 0x100 ;  /* 0x0384000000007b1d */ /* 0x000fe20000010000 */
[C---:B------:R-:W-:Y:S01]  /*5a00*/  IMAD R3, R18.reuse, 0x40, R191 ;  /* 0x0000004012037824 */ /* 0x040fe200078e02bf */
[----:B------:R-:W-:Y:S01]  /*5a10*/  PLOP3.LUT P0, PT, PT, PT, PT, 0x8, 0x0 ;  /* 0x000000000000781c */ /* 0x000fe20003f0e170 */
[----:B------:R-:W-:Y:S01]  /*5a20*/  VIADD R18, R18, 0x1 ;  /* 0x0000000112127836 */ /* 0x000fe20000000000 */
[----:B------:R-:W-:Y:S01]  /*5a30*/  CS2R R20, SRZ ;  /* 0x0000000000147805 */ /* 0x000fe2000001ff00 */
[----:B------:R-:W-:-:S03]  /*5a40*/  IMAD R3, R3, 0x4, R2 ;  /* 0x0000000403037824 */ /* 0x000fc600078e0202 */
        /* <DEDUP_REMOVED lines=9> */
[----:B------:R-:W-:Y:S01]  /*5ae0*/  FMUL.FTZ R10, R24, R0 ;  /* 0x00000000180a7220 */ /* 0x000fe20000410000 */
[-C--:B-1----:R-:W-:Y:S01]  /*5af0*/  FMUL.FTZ R9, R58, R2.reuse ;  /* 0x000000023a097220 */ /* 0x082fe20000410000 */
        /* <DEDUP_REMOVED lines=123> */
[----:B------:R-:W-:Y:S06]  /*62b0*/  BAR.ARV 0xf, 0x100 ;  /* 0x03c4000000007b1d */ /* 0x000fec0000002000 */
[----:B------:R-:W-:Y:S05]  /*62c0*/  BRA `(.L_x_688) ;  /* 0x0000006400c47947 */ /* 0x000fea0003800000 */
.L_x_687:
[----:B------:R-:W-:Y:S02]  /*62d0*/  ISETP.GE.AND P1, PT, R168, 0x1, PT ;  /* 0x00000001a800780c */ /* 0x000fe40003f26270 */
[----:B------:R-:W-:-:S11]  /*62e0*/  PLOP3.LUT P0, PT, PT, PT, PT, 0x80, 0x0 ;  /* 0x000000000000781c */ /* 0x000fd60003f0f070 */
[----:B------:R-:W-:Y:S05]  /*62f0*/  @!P1 BRA `(.L_x_688) ;  /* 0x0000006400b89947 */ /* 0x000fea0003800000 */
[----:B------:R-:W0:Y:S01]  /*6300*/  SHFL.IDX PT, R0, R213, RZ, 0x1f ;  /* 0x00001fffd5007589 */ /* 0x000e2200000e0000 */
[----:B------:R-:W-:Y:S01]  /*6310*/  BSSY B6, `(.L_x_700) ;  /* 0x000001b000067945 */ /* 0x000fe20003800000 */
[----:B0-----:R-:W-:-:S04]  /*6320*/  LEA.HI R3, R0, R0, RZ, 0x1 ;  /* 0x0000000000037211 */ /* 0x001fc800078f08ff */
[----:B------:R-:W-:-:S05]  /*6330*/  LOP3.LUT R3, R3, 0x1fffe, RZ, 0xc0, !PT ;  /* 0x0001fffe03037812 */ /* 0x000fca00078ec0ff */
[----:B------:R-:W-:Y:S02]  /*6340*/  IMAD.IADD R3, R0, 0x1, -R3 ;  /* 0x0000000100037824 */ /* 0x000fe400078e0a03 */
[----:B------:R-:W-:Y:S02]  /*6350*/  VIADD R0, R2, 0x26800 ;  /* 0x0002680002007836 */ /* 0x000fe40000000000 */
[----:B------:R-:W-:-:S03]  /*6360*/  IMAD R3, R3, 0x8000, R2 ;  /* 0x0000800003037824 */ /* 0x000fc600078e0202 */
[----:B------:R-:W-:Y:S01]  /*6370*/  LOP3.LUT P0, RZ, R0, 0x3ff, RZ, 0xc0, !PT ;  /* 0x000003ff00ff7812 */ /* 0x000fe2000780c0ff */
[----:B------:R-:W-:-:S05]  /*6380*/  VIADD R3, R3, 0x400 ;  /* 0x0000040003037836 */ /* 0x000fca0000000000 */
[----:B------:R-:W-:-:S04]  /*6390*/  SHF.R.U32.HI R3, RZ, 0x4, R3 ;  /* 0x00000004ff037819 */ /* 0x000fc80000011603 */
[----:B------:R-:W-:-:S03]  /*63a0*/  LOP3.LUT R56, R3, 0x3fff, RZ, 0xc0, !PT ;  /* 0x00003fff03387812 */ /* 0x000fc600078ec0ff */
        /* <DEDUP_REMOVED lines=17> */
.L_x_701:
[----:B------:R-:W-:Y:S05]  /*64c0*/  BSYNC B6 ;  /* 0x0000000000067941 */ /* 0x000fea0003800000 */
.L_x_700:
[----:B------:R-:W-:Y:S02]  /*64d0*/  ULDC UR4, c[0x0][0x3f4] ;  /* 0x0000fd0000047ab9 */ /* 0x000fe40000000800 */
[----:B------:R-:W-:-:S13]  /*64e0*/  ISETP.LT.AND P0, PT, RZ, UR4, PT ;  /* 0x00000004ff007c0c */ /* 0x000fda000bf01270 */
[----:B------:R-:W-:Y:S05]  /*64f0*/  @P0 BRA `(.L_x_702) ;  /* 0x00000000003c0947 */ /* 0x000fea0003800000 */
[----:B------:R-:W-:-:S04]  /*6500*/  LEA.HI R0, R208, R208, RZ, 0x1 ;  /* 0x000000d0d0007211 */ /* 0x000fc800078f08ff */
[----:B------:R-:W-:-:S05]  /*6510*/  LOP3.LUT R3, R0, 0xfffffffe, RZ, 0xc0, !PT ;  /* 0xfffffffe00037812 */ /* 0x000fca00078ec0ff */
[----:B------:R-:W-:-:S05]  /*6520*/  IMAD.IADD R3, R208, 0x1, -R3 ;  /* 0x00000001d0037824 */ /* 0x000fca00078e0a03 */
[----:B------:R-:W-:-:S04]  /*6530*/  SHF.L.U32 R3, R3, 0x1f, RZ ;  /* 0x0000001f03037819 */ /* 0x000fc800000006ff */
[----:B------:R0:W1:Y:S03]  /*6540*/  SYNCS.PHASECHK.TRANS64.TRYWAIT P0, [R2+URZ+0x28c00], R3 ;  /* 0x028c0003020075a7 */ /* 0x000066000800017f */
[----:B-1----:R-:W-:Y:S05]  /*6550*/  @!P0 NANOSLEEP.SYNCS 0x989680 ;  /* 0x009896800000895d */ /* 0x002fea0003900000 */
[----:B------:R-:W1:Y:S01]  /*6560*/  @!P0 SYNCS.PHASECHK.TRANS64 P0, [R2+URZ+0x28c00], R3 ;  /* 0x028c0003020085a7 */ /* 0x000e62000800007f */
[----:B------:R-:W-:Y:S04]  /*6570*/  BSSY B0, `(.L_x_703) ;  /* 0x0000006000007945 */ /* 0x000fe80003800000 */
[----:B-1----:R-:W-:Y:S05]  /*6580*/  @P0 BRA `(.L_x_704) ;  /* 0x0000000000100947 */ /* 0x002fea0003800000 */
.L_x_705:
[----:B-1----:R1:W2:Y:S02]  /*6590*/  SYNCS.PHASECHK.TRANS64.TRYWAIT P0, [R2+URZ+0x28c00], R3 ;  /* 0x028c0003020075a7 */ /* 0x0022a4000800017f */
[----:B--2---:R-:W-:Y:S05]  /*65a0*/  @!P0 NANOSLEEP.SYNCS 0x989680 ;  /* 0x009896800000895d */ /* 0x004fea0003900000 */
[----:B------:R-:W2:Y:S02]  /*65b0*/  @!P0 SYNCS.PHASECHK.TRANS64 P0, [R2+URZ+0x28c00], R3 ;  /* 0x028c0003020085a7 */ /* 0x000ea4000800007f */
[----:B--2---:R-:W-:Y:S05]  /*65c0*/  @!P0 BRA `(.L_x_705) ;  /* 0xfffffffc00f08947 */ /* 0x004fea000383ffff */
.L_x_704:
[----:B------:R-:W-:Y:S05]  /*65d0*/  BSYNC B0 ;  /* 0x0000000000007941 */ /* 0x000fea0003800000 */
.L_x_703:
[----:B------:R-:W-:Y:S05]  /*65e0*/  BRA `(.L_x_706) ;  /* 0x0000002000807947 */ /* 0x000fea0003800000 */
.L_x_702:
[----:B-----5:R-:W-:Y:S01]  /*65f0*/  SHF.R.S32.HI R0, RZ, 0x1f, R27 ;  /* 0x0000001fff007819 */ /* 0x020fe2000001141b */
[----:B------:R-:W-:Y:S01]  /*6600*/  VIADD R3, R2, 0x20400 ;  /* 0x0002040002037836 */ /* 0x000fe20000000000 */
[----:B------:R-:W-:Y:S01]  /*6610*/  ULDC.64 UR4, c[0x0][0x3f8] ;  /* 0x0000fe0000047ab9 */ /* 0x000fe20000000a00 */
[----:B------:R-:W-:Y:S01]  /*6620*/  ULDC.64 UR6, c[0x0][0x408] ;  /* 0x0001020000067ab9 */ /* 0x000fe20000000a00 */
[----:B------:R-:W-:Y:S01]  /*6630*/  IMAD.WIDE.U32 R4, R27, UR4, RZ ;  /* 0x000000041b047c25 */ /* 0x000fe2000f8e00ff */
[----:B------:R-:W-:Y:S01]  /*6640*/  BSSY B6, `(.L_x_707) ;  /* 0x0000020000067945 */ /* 0x000fe20003800000 */
[----:B------:R-:W-:Y:S02]  /*6650*/  LOP3.LUT P0, RZ, R3, 0x3ff, RZ, 0xc0, !PT ;  /* 0x000003ff03ff7812 */ /* 0x000fe4000780c0ff */
[C---:B------:R-:W-:Y:S02]  /*6660*/  IMAD R6, R0.reuse, UR4, RZ ;  /* 0x0000000400067c24 */ /* 0x040fe4000f8e02ff */
[----:B------:R-:W-:-:S02]  /*6670*/  IMAD R0, R0, UR6, RZ ;  /* 0x0000000600007c24 */ /* 0x000fc4000f8e02ff */
[C---:B------:R-:W-:Y:S01]  /*6680*/  IMAD R3, R27.reuse, UR5, R6 ;  /* 0x000000051b037c24 */ /* 0x040fe2000f8e0206 */
[----:B------:R-:W-:Y:S01]  /*6690*/  ULDC.64 UR4, c[0x0][0x3e8] ;  /* 0x0000fa0000047ab9 */ /* 0x000fe20000000a00 */
[----:B------:R-:W-:Y:S01]  /*66a0*/  IMAD.WIDE.U32 R6, R27, UR6, RZ ;  /* 0x000000061b067c25 */ /* 0x000fe2000f8e00ff */
[----:B------:R-:W-:-:S03]  /*66b0*/  LEA R26, P1, R4, UR4, 0x1 ;  /* 0x00000004041a7c11 */ /* 0x000fc6000f8208ff */
[----:B------:R-:W-:Y:S01]  /*66c0*/  IMAD R29, R27, UR7, R0 ;  /* 0x000000071b1d7c24 */ /* 0x000fe2000f8e0200 */
[----:B------:R-:W-:Y:S01]  /*66d0*/  ULDC.64 UR6, c[0x0][0x400] ;  /* 0x0001000000067ab9 */ /* 0x000fe20000000a00 */
[----:B------:R-:W-:Y:S01]  /*66e0*/  IMAD.IADD R27, R3, 0x1, R5 ;  /* 0x00000001031b7824 */ /* 0x000fe200078e0205 */
[----:B------:R-:W-:Y:S01]  /*66f0*/  LEA R28, P2, R6, UR6, 0x1 ;  /* 0x00000006061c7c11 */ /* 0x000fe2000f8408ff */
[----:B------:R-:W-:-:S03]  /*6700*/  IMAD.IADD R29, R29, 0x1, R7 ;  /* 0x000000011d1d7824 */ /* 0x000fc600078e0207 */
[----:B------:R-:W-:Y:S02]  /*6710*/  LEA.HI.X R27, R4, UR5, R27, 0x1, P1 ;  /* 0x00000005041b7c11 */ /* 0x000fe400088f0c1b */
[----:B------:R-:W-:Y:S01]  /*6720*/  LEA.HI.X R29, R6, UR7, R29, 0x1, P2 ;  /* 0x00000007061d7c11 */ /* 0x000fe200090f0c1d */
[----:B------:R-:W-:Y:S06]  /*6730*/  @!P0 BRA `(.L_x_708) ;  /* 0x0000000000408947 */ /* 0x000fec0003800000 */
        /* <DEDUP_REMOVED lines=16> */
.L_x_708:
[----:B------:R-:W-:Y:S05]  /*6840*/  BSYNC B6 ;  /* 0x0000000000067941 */ /* 0x000fea0003800000 */
.L_x_707:
[----:B------:R-:W-:Y:S01]  /*6850*/  ULDC.U8 UR4, c[0x0][0x410] ;  /* 0x0001040000047ab9 */ /* 0x000fe20000000000 */
[----:B------:R-:W-:Y:S01]  /*6860*/  BSSY B0, `(.L_x_709) ;  /* 0x00001f0000007945 */ /* 0x000fe20003800000 */
[----:B------:R-:W-:Y:S01]  /*6870*/  ISETP.NE.AND P0, PT, RZ, UR4, PT ;  /* 0x00000004ff007c0c */ /* 0x000fe2000bf05270 */
[----:B------:R-:W-:-:S12]  /*6880*/  IMAD R6, R25, 0x40, R19 ;  /* 0x0000004019067824 */ /* 0x000fd800078e0213 */
[----:B------:R-:W-:Y:S05]  /*6890*/  @!P0 BRA `(.L_x_710) ;  /* 0x0000000c00f88947 */ /* 0x000fea0003800000 */
[----:B------:R-:W-:-:S03]  /*68a0*/  UMOV UR4, 0xffffffff ;  /* 0xffffffff00047882 */ /* 0x000fc60000000000 */
[----:B------:R-:W-:Y:S05]  /*68b0*/  BRA.DIV UR4, `(.L_x_711) ;  /* 0x0000011a04c87947 */ /* 0x000fea000b800000 */
[----:B------:R0:W1:Y:S04]  /*68c0*/  SHFL.IDX PT, R0, R27, RZ, 0x1c1f ;  /* 0x001c1fff1b007589 */ /* 0x00006800000e0000 */
[----:B------:R0:W2:Y:S04]  /*68d0*/  SHFL.IDX PT, R3, R26, RZ, 0x1c1f ;  /* 0x001c1fff1a037589 */ /* 0x0000a800000e0000 */
[----:B------:R0:W3:Y:S04]  /*68e0*/  SHFL.IDX PT, R4, R29, RZ, 0x1c1f ;  /* 0x001c1fff1d047589 */ /* 0x0000e800000e0000 */
[----:B------:R0:W4:Y:S02]  /*68f0*/  SHFL.IDX PT, R14, R28, RZ, 0x1c1f ;  /* 0x001c1fff1c0e7589 */ /* 0x00012400000e0000 */
.L_x_959:
[----:B------:R-:W-:Y:S01]  /*6900*/  ULDC UR4, c[0x0][0x448] ;  /* 0x0001120000047ab9 */ /* 0x000fe20000000800 */
[----:B------:R-:W-:Y:S01]  /*6910*/  LEA.HI R5, R208, R208, RZ, 0x1 ;  /* 0x000000d0d0057211 */ /* 0x000fe200078f08ff */
[----:B------:R-:W-:Y:S01]  /*6920*/  IMAD R24, R24, UR4, RZ ;  /* 0x0000000418187c24 */ /* 0x000fe2000f8e02ff */
[----:B------:R-:W-:Y:S01]  /*6930*/  BSSY B1, `(.L_x_712) ;  /* 0x0000020000017945 */ /* 0x000fe20003800000 */
[----:B------:R-:W-:Y:S01]  /*6940*/  IMAD.SHL.U32 R12, R188, 0x40, RZ ;  /* 0x00000040bc0c7824 */ /* 0x000fe200078e00ff */
[----:B------:R-:W-:Y:S02]  /*6950*/  LOP3.LUT R5, R5, 0xfffffffe, RZ, 0xc0, !PT ;  /* 0xfffffffe05057812 */ /* 0x000fe400078ec0ff */
[----:B------:R-:W-:Y:S02]  /*6960*/  CS2R R8, SRZ ;  /* 0x0000000000087805 */ /* 0x000fe4000001ff00 */
[----:B------:R-:W-:Y:S02]  /*6970*/  ISETP.GE.AND P0, PT, R6, R24, PT ;  /* 0x000000180600720c */ /* 0x000fe40003f06270 */
[----:B------:R-:W-:-:S02]  /*6980*/  CS2R R6, SRZ ;  /* 0x0000000000067805 */ /* 0x000fc4000001ff00 */
[----:B------:R-:W-:Y:S01]  /*6990*/  LOP3.LUT R31, R12, 0x1c0, RZ, 0xc0, !PT ;  /* 0x000001c00c1f7812 */ /* 0x000fe200078ec0ff */
[----:B------:R-:W-:Y:S01]  /*69a0*/  IMAD.IADD R5, R208, 0x1, -R5 ;  /* 0x00000001d0057824 */ /* 0x000fe200078e0a05 */
[----:B------:R-:W-:Y:S02]  /*69b0*/  CS2R R10, SRZ ;  /* 0x00000000000a7805 */ /* 0x000fe4000001ff00 */
[----:B------:R-:W-:Y:S02]  /*69c0*/  CS2R R12, SRZ ;  /* 0x00000000000c7805 */ /* 0x000fe4000001ff00 */
[----:B------:R-:W-:-:S03]  /*69d0*/  SHF.L.U32 R5, R5, 0x1f, RZ ;  /* 0x0000001f05057819 */ /* 0x000fc600000006ff */
[----:B------:R-:W-:Y:S05]  /*69e0*/  @P0 BRA `(.L_x_713) ;  /* 0x0000000000500947 */ /* 0x000fea0003800000 */
[----:B------:R-:W-:Y:S01]  /*69f0*/  ULDC UR4, c[0x0][0x3f4] ;  /* 0x0000fd0000047ab9 */ /* 0x000fe20000000800 */
[----:B--2---:R-:W-:Y:S01]  /*6a00*/  IMAD.MOV.U32 R6, RZ, RZ, R3 ;  /* 0x000000ffff067224 */ /* 0x004fe200078e0003 */
[----:B------:R-:W-:Y:S01]  /*6a10*/  ISETP.GE.AND P3, PT, R190, UR4, PT ;  /* 0x00000004be007c0c */ /* 0x000fe2000bf66270 */
[----:B-1----:R-:W-:Y:S01]  /*6a20*/  IMAD.MOV.U32 R7, RZ, RZ, R0 ;  /* 0x000000ffff077224 */ /* 0x002fe200078e0000 */
[----:B------:R-:W-:Y:S01]  /*6a30*/  ISETP.GE.AND P2, PT, R186, UR4, PT ;  /* 0x00000004ba007c0c */ /* 0x000fe2000bf46270 */
[----:B---3--:R-:W-:Y:S01]  /*6a40*/  IMAD.MOV.U32 R15, RZ, RZ, R4 ;  /* 0x000000ffff0f7224 */ /* 0x008fe200078e0004 */
[----:B------:R-:W-:Y:S02]  /*6a50*/  CS2R R10, SRZ ;  /* 0x00000000000a7805 */ /* 0x000fe4000001ff00 */
[----:B------:R-:W-:Y:S02]  /*6a60*/  CS2R R12, SRZ ;  /* 0x00000000000c7805 */ /* 0x000fe4000001ff00 */
[----:B------:R-:W-:-:S05]  /*6a70*/  CS2R R8, SRZ ;  /* 0x0000000000087805 */ /* 0x000fca000001ff00 */
[-C--:B0-----:R-:W-:Y:S02]  /*6a80*/  @!P3 IADD3 R26, P0, R3, R218.reuse, RZ ;  /* 0x000000da031ab210 */ /* 0x081fe40007f1e0ff */
[----:B----4-:R-:W-:Y:S01]  /*6a90*/  @!P3 IADD3 R28, P1, R14, R218, RZ ;  /* 0x000000da0e1cb210 */ /* 0x010fe20007f3e0ff */
[----:B------:R-:W-:Y:S01]  /*6aa0*/  @!P2 IMAD.WIDE R20, R186, 0x2, R6 ;  /* 0x00000002ba14a825 */ /* 0x000fe200078e0206 */
[----:B------:R-:W-:-:S03]  /*6ab0*/  CS2R R6, SRZ ;  /* 0x0000000000067805 */ /* 0x000fc6000001ff00 */
[----:B------:R-:W-:Y:S01]  /*6ac0*/  @!P2 IMAD.WIDE R14, R186, 0x2, R14 ;  /* 0x00000002ba0ea825 */ /* 0x000fe200078e020e */
[----:B------:R0:W5:Y:S03]  /*6ad0*/  @!P2 LD.E.64 R10, desc[UR40][R20.64] ;  /* 0x00000028140aa980 */ /* 0x000166000c101b00 */
[--C-:B------:R-:W-:Y:S01]  /*6ae0*/  @!P3 IMAD.X R27, R0, 0x1, R217.reuse, P0 ;  /* 0x00000001001bb824 */ /* 0x100fe200000e06d9 */
[----:B------:R0:W5:Y:S01]  /*6af0*/  @!P2 LD.E.64 R6, desc[UR40][R14.64] ;  /* 0x000000280e06a980 */ /* 0x000162000c101b00 */
[----:B------:R-:W-:-:S03]  /*6b00*/  @!P3 IMAD.X R29, R4, 0x1, R217, P1 ;  /* 0x00000001041db824 */ /* 0x000fc600008e06d9 */
[----:B------:R0:W5:Y:S04]  /*6b10*/  @!P3 LD.E.64 R12, desc[UR40][R26.64] ;  /* 0x000000281a0cb980 */ /* 0x000168000c101b00 */
[----:B------:R0:W5:Y:S02]  /*6b20*/  @!P3 LD.E.64 R8, desc[UR40][R28.64] ;  /* 0x000000281c08b980 */ /* 0x000164000c101b00 */
.L_x_713:
[----:B------:R-:W-:Y:S05]  /*6b30*/  BSYNC B1 ;  /* 0x0000000000017941 */ /* 0x000fea0003800000 */
.L_x_712:
[----:B------:R-:W0:Y:S01]  /*6b40*/  SYNCS.PHASECHK.TRANS64.TRYWAIT P0, [R2+URZ+0x28c00], R5 ;  /* 0x028c0005020075a7 */ /* 0x000e22000800017f */
[----:B--2---:R-:W-:Y:S01]  /*6b50*/  LOP3.LUT R3, R31, 0x18, R16, 0xf8, !PT ;  /* 0x000000181f037812 */ /* 0x004fe200078ef810 */
[----:B-1----:R-:W-:Y:S01]  /*6b60*/  IMAD R0, R25, -0x40, R24 ;  /* 0xffffffc019007824 */ /* 0x002fe200078e0218 */
[----:B---3--:R-:W-:Y:S01]  /*6b70*/  SHF.R.U32.HI R4, RZ, 0x3, R31 ;  /* 0x00000003ff047819 */ /* 0x008fe2000001161f */
[----:B0---45:R-:W-:Y:S01]  /*6b80*/  IMAD.MOV.U32 R14, RZ, RZ, R12 ;  /* 0x000000ffff0e7224 */ /* 0x031fe200078e000c */
[----:B------:R-:W-:Y:S01]  /*6b90*/  SHF.R.U64 R24, R10, 0x10, R11 ;  /* 0x000000100a187819 */ /* 0x000fe2000000120b */
[----:B------:R-:W-:Y:S01]  /*6ba0*/  IMAD.MOV.U32 R15, RZ, RZ, R13 ;  /* 0x000000ffff0f7224 */ /* 0x000fe200078e000d */
[----:B------:R-:W-:Y:S01]  /*6bb0*/  LOP3.LUT R29, R3, R4, RZ, 0x3c, !PT ;  /* 0x00000004031d7212 */ /* 0x000fe200078e3cff */
[----:B------:R-:W-:Y:S01]  /*6bc0*/  IMAD.MOV.U32 R3, RZ, RZ, R10 ;  /* 0x000000ffff037224 */ /* 0x000fe200078e000a */
[--C-:B------:R-:W-:Y:S01]  /*6bd0*/  SHF.R.U32.HI R27, RZ, 0x10, R11.reuse ;  /* 0x00000010ff1b7819 */ /* 0x100fe2000001160b */
[----:B------:R-:W-:Y:S01]  /*6be0*/  IMAD.MOV.U32 R4, RZ, RZ, R11 ;  /* 0x000000ffff047224 */ /* 0x000fe200078e000b */
[----:B------:R-:W-:Y:S01]  /*6bf0*/  SHF.R.U64 R25, R12, 0x10, R13 ;  /* 0x000000100c197819 */ /* 0x000fe2000000120d */
[----:B------:R-:W-:Y:S01]  /*6c00*/  IMAD R29, R192, 0x200, R29 ;  /* 0x00000200c01d7824 */ /* 0x000fe200078e021d */
[----:B------:R-:W-:Y:S01]  /*6c10*/  PRMT R28, R3, 0x5410, R24 ;  /* 0x00005410031c7816 */ /* 0x000fe20000000018 */
[----:B------:R-:W-:Y:S01]  /*6c20*/  IMAD.MOV.U32 R10, RZ, RZ, R6 ;  /* 0x000000ffff0a7224 */ /* 0x000fe200078e0006 */
[----:B------:R-:W-:Y:S01]  /*6c30*/  SHF.R.U32.HI R20, RZ, 0x10, R13 ;  /* 0x00000010ff147819 */ /* 0x000fe2000001160d */
[----:B------:R-:W-:Y:S01]  /*6c40*/  IMAD R3, R29, 0x2, R2 ;  /* 0x000000021d037824 */ /* 0x000fe200078e0202 */
[--C-:B------:R-:W-:Y:S01]  /*6c50*/  SHF.R.U64 R21, R6, 0x10, R7.reuse ;  /* 0x0000001006157819 */ /* 0x100fe20000001207 */
[----:B------:R-:W-:Y:S01]  /*6c60*/  BSSY B1, `(.L_x_714) ;  /* 0x0000011000017945 */ /* 0x000fe20003800000 */
[----:B------:R-:W-:Y:S01]  /*6c70*/  VIMNMX R35, R0, 0x40, PT ;  /* 0x0000004000237848 */ /* 0x000fe20003fe0100 */
[--C-:B------:R-:W-:Y:S01]  /*6c80*/  IMAD.MOV.U32 R11, RZ, RZ, R7.reuse ;  /* 0x000000ffff0b7224 */ /* 0x100fe200078e0007 */
[----:B------:R-:W-:Y:S01]  /*6c90*/  SHF.R.U32.HI R12, RZ, 0x10, R7 ;  /* 0x00000010ff0c7819 */ /* 0x000fe20000011607 */
[----:B------:R-:W-:Y:S01]  /*6ca0*/  IMAD.MOV.U32 R6, RZ, RZ, R8 ;  /* 0x000000ffff067224 */ /* 0x000fe200078e0008 */
[--C-:B------:R-:W-:Y:S01]  /*6cb0*/  SHF.R.U64 R13, R8, 0x10, R9.reuse ;  /* 0x00000010080d7819 */ /* 0x100fe20000001209 */
[----:B------:R-:W-:Y:S01]  /*6cc0*/  IMAD.MOV.U32 R7, RZ, RZ, R9 ;  /* 0x000000ffff077224 */ /* 0x000fe200078e0009 */
[----:B------:R-:W-:Y:S01]  /*6cd0*/  PRMT R27, R4, 0x5410, R27 ;  /* 0x00005410041b7816 */ /* 0x000fe2000000001b */
[C---:B------:R-:W-:Y:S01]  /*6ce0*/  VIADD R4, R3.reuse, 0x20400 ;  /* 0x0002040003047836 */ /* 0x040fe20000000000 */
[----:B------:R-:W-:Y:S01]  /*6cf0*/  SHF.R.U32.HI R8, RZ, 0x10, R9 ;  /* 0x00000010ff087819 */ /* 0x000fe20000011609 */
[----:B------:R-:W-:Y:S01]  /*6d00*/  VIADD R0, R3, 0x20440 ;  /* 0x0002044003007836 */ /* 0x000fe20000000000 */
[----:B------:R-:W-:-:S02]  /*6d10*/  LOP3.LUT P2, RZ, R188, 0x4, RZ, 0xc0, !PT ;  /* 0x00000004bcff7812 */ /* 0x000fc4000784c0ff */
[----:B------:R-:W-:Y:S02]  /*6d20*/  ISETP.GE.AND P1, PT, R19, R35, PT ;  /* 0x000000231300720c */ /* 0x000fe40003f26270 */
[----:B------:R-:W-:Y:S02]  /*6d30*/  PRMT R29, R14, 0x5410, R25 ;  /* 0x000054100e1d7816 */ /* 0x000fe40000000019 */
[----:B------:R-:W-:Y:S02]  /*6d40*/  PRMT R30, R15, 0x5410, R20 ;  /* 0x000054100f1e7816 */ /* 0x000fe40000000014 */
[----:B------:R-:W-:Y:S01]  /*6d50*/  PRMT R31, R10, 0x5410, R21 ;  /* 0x000054100a1f7816 */ /* 0x000fe20000000015 */
[----:B------:R-:W-:Y:S06]  /*6d60*/  @!P0 BRA `(.L_x_715) ;  /* 0x00000118000c8947 */ /* 0x000fec0003800000 */
.L_x_960:
[----:B------:R-:W-:Y:S05]  /*6d70*/  BSYNC B1 ;  /* 0x0000000000017941 */ /* 0x000fea0003800000 */
.L_x_714:
[----:B------:R-:W-:Y:S01]  /*6d80*/  BSSY B1, `(.L_x_716) ;  /* 0x0000059000017945 */ /* 0x000fe20003800000 */
[----:B------:R-:W-:Y:S01]  /*6d90*/  PRMT R32, R11, 0x5410, R12 ;  /* 0x000054100b207816 */ /* 0x000fe2000000000c */
[----:B------:R-:W-:Y:S01]  /*6da0*/  @P2 VIADD R0, R4, 0xffffffc0 ;  /* 0xffffffc004002836 */ /* 0x000fe20000000000 */
[----:B------:R-:W-:Y:S02]  /*6db0*/  PRMT R33, R6, 0x5410, R13 ;  /* 0x0000541006217816 */ /* 0x000fe4000000000d */
[----:B------:R-:W-:Y:S01]  /*6dc0*/  PRMT R34, R7, 0x5410, R8 ;  /* 0x0000541007227816 */ /* 0x000fe20000000008 */
[----:B------:R-:W-:Y:S06]  /*6dd0*/  @P1 BRA `(.L_x_717) ;  /* 0x00000004004c1947 */ /* 0x000fec0003800000 */
[----:B0-----:R-:W0:Y:S01]  /*6de0*/  LDC R5, c[0x0][0x3f4] ;  /* 0x0000fd00ff057b82 */ /* 0x001e220000000800 */
[----:B------:R-:W-:Y:S01]  /*6df0*/  BSSY B2, `(.L_x_718) ;  /* 0x000002a000027945 */ /* 0x000fe20003800000 */
[-C--:B0-----:R-:W-:Y:S02]  /*6e00*/  ISETP.GE.AND P0, PT, R186, R5.reuse, PT ;  /* 0x00000005ba00720c */ /* 0x081fe40003f06270 */
[----:B------:R-:W-:-:S11]  /*6e10*/  ISETP.GE.AND P1, PT, R190, R5, PT ;  /* 0x00000005be00720c */ /* 0x000fd60003f26270 */
[----:B------:R-:W-:Y:S05]  /*6e20*/  @P0 BRA `(.L_x_719) ;  /* 0x0000000000980947 */ /* 0x000fea0003800000 */
[----:B------:R-:W0:Y:S01]  /*6e30*/  LDS.128 R4, [R3+0x20400] ;  /* 0x0204000003047984 */ /* 0x000e220000000c00 */
[C---:B------:R-:W-:Y:S01]  /*6e40*/  IMAD.U32 R15, R31.reuse, 0x10000, RZ ;  /* 0x000100001f0f7824 */ /* 0x040fe200078e00ff */
[----:B------:R-:W-:Y:S01]  /*6e50*/  LOP3.LUT R14, R31, 0xffff0000, RZ, 0xc0, !PT ;  /* 0xffff00001f0e7812 */ /* 0x000fe200078ec0ff */
[C---:B------:R-:W-:Y:S01]  /*6e60*/  IMAD.U32 R13, R28.reuse, 0x10000, RZ ;  /* 0x000100001c0d7824 */ /* 0x040fe200078e00ff */
[----:B------:R-:W-:Y:S01]  /*6e70*/  LOP3.LUT R12, R28, 0xffff0000, RZ, 0xc0, !PT ;  /* 0xffff00001c0c7812 */ /* 0x000fe200078ec0ff */
[C---:B0-----:R-:W-:Y:S01]  /*6e80*/  IMAD.U32 R8, R4.reuse, 0x10000, RZ ;  /* 0x0001000004087824 */ /* 0x041fe200078e00ff */
[----:B------:R-:W-:Y:S01]  /*6e90*/  LOP3.LUT R4, R4, 0xffff0000, RZ, 0xc0, !PT ;  /* 0xffff000004047812 */ /* 0x000fe200078ec0ff */
[C---:B------:R-:W-:Y:S01]  /*6ea0*/  IMAD.U32 R9, R5.reuse, 0x10000, RZ ;  /* 0x0001000005097824 */ /* 0x040fe200078e00ff */
[----:B------:R-:W-:Y:S01]  /*6eb0*/  LOP3.LUT R5, R5, 0xffff0000, RZ, 0xc0, !PT ;  /* 0xffff000005057812 */ /* 0x000fe200078ec0ff */
[C---:B------:R-:W-:Y:S01]  /*6ec0*/  IMAD.U32 R10, R6.reuse, 0x10000, RZ ;  /* 0x00010000060a7824 */ /* 0x040fe200078e00ff */
[----:B------:R-:W-:Y:S01]  /*6ed0*/  LOP3.LUT R6, R6, 0xffff0000, RZ, 0xc0, !PT ;  /* 0xffff000006067812 */ /* 0x000fe200078ec0ff */
[C---:B------:R-:W-:Y:S01]  /*6ee0*/  FMUL.FTZ R21, R4.reuse, R15 ;  /* 0x0000000f04157220 */ /* 0x040fe20000410000 */
[----:B------:R-:W-:Y:S01]  /*6ef0*/  FMUL.FTZ R4, R4, R13 ;  /* 0x0000000d04047220 */ /* 0x000fe20000410000 */
[----:B------:R-:W-:-:S02]  /*6f00*/  IMAD.U32 R11, R7, 0x10000, RZ ;  /* 0x00010000070b7824 */ /* 0x000fc400078e00ff */
[----:B------:R-:W-:Y:S01]  /*6f10*/  FMUL.FTZ R24, R5, R14 ;  /* 0x0000000e05187220 */ /* 0x000fe20000410000 */
[C---:B------:R-:W-:Y:S01]  /*6f20*/  FFMA.FTZ R21, R8.reuse, R13, -R21 ;  /* 0x0000000d08157223 */ /* 0x040fe20000010815 */
[----:B------:R-:W-:Y:S01]  /*6f30*/  FFMA.FTZ R20, R8, R15, R4 ;  /* 0x0000000f08147223 */ /* 0x000fe20000010004 */
[----:B------:R-:W-:Y:S01]  /*6f40*/  LOP3.LUT R7, R7, 0xffff0000, RZ, 0xc0, !PT ;  /* 0xffff000007077812 */ /* 0x000fe200078ec0ff */
[-C--:B------:R-:W-:Y:S01]  /*6f50*/  FMUL.FTZ R26, R5, R12.reuse ;  /* 0x0000000c051a7220 */ /* 0x080fe20000410000 */
[C---:B------:R-:W-:Y:S01]  /*6f60*/  LOP3.LUT R8, R32.reuse, 0xffff0000, RZ, 0xc0, !PT ;  /* 0xffff000020087812 */ /* 0x040fe200078ec0ff */
[----:B------:R-:W-:Y:S01]  /*6f70*/  IMAD.U32 R13, R32, 0x10000, RZ ;  /* 0x00010000200d7824 */ /* 0x000fe200078e00ff */
[C---:B------:R-:W-:Y:S01]  /*6f80*/  LOP3.LUT R4, R27.reuse, 0xffff0000, RZ, 0xc0, !PT ;  /* 0xffff00001b047812 */ /* 0x040fe200078ec0ff */
[----:B------:R-:W-:Y:S02]  /*6f90*/  IMAD.U32 R5, R27, 0x10000, RZ ;  /* 0x000100001b057824 */ /* 0x000fe400078e00ff */
[C---:B------:R-:W-:Y:S01]  /*6fa0*/  FFMA.FTZ R24, R9.reuse, R12, -R24 ;  /* 0x0000000c09187223 */ /* 0x040fe20000010818 */
[----:B------:R-:W-:Y:S01]  /*6fb0*/  FFMA.FTZ R9, R9, R14, R26 ;  /* 0x0000000e09097223 */ /* 0x000fe2000001001a */
[C---:B------:R-:W-:Y:S01]  /*6fc0*/  FMUL.FTZ R15, R6.reuse, R13 ;  /* 0x0000000d060f7220 */ /* 0x040fe20000410000 */
[-C--:B------:R-:W-:Y:S01]  /*6fd0*/  FMUL.FTZ R12, R6, R5.reuse ;  /* 0x00000005060c7220 */ /* 0x080fe20000410000 */
[C---:B------:R-:W-:Y:S01]  /*6fe0*/  FMUL.FTZ R14, R7.reuse, R8 ;  /* 0x00000008070e7220 */ /* 0x040fe20000410000 */
[-C--:B------:R-:W-:Y:S01]  /*6ff0*/  FMUL.FTZ R25, R7, R4.reuse ;  /* 0x0000000407197220 */ /* 0x080fe20000410000 */
[C---:B------:R-:W-:Y:S01]  /*7000*/  FFMA.FTZ R6, R10.reuse, R5, -R15 ;  /* 0x000000050a067223 */ /* 0x040fe2000001080f */
[----:B------:R-:W-:Y:S01]  /*7010*/  FFMA.FTZ R13, R10, R13, R12 ;  /* 0x0000000d0a0d7223 */ /* 0x000fe2000001000c */
[C---:B------:R-:W-:Y:S01]  /*7020*/  FFMA.FTZ R7, R11.reuse, R4, -R14 ;  /* 0x000000040b077223 */ /* 0x040fe2000001080e */
[----:B------:R-:W-:Y:S01]  /*7030*/  FFMA.FTZ R8, R11, R8, R25 ;  /* 0x000000080b087223 */ /* 0x000fe20000010019 */
[----:B------:R-:W-:-:S02]  /*7040*/  F2FP.BF16.F32.PACK_AB R4, R20, R21 ;  /* 0x000000151404723e */ /* 0x000fc400000010ff */
[----:B------:R-:W-:Y:S02]  /*7050*/  F2FP.BF16.F32.PACK_AB R5, R9, R24 ;  /* 0x000000180905723e */ /* 0x000fe400000010ff */
[----:B------:R-:W-:Y:S02]  /*7060*/  F2FP.BF16.F32.PACK_AB R6, R13, R6 ;  /* 0x000000060d06723e */ /* 0x000fe400000010ff */
[----:B------:R-:W-:-:S05]  /*7070*/  F2FP.BF16.F32.PACK_AB R7, R8, R7 ;  /* 0x000000070807723e */ /* 0x000fca00000010ff */
[----:B------:R0:W-:Y:S02]  /*7080*/  STS.128 [R3+0x20400], R4 ;  /* 0x0204000403007388 */ /* 0x0001e40000000c00 */
.L_x_719:
[----:B------:R-:W-:Y:S05]  /*7090*/  BSYNC B2 ;  /* 0x0000000000027941 */ /* 0x000fea0003800000 */
.L_x_718:
[----:B------:R-:W-:Y:S05]  /*70a0*/  @P1 BRA `(.L_x_717) ;  /* 0x0000000000981947 */ /* 0x000fea0003800000 */
[----:B0-----:R-:W0:Y:S01]  /*70b0*/  LDS.128 R4, [R0] ;  /* 0x0000000000047984 */ /* 0x001e220000000c00 */
        /* <DEDUP_REMOVED lines=36> */
[----:B------:R1:W-:Y:S02]  /*7300*/  STS.128 [R0], R4 ;  /* 0x0000000400007388 */ /* 0x0003e40000000c00 */
.L_x_717:
[----:B------:R-:W-:Y:S05]  /*7310*/  BSYNC B1 ;  /* 0x0000000000017941 */ /* 0x000fea0003800000 */
.L_x_716:
[----:B------:R-:W-:-:S13]  /*7320*/  ISETP.GE.AND P0, PT, R226, R35, PT ;  /* 0x00000023e200720c */ /* 0x000fda0003f06270 */
[----:B------:R-:W-:Y:S05]  /*7330*/  @P0 BRA `(.L_x_720) ;  /* 0x0000001400080947 */ /* 0x000fea0003800000 */
[----:B01----:R-:W0:Y:S01]  /*7340*/  LDC R5, c[0x0][0x3f4] ;  /* 0x0000fd00ff057b82 */ /* 0x003e220000000800 */
        /* <DEDUP_REMOVED lines=9> */
[----:B------:R-:W-:Y:S02]  /*73e0*/  IMAD.U32 R24, R32, 0x10000, RZ ;  /* 0x0001000020187824 */ /* 0x000fe400078e00ff */
[C---:B0-----:R-:W-:Y:S01]  /*73f0*/  IMAD.U32 R8, R4.reuse, 0x10000, RZ ;  /* 0x0001000004087824 */ /* 0x041fe200078e00ff */
[----:B------:R-:W-:Y:S01]  /*7400*/  LOP3.LUT R4, R4, 0xffff0000, RZ, 0xc0, !PT ;  /* 0xffff000004047812 */ /* 0x000fe200078ec0ff */
[C---:B------:R-:W-:Y:S01]  /*7410*/  IMAD.U32 R9, R5.reuse, 0x10000, RZ ;  /* 0x0001000005097824 */ /* 0x040fe200078e00ff */
[----:B------:R-:W-:Y:S01]  /*7420*/  LOP3.LUT R5, R5, 0xffff0000, RZ, 0xc0, !PT ;  /* 0xffff000005057812 */ /* 0x000fe200078ec0ff */
[C---:B------:R-:W-:Y:S01]  /*7430*/  IMAD.U32 R10, R6.reuse, 0x10000, RZ ;  /* 0x00010000060a7824 */ /* 0x040fe200078e00ff */
[----:B------:R-:W-:Y:S01]  /*7440*/  LOP3.LUT R6, R6, 0xffff0000, RZ, 0xc0, !PT ;  /* 0xffff000006067812 */ /* 0x000fe200078ec0ff */
[-C--:B------:R-:W-:Y:S01]  /*7450*/  FMUL.FTZ R13, R20, R4.reuse ;  /* 0x00000004140d7220 */ /* 0x080fe20000410000 */
[----:B------:R-:W-:Y:S01]  /*7460*/  FMUL.FTZ R15, R14, R4 ;  /* 0x000000040e0f7220 */ /* 0x000fe20000410000 */
[----:B------:R-:W-:Y:S01]  /*7470*/  FMUL.FTZ R12, R31, R5 ;  /* 0x000000051f0c7220 */ /* 0x000fe20000410000 */
[----:B------:R-:W-:-:S02]  /*7480*/  IMAD.U32 R11, R7, 0x10000, RZ ;  /* 0x00010000070b7824 */ /* 0x000fc400078e00ff */
[-C--:B------:R-:W-:Y:S01]  /*7490*/  FFMA.FTZ R4, R14, R8.reuse, -R13 ;  /* 0x000000080e047223 */ /* 0x080fe2000001080d */
[----:B------:R-:W-:Y:S01]  /*74a0*/  FFMA.FTZ R15, R20, R8, R15 ;  /* 0x00000008140f7223 */ /* 0x000fe2000001000f */
[C---:B------:R-:W-:Y:S01]  /*74b0*/  FMUL.FTZ R8, R21.reuse, R5 ;  /* 0x0000000515087220 */ /* 0x040fe20000410000 */
[-C--:B------:R-:W-:Y:S01]  /*74c0*/  FFMA.FTZ R5, R21, R9.reuse, -R12 ;  /* 0x0000000915057223 */ /* 0x080fe2000001080c */
[----:B------:R-:W-:Y:S01]  /*74d0*/  IMAD.U32 R20, R27, 0x10000, RZ ;  /* 0x000100001b147824 */ /* 0x000fe200078e00ff */
[----:B------:R-:W-:Y:S01]  /*74e0*/  LOP3.LUT R7, R7, 0xffff0000, RZ, 0xc0, !PT ;  /* 0xffff000007077812 */ /* 0x000fe200078ec0ff */
[----:B------:R-:W-:Y:S01]  /*74f0*/  FFMA.FTZ R8, R31, R9, R8 ;  /* 0x000000091f087223 */ /* 0x000fe20000010008 */
[----:B------:R-:W-:Y:S01]  /*7500*/  LOP3.LUT R21, R32, 0xffff0000, RZ, 0xc0, !PT ;  /* 0xffff000020157812 */ /* 0x000fe200078ec0ff */
[-C--:B------:R-:W-:Y:S01]  /*7510*/  FMUL.FTZ R9, R24, R6.reuse ;  /* 0x0000000618097220 */ /* 0x080fe20000410000 */
[----:B------:R-:W-:Y:S01]  /*7520*/  LOP3.LUT R27, R27, 0xffff0000, RZ, 0xc0, !PT ;  /* 0xffff00001b1b7812 */ /* 0x000fe200078ec0ff */
[C---:B------:R-:W-:Y:S01]  /*7530*/  FMUL.FTZ R13, R20.reuse, R6 ;  /* 0x00000006140d7220 */ /* 0x040fe20000410000 */
[----:B------:R-:W-:Y:S01]  /*7540*/  F2FP.BF16.F32.PACK_AB R4, R15, R4 ;  /* 0x000000040f04723e */ /* 0x000fe200000010ff */
[-C--:B------:R-:W-:Y:S01]  /*7550*/  FMUL.FTZ R12, R21, R7.reuse ;  /* 0x00000007150c7220 */ /* 0x080fe20000410000 */
[-C--:B------:R-:W-:Y:S01]  /*7560*/  FFMA.FTZ R6, R20, R10.reuse, -R9 ;  /* 0x0000000a14067223 */ /* 0x080fe20000010809 */
[C---:B------:R-:W-:Y:S01]  /*7570*/  FMUL.FTZ R14, R27.reuse, R7 ;  /* 0x000000071b0e7220 */ /* 0x040fe20000410000 */
[----:B------:R-:W-:Y:S01]  /*7580*/  FFMA.FTZ R13, R24, R10, R13 ;  /* 0x0000000a180d7223 */ /* 0x000fe2000001000d */
[----:B------:R-:W-:Y:S01]  /*7590*/  FFMA.FTZ R7, R27, R11, -R12 ;  /* 0x0000000b1b077223 */ /* 0x000fe2000001080c */
[----:B------:R-:W-:Y:S01]  /*75a0*/  F2FP.BF16.F32.PACK_AB R5, R8, R5 ;  /* 0x000000050805723e */ /* 0x000fe200000010ff */
[----:B------:R-:W-:-:S02]  /*75b0*/  FFMA.FTZ R14, R21, R11, R14 ;  /* 0x0000000b150e7223 */ /* 0x000fc4000001000e */
[----:B------:R-:W-:-:S03]  /*75c0*/  F2FP.BF16.F32.PACK_AB R6, R13, R6 ;  /* 0x000000060d06723e */ /* 0x000fc600000010ff */
[----:B------:R-:W-:-:S05]  /*75d0*/  F2FP.BF16.F32.PACK_AB R7, R14, R7 ;  /* 0x000000070e07723e */ /* 0x000fca00000010ff */
[----:B------:R0:W-:Y:S02]  /*75e0*/  STS.128 [R3+0x21400], R4 ;  /* 0x0214000403007388 */ /* 0x0001e40000000c00 */
.L_x_722:
[----:B------:R-:W-:Y:S05]  /*75f0*/  BSYNC B1 ;  /* 0x0000000000017941 */ /* 0x000fea0003800000 */
.L_x_721:
[----:B------:R-:W-:Y:S05]  /*7600*/  @P1 BRA `(.L_x_720) ;  /* 0x0000001000541947 */ /* 0x000fea0003800000 */
[----:B0-----:R-:W0:Y:S01]  /*7610*/  LDS.128 R4, [R0+0x1000] ;  /* 0x0010000000047984 */ /* 0x001e220000000c00 */
[C---:B------:R-:W-:Y:S01]  /*7620*/  IMAD.U32 R15, R33.reuse, 0x10000, RZ ;  /* 0x00010000210f7824 */ /* 0x040fe200078e00ff */
[----:B------:R-:W-:Y:S01]  /*7630*/  LOP3.LUT R24, R33, 0xffff0000, RZ, 0xc0, !PT ;  /* 0xffff000021187812 */ /* 0x000fe200078ec0ff */
        /* <DEDUP_REMOVED lines=12> */
[C---:B------:R-:W-:Y:S01]  /*7700*/  IMAD.U32 R10, R7.reuse, 0x10000, RZ ;  /* 0x00010000070a7824 */ /* 0x040fe200078e00ff */
[----:B------:R-:W-:Y:S01]  /*7710*/  LOP3.LUT R7, R7, 0xffff0000, RZ, 0xc0, !PT ;  /* 0xffff000007077812 */ /* 0x000fe200078ec0ff */
[-C--:B------:R-:W-:Y:S01]  /*7720*/  FFMA.FTZ R4, R13, R3.reuse, -R12 ;  /* 0x000000030d047223 */ /* 0x080fe2000001080c */
[----:B------:R-:W-:Y:S01]  /*7730*/  FFMA.FTZ R3, R15, R3, R14 ;  /* 0x000000030f037223 */ /* 0x000fe2000001000e */
[----:B------:R-:W-:Y:S01]  /*7740*/  FMUL.FTZ R11, R24, R5 ;  /* 0x00000005180b7220 */ /* 0x000fe20000410000 */
[----:B------:R-:W-:-:S02]  /*7750*/  IMAD.U32 R15, R30, 0x10000, RZ ;  /* 0x000100001e0f7824 */ /* 0x000fc400078e00ff */
[----:B------:R-:W-:Y:S01]  /*7760*/  FMUL.FTZ R13, R20, R5 ;  /* 0x00000005140d7220 */ /* 0x000fe20000410000 */
[----:B------:R-:W-:Y:S01]  /*7770*/  LOP3.LUT R30, R30, 0xffff0000, RZ, 0xc0, !PT ;  /* 0xffff00001e1e7812 */ /* 0x000fe200078ec0ff */
[----:B------:R-:W-:Y:S01]  /*7780*/  FFMA.FTZ R5, R20, R8, -R11 ;  /* 0x0000000814057223 */ /* 0x000fe2000001080b */
[----:B------:R-:W-:Y:S01]  /*7790*/  FMUL.FTZ R12, R21, R6 ;  /* 0x00000006150c7220 */ /* 0x000fe20000410000 */
[----:B------:R-:W-:Y:S01]  /*77a0*/  FFMA.FTZ R8, R24, R8, R13 ;  /* 0x0000000818087223 */ /* 0x000fe2000001000d */
[-C--:B------:R-:W-:Y:S01]  /*77b0*/  FMUL.FTZ R11, R34, R7.reuse ;  /* 0x00000007220b7220 */ /* 0x080fe20000410000 */
[C---:B------:R-:W-:Y:S01]  /*77c0*/  FMUL.FTZ R14, R15.reuse, R6 ;  /* 0x000000060f0e7220 */ /* 0x040fe20000410000 */
[C---:B------:R-:W-:Y:S01]  /*77d0*/  FMUL.FTZ R13, R30.reuse, R7 ;  /* 0x000000071e0d7220 */ /* 0x040fe20000410000 */
[-C--:B------:R-:W-:Y:S01]  /*77e0*/  FFMA.FTZ R6, R15, R9.reuse, -R12 ;  /* 0x000000090f067223 */ /* 0x080fe2000001080c */
[-C--:B------:R-:W-:Y:S01]  /*77f0*/  FFMA.FTZ R7, R30, R10.reuse, -R11 ;  /* 0x0000000a1e077223 */ /* 0x080fe2000001080b */
[----:B------:R-:W-:Y:S01]  /*7800*/  FFMA.FTZ R9, R21, R9, R14 ;  /* 0x0000000915097223 */ /* 0x000fe2000001000e */
[----:B------:R-:W-:Y:S01]  /*7810*/  FFMA.FTZ R10, R34, R10, R13 ;  /* 0x0000000a220a7223 */ /* 0x000fe2000001000d */
[----:B------:R-:W-:-:S02]  /*7820*/  F2FP.BF16.F32.PACK_AB R4, R3, R4 ;  /* 0x000000040304723e */ /* 0x000fc400000010ff */
[----:B------:R-:W-:Y:S02]  /*7830*/  F2FP.BF16.F32.PACK_AB R5, R8, R5 ;  /* 0x000000050805723e */ /* 0x000fe400000010ff */
[----:B------:R-:W-:Y:S02]  /*7840*/  F2FP.BF16.F32.PACK_AB R6, R9, R6 ;  /* 0x000000060906723e */ /* 0x000fe400000010ff */
[----:B------:R-:W-:-:S05]  /*7850*/  F2FP.BF16.F32.PACK_AB R7, R10, R7 ;  /* 0x000000070a07723e */ /* 0x000fca00000010ff */
[----:B------:R2:W-:Y:S01]  /*7860*/  STS.128 [R0+0x1000], R4 ;  /* 0x0010000400007388 */ /* 0x0005e20000000c00 */
[----:B------:R-:W-:Y:S05]  /*7870*/  BRA `(.L_x_720) ;  /* 0x0000000c00b87947 */ /* 0x000fea0003800000 */
.L_x_710:
[----:B------:R-:W-:-:S03]  /*7880*/  UMOV UR4, 0xffffffff ;  /* 0xffffffff00047882 */ /* 0x000fc60000000000 */
[----:B------:R-:W-:Y:S05]  /*7890*/  BRA.DIV UR4, `(.L_x_723) ;  /* 0x0000010e04547947 */ /* 0x000fea000b800000 */
[----:B------:R-:W0:Y:S04]  /*78a0*/  SHFL.IDX PT, R3, R27, RZ, 0x1c1f ;  /* 0x001c1fff1b037589 */ /* 0x000e2800000e0000 */
[----:B------:R-:W1:Y:S04]  /*78b0*/  SHFL.IDX PT, R0, R26, RZ, 0x1c1f ;  /* 0x001c1fff1a007589 */ /* 0x000e6800000e0000 */
[----:B------:R2:W3:Y:S04]  /*78c0*/  SHFL.IDX PT, R5, R29, RZ, 0x1c1f ;  /* 0x001c1fff1d057589 */ /* 0x0004e800000e0000 */
[----:B------:R2:W4:Y:S01]  /*78d0*/  SHFL.IDX PT, R14, R28, RZ, 0x1c1f ;  /* 0x001c1fff1c0e7589 */ /* 0x00052200000e0000 */
[----:B0-----:R-:W-:-:S02]  /*78e0*/  IMAD.MOV.U32 R13, RZ, RZ, R3 ;  /* 0x000000ffff0d7224 */ /* 0x001fc400078e0003 */
[----:B-12---:R-:W-:-:S07]  /*78f0*/  IMAD.MOV.U32 R12, RZ, RZ, R0 ;  /* 0x000000ffff0c7224 */ /* 0x006fce00078e0000 */
.L_x_966:
[----:B------:R-:W-:Y:S01]  /*7900*/  ULDC UR4, c[0x0][0x448] ;  /* 0x0001120000047ab9 */ /* 0x000fe20000000800 */
[----:B------:R-:W0:Y:S01]  /*7910*/  LDC R47, c[0x0][0x3f4] ;  /* 0x0000fd00ff2f7b82 */ /* 0x000e220000000800 */
[----:B------:R-:W-:Y:S01]  /*7920*/  IMAD R0, R24, UR4, RZ ;  /* 0x0000000418007c24 */ /* 0x000fe2000f8e02ff */
[----:B------:R-:W-:Y:S01]  /*7930*/  LEA.HI R3, R208, R208, RZ, 0x1 ;  /* 0x000000d0d0037211 */ /* 0x000fe200078f08ff */
[----:B------:R-:W-:Y:S01]  /*7940*/  BSSY B1, `(.L_x_724) ;  /* 0x0000013000017945 */ /* 0x000fe20003800000 */
[----:B---3--:R-:W-:Y:S01]  /*7950*/  IMAD.MOV.U32 R15, RZ, RZ, R5 ;  /* 0x000000ffff0f7224 */ /* 0x008fe200078e0005 */
[----:B------:R-:W-:Y:S02]  /*7960*/  CS2R R4, SRZ ;  /* 0x0000000000047805 */ /* 0x000fe4000001ff00 */
[----:B------:R-:W-:Y:S02]  /*7970*/  ISETP.GE.AND P0, PT, R6, R0, PT ;  /* 0x000000000600720c */ /* 0x000fe40003f06270 */
[----:B------:R-:W-:-:S02]  /*7980*/  CS2R R6, SRZ ;  /* 0x0000000000067805 */ /* 0x000fc4000001ff00 */
[----:B------:R-:W-:Y:S02]  /*7990*/  LOP3.LUT R3, R3, 0xfffffffe, RZ, 0xc0, !PT ;  /* 0xfffffffe03037812 */ /* 0x000fe400078ec0ff */
[----:B------:R-:W-:Y:S02]  /*79a0*/  CS2R R10, SRZ ;  /* 0x00000000000a7805 */ /* 0x000fe4000001ff00 */
[----:B------:R-:W-:Y:S01]  /*79b0*/  CS2R R8, SRZ ;  /* 0x0000000000087805 */ /* 0x000fe2000001ff00 */
[----:B------:R-:W-:-:S05]  /*79c0*/  IMAD.IADD R3, R208, 0x1, -R3 ;  /* 0x00000001d0037824 */ /* 0x000fca00078e0a03 */
[----:B------:R-:W-:Y:S01]  /*79d0*/  SHF.L.U32 R21, R3, 0x1f, RZ ;  /* 0x0000001f03157819 */ /* 0x000fe200000006ff */
[----:B------:R-:W-:Y:S06]  /*79e0*/  @P0 BRA `(.L_x_725) ;  /* 0x0000000000200947 */ /* 0x000fec0003800000 */
[----:B------:R-:W-:Y:S01]  /*79f0*/  ULDC UR4, c[0x0][0x3f4] ;  /* 0x0000fd0000047ab9 */ /* 0x000fe20000000800 */
[----:B------:R-:W-:Y:S02]  /*7a00*/  CS2R R6, SRZ ;  /* 0x0000000000067805 */ /* 0x000fe4000001ff00 */
[----:B------:R-:W-:-:S13]  /*7a10*/  ISETP.GE.AND P0, PT, R16, UR4, PT ;  /* 0x0000000410007c0c */ /* 0x000fda000bf06270 */
[----:B------:R-:W-:Y:S05]  /*7a20*/  @P0 BRA `(.L_x_725) ;  /* 0x0000000000100947 */ /* 0x000fea0003800000 */
[----:B------:R-:W-:-:S04]  /*7a30*/  IMAD.WIDE R12, R16, 0x2, R12 ;  /* 0x00000002100c7825 */ /* 0x000fc800078e020c */
[----:B----4-:R-:W-:Y:S01]  /*7a40*/  IMAD.WIDE R14, R16, 0x2, R14 ;  /* 0x00000002100e7825 */ /* 0x010fe200078e020e */
[----:B------:R1:W5:Y:S04]  /*7a50*/  LD.E.128 R8, desc[UR40][R12.64] ;  /* 0x000000280c087980 */ /* 0x000368000c101d00 */
[----:B------:R1:W5:Y:S02]  /*7a60*/  LD.E.128 R4, desc[UR40][R14.64] ;  /* 0x000000280e047980 */ /* 0x000364000c101d00 */
.L_x_725:
[----:B------:R-:W-:Y:S05]  /*7a70*/  BSYNC B1 ;  /* 0x0000000000017941 */ /* 0x000fea0003800000 */
.L_x_724:
[----:B------:R-:W2:Y:S01]  /*7a80*/  SYNCS.PHASECHK.TRANS64.TRYWAIT P1, [R2+URZ+0x28c00], R21 ;  /* 0x028c0015020075a7 */ /* 0x000ea2000802017f */
[----:B------:R-:W-:Y:S01]  /*7a90*/  IMAD R0, R25, -0x40, R0 ;  /* 0xffffffc019007824 */ /* 0x000fe200078e0200 */
[--C-:B-----5:R-:W-:Y:S01]  /*7aa0*/  SHF.R.U64 R24, R8, 0x10, R9.reuse ;  /* 0x0000001008187819 */ /* 0x120fe20000001209 */
[----:B-1----:R-:W-:Y:S01]  /*7ab0*/  IMAD.MOV.U32 R13, RZ, RZ, R8 ;  /* 0x000000ffff0d7224 */ /* 0x002fe200078e0008 */
[--C-:B------:R-:W-:Y:S01]  /*7ac0*/  SHF.R.U32.HI R27, RZ, 0x10, R9.reuse ;  /* 0x00000010ff1b7819 */ /* 0x100fe20000011609 */
[----:B----4-:R-:W-:Y:S01]  /*7ad0*/  IMAD.MOV.U32 R14, RZ, RZ, R9 ;  /* 0x000000ffff0e7224 */ /* 0x010fe200078e0009 */
[--C-:B------:R-:W-:Y:S01]  /*7ae0*/  SHF.R.U64 R20, R10, 0x10, R11.reuse ;  /* 0x000000100a147819 */ /* 0x100fe2000000120b */
[----:B------:R-:W-:Y:S01]  /*7af0*/  IMAD.MOV.U32 R3, RZ, RZ, R10 ;  /* 0x000000ffff037224 */ /* 0x000fe200078e000a */
[--C-:B------:R-:W-:Y:S01]  /*7b00*/  SHF.R.U32.HI R25, RZ, 0x10, R11.reuse ;  /* 0x00000010ff197819 */ /* 0x100fe2000001160b */
[----:B------:R-:W-:Y:S01]  /*7b10*/  IMAD.MOV.U32 R12, RZ, RZ, R11 ;  /* 0x000000ffff0c7224 */ /* 0x000fe200078e000b */
[--C-:B------:R-:W-:Y:S01]  /*7b20*/  SHF.R.U64 R15, R4, 0x10, R5.reuse ;  /* 0x00000010040f7819 */ /* 0x100fe20000001205 */
[----:B------:R-:W-:Y:S01]  /*7b30*/  IMAD.MOV.U32 R8, RZ, RZ, R4 ;  /* 0x000000ffff087224 */ /* 0x000fe200078e0004 */
[--C-:B------:R-:W-:Y:S01]  /*7b40*/  SHF.R.U32.HI R10, RZ, 0x10, R5.reuse ;  /* 0x00000010ff0a7819 */ /* 0x100fe20000011605 */
[----:B------:R-:W-:Y:S01]  /*7b50*/  IMAD.MOV.U32 R9, RZ, RZ, R5 ;  /* 0x000000ffff097224 */ /* 0x000fe200078e0005 */
[----:B0-----:R-:W-:Y:S01]  /*7b60*/  ISETP.GE.AND P0, PT, R16, R47, PT ;  /* 0x0000002f1000720c */ /* 0x001fe20003f06270 */
[----:B------:R-:W-:Y:S01]  /*7b70*/  IMAD.MOV.U32 R4, RZ, RZ, R6 ;  /* 0x000000ffff047224 */ /* 0x000fe200078e0006 */
[----:B------:R-:W-:Y:S01]  /*7b80*/  VIMNMX R0, R0, 0x40, PT ;  /* 0x0000004000007848 */ /* 0x000fe20003fe0100 */
[--C-:B------:R-:W-:Y:S01]  /*7b90*/  IMAD.MOV.U32 R5, RZ, RZ, R7.reuse ;  /* 0x000000ffff057224 */ /* 0x100fe200078e0007 */
[--C-:B------:R-:W-:Y:S01]  /*7ba0*/  SHF.R.U64 R11, R6, 0x10, R7.reuse ;  /* 0x00000010060b7819 */ /* 0x100fe20000001207 */
[----:B------:R-:W-:Y:S01]  /*7bb0*/  BSSY B1, `(.L_x_726) ;  /* 0x000000d000017945 */ /* 0x000fe20003800000 */
[----:B------:R-:W-:-:S02]  /*7bc0*/  SHF.R.U32.HI R6, RZ, 0x10, R7 ;  /* 0x00000010ff067819 */ /* 0x000fc40000011607 */
[-C--:B------:R-:W-:Y:S02]  /*7bd0*/  ISETP.GE.OR P2, PT, R19, R0.reuse, P0 ;  /* 0x000000001300720c */ /* 0x080fe40000746670 */
[----:B------:R-:W-:Y:S02]  /*7be0*/  ISETP.GE.OR P0, PT, R226, R0, P0 ;  /* 0x00000000e200720c */ /* 0x000fe40000706670 */
[----:B------:R-:W-:Y:S02]  /*7bf0*/  PRMT R40, R3, 0x5410, R20 ;  /* 0x0000541003287816 */ /* 0x000fe40000000014 */
[----:B------:R-:W-:Y:S02]  /*7c00*/  PRMT R38, R13, 0x5410, R24 ;  /* 0x000054100d267816 */ /* 0x000fe40000000018 */
[----:B------:R-:W-:Y:S02]  /*7c10*/  PRMT R0, R14, 0x5410, R27 ;  /* 0x000054100e007816 */ /* 0x000fe4000000001b */
[----:B------:R-:W-:-:S02]  /*7c20*/  PRMT R3, R12, 0x5410, R25 ;  /* 0x000054100c037816 */ /* 0x000fc40000000019 */
[----:B------:R-:W-:Y:S02]  /*7c30*/  PRMT R42, R8, 0x5410, R15 ;  /* 0x00005410082a7816 */ /* 0x000fe4000000000f */
[----:B------:R-:W-:Y:S02]  /*7c40*/  PRMT R43, R9, 0x5410, R10 ;  /* 0x00005410092b7816 */ /* 0x000fe4000000000a */
[----:B------:R-:W-:Y:S02]  /*7c50*/  PRMT R44, R4, 0x5410, R11 ;  /* 0x00005410042c7816 */ /* 0x000fe4000000000b */
[----:B------:R-:W-:Y:S01]  /*7c60*/  PRMT R45, R5, 0x5410, R6 ;  /* 0x00005410052d7816 */ /* 0x000fe20000000006 */
[----:B--2---:R-:W-:Y:S06]  /*7c70*/  @!P1 BRA `(.L_x_727) ;  /* 0x0000010800d49947 */ /* 0x004fec0003800000 */
.L_x_967:
[----:B------:R-:W-:Y:S05]  /*7c80*/  BSYNC B1 ;  /* 0x0000000000017941 */ /* 0x000fea0003800000 */
.L_x_726:
[----:B------:R-:W-:Y:S04]  /*7c90*/  BSSY B1, `(.L_x_728) ;  /* 0x000005a000017945 */ /* 0x000fe80003800000 */
[----:B------:R-:W-:Y:S05]  /*7ca0*/  @P2 BRA `(.L_x_729) ;  /* 0x0000000400602947 */ /* 0x000fea0003800000 */
[----:B------:R-:W-:Y:S01]  /*7cb0*/  IMAD.SHL.U32 R4, R188, 0x40, RZ ;  /* 0x00000040bc047824 */ /* 0x000fe200078e00ff */
[----:B------:R-:W-:Y:S01]  /*7cc0*/  LOP3.LUT R31, R42, 0xffff0000, RZ, 0xc0, !PT ;  /* 0xffff00002a1f7812 */ /* 0x000fe200078ec0ff */
[----:B------:R-:W-:Y:S02]  /*7cd0*/  IMAD.IADD R6, R16, 0x1, R47 ;  /* 0x0000000110067824 */ /* 0x000fe400078e022f */
[----:B------:R-:W-:Y:S01]  /*7ce0*/  IMAD.U32 R29, R42, 0x10000, RZ ;  /* 0x000100002a1d7824 */ /* 0x000fe200078e00ff */
[----:B------:R-:W-:Y:S01]  /*7cf0*/  LOP3.LUT R7, R4, 0x1c0, RZ, 0xc0, !PT ;  /* 0x000001c004077812 */ /* 0x000fe200078ec0ff */
[----:B------:R-:W-:-:S03]  /*7d00*/  IMAD.U32 R27, R38, 0x10000, RZ ;  /* 0x00010000261b7824 */ /* 0x000fc600078e00ff */
[----:B------:R-:W-:Y:S02]  /*7d10*/  SHF.R.U32.HI R9, RZ, 0x3, R7 ;  /* 0x00000003ff097819 */ /* 0x000fe40000011607 */
[C---:B------:R-:W-:Y:S02]  /*7d20*/  LOP3.LUT R6, R7.reuse, 0x38, R6, 0xf8, !PT ;  /* 0x0000003807067812 */ /* 0x040fe400078ef806 */
[----:B------:R-:W-:Y:S02]  /*7d30*/  LOP3.LUT R4, R7, 0x38, R16, 0xf8, !PT ;  /* 0x0000003807047812 */ /* 0x000fe400078ef810 */
[-C--:B------:R-:W-:Y:S02]  /*7d40*/  LOP3.LUT R7, R6, R9.reuse, RZ, 0x3c, !PT ;  /* 0x0000000906077212 */ /* 0x080fe400078e3cff */
[----:B------:R-:W-:-:S03]  /*7d50*/  LOP3.LUT R5, R4, R9, RZ, 0x3c, !PT ;  /* 0x0000000904057212 */ /* 0x000fc600078e3cff */
[C---:B------:R-:W-:Y:S02]  /*7d60*/  IMAD R9, R192.reuse, 0x200, R7 ;  /* 0x00000200c0097824 */ /* 0x040fe400078e0207 */
[----:B------:R-:W-:Y:S02]  /*7d70*/  IMAD R5, R192, 0x200, R5 ;  /* 0x00000200c0057824 */ /* 0x000fe400078e0205 */
[--C-:B------:R-:W-:Y:S02]  /*7d80*/  IMAD R36, R9, 0x2, R2.reuse ;  /* 0x0000000209247824 */ /* 0x100fe400078e0202 */
[----:B------:R-:W-:-:S03]  /*7d90*/  IMAD R34, R5, 0x2, R2 ;  /* 0x0000000205227824 */ /* 0x000fc600078e0202 */
[----:B------:R-:W1:Y:S04]  /*7da0*/  LDS.128 R8, [R36+0x20400] ;  /* 0x0204000024087984 */ /* 0x000e680000000c00 */
[----:B------:R-:W2:Y:S01]  /*7db0*/  LDS.128 R4, [R34+0x20400] ;  /* 0x0204000022047984 */ /* 0x000ea20000000c00 */
[C---:B-1----:R-:W-:Y:S01]  /*7dc0*/  IMAD.U32 R20, R8.reuse, 0x10000, RZ ;  /* 0x0001000008147824 */ /* 0x042fe200078e00ff */
[----:B------:R-:W-:Y:S01]  /*7dd0*/  LOP3.LUT R8, R8, 0xffff0000, RZ, 0xc0, !PT ;  /* 0xffff000008087812 */ /* 0x000fe200078ec0ff */
[C---:B------:R-:W-:Y:S01]  /*7de0*/  IMAD.U32 R24, R10.reuse, 0x10000, RZ ;  /* 0x000100000a187824 */ /* 0x040fe200078e00ff */
[----:B------:R-:W-:Y:S01]  /*7df0*/  LOP3.LUT R10, R10, 0xffff0000, RZ, 0xc0, !PT ;  /* 0xffff00000a0a7812 */ /* 0x000fe200078ec0ff */
[----:B--2---:R-:W-:Y:S02]  /*7e00*/  IMAD.U32 R12, R4, 0x10000, RZ ;  /* 0x00010000040c7824 */ /* 0x004fe400078e00ff */
[C---:B------:R-:W-:Y:S01]  /*7e10*/  FMUL.FTZ R33, R20.reuse, R29 ;  /* 0x0000001d14217220 */ /* 0x040fe20000410000 */
[----:B------:R-:W-:Y:S01]  /*7e20*/  FMUL.FTZ R35, R20, R27 ;  /* 0x0000001b14237220 */ /* 0x000fe20000410000 */
[----:B------:R-:W-:Y:S01]  /*7e30*/  LOP3.LUT R4, R4, 0xffff0000, RZ, 0xc0, !PT ;  /* 0xffff000004047812 */ /* 0x000fe200078ec0ff */
[----:B------:R-:W-:Y:S01]  /*7e40*/  FMUL.FTZ R37, R8, R31 ;  /* 0x0000001f08257220 */ /* 0x000fe20000410000 */
[----:B------:R-:W-:Y:S01]  /*7e50*/  FFMA.FTZ R20, R12, R27, -R33 ;  /* 0x0000001b0c147223 */ /* 0x000fe20000010821 */
[----:B------:R-:W-:Y:S01]  /*7e60*/  LOP3.LUT R27, R38, 0xffff0000, RZ, 0xc0, !PT ;  /* 0xffff0000261b7812 */ /* 0x000fe200078ec0ff */
[----:B------:R-:W-:-:S02]  /*7e70*/  IMAD.U32 R33, R44, 0x10000, RZ ;  /* 0x000100002c217824 */ /* 0x000fc400078e00ff */
[----:B------:R-:W-:Y:S01]  /*7e80*/  FFMA.FTZ R26, R12, R29, R35 ;  /* 0x0000001d0c1a7223 */ /* 0x000fe20000010023 */
[----:B------:R-:W-:Y:S01]  /*7e90*/  IMAD.U32 R29, R40, 0x10000, RZ ;  /* 0x00010000281d7824 */ /* 0x000fe200078e00ff */
[----:B------:R-:W-:Y:S01]  /*7ea0*/  LOP3.LUT R35, R44, 0xffff0000, RZ, 0xc0, !PT ;  /* 0xffff00002c237812 */ /* 0x000fe200078ec0ff */
[-C--:B------:R-:W-:Y:S01]  /*7eb0*/  FMUL.FTZ R39, R8, R27.reuse ;  /* 0x0000001b08277220 */ /* 0x080fe20000410000 */
[----:B------:R-:W-:Y:S01]  /*7ec0*/  FFMA.FTZ R37, R4, R27, -R37 ;  /* 0x0000001b04257223 */ /* 0x000fe20000010825 */
[----:B------:R-:W-:Y:S02]  /*7ed0*/  IMAD.U32 R14, R6, 0x10000, RZ ;  /* 0x00010000060e7824 */ /* 0x000fe400078e00ff */
[C---:B------:R-:W-:Y:S01]  /*7ee0*/  FMUL.FTZ R27, R24.reuse, R33 ;  /* 0x00000021181b7220 */ /* 0x040fe20000410000 */
[----:B------:R-:W-:Y:S01]  /*7ef0*/  FMUL.FTZ R24, R24, R29 ;  /* 0x0000001d18187220 */ /* 0x000fe20000410000 */
[----:B------:R-:W-:Y:S01]  /*7f00*/  LOP3.LUT R6, R6, 0xffff0000, RZ, 0xc0, !PT ;  /* 0xffff000006067812 */ /* 0x000fe200078ec0ff */
[----:B------:R-:W-:Y:S01]  /*7f10*/  FFMA.FTZ R39, R4, R31, R39 ;  /* 0x0000001f04277223 */ /* 0x000fe20000010027 */
[----:B------:R-:W-:Y:S01]  /*7f20*/  FFMA.FTZ R29, R14, R29, -R27 ;  /* 0x0000001d0e1d7223 */ /* 0x000fe2000001081b */
[----:B------:R-:W-:Y:S01]  /*7f30*/  LOP3.LUT R27, R40, 0xffff0000, RZ, 0xc0, !PT ;  /* 0xffff0000281b7812 */ /* 0x000fe200078ec0ff */
[----:B0-----:R-:W-:-:S02]  /*7f40*/  IMAD.U32 R21, R9, 0x10000, RZ ;  /* 0x0001000009157824 */ /* 0x001fc400078e00ff */
[----:B------:R-:W-:Y:S01]  /*7f50*/  FMUL.FTZ R31, R10, R35 ;  /* 0x000000230a1f7220 */ /* 0x000fe20000410000 */
[----:B------:R-:W-:Y:S02]  /*7f60*/  IMAD.U32 R12, R43, 0x10000, RZ ;  /* 0x000100002b0c7824 */ /* 0x000fe400078e00ff */
[----:B------:R-:W-:Y:S01]  /*7f70*/  FFMA.FTZ R33, R14, R33, R24 ;  /* 0x000000210e217223 */ /* 0x000fe20000010018 */
[-C--:B------:R-:W-:Y:S01]  /*7f80*/  FMUL.FTZ R41, R10, R27.reuse ;  /* 0x0000001b0a297220 */ /* 0x080fe20000410000 */
[----:B------:R-:W-:Y:S02]  /*7f90*/  IMAD.U32 R25, R11, 0x10000, RZ ;  /* 0x000100000b197824 */ /* 0x000fe400078e00ff */
[----:B------:R-:W-:Y:S01]  /*7fa0*/  FFMA.FTZ R28, R6, R27, -R31 ;  /* 0x0000001b061c7223 */ /* 0x000fe2000001081f */
[----:B------:R-:W-:Y:S02]  /*7fb0*/  IMAD.U32 R4, R0, 0x10000, RZ ;  /* 0x0001000000047824 */ /* 0x000fe400078e00ff */
[----:B------:R-:W-:Y:S01]  /*7fc0*/  FMUL.FTZ R14, R21, R12 ;  /* 0x0000000c150e7220 */ /* 0x000fe20000410000 */
[----:B------:R-:W-:-:S02]  /*7fd0*/  IMAD.U32 R10, R45, 0x10000, RZ ;  /* 0x000100002d0a7824 */ /* 0x000fc400078e00ff */
[----:B------:R-:W-:Y:S01]  /*7fe0*/  FFMA.FTZ R30, R6, R35, R41 ;  /* 0x00000023061e7223 */ /* 0x000fe20000010029 */
[----:B------:R-:W-:Y:S02]  /*7ff0*/  IMAD.U32 R8, R3, 0x10000, RZ ;  /* 0x0001000003087824 */ /* 0x000fe400078e00ff */
[----:B------:R-:W-:Y:S01]  /*8000*/  FMUL.FTZ R21, R21, R4 ;  /* 0x0000000415157220 */ /* 0x000fe20000410000 */
[----:B------:R-:W-:Y:S02]  /*8010*/  IMAD.U32 R13, R5, 0x10000, RZ ;  /* 0x00010000050d7824 */ /* 0x000fe400078e00ff */
[----:B------:R-:W-:Y:S01]  /*8020*/  FMUL.FTZ R6, R25, R10 ;  /* 0x0000000a19067220 */ /* 0x000fe20000410000 */
[----:B------:R-:W-:Y:S02]  /*8030*/  IMAD.U32 R15, R7, 0x10000, RZ ;  /* 0x00010000070f7824 */ /* 0x000fe400078e00ff */
[----:B------:R-:W-:Y:S01]  /*8040*/  FMUL.FTZ R24, R25, R8 ;  /* 0x0000000819187220 */ /* 0x000fe20000410000 */
[----:B------:R-:W-:Y:S01]  /*8050*/  FFMA.FTZ R21, R13, R12, R21 ;  /* 0x0000000c0d157223 */ /* 0x000fe20000010015 */
[----:B------:R-:W-:Y:S01]  /*8060*/  LOP3.LUT R9, R9, 0xffff0000, RZ, 0xc0, !PT ;  /* 0xffff000009097812 */ /* 0x000fe200078ec0ff */
[----:B------:R-:W-:Y:S01]  /*8070*/  FFMA.FTZ R25, R15, R8, -R6 ;  /* 0x000000080f197223 */ /* 0x000fe20000010806 */
[----:B------:R-:W-:Y:S01]  /*8080*/  LOP3.LUT R11, R11, 0xffff0000, RZ, 0xc0, !PT ;  /* 0xffff00000b0b7812 */ /* 0x000fe200078ec0ff */
[----:B------:R-:W-:Y:S01]  /*8090*/  FFMA.FTZ R14, R13, R4, -R14 ;  /* 0x000000040d0e7223 */ /* 0x000fe2000001080e */
[----:B------:R-:W-:Y:S01]  /*80a0*/  LOP3.LUT R8, R43, 0xffff0000, RZ, 0xc0, !PT ;  /* 0xffff00002b087812 */ /* 0x000fe200078ec0ff */
[----:B------:R-:W-:Y:S01]  /*80b0*/  FFMA.FTZ R15, R15, R10, R24 ;  /* 0x0000000a0f0f7223 */ /* 0x000fe20000010018 */
[----:B------:R-:W-:-:S02]  /*80c0*/  LOP3.LUT R12, R45, 0xffff0000, RZ, 0xc0, !PT ;  /* 0xffff00002d0c7812 */ /* 0x000fc400078ec0ff */
[----:B------:R-:W-:Y:S01]  /*80d0*/  LOP3.LUT R4, R0, 0xffff0000, RZ, 0xc0, !PT ;  /* 0xffff000000047812 */ /* 0x000fe200078ec0ff */
[----:B------:R-:W-:Y:S01]  /*80e0*/  FMUL.FTZ R10, R9, R8 ;  /* 0x00000008090a7220 */ /* 0x000fe20000410000 */
[----:B------:R-:W-:Y:S01]  /*80f0*/  LOP3.LUT R6, R3, 0xffff0000, RZ, 0xc0, !PT ;  /* 0xffff000003067812 */ /* 0x000fe200078ec0ff */
[----:B------:R-:W-:Y:S01]  /*8100*/  FMUL.FTZ R32, R11, R12 ;  /* 0x0000000c0b207220 */ /* 0x000fe20000410000 */
[----:B------:R-:W-:Y:S01]  /*8110*/  LOP3.LUT R5, R5, 0xffff0000, RZ, 0xc0, !PT ;  /* 0xffff000005057812 */ /* 0x000fe200078ec0ff */
[----:B------:R-:W-:Y:S01]  /*8120*/  FMUL.FTZ R13, R9, R4 ;  /* 0x00000004090d7220 */ /* 0x000fe20000410000 */
[----:B------:R-:W-:Y:S01]  /*8130*/  LOP3.LUT R7, R7, 0xffff0000, RZ, 0xc0, !PT ;  /* 0xffff000007077812 */ /* 0x000fe200078ec0ff */
[----:B------:R-:W-:Y:S02]  /*8140*/  FMUL.FTZ R11, R11, R6 ;  /* 0x000000060b0b7220 */ /* 0x000fe40000410000 */
[C---:B------:R-:W-:Y:S01]  /*8150*/  FFMA.FTZ R9, R5.reuse, R4, -R10 ;  /* 0x0000000405097223 */ /* 0x040fe2000001080a */
[----:B------:R-:W-:Y:S01]  /*8160*/  FFMA.FTZ R24, R5, R8, R13 ;  /* 0x0000000805187223 */ /* 0x000fe2000001000d */
[C---:B------:R-:W-:Y:S01]  /*8170*/  FFMA.FTZ R32, R7.reuse, R6, -R32 ;  /* 0x0000000607207223 */ /* 0x040fe20000010820 */
[----:B------:R-:W-:Y:S01]  /*8180*/  FFMA.FTZ R12, R7, R12, R11 ;  /* 0x0000000c070c7223 */ /* 0x000fe2000001000b */
[----:B------:R-:W-:-:S02]  /*8190*/  F2FP.BF16.F32.PACK_AB R4, R37, R20 ;  /* 0x000000142504723e */ /* 0x000fc400000010ff */
[----:B------:R-:W-:Y:S02]  /*81a0*/  F2FP.BF16.F32.PACK_AB R6, R28, R29 ;  /* 0x0000001d1c06723e */ /* 0x000fe400000010ff */
[----:B------:R-:W-:Y:S02]  /*81b0*/  F2FP.BF16.F32.PACK_AB R5, R9, R14 ;  /* 0x0000000e0905723e */ /* 0x000fe400000010ff */
[----:B------:R-:W-:Y:S02]  /*81c0*/  F2FP.BF16.F32.PACK_AB R7, R32, R25 ;  /* 0x000000192007723e */ /* 0x000fe400000010ff */
[----:B------:R-:W-:Y:S02]  /*81d0*/  F2FP.BF16.F32.PACK_AB R8, R39, R26 ;  /* 0x0000001a2708723e */ /* 0x000fe400000010ff */
[----:B------:R-:W-:Y:S01]  /*81e0*/  F2FP.BF16.F32.PACK_AB R10, R30, R33 ;  /* 0x000000211e0a723e */ /* 0x000fe200000010ff */
[----:B------:R1:W-:Y:S01]  /*81f0*/  STS.128 [R34+0x20400], R4 ;  /* 0x0204000422007388 */ /* 0x0003e20000000c00 */
[----:B------:R-:W-:-:S02]  /*8200*/  F2FP.BF16.F32.PACK_AB R9, R24, R21 ;  /* 0x000000151809723e */ /* 0x000fc400000010ff */
[----:B------:R-:W-:-:S05]  /*8210*/  F2FP.BF16.F32.PACK_AB R11, R12, R15 ;  /* 0x0000000f0c0b723e */ /* 0x000fca00000010ff */
[----:B------:R1:W-:Y:S02]  /*8220*/  STS.128 [R36+0x20400], R8 ;  /* 0x0204000824007388 */ /* 0x0003e40000000c00 */
.L_x_729:
[----:B------:R-:W-:Y:S05]  /*8230*/  BSYNC B1 ;  /* 0x0000000000017941 */ /* 0x000fea0003800000 */
.L_x_728:
[----:B------:R-:W-:Y:S05]  /*8240*/  @P0 BRA `(.L_x_720) ;  /* 0x0000000400440947 */ /* 0x000fea0003800000 */
[----:B------:R-:W-:Y:S01]  /*8250*/  IMAD.IADD R47, R16, 0x1, R47 ;  /* 0x00000001102f7824 */ /* 0x000fe200078e022f */
[----:B------:R-:W-:Y:S01]  /*8260*/  LOP3.LUT R35, R0, 0xffff0000, RZ, 0xc0, !PT ;  /* 0xffff000000237812 */ /* 0x000fe200078ec0ff */
[C---:B------:R-:W-:Y:S01]  /*8270*/  IMAD.U32 R29, R42.reuse, 0x10000, RZ ;  /* 0x000100002a1d7824 */ /* 0x040fe200078e00ff */
[----:B------:R-:W-:Y:S01]  /*8280*/  LOP3.LUT R42, R42, 0xffff0000, RZ, 0xc0, !PT ;  /* 0xffff00002a2a7812 */ /* 0x000fe200078ec0ff */
[----:B------:R-:W-:Y:S01]  /*8290*/  IMAD.U32 R27, R38, 0x10000, RZ ;  /* 0x00010000261b7824 */ /* 0x000fe200078e00ff */
[----:B-1----:R-:W-:Y:S01]  /*82a0*/  LOP3.LUT R4, R220, 0x38, R47, 0xf8, !PT ;  /* 0x00000038dc047812 */ /* 0x002fe200078ef82f */
[----:B------:R-:W-:Y:S01]  /*82b0*/  IMAD.U32 R34, R43, 0x10000, RZ ;  /* 0x000100002b227824 */ /* 0x000fe200078e00ff */
[----:B------:R-:W-:Y:S01]  /*82c0*/  LOP3.LUT R38, R38, 0xffff0000, RZ, 0xc0, !PT ;  /* 0xffff000026267812 */ /* 0x000fe200078ec0ff */
[----:B------:R-:W-:Y:S01]  /*82d0*/  IMAD.U32 R32, R0, 0x10000, RZ ;  /* 0x0001000000207824 */ /* 0x000fe200078e00ff */
[----:B------:R-:W-:Y:S01]  /*82e0*/  LOP3.LUT R4, R4, R235, RZ, 0x3c, !PT ;  /* 0x000000eb04047212 */ /* 0x000fe200078e3cff */
[C---:B------:R-:W-:Y:S01]  /*82f0*/  IMAD.U32 R33, R44.reuse, 0x10000, RZ ;  /* 0x000100002c217824 */ /* 0x040fe200078e00ff */
[----:B------:R-:W-:Y:S01]  /*8300*/  LOP3.LUT R44, R44, 0xffff0000, RZ, 0xc0, !PT ;  /* 0xffff00002c2c7812 */ /* 0x000fe200078ec0ff */
[C---:B------:R-:W-:Y:S01]  /*8310*/  IMAD.U32 R31, R40.reuse, 0x10000, RZ ;  /* 0x00010000281f7824 */ /* 0x040fe200078e00ff */
[----:B------:R-:W-:Y:S01]  /*8320*/  LOP3.LUT R40, R40, 0xffff0000, RZ, 0xc0, !PT ;  /* 0xffff000028287812 */ /* 0x000fe200078ec0ff */
[----:B------:R-:W-:Y:S01]  /*8330*/  IMAD.IADD R9, R221, 0x1, R4 ;  /* 0x00000001dd097824 */ /* 0x000fe200078e0204 */
[----:B------:R-:W-:Y:S01]  /*8340*/  LOP3.LUT R43, R43, 0xffff0000, RZ, 0xc0, !PT ;  /* 0xffff00002b2b7812 */ /* 0x000fe200078ec0ff */
[----:B------:R-:W1:Y:S02]  /*8350*/  LDS.128 R4, [R219+0x20400] ;  /* 0x02040000db047984 */ /* 0x000e640000000c00 */
[----:B------:R-:W-:-:S05]  /*8360*/  IMAD R12, R9, 0x2, R2 ;  /* 0x00000002090c7824 */ /* 0x000fca00078e0202 */
[----:B------:R-:W0:Y:S01]  /*8370*/  LDS.128 R8, [R12+0x20400] ;  /* 0x020400000c087984 */ /* 0x000e220000000c00 */
[C---:B-1----:R-:W-:Y:S01]  /*8380*/  IMAD.U32 R13, R4.reuse, 0x10000, RZ ;  /* 0x00010000040d7824 */ /* 0x042fe200078e00ff */
[----:B------:R-:W-:Y:S01]  /*8390*/  LOP3.LUT R4, R4, 0xffff0000, RZ, 0xc0, !PT ;  /* 0xffff000004047812 */ /* 0x000fe200078ec0ff */
        /* <DEDUP_REMOVED lines=17> */
[----:B------:R-:W-:Y:S01]  /*84b0*/  FFMA.FTZ R21, R38, R4, -R21 ;  /* 0x0000000426157223 */ /* 0x000fe20000010815 */
[-C--:B------:R-:W-:Y:S01]  /*84c0*/  FMUL.FTZ R27, R34, R24.reuse ;  /* 0x00000018221b7220 */ /* 0x080fe20000410000 */
[----:B------:R-:W-:Y:S01]  /*84d0*/  FMUL.FTZ R29, R32, R24 ;  /* 0x00000018201d7220 */ /* 0x000fe20000410000 */
[----:B------:R-:W-:Y:S01]  /*84e0*/  FFMA.FTZ R13, R42, R4, R13 ;  /* 0x000000042a0d7223 */ /* 0x000fe2000001000d */
[-C--:B------:R-:W-:Y:S01]  /*84f0*/  FMUL.FTZ R4, R33, R25.reuse ;  /* 0x0000001921047220 */ /* 0x080fe20000410000 */
[----:B------:R-:W-:Y:S01]  /*8500*/  LOP3.LUT R10, R10, 0xffff0000, RZ, 0xc0, !PT ;  /* 0xffff00000a0a7812 */ /* 0x000fe200078ec0ff */
[-C--:B------:R-:W-:Y:S01]  /*8510*/  FFMA.FTZ R27, R32, R14.reuse, -R27 ;  /* 0x0000000e201b7223 */ /* 0x080fe2000001081b */
[----:B------:R-:W-:Y:S01]  /*8520*/  FFMA.FTZ R29, R34, R14, R29 ;  /* 0x0000000e221d7223 */ /* 0x000fe2000001001d */
[C---:B------:R-:W-:Y:S01]  /*8530*/  FMUL.FTZ R14, R31.reuse, R25 ;  /* 0x000000191f0e7220 */ /* 0x040fe20000410000 */
[----:B------:R-:W-:Y:S01]  /*8540*/  FFMA.FTZ R8, R31, R15, -R4 ;  /* 0x0000000f1f087223 */ /* 0x000fe20000010804 */
[----:B------:R-:W-:-:S02]  /*8550*/  IMAD.U32 R26, R11, 0x10000, RZ ;  /* 0x000100000b1a7824 */ /* 0x000fc400078e00ff */
[-C--:B------:R-:W-:Y:S01]  /*8560*/  FMUL.FTZ R25, R44, R10.reuse ;  /* 0x0000000a2c197220 */ /* 0x080fe20000410000 */
[----:B------:R-:W-:Y:S02]  /*8570*/  IMAD.U32 R24, R45, 0x10000, RZ ;  /* 0x000100002d187824 */ /* 0x000fe400078e00ff */
[----:B------:R-:W-:Y:S01]  /*8580*/  FMUL.FTZ R31, R40, R10 ;  /* 0x0000000a281f7220 */ /* 0x000fe20000410000 */
[----:B------:R-:W-:Y:S01]  /*8590*/  IMAD.U32 R4, R3, 0x10000, RZ ;  /* 0x0001000003047824 */ /* 0x000fe200078e00ff */
[----:B------:R-:W-:Y:S01]  /*85a0*/  LOP3.LUT R11, R11, 0xffff0000, RZ, 0xc0, !PT ;  /* 0xffff00000b0b7812 */ /* 0x000fe200078ec0ff */
[----:B------:R-:W-:Y:S01]  /*85b0*/  FFMA.FTZ R10, R33, R15, R14 ;  /* 0x0000000f210a7223 */ /* 0x000fe2000001000e */
[----:B------:R-:W-:Y:S01]  /*85c0*/  LOP3.LUT R45, R45, 0xffff0000, RZ, 0xc0, !PT ;  /* 0xffff00002d2d7812 */ /* 0x000fe200078ec0ff */
[-C--:B------:R-:W-:Y:S01]  /*85d0*/  FMUL.FTZ R15, R24, R26.reuse ;  /* 0x0000001a180f7220 */ /* 0x080fe20000410000 */
[----:B------:R-:W-:Y:S01]  /*85e0*/  FMUL.FTZ R33, R4, R26 ;  /* 0x0000001a04217220 */ /* 0x000fe20000410000 */
[----:B------:R-:W-:Y:S01]  /*85f0*/  LOP3.LUT R3, R3, 0xffff0000, RZ, 0xc0, !PT ;  /* 0xffff000003037812 */ /* 0x000fe200078ec0ff */
[-C--:B------:R-:W-:Y:S01]  /*8600*/  FFMA.FTZ R25, R40, R6.reuse, -R25 ;  /* 0x0000000628197223 */ /* 0x080fe20000010819 */
[----:B------:R-:W-:Y:S01]  /*8610*/  FFMA.FTZ R31, R44, R6, R31 ;  /* 0x000000062c1f7223 */ /* 0x000fe2000001001f */
[-C--:B------:R-:W-:Y:S01]  /*8620*/  FFMA.FTZ R15, R4, R20.reuse, -R15 ;  /* 0x00000014040f7223 */ /* 0x080fe2000001080f */
[----:B------:R-:W-:Y:S01]  /*8630*/  FFMA.FTZ R33, R24, R20, R33 ;  /* 0x0000001418217223 */ /* 0x000fe20000010021 */
[----:B------:R-:W-:Y:S01]  /*8640*/  FMUL.FTZ R0, R43, R9 ;  /* 0x000000092b007220 */ /* 0x000fe20000410000 */
[----:B------:R-:W-:Y:S01]  /*8650*/  FMUL.FTZ R6, R45, R11 ;  /* 0x0000000b2d067220 */ /* 0x000fe20000410000 */
[----:B------:R-:W-:Y:S01]  /*8660*/  FMUL.FTZ R4, R35, R9 ;  /* 0x0000000923047220 */ /* 0x000fe20000410000 */
[----:B------:R-:W-:Y:S01]  /*8670*/  FMUL.FTZ R24, R3, R11 ;  /* 0x0000000b03187220 */ /* 0x000fe20000410000 */
[----:B------:R-:W-:Y:S01]  /*8680*/  FFMA.FTZ R0, R35, R5, -R0 ;  /* 0x0000000523007223 */ /* 0x000fe20000010800 */
[----:B------:R-:W-:Y:S01]  /*8690*/  FFMA.FTZ R20, R3, R7, -R6 ;  /* 0x0000000703147223 */ /* 0x000fe20000010806 */
[----:B------:R-:W-:Y:S01]  /*86a0*/  FFMA.FTZ R14, R43, R5, R4 ;  /* 0x000000052b0e7223 */ /* 0x000fe20000010004 */
        /* <DEDUP_REMOVED lines=11> */
.L_x_720:
[----:B------:R-:W-:Y:S05]  /*8760*/  BSYNC B0 ;  /* 0x0000000000007941 */ /* 0x000fea0003800000 */
.L_x_709:
[----:B------:R-:W-:Y:S01]  /*8770*/  @!PT LDS RZ, [RZ] ;  /* 0x00000000fffff984 */ /* 0x000fe20000000800 */
[----:B------:R-:W-:Y:S01]  /*8780*/  @!PT LDS RZ, [RZ] ;  /* 0x00000000fffff984 */ /* 0x000fe20000000800 */
[----:B------:R-:W-:Y:S01]  /*8790*/  @!PT LDS RZ, [RZ] ;  /* 0x00000000fffff984 */ /* 0x000fe20000000800 */
[----:B------:R-:W-:Y:S01]  /*87a0*/  @!PT LDS RZ, [RZ] ;  /* 0x00000000fffff984 */ /* 0x000fe20000000800 */
[----:B------:R4:W-:Y:S06]  /*87b0*/  MEMBAR.ALL.CTA ;  /* 0x0000000000007992 */ /* 0x0009ec0000008000 */
[----:B----4-:R-:W4:Y:S01]  /*87c0*/  FENCE.VIEW.ASYNC.S ;  /* 0x00000000000073c6 */ /* 0x010f220000000000 */
[----:B------:R-:W-:Y:S05]  /*87d0*/  WARPSYNC.ALL ;  /* 0x0000000000007948 */ /* 0x000fea0003800000 */
[----:B----4-:R-:W-:Y:S06]  /*87e0*/  BAR.SYNC.DEFER_BLOCKING 0xd, 0x80 ;  /* 0x0342000000007b1d */ /* 0x010fec0000010000 */
.L_x_706:
[----:B------:R-:W-:-:S13]  /*87f0*/  ISETP.NE.AND P0, PT, R184, 0x3, PT ;  /* 0x00000003b800780c */ /* 0x000fda0003f05270 */
[----:B------:R-:W-:Y:S05]  /*8800*/  @!P0 BRA `(.L_x_730) ;  /* 0x0000000000048947 */ /* 0x000fea0003800000 */
[----:B------:R-:W-:Y:S01]  /*8810*/  BPT.TRAP 0x1 ;  /* 0x000000040000795c */ /* 0x000fe20000300000 */
.L_x_730:
[----:B------:R-:W-:Y:S01]  /*8820*/  IMAD R15, R18, 0x8, R2 ;  /* 0x00000008120f7824 */ /* 0x000fe200078e0202 */
[----:B------:R-:W-:-:S04]  /*8830*/  SHF.L.U32 R58, R23, 0x1f, RZ ;  /* 0x0000001f173a7819 */ /* 0x000fc800000006ff */
[----:B------:R4:W0:Y:S01]  /*8840*/  SYNCS.PHASECHK.TRANS64.TRYWAIT P1, [R15+URZ+0x28c30], R58 ;  /* 0x028c303a0f0075a7 */ /* 0x000822000802017f */
[----:B------:R-:W-:Y:S05]  /*8850*/  @!P0 BRA `(.L_x_731) ;  /* 0x0000000000048947 */ /* 0x000fea0003800000 */
[----:B------:R-:W-:Y:S01]  /*8860*/  BPT.TRAP 0x1 ;  /* 0x000000040000795c */ /* 0x000fe20000300000 */
.L_x_731:
[C---:B-12---:R-:W-:Y:S02]  /*8870*/  VIADD R0, R2.reuse, 0x22400 ;  /* 0x0002240002007836 */ /* 0x046fe40000000000 */
[----:B0-----:R-:W-:-:S03]  /*8880*/  VIADD R3, R2, 0x20400 ;  /* 0x0002040002037836 */ /* 0x001fc60000000000 */
[----:B------:R-:W-:Y:S02]  /*8890*/  SHF.R.U32.HI R0, RZ, 0x4, R0 ;  /* 0x00000004ff007819 */ /* 0x000fe40000011600 */
[----:B------:R-:W-:Y:S02]  /*88a0*/  SHF.R.U32.HI R3, RZ, 0x4, R3 ;  /* 0x00000004ff037819 */ /* 0x000fe40000011603 */
[----:B------:R-:W-:Y:S02]  /*88b0*/  LOP3.LUT R0, R0, 0x3fff, RZ, 0xc0, !PT ;  /* 0x00003fff00007812 */ /* 0x000fe400078ec0ff */
[----:B------:R-:W-:Y:S02]  /*88c0*/  LOP3.LUT R3, R3, 0x3fff, RZ, 0xc0, !PT ;  /* 0x00003fff03037812 */ /* 0x000fe400078ec0ff */
[----:B------:R-:W-:Y:S01]  /*88d0*/  LOP3.LUT R0, R0, 0x10000, RZ, 0xfc, !PT ;  /* 0x0001000000007812 */ /* 0x000fe200078efcff */
[----:B------:R-:W-:Y:S06]  /*88e0*/  @P1 BRA `(.L_x_732) ;  /* 0x0000000000081947 */ /* 0x000fec0003800000 */
[----:B------:R-:W0:Y:S02]  /*88f0*/  SYNCS.PHASECHK.TRANS64.TRYWAIT P1, [R15+URZ+0x28c30], R58 ;  /* 0x028c303a0f0075a7 */ /* 0x000e24000802017f */
[----:B0-----:R-:W-:Y:S05]  /*8900*/  @!P1 BRA `(.L_x_733) ;  /* 0x000000fc00c49947 */ /* 0x001fea0003800000 */
.L_x_732:
[----:B---3--:R-:W-:Y:S01]  /*8910*/  IMAD R10, R18, 0x200, R0 ;  /* 0x00000200120a7824 */ /* 0x008fe200078e0200 */
[----:B------:R-:W-:Y:S01]  /*8920*/  LOP3.LUT R4, R3, 0x10000, RZ, 0xfc, !PT ;  /* 0x0001000003047812 */ /* 0x000fe200078efcff */
[----:B------:R-:W-:Y:S01]  /*8930*/  IMAD.MOV.U32 R5, RZ, RZ, 0x40000040 ;  /* 0x40000040ff057424 */ /* 0x000fe200078e00ff */
[----:B------:R-:W-:Y:S05]  /*8940*/  WARPSYNC.ALL ;  /* 0x0000000000007948 */ /* 0x000fea0003800000 */
[----:B------:R-:W-:Y:S01]  /*8950*/  IMAD.MOV.U32 R11, RZ, RZ, 0x40000040 ;  /* 0x40000040ff0b7424 */ /* 0x000fe200078e00ff */
[C---:B------:R-:W-:Y:S01]  /*8960*/  R2UR UR4, R4.reuse ;  /* 0x00000000040472ca */ /* 0x040fe200000e0000 */
[----:B-----5:R-:W-:Y:S01]  /*8970*/  WARPGROUP.ARRIVE ;  /* 0x00000000000079c5 */ /* 0x020fe20000000000 */
[----:B------:R-:W-:Y:S01]  /*8980*/  R2UR UR5, R5 ;  /* 0x00000000050572ca */ /* 0x000fe200000e0000 */
[----:B------:R-:W-:Y:S01]  /*8990*/  VIADD R8, R4, 0x2 ;  /* 0x0000000204087836 */ /* 0x000fe20000000000 */
[C---:B------:R-:W-:Y:S01]  /*89a0*/  R2UR UR6, R10.reuse ;  /* 0x000000000a0672ca */ /* 0x040fe200000e0000 */
[----:B------:R-:W-:Y:S01]  /*89b0*/  VIADD R6, R10, 0x2 ;  /* 0x000000020a067836 */ /* 0x000fe20000000000 */
[----:B------:R-:W-:Y:S01]  /*89c0*/  R2UR UR7, R11 ;  /* 0x000000000b0772ca */ /* 0x000fe200000e0000 */
[----:B------:R-:W-:Y:S01]  /*89d0*/  IMAD.MOV.U32 R9, RZ, RZ, 0x40000040 ;  /* 0x40000040ff097424 */ /* 0x000fe200078e00ff */
[----:B------:R-:W1:Y:S01]  /*89e0*/  S2R R57, SR_TID.X ;  /* 0x0000000000397919 */ /* 0x000e620000002100 */
[----:B------:R-:W-:-:S02]  /*89f0*/  IMAD.MOV.U32 R7, RZ, RZ, 0x40000040 ;  /* 0x40000040ff077424 */ /* 0x000fc400078e00ff */
[C---:B------:R-:W-:Y:S02]  /*8a00*/  VIADD R12, R10.reuse, 0x4 ;  /* 0x000000040a0c7836 */ /* 0x040fe40000000000 */
[----:B------:R-:W-:Y:S02]  /*8a10*/  IMAD.MOV.U32 R13, RZ, RZ, 0x40000040 ;  /* 0x40000040ff0d7424 */ /* 0x000fe400078e00ff */
[----:B------:R-:W-:Y:S02]  /*8a20*/  VIADD R10, R10, 0x6 ;  /* 0x000000060a0a7836 */ /* 0x000fe40000000000 */
[----:B------:R-:W-:Y:S02]  /*8a30*/  IMAD.MOV.U32 R5, RZ, RZ, 0x40000040 ;  /* 0x40000040ff057424 */ /* 0x000fe400078e00ff */
[----:B------:R-:W-:Y:S01]  /*8a40*/  HGMMA.64x64x16.F32.BF16 R24, gdesc[UR4], RZ, !UPT, gsb0 ;  /* 0x00e00000041879f0 */ /* 0x000fe2000c0018ff */
[----:B------:R-:W-:Y:S01]  /*8a50*/  R2UR UR4, R8 ;  /* 0x00000000080472ca */ /* 0x000fe200000e0000 */
[----:B------:R-:W-:Y:S01]  /*8a60*/  IMAD.MOV.U32 R11, RZ, RZ, 0x40000040 ;  /* 0x40000040ff0b7424 */ /* 0x000fe200078e00ff */
[----:B------:R-:W-:-:S02]  /*8a70*/  R2UR UR5, R9 ;  /* 0x00000000090572ca */ /* 0x000fc400000e0000 */
[----:B------:R-:W-:Y:S01]  /*8a80*/  R2UR UR6, R6 ;  /* 0x00000000060672ca */ /* 0x000fe200000e0000 */
[C---:B------:R-:W-:Y:S01]  /*8a90*/  VIADD R6, R4.reuse, 0x4 ;  /* 0x0000000404067836 */ /* 0x040fe20000000000 */
[----:B------:R-:W-:Y:S01]  /*8aa0*/  R2UR UR7, R7 ;  /* 0x00000000070772ca */ /* 0x000fe200000e0000 */
[----:B------:R-:W-:Y:S02]  /*8ab0*/  IMAD.MOV.U32 R7, RZ, RZ, 0x40000040 ;  /* 0x40000040ff077424 */ /* 0x000fe400078e00ff */
[----:B------:R-:W-:Y:S01]  /*8ac0*/  VIADD R4, R4, 0x6 ;  /* 0x0000000604047836 */ /* 0x000fe20000000000 */
[----:B-1----:R-:W-:Y:S01]  /*8ad0*/  LOP3.LUT R57, R57, 0x7f, RZ, 0xc0, !PT ;  /* 0x0000007f39397812 */ /* 0x002fe200078ec0ff */
[----:B------:R-:W-:Y:S02]  /*8ae0*/  WARPGROUP.DEPBAR.LE gsb0, 0x0 ;  /* 0x00008000000079c5 */ /* 0x000fe40000010000 */
[----:B------:R-:W-:-:S06]  /*8af0*/  WARPGROUP.ARRIVE ;  /* 0x00000000000079c5 */ /* 0x000fcc0000000000 */
[----:B------:R-:W-:Y:S01]  /*8b00*/  HGMMA.64x64x16.F32.BF16 R24, gdesc[UR4], R24, gsb0 ;  /* 0x00e00000041879f0 */ /* 0x000fe20008001818 */
[----:B------:R-:W-:Y:S02]  /*8b10*/  R2UR UR4, R6 ;  /* 0x00000000060472ca */ /* 0x000fe400000e0000 */
[----:B------:R-:W-:Y:S02]  /*8b20*/  R2UR UR5, R7 ;  /* 0x00000000070572ca */ /* 0x000fe400000e0000 */
[----:B------:R-:W-:Y:S02]  /*8b30*/  R2UR UR6, R12 ;  /* 0x000000000c0672ca */ /* 0x000fe400000e0000 */
[----:B------:R-:W-:Y:S01]  /*8b40*/  R2UR UR7, R13 ;  /* 0x000000000d0772ca */ /* 0x000fe200000e0000 */
[----:B------:R-:W-:Y:S02]  /*8b50*/  WARPGROUP.DEPBAR.LE gsb0, 0x0 ;  /* 0x00008000000079c5 */ /* 0x000fe40000010000 */
[----:B------:R-:W-:-:S10]  /*8b60*/  WARPGROUP.ARRIVE ;  /* 0x00000000000079c5 */ /* 0x000fd40000000000 */
[----:B------:R-:W-:Y:S01]  /*8b70*/  HGMMA.64x64x16.F32.BF16 R24, gdesc[UR4], R24, gsb0 ;  /* 0x00e00000041879f0 */ /* 0x000fe20008001818 */
[----:B------:R-:W-:Y:S02]  /*8b80*/  R2UR UR4, R4 ;  /* 0x00000000040472ca */ /* 0x000fe400000e0000 */
[----:B------:R-:W-:Y:S02]  /*8b90*/  R2UR UR5, R5 ;  /* 0x00000000050572ca */ /* 0x000fe400000e0000 */
[----:B------:R-:W-:Y:S01]  /*8ba0*/  R2UR UR6, R10 ;  /* 0x000000000a0672ca */ /* 0x000fe200000e0000 */
[----:B------:R-:W-:Y:S01]  /*8bb0*/  IMAD R10, R181, -0x40, R168 ;  /* 0xffffffc0b50a7824 */ /* 0x000fe200078e02a8 */
[----:B------:R-:W-:-:S04]  /*8bc0*/  R2UR UR7, R11 ;  /* 0x000000000b0772ca */ /* 0x000fc800000e0000 */
[----:B------:R-:W-:-:S04]  /*8bd0*/  IADD3 R10, -R193, 0x40, R10 ;  /* 0x00000040c10a7810 */ /* 0x000fc80007ffe10a */
[C---:B------:R-:W-:Y:S02]  /*8be0*/  ISETP.GT.AND P1, PT, R10.reuse, RZ, PT ;  /* 0x000000ff0a00720c */ /* 0x040fe40003f24270 */
[C---:B------:R-:W-:Y:S02]  /*8bf0*/  ISETP.GT.AND P2, PT, R10.reuse, 0x1, PT ;  /* 0x000000010a00780c */ /* 0x040fe40003f44270 */
[C---:B------:R-:W-:Y:S02]  /*8c00*/  ISETP.GT.AND P3, PT, R10.reuse, 0x8, PT ;  /* 0x000000080a00780c */ /* 0x040fe40003f64270 */
[C---:B------:R-:W-:Y:S02]  /*8c10*/  ISETP.GT.AND P4, PT, R10.reuse, 0x9, PT ;  /* 0x000000090a00780c */ /* 0x040fe40003f84270 */
[C---:B------:R-:W-:Y:S02]  /*8c20*/  ISETP.GT.AND P5, PT, R10.reuse, 0x10, PT ;  /* 0x000000100a00780c */ /* 0x040fe40003fa4270 */
[----:B------:R-:W-:Y:S01]  /*8c30*/  ISETP.GT.AND P6, PT, R10, 0x11, PT ;  /* 0x000000110a00780c */ /* 0x000fe20003fc4270 */
[----:B------:R-:W-:-:S02]  /*8c40*/  WARPGROUP.DEPBAR.LE gsb0, 0x0 ;  /* 0x00008000000079c5 */ /* 0x000fc40000010000 */
[----:B------:R-:W-:-:S06]  /*8c50*/  WARPGROUP.ARRIVE ;  /* 0x00000000000079c5 */ /* 0x000fcc0000000000 */
[----:B------:R-:W-:Y:S01]  /*8c60*/  HGMMA.64x64x16.F32.BF16 R24, gdesc[UR4], R24, gsb0 ;  /* 0x00e00000041879f0 */ /* 0x000fe20008001818 */
[----:B------:R-:W-:Y:S01]  /*8c70*/  ULDC UR4, c[0x0][0x9d8] ;  /* 0x0002760000047ab9 */ /* 0x000fe20000000800 */
[----:B------:R-:W-:Y:S02]  /*8c80*/  ULDC UR5, c[0x0][0x988] ;  /* 0x0002620000057ab9 */ /* 0x000fe40000000800 */
[----:B------:R-:W-:Y:S01]  /*8c90*/  IMAD.U32 R13, RZ, RZ, UR5 ;  /* 0x00000005ff0d7e24 */ /* 0x000fe2000f8e00ff */
[----:B------:R-:W-:Y:S02]  /*8ca0*/  WARPGROUP.DEPBAR.LE gsb0, 0x0 ;  /* 0x00008000000079c5 */ /* 0x000fe40000010000 */
        /* <DEDUP_REMOVED lines=23> */
[----:B-1----:R-:W-:Y:S01]  /*8e20*/  FSEL R24, R24, -INF , P1 ;  /* 0xff80000018187808 */ /* 0x002fe20000800000 */
[----:B------:R-:W-:Y:S01]  /*8e30*/  FMUL.FTZ R48, R48, UR4 ;  /* 0x0000000430307c20 */ /* 0x000fe20008410000 */
[----:B------:R-:W-:Y:S01]  /*8e40*/  FMUL.FTZ R42, R42, UR4 ;  /* 0x000000042a2a7c20 */ /* 0x000fe20008410000 */
[----:B------:R-:W-:Y:S01]  /*8e50*/  FMUL.FTZ R49, R49, UR4 ;  /* 0x0000000431317c20 */ /* 0x000fe20008410000 */
[----:B------:R-:W-:Y:S01]  /*8e60*/  FMUL.FTZ R43, R43, UR4 ;  /* 0x000000042b2b7c20 */ /* 0x000fe20008410000 */
[----:B------:R-:W-:Y:S01]  /*8e70*/  FMUL.FTZ R52, R52, UR4 ;  /* 0x0000000434347c20 */ /* 0x000fe20008410000 */
[----:B------:R-:W-:Y:S01]  /*8e80*/  FMUL.FTZ R53, R53, UR4 ;  /* 0x0000000435357c20 */ /* 0x000fe20008410000 */
[----:B------:R-:W1:Y:S01]  /*8e90*/  MUFU.TANH R29, R29 ;  /* 0x0000001d001d7308 */ /* 0x000e620000002400 */
[----:B--2---:R-:W-:Y:S01]  /*8ea0*/  FSEL R25, R25, -INF , P2 ;  /* 0xff80000019197808 */ /* 0x004fe20001000000 */
[----:B------:R-:W-:Y:S01]  /*8eb0*/  FMUL.FTZ R46, R46, UR4 ;  /* 0x000000042e2e7c20 */ /* 0x000fe20008410000 */
[----:B------:R-:W-:Y:S01]  /*8ec0*/  FMUL.FTZ R47, R47, UR4 ;  /* 0x000000042f2f7c20 */ /* 0x000fe20008410000 */
[----:B------:R-:W-:Y:S01]  /*8ed0*/  FMUL.FTZ R50, R50, UR4 ;  /* 0x0000000432327c20 */ /* 0x000fe20008410000 */
[----:B------:R-:W-:Y:S01]  /*8ee0*/  FMNMX.FTZ R3, R24, R25, !PT ;  /* 0x0000001918037209 */ /* 0x000fe20007810000 */
[----:B------:R-:W-:Y:S01]  /*8ef0*/  FMUL.FTZ R51, R51, UR4 ;  /* 0x0000000433337c20 */ /* 0x000fe20008410000 */
[----:B------:R-:W-:Y:S01]  /*8f00*/  FMUL.FTZ R54, R54, UR4 ;  /* 0x0000000436367c20 */ /* 0x000fe20008410000 */
[----:B------:R-:W2:Y:S01]  /*8f10*/  MUFU.TANH R32, R32 ;  /* 0x0000002000207308 */ /* 0x000ea20000002400 */
[----:B---3--:R-:W-:Y:S01]  /*8f20*/  FSEL R28, R28, -INF , P3 ;  /* 0xff8000001c1c7808 */ /* 0x008fe20001800000 */
[----:B------:R-:W-:-:S03]  /*8f30*/  FMUL.FTZ R55, R55, UR4 ;  /* 0x0000000437377c20 */ /* 0x000fc60008410000 */
[----:B------:R-:W-:-:S03]  /*8f40*/  FMNMX.FTZ R3, R28, R3, !PT ;  /* 0x000000031c037209 */ /* 0x000fc60007810000 */
[----:B------:R-:W3:Y:S01]  /*8f50*/  MUFU.TANH R26, R26 ;  /* 0x0000001a001a7308 */ /* 0x000ee20000002400 */
[----:B-1----:R-:W-:-:S04]  /*8f60*/  FSEL R14, R29, -INF , P4 ;  /* 0xff8000001d0e7808 */ /* 0x002fc80002000000 */
[----:B------:R-:W-:-:S03]  /*8f70*/  FMNMX.FTZ R3, R14, R3, !PT ;  /* 0x000000030e037209 */ /* 0x000fc60007810000 */
[----:B------:R-:W1:Y:S01]  /*8f80*/  MUFU.TANH R33, R33 ;  /* 0x0000002100217308 */ /* 0x000e620000002400 */
[----:B--2---:R-:W-:-:S04]  /*8f90*/  FSEL R32, R32, -INF , P5 ;  /* 0xff80000020207808 */ /* 0x004fc80002800000 */
[----:B------:R-:W-:-:S03]  /*8fa0*/  FMNMX.FTZ R3, R32, R3, !PT ;  /* 0x0000000320037209 */ /* 0x000fc60007810000 */
[----:B------:R-:W2:Y:S01]  /*8fb0*/  MUFU.TANH R27, R27 ;  /* 0x0000001b001b7308 */ /* 0x000ea20000002400 */
[----:B---3--:R-:W-:Y:S02]  /*8fc0*/  FSEL R26, R26, -INF , P1 ;  /* 0xff8000001a1a7808 */ /* 0x008fe40000800000 */
[----:B------:R-:W-:-:S05]  /*8fd0*/  ISETP.GT.AND P1, PT, R10, 0x18, PT ;  /* 0x000000180a00780c */ /* 0x000fca0003f24270 */
[----:B------:R-:W3:Y:S01]  /*8fe0*/  MUFU.TANH R36, R36 ;  /* 0x0000002400247308 */ /* 0x000ee20000002400 */
[----:B-1----:R-:W-:-:S04]  /*8ff0*/  FSEL R60, R33, -INF , P6 ;  /* 0xff800000213c7808 */ /* 0x002fc80003000000 */
[----:B------:R-:W-:-:S03]  /*9000*/  FMNMX.FTZ R3, R60, R3, !PT ;  /* 0x000000033c037209 */ /* 0x000fc60007810000 */
[----:B------:R-:W1:Y:S01]  /*9010*/  MUFU.TANH R30, R30 ;  /* 0x0000001e001e7308 */ /* 0x000e620000002400 */
[----:B--2---:R-:W-:Y:S02]  /*9020*/  FSEL R27, R27, -INF , P2 ;  /* 0xff8000001b1b7808 */ /* 0x004fe40001000000 */
[----:B------:R-:W-:-:S05]  /*9030*/  ISETP.GT.AND P2, PT, R10, 0x19, PT ;  /* 0x000000190a00780c */ /* 0x000fca0003f44270 */
[----:B------:R-:W2:Y:S01]  /*9040*/  MUFU.TANH R37, R37 ;  /* 0x0000002500257308 */ /* 0x000ea20000002400 */
[----:B---3--:R-:W-:-:S04]  /*9050*/  FSEL R62, R36, -INF , P1 ;  /* 0xff800000243e7808 */ /* 0x008fc80000800000 */
[----:B------:R-:W-:-:S03]  /*9060*/  FMNMX.FTZ R3, R62, R3, !PT ;  /* 0x000000033e037209 */ /* 0x000fc60007810000 */
[----:B------:R-:W3:Y:S01]  /*9070*/  MUFU.TANH R31, R31 ;  /* 0x0000001f001f7308 */ /* 0x000ee20000002400 */
[----:B-1----:R-:W-:Y:S02]  /*9080*/  FSEL R30, R30, -INF , P3 ;  /* 0xff8000001e1e7808 */ /* 0x002fe40001800000 */
[----:B------:R-:W-:-:S05]  /*9090*/  ISETP.GT.AND P3, PT, R10, 0x20, PT ;  /* 0x000000200a00780c */ /* 0x000fca0003f64270 */
        /* <DEDUP_REMOVED lines=45> */
[----:B------:R-:W-:Y:S01]  /*9370*/  MUFU.TANH R47, R47 ;  /* 0x0000002f002f7308 */ /* 0x000fe20000002400 */
[----:B--2---:R-:W-:-:S04]  /*9380*/  FSEL R78, R53, -INF , P4 ;  /* 0xff800000354e7808 */ /* 0x004fc80002000000 */
[----:B------:R-:W-:-:S03]  /*9390*/  FMNMX.FTZ R10, R78, R3, !PT ;  /* 0x000000034e0a7209 */ /* 0x000fc60007810000 */
[----:B------:R-:W1:Y:S01]  /*93a0*/  MUFU.TANH R50, R50 ;  /* 0x0000003200327308 */ /* 0x000e620000002400 */
[----:B---3--:R-:W-:Y:S01]  /*93b0*/  FSEL R46, R46, -INF , P5 ;  /* 0xff8000002e2e7808 */ /* 0x008fe20002800000 */
[----:B------:R-:W2:Y:S06]  /*93c0*/  SHFL.BFLY PT, R3, R10, 0x2, 0x1f ;  /* 0x0c401f000a037f89 */ /* 0x000eac00000e0000 */
[----:B------:R-:W-:Y:S08]  /*93d0*/  MUFU.TANH R51, R51 ;  /* 0x0000003300337308 */ /* 0x000ff00000002400 */
[----:B------:R-:W3:Y:S01]  /*93e0*/  MUFU.TANH R54, R54 ;  /* 0x0000003600367308 */ /* 0x000ee20000002400 */
[----:B-1----:R-:W-:-:S07]  /*93f0*/  FSEL R50, R50, -INF , P1 ;  /* 0xff80000032327808 */ /* 0x002fce0000800000 */
[----:B------:R-:W1:Y:S01]  /*9400*/  MUFU.TANH R55, R55 ;  /* 0x0000003700377308 */ /* 0x000e620000002400 */
[----:B--2---:R-:W-:Y:S02]  /*9410*/  FMNMX.FTZ R12, R10, R3, !PT ;  /* 0x000000030a0c7209 */ /* 0x004fe40007810000 */
[----:B------:R-:W-:-:S03]  /*9420*/  FMNMX.FTZ R3, R26, R27, !PT ;  /* 0x0000001b1a037209 */ /* 0x000fc60007810000 */
[----:B------:R-:W2:Y:S01]  /*9430*/  SHFL.BFLY PT, R11, R12, 0x1, 0x1f ;  /* 0x0c201f000c0b7f89 */ /* 0x000ea200000e0000 */
[----:B------:R-:W-:Y:S02]  /*9440*/  FMNMX.FTZ R3, R30, R3, !PT ;  /* 0x000000031e037209 */ /* 0x000fe40007810000 */
[----:B---3--:R-:W-:Y:S02]  /*9450*/  FSEL R54, R54, -INF , P3 ;  /* 0xff80000036367808 */ /* 0x008fe40001800000 */
[----:B------:R-:W-:-:S04]  /*9460*/  FMNMX.FTZ R3, R20, R3, !PT ;  /* 0x0000000314037209 */ /* 0x000fc80007810000 */
[----:B------:R-:W-:Y:S02]  /*9470*/  FMNMX.FTZ R3, R34, R3, !PT ;  /* 0x0000000322037209 */ /* 0x000fe40007810000 */
[----:B-1----:R-:W-:Y:S02]  /*9480*/  FSEL R76, R55, -INF , P4 ;  /* 0xff800000374c7808 */ /* 0x002fe40002000000 */
[----:B------:R-:W-:-:S04]  /*9490*/  FMNMX.FTZ R3, R36, R3, !PT ;  /* 0x0000000324037209 */ /* 0x000fc80007810000 */
[----:B------:R-:W-:-:S04]  /*94a0*/  FMNMX.FTZ R3, R38, R3, !PT ;  /* 0x0000000326037209 */ /* 0x000fc80007810000 */
[----:B------:R-:W-:Y:S02]  /*94b0*/  FMNMX.FTZ R3, R40, R3, !PT ;  /* 0x0000000328037209 */ /* 0x000fe40007810000 */
[----:B--2---:R-:W-:Y:S02]  /*94c0*/  FMNMX.FTZ R12, R12, R11, !PT ;  /* 0x0000000b0c0c7209 */ /* 0x004fe40007810000 */
[----:B------:R-:W-:Y:S02]  /*94d0*/  FMNMX.FTZ R3, R42, R3, !PT ;  /* 0x000000032a037209 */ /* 0x000fe40007810000 */
[C---:B------:R-:W-:Y:S01]  /*94e0*/  FSETP.NEU.FTZ.AND P5, PT, R12.reuse, -INF , PT ;  /* 0xff8000000c00780b */ /* 0x040fe20003fbd000 */
[----:B------:R-:W-:Y:S01]  /*94f0*/  FMUL.FTZ R10, R12, R13 ;  /* 0x0000000d0c0a7220 */ /* 0x000fe20000410000 */
[----:B------:R-:W-:-:S04]  /*9500*/  FMNMX.FTZ R3, R44, R3, !PT ;  /* 0x000000032c037209 */ /* 0x000fc80007810000 */
[----:B------:R-:W-:Y:S02]  /*9510*/  FSEL R21, R10, RZ, P5 ;  /* 0x000000ff0a157208 */ /* 0x000fe40002800000 */
[----:B------:R-:W-:Y:S02]  /*9520*/  FSEL R10, R47, -INF , P6 ;  /* 0xff8000002f0a7808 */ /* 0x000fe40003000000 */
[----:B------:R-:W-:Y:S01]  /*9530*/  FMNMX.FTZ R3, R46, R3, !PT ;  /* 0x000000032e037209 */ /* 0x000fe20007810000 */
[-CC-:B------:R-:W-:Y:S01]  /*9540*/  FFMA.FTZ R11, R24, R13.reuse, -R21.reuse ;  /* 0x0000000d180b7223 */ /* 0x180fe20000010815 */
[----:B------:R-:W-:Y:S01]  /*9550*/  FSEL R24, R51, -INF , P2 ;  /* 0xff80000033187808 */ /* 0x000fe20001000000 */
[--C-:B------:R-:W-:Y:S01]  /*9560*/  FFMA.FTZ R29, R14, R13, -R21.reuse ;  /* 0x0000000d0e1d7223 */ /* 0x100fe20000010815 */
[----:B------:R-:W-:Y:S01]  /*9570*/  FMNMX.FTZ R3, R10, R3, !PT ;  /* 0x000000030a037209 */ /* 0x000fe20007810000 */
[----:B------:R-:W-:Y:S01]  /*9580*/  MUFU.EX2 R152, R11 ;  /* 0x0000000b00987308 */ /* 0x000fe20000000800 */
[-CC-:B------:R-:W-:Y:S01]  /*9590*/  FFMA.FTZ R25, R25, R13.reuse, -R21.reuse ;  /* 0x0000000d19197223 */ /* 0x180fe20000010815 */
[--C-:B------:R-:W-:Y:S01]  /*95a0*/  FFMA.FTZ R28, R28, R13, -R21.reuse ;  /* 0x0000000d1c1c7223 */ /* 0x100fe20000010815 */
[----:B------:R-:W-:Y:S01]  /*95b0*/  FMNMX.FTZ R3, R50, R3, !PT ;  /* 0x0000000332037209 */ /* 0x000fe20007810000 */
[-CC-:B------:R-:W-:Y:S01]  /*95c0*/  FFMA.FTZ R32, R32, R13.reuse, -R21.reuse ;  /* 0x0000000d20207223 */ /* 0x180fe20000010815 */
[-CC-:B------:R-:W-:Y:S01]  /*95d0*/  FFMA.FTZ R60, R60, R13.reuse, -R21.reuse ;  /* 0x0000000d3c3c7223 */ /* 0x180fe20000010815 */
        /* <DEDUP_REMOVED lines=12> */
[-CC-:B------:R-:W-:Y:S01]  /*96a0*/  FFMA.FTZ R74, R74, R13.reuse, -R21.reuse ;  /* 0x0000000d4a4a7223 */ /* 0x180fe20000010815 */
[-CC-:B------:R-:W-:Y:S01]  /*96b0*/  FFMA.FTZ R52, R52, R13.reuse, -R21.reuse ;  /* 0x0000000d34347223 */ /* 0x180fe20000010815 */
[----:B------:R-:W1:Y:S01]  /*96c0*/  SHFL.BFLY PT, R14, R3, 0x2, 0x1f ;  /* 0x0c401f00030e7f89 */ /* 0x000e6200000e0000 */
[----:B------:R-:W-:-:S03]  /*96d0*/  FFMA.FTZ R21, R78, R13, -R21 ;  /* 0x0000000d4e157223 */ /* 0x000fc60000010815 */
[----:B------:R-:W2:Y:S08]  /*96e0*/  MUFU.EX2 R29, R29 ;  /* 0x0000001d001d7308 */ /* 0x000eb00000000800 */
[----:B------:R-:W-:Y:S08]  /*96f0*/  MUFU.EX2 R32, R32 ;  /* 0x0000002000207308 */ /* 0x000ff00000000800 */
[----:B------:R-:W3:Y:S01]  /*9700*/  MUFU.EX2 R31, R60 ;  /* 0x0000003c001f7308 */ /* 0x000ee20000000800 */
[----:B--2---:R-:W-:-:S02]  /*9710*/  F2FP.BF16.F32.PACK_AB R154, R29, R28 ;  /* 0x0000001c1d9a723e */ /* 0x004fc400000010ff */
[----:B-1----:R-:W-:-:S05]  /*9720*/  FMNMX.FTZ R11, R3, R14, !PT ;  /* 0x0000000e030b7209 */ /* 0x002fca0007810000 */
[----:B------:R-:W-:Y:S01]  /*9730*/  MUFU.EX2 R62, R62 ;  /* 0x0000003e003e7308 */ /* 0x000fe20000000800 */
[----:B------:R-:W1:Y:S07]  /*9740*/  SHFL.BFLY PT, R14, R11, 0x1, 0x1f ;  /* 0x0c201f000b0e7f89 */ /* 0x000e6e00000e0000 */
[----:B------:R-:W2:Y:S01]  /*9750*/  MUFU.EX2 R33, R64 ;  /* 0x0000004000217308 */ /* 0x000ea20000000800 */
[----:B---3--:R-:W-:-:S07]  /*9760*/  F2FP.BF16.F32.PACK_AB R156, R31, R32 ;  /* 0x000000201f9c723e */ /* 0x008fce00000010ff */
[----:B------:R-:W-:Y:S08]  /*9770*/  MUFU.EX2 R66, R66 ;  /* 0x0000004200427308 */ /* 0x000ff00000000800 */
[----:B------:R-:W3:Y:S01]  /*9780*/  MUFU.EX2 R35, R68 ;  /* 0x0000004400237308 */ /* 0x000ee20000000800 */
[----:B-1----:R-:W-:Y:S02]  /*9790*/  FMNMX.FTZ R14, R11, R14, !PT ;  /* 0x0000000e0b0e7209 */ /* 0x002fe40007810000 */
[----:B--2---:R-:W-:-:S02]  /*97a0*/  F2FP.BF16.F32.PACK_AB R158, R33, R62 ;  /* 0x0000003e219e723e */ /* 0x004fc400000010ff */
[C---:B------:R-:W-:Y:S01]  /*97b0*/  FSETP.NEU.FTZ.AND P1, PT, R14.reuse, -INF , PT ;  /* 0xff8000000e00780b */ /* 0x040fe20003f3d000 */
[-C--:B------:R-:W-:Y:S02]  /*97c0*/  FMUL.FTZ R3, R14, R13.reuse ;  /* 0x0000000d0e037220 */ /* 0x080fe40000410000 */
[----:B------:R-:W-:Y:S03]  /*97d0*/  MUFU.EX2 R70, R70 ;  /* 0x0000004600467308 */ /* 0x000fe60000000800 */
[----:B------:R-:W-:Y:S01]  /*97e0*/  FSEL R39, R3, RZ, P1 ;  /* 0x000000ff03277208 */ /* 0x000fe20000800000 */
[----:B------:R-:W-:Y:S01]  /*97f0*/  FADD.FTZ R3, R152, R25 ;  /* 0x0000001998037221 */ /* 0x000fe20000010000 */
[----:B------:R-:W-:Y:S02]  /*9800*/  ISETP.NE.AND P1, PT, R57, RZ, PT ;  /* 0x000000ff3900720c */ /* 0x000fe40003f25270 */
[----:B------:R-:W-:Y:S01]  /*9810*/  F2FP.BF16.F32.PACK_AB R152, R25, R152 ;  /* 0x000000981998723e */ /* 0x000fe200000010ff */
[-CC-:B------:R-:W-:Y:S01]  /*9820*/  FFMA.FTZ R26, R26, R13.reuse, -R39.reuse ;  /* 0x0000000d1a1a7223 */ /* 0x180fe20000010827 */
[-CC-:B------:R-:W-:Y:S01]  /*9830*/  FFMA.FTZ R27, R27, R13.reuse, -R39.reuse ;  /* 0x0000000d1b1b7223 */ /* 0x180fe20000010827 */
[-CC-:B------:R-:W-:Y:S01]  /*9840*/  FFMA.FTZ R30, R30, R13.reuse, -R39.reuse ;  /* 0x0000000d1e1e7223 */ /* 0x180fe20000010827 */
[-CC-:B------:R-:W-:Y:S01]  /*9850*/  FFMA.FTZ R20, R20, R13.reuse, -R39.reuse ;  /* 0x0000000d14147223 */ /* 0x180fe20000010827 */
[-CC-:B------:R-:W-:Y:S01]  /*9860*/  FFMA.FTZ R34, R34, R13.reuse, -R39.reuse ;  /* 0x0000000d22227223 */ /* 0x180fe20000010827 */
[-CC-:B------:R-:W-:Y:S01]  /*9870*/  FFMA.FTZ R36, R36, R13.reuse, -R39.reuse ;  /* 0x0000000d24247223 */ /* 0x180fe20000010827 */
        /* <DEDUP_REMOVED lines=8> */
[----:B------:R-:W1:Y:S01]  /*9900*/  MUFU.EX2 R27, R27 ;  /* 0x0000001b001b7308 */ /* 0x000e620000000800 */
[-CC-:B------:R-:W-:Y:S01]  /*9910*/  FFMA.FTZ R24, R24, R13.reuse, -R39.reuse ;  /* 0x0000000d18187223 */ /* 0x180fe20000010827 */
[-CC-:B------:R-:W-:Y:S01]  /*9920*/  FFMA.FTZ R54, R54, R13.reuse, -R39.reuse ;  /* 0x0000000d36367223 */ /* 0x180fe20000010827 */
[----:B------:R-:W-:Y:S01]  /*9930*/  FFMA.FTZ R39, R76, R13, -R39 ;  /* 0x0000000d4c277223 */ /* 0x000fe20000010827 */
[----:B---3--:R-:W-:-:S04]  /*9940*/  F2FP.BF16.F32.PACK_AB R160, R35, R66 ;  /* 0x0000004223a0723e */ /* 0x008fc800000010ff */
[----:B------:R-:W2:Y:S08]  /*9950*/  MUFU.EX2 R30, R30 ;  /* 0x0000001e001e7308 */ /* 0x000eb00000000800 */
[----:B------:R3:W0:Y:S01]  /*9960*/  MUFU.EX2 R155, R20 ;  /* 0x00000014009b7308 */ /* 0x0006220000000800 */
[----:B-1----:R-:W-:-:S07]  /*9970*/  F2FP.BF16.F32.PACK_AB R153, R27, R26 ;  /* 0x0000001a1b99723e */ /* 0x002fce00000010ff */
[----:B------:R-:W1:Y:S01]  /*9980*/  MUFU.EX2 R34, R34 ;  /* 0x0000002200227308 */ /* 0x000e620000000800 */
[----:B---3--:R-:W-:Y:S01]  /*9990*/  FADD.FTZ R20, R28, R3 ;  /* 0x000000031c147221 */ /* 0x008fe20000010000 */
[----:B------:R-:W-:-:S03]  /*99a0*/  FADD.FTZ R3, R26, R27 ;  /* 0x0000001b1a037221 */ /* 0x000fc60000010000 */
[----:B------:R-:W-:Y:S01]  /*99b0*/  FADD.FTZ R41, R29, R20 ;  /* 0x000000141d297221 */ /* 0x000fe20000010000 */
[----:B--2---:R-:W-:Y:S01]  /*99c0*/  FADD.FTZ R20, R30, R3 ;  /* 0x000000031e147221 */ /* 0x004fe20000010000 */
[----:B------:R-:W-:Y:S01]  /*99d0*/  @!P1 VIADD R3, R15, 0x28c40 ;  /* 0x00028c400f039836 */ /* 0x000fe20000000000 */
[----:B------:R2:W3:Y:S02]  /*99e0*/  MUFU.EX2 R157, R36 ;  /* 0x00000024009d7308 */ /* 0x0004e40000000800 */
[C---:B0-----:R-:W-:Y:S01]  /*99f0*/  FADD.FTZ R43, R155.reuse, R20 ;  /* 0x000000149b2b7221 */ /* 0x041fe20000010000 */
[----:B------:R-:W-:Y:S02]  /*9a00*/  F2FP.BF16.F32.PACK_AB R155, R155, R30 ;  /* 0x0000001e9b9b723e */ /* 0x000fe400000010ff */
[----:B------:R-:W-:-:S03]  /*9a10*/  @!P1 PRMT R3, RZ, 0x654, R3 ;  /* 0x00000654ff039816 */ /* 0x000fc60000000003 */
[----:B------:R-:W0:Y:S01]  /*9a20*/  MUFU.EX2 R38, R38 ;  /* 0x0000002600267308 */ /* 0x000e220000000800 */
[----:B--2---:R-:W-:Y:S01]  /*9a30*/  FADD.FTZ R36, R32, R41 ;  /* 0x0000002920247221 */ /* 0x004fe20000010000 */
[----:B------:R3:W-:Y:S01]  /*9a40*/  @!P1 SYNCS.ARRIVE.TRANS64.RED.A1T0 RZ, [R3+URZ], RZ ;  /* 0x000000ff03ff99a7 */ /* 0x0007e2000810043f */
[----:B------:R-:W-:Y:S02]  /*9a50*/  BAR.SYNC.DEFER_BLOCKING 0xf, 0x100 ;  /* 0x03c4000000007b1d */ /* 0x000fe40000010000 */
[----:B------:R-:W-:-:S04]  /*9a60*/  FADD.FTZ R45, R31, R36 ;  /* 0x000000241f2d7221 */ /* 0x000fc80000010000 */
[----:B------:R-:W2:Y:S01]  /*9a70*/  MUFU.EX2 R159, R40 ;  /* 0x00000028009f7308 */ /* 0x000ea20000000800 */
[----:B------:R-:W-:-:S07]  /*9a80*/  FADD.FTZ R20, R62, R45 ;  /* 0x0000002d3e147221 */ /* 0x000fce0000010000 */
[----:B------:R-:W4:Y:S08]  /*9a90*/  MUFU.EX2 R42, R42 ;  /* 0x0000002a002a7308 */ /* 0x000f300000000800 */
[----:B------:R1:W-:Y:S01]  /*9aa0*/  MUFU.EX2 R163, R10 ;  /* 0x0000000a00a37308 */ /* 0x0003e20000000800 */
[----:B------:R0:W-:Y:S07]  /*9ab0*/  STSM.16.M88.4 [R195+0x26800], R152 ;  /* 0x02680098c3007844 */ /* 0x0001ee0000000200 */
[----:B------:R-:W4:Y:S01]  /*9ac0*/  MUFU.EX2 R161, R44 ;  /* 0x0000002c00a17308 */ /* 0x000f220000000800 */
[----:B-1----:R-:W-:Y:S01]  /*9ad0*/  FADD.FTZ R10, R34, R43 ;  /* 0x0000002b220a7221 */ /* 0x002fe20000010000 */
[----:B------:R-:W-:-:S03]  /*9ae0*/  FADD.FTZ R43, R33, R20 ;  /* 0x00000014212b7221 */ /* 0x000fc60000010000 */
[C---:B---3--:R-:W-:Y:S01]  /*9af0*/  FADD.FTZ R3, R157.reuse, R10 ;  /* 0x0000000a9d037221 */ /* 0x048fe20000010000 */
[----:B------:R-:W-:Y:S01]  /*9b00*/  FADD.FTZ R20, R66, R43 ;  /* 0x0000002b42147221 */ /* 0x000fe20000010000 */
[----:B------:R-:W-:Y:S01]  /*9b10*/  F2FP.BF16.F32.PACK_AB R157, R157, R34 ;  /* 0x000000229d9d723e */ /* 0x000fe200000010ff */
[----:B------:R-:W1:Y:S01]  /*9b20*/  MUFU.EX2 R46, R46 ;  /* 0x0000002e002e7308 */ /* 0x000e620000000800 */
[----:B0-----:R-:W-:Y:S01]  /*9b30*/  FADD.FTZ R10, R38, R3 ;  /* 0x00000003260a7221 */ /* 0x001fe20000010000 */
[----:B------:R-:W-:-:S03]  /*9b40*/  FADD.FTZ R25, R35, R20 ;  /* 0x0000001423197221 */ /* 0x000fc60000010000 */
[C---:B--2---:R-:W-:Y:S01]  /*9b50*/  FADD.FTZ R3, R159.reuse, R10 ;  /* 0x0000000a9f037221 */ /* 0x044fe20000010000 */
[----:B------:R-:W-:Y:S01]  /*9b60*/  FADD.FTZ R20, R70, R25 ;  /* 0x0000001946147221 */ /* 0x000fe20000010000 */
[----:B------:R-:W-:Y:S01]  /*9b70*/  F2FP.BF16.F32.PACK_AB R159, R159, R38 ;  /* 0x000000269f9f723e */ /* 0x000fe200000010ff */
[----:B------:R-:W0:Y:S01]  /*9b80*/  MUFU.EX2 R37, R72 ;  /* 0x0000004800257308 */ /* 0x000e220000000800 */
[----:B----4-:R-:W-:-:S03]  /*9b90*/  FADD.FTZ R10, R42, R3 ;  /* 0x000000032a0a7221 */ /* 0x010fc60000010000 */
[----:B------:R2:W-:Y:S01]  /*9ba0*/  STSM.16.M88.4 [R196], R156 ;  /* 0x0000009cc4007844 */ /* 0x0005e20000000200 */
[C---:B------:R-:W-:Y:S01]  /*9bb0*/  FADD.FTZ R3, R161.reuse, R10 ;  /* 0x0000000aa1037221 */ /* 0x040fe20000010000 */
[----:B------:R-:W-:Y:S02]  /*9bc0*/  F2FP.BF16.F32.PACK_AB R161, R161, R42 ;  /* 0x0000002aa1a1723e */ /* 0x000fe400000010ff */
[----:B------:R-:W-:Y:S01]  /*9bd0*/  MUFU.EX2 R48, R48 ;  /* 0x0000003000307308 */ /* 0x000fe20000000800 */
[----:B-1----:R-:W-:-:S04]  /*9be0*/  FADD.FTZ R10, R46, R3 ;  /* 0x000000032e0a7221 */ /* 0x002fc80000010000 */
[C---:B------:R-:W-:Y:S01]  /*9bf0*/  FADD.FTZ R3, R163.reuse, R10 ;  /* 0x0000000aa3037221 */ /* 0x040fe20000010000 */
[----:B------:R-:W-:Y:S02]  /*9c00*/  F2FP.BF16.F32.PACK_AB R163, R163, R46 ;  /* 0x0000002ea3a3723e */ /* 0x000fe400000010ff */
[----:B------:R-:W1:Y:S01]  /*9c10*/  MUFU.EX2 R11, R74 ;  /* 0x0000004a000b7308 */ /* 0x000e620000000800 */
[C---:B0-----:R-:W-:Y:S01]  /*9c20*/  FADD.FTZ R25, R37.reuse, R20 ;  /* 0x0000001425197221 */ /* 0x041fe20000010000 */
[----:B------:R-:W-:-:S05]  /*9c30*/  F2FP.BF16.F32.PACK_AB R162, R37, R70 ;  /* 0x0000004625a2723e */ /* 0x000fca00000010ff */
[----:B------:R2:W-:Y:S01]  /*9c40*/  STSM.16.M88.4 [R198], R160 ;  /* 0x000000a0c6007844 */ /* 0x0005e20000000200 */
[----:B------:R-:W-:Y:S08]  /*9c50*/  MUFU.EX2 R50, R50 ;  /* 0x0000003200327308 */ /* 0x000ff00000000800 */
[----:B------:R-:W0:Y:S01]  /*9c60*/  MUFU.EX2 R41, R24 ;  /* 0x0000001800297308 */ /* 0x000e220000000800 */
[----:B-1----:R-:W-:Y:S01]  /*9c70*/  F2FP.BF16.F32.PACK_AB R164, R11, R48 ;  /* 0x000000300ba4723e */ /* 0x002fe200000010ff */
[----:B------:R-:W-:-:S04]  /*9c80*/  FADD.FTZ R48, R48, R25 ;  /* 0x0000001930307221 */ /* 0x000fc80000010000 */
[----:B------:R-:W-:Y:S02]  /*9c90*/  FADD.FTZ R11, R11, R48 ;  /* 0x000000300b0b7221 */ /* 0x000fe40000010000 */
[----:B------:R-:W-:Y:S08]  /*9ca0*/  MUFU.EX2 R52, R52 ;  /* 0x0000003400347308 */ /* 0x000ff00000000800 */
[----:B------:R-:W1:Y:S01]  /*9cb0*/  MUFU.EX2 R21, R21 ;  /* 0x0000001500157308 */ /* 0x000e620000000800 */
[----:B0-----:R-:W-:Y:S01]  /*9cc0*/  F2FP.BF16.F32.PACK_AB R165, R41, R50 ;  /* 0x0000003229a5723e */ /* 0x001fe200000010ff */
[----:B------:R-:W-:-:S04]  /*9cd0*/  FADD.FTZ R50, R50, R3 ;  /* 0x0000000332327221 */ /* 0x000fc80000010000 */
[----:B------:R-:W-:Y:S02]  /*9ce0*/  FADD.FTZ R41, R41, R50 ;  /* 0x0000003229297221 */ /* 0x000fe40000010000 */
[----:B------:R-:W0:Y:S08]  /*9cf0*/  MUFU.EX2 R54, R54 ;  /* 0x0000003600367308 */ /* 0x000e300000000800 */
[----:B------:R-:W3:Y:S01]  /*9d00*/  MUFU.EX2 R39, R39 ;  /* 0x0000002700277308 */ /* 0x000ee20000000800 */
[----:B-1----:R-:W-:Y:S01]  /*9d10*/  F2FP.BF16.F32.PACK_AB R166, R21, R52 ;  /* 0x0000003415a6723e */ /* 0x002fe200000010ff */
[----:B------:R-:W-:-:S04]  /*9d20*/  FADD.FTZ R52, R52, R11 ;  /* 0x0000000b34347221 */ /* 0x000fc80000010000 */
[----:B------:R-:W-:Y:S01]  /*9d30*/  FADD.FTZ R3, R21, R52 ;  /* 0x0000003415037221 */ /* 0x000fe20000010000 */
[----:B0-----:R-:W-:Y:S01]  /*9d40*/  FADD.FTZ R10, R54, R41 ;  /* 0x00000029360a7221 */ /* 0x001fe20000010000 */
[----:B---3--:R-:W-:-:S03]  /*9d50*/  F2FP.BF16.F32.PACK_AB R167, R39, R54 ;  /* 0x0000003627a7723e */ /* 0x008fc600000010ff */
[----:B------:R-:W-:Y:S02]  /*9d60*/  FADD.FTZ R10, R39, R10 ;  /* 0x0000000a270a7221 */ /* 0x000fe40000010000 */
[----:B------:R2:W-:Y:S01]  /*9d70*/  STSM.16.M88.4 [R197], R164 ;  /* 0x000000a4c5007844 */ /* 0x0005e20000000200 */
[----:B------:R-:W-:Y:S05]  /*9d80*/  @!P0 BRA `(.L_x_734) ;  /* 0x0000000000048947 */ /* 0x000fea0003800000 */
[----:B------:R-:W-:Y:S01]  /*9d90*/  BPT.TRAP 0x1 ;  /* 0x000000040000795c */ /* 0x000fe20000300000 */
.L_x_734:
[----:B------:R0:W1:Y:S01]  /*9da0*/  SYNCS.PHASECHK.TRANS64.TRYWAIT P2, [R15+URZ+0x28c50], R58 ;  /* 0x028c503a0f0075a7 */ /* 0x000062000804017f */
[----:B------:R-:W-:Y:S05]  /*9db0*/  @!P0 BRA `(.L_x_735) ;  /* 0x0000000000048947 */ /* 0x000fea0003800000 */
[----:B------:R-:W-:Y:S01]  /*9dc0*/  BPT.TRAP 0x1 ;  /* 0x000000040000795c */ /* 0x000fe20000300000 */
.L_x_735:
[----:B------:R-:W-:Y:S01]  /*9dd0*/  LOP3.LUT R11, R56, 0x2000000, RZ, 0xfc, !PT ;  /* 0x02000000380b7812 */ /* 0x000fe200078efcff */
[----:B------:R-:W-:Y:S01]  /*9de0*/  ULDC UR37, c[0x0][0x9d8] ;  /* 0x0002760000257ab9 */ /* 0x000fe20000000800 */
[----:B------:R-:W-:Y:S01]  /*9df0*/  ULDC UR36, c[0x0][0x988] ;  /* 0x0002620000247ab9 */ /* 0x000fe20000000800 */
[----:B------:R-:W-:Y:S01]  /*9e00*/  BSSY B0, `(.L_x_736) ;  /* 0x0000006000007945 */ /* 0x000fe20003800000 */
[----:B------:R-:W-:Y:S02]  /*9e10*/  IMAD.MOV.U32 R21, RZ, RZ, 0x40000040 ;  /* 0x40000040ff157424 */ /* 0x000fe400078e00ff */
[----:B------:R-:W-:Y:S01]  /*9e20*/  IMAD R20, R18, 0x1000, R11 ;  /* 0x0000100012147824 */ /* 0x000fe200078e020b */
[----:B-1----:R-:W-:Y:S06]  /*9e30*/  @P2 BRA `(.L_x_737) ;  /* 0x0000000000082947 */ /* 0x002fec0003800000 */
[----:B------:R-:W1:Y:S02]  /*9e40*/  SYNCS.PHASECHK.TRANS64.TRYWAIT P2, [R15+URZ+0x28c50], R58 ;  /* 0x028c503a0f0075a7 */ /* 0x000e64000804017f */
[----:B-1----:R-:W-:Y:S05]  /*9e50*/  @!P2 BRA `(.L_x_738) ;  /* 0x000000e80084a947 */ /* 0x002fea0003800000 */
.L_x_737:
[----:B------:R-:W-:Y:S05]  /*9e60*/  BSYNC B0 ;  /* 0x0000000000007941 */ /* 0x000fea0003800000 */
.L_x_736:
[----:B------:R-:W-:Y:S01]  /*9e70*/  R2UR UR6, R20 ;  /* 0x00000000140672ca */ /* 0x000fe200000e0000 */
[----:B01----:R-:W-:Y:S01]  /*9e80*/  WARPGROUP.ARRIVE ;  /* 0x00000000000079c5 */ /* 0x003fe20000000000 */
[----:B------:R-:W-:Y:S01]  /*9e90*/  R2UR UR7, R21 ;  /* 0x00000000150772ca */ /* 0x000fe200000e0000 */
[----:B------:R-:W-:Y:S01]  /*9ea0*/  IMAD.MOV.U32 R21, RZ, RZ, 0x40000040 ;  /* 0x40000040ff157424 */ /* 0x000fe200078e00ff */
[----:B------:R-:W-:Y:S01]  /*9eb0*/  ISETP.GE.AND P2, PT, R168, 0x41, PT ;  /* 0x00000041a800780c */ /* 0x000fe20003f46270 */
[----:B------:R-:W-:Y:S01]  /*9ec0*/  @!P1 VIADD R15, R15, 0x28c60 ;  /* 0x00028c600f0f9836 */ /* 0x000fe20000000000 */
[----:B------:R-:W-:Y:S04]  /*9ed0*/  BSSY B0, `(.L_x_739) ;  /* 0x0000209000007945 */ /* 0x000fe80003800000 */
[----:B------:R-:W-:-:S05]  /*9ee0*/  @!P1 PRMT R15, RZ, 0x654, R15 ;  /* 0x00000654ff0f9816 */ /* 0x000fca000000000f */
[----:B------:R-:W-:Y:S03]  /*9ef0*/  HGMMA.64x256x16.F32.BF16 R24, R152, gdesc[UR4].tnspB, RZ, !UPT, gsb0 ;  /* 0x43e0000498187df0 */ /* 0x000fe6000c0018ff */
[----:B------:R-:W-:Y:S02]  /*9f00*/  WARPGROUP.DEPBAR.LE gsb0, 0x0 ;  /* 0x00008000000079c5 */ /* 0x000fe40000010000 */
[----:B------:R-:W-:Y:S01]  /*9f10*/  VIADD R152, R20, 0x80 ;  /* 0x0000008014987836 */ /* 0x000fe20000000000 */
[----:B------:R-:W-:Y:S01]  /*9f20*/  WARPGROUP.ARRIVE ;  /* 0x00000000000079c5 */ /* 0x000fe20000000000 */
[----:B------:R-:W-:-:S03]  /*9f30*/  IMAD.MOV.U32 R153, RZ, RZ, 0x40000040 ;  /* 0x40000040ff997424 */ /* 0x000fc600078e00ff */
[----:B------:R-:W-:Y:S01]  /*9f40*/  R2UR UR6, R152 ;  /* 0x00000000980672ca */ /* 0x000fe200000e0000 */
[C---:B------:R-:W-:Y:S01]  /*9f50*/  VIADD R152, R20.reuse, 0x100 ;  /* 0x0000010014987836 */ /* 0x040fe20000000000 */
[----:B------:R-:W-:Y:S01]  /*9f60*/  R2UR UR7, R153 ;  /* 0x00000000990772ca */ /* 0x000fe200000e0000 */
[----:B------:R-:W-:Y:S02]  /*9f70*/  IMAD.MOV.U32 R153, RZ, RZ, 0x40000040 ;  /* 0x40000040ff997424 */ /* 0x000fe400078e00ff */
[----:B------:R-:W-:-:S13]  /*9f80*/  VIADD R20, R20, 0x180 ;  /* 0x0000018014147836 */ /* 0x000fda0000000000 */
[----:B------:R-:W-:Y:S01]  /*9f90*/  HGMMA.64x256x16.F32.BF16 R24, R156, gdesc[UR4].tnspB, R24, gsb0 ;  /* 0x43e000049c187df0 */ /* 0x000fe20008001818 */
[----:B------:R-:W-:Y:S02]  /*9fa0*/  R2UR UR6, R152 ;  /* 0x00000000980672ca */ /* 0x000fe400000e0000 */
[----:B------:R-:W-:Y:S01]  /*9fb0*/  R2UR UR7, R153 ;  /* 0x00000000990772ca */ /* 0x000fe200000e0000 */
[----:B------:R-:W-:Y:S02]  /*9fc0*/  WARPGROUP.DEPBAR.LE gsb0, 0x0 ;  /* 0x00008000000079c5 */ /* 0x000fe40000010000 */
[----:B------:R-:W-:-:S15]  /*9fd0*/  WARPGROUP.ARRIVE ;  /* 0x00000000000079c5 */ /* 0x000fde0000000000 */
[----:B------:R-:W-:-:S07]  /*9fe0*/  NOP ;  /* 0x0000000000007918 */ /* 0x000fce0000000000 */
[----:B------:R-:W-:Y:S01]  /*9ff0*/  HGMMA.64x256x16.F32.BF16 R24, R160, gdesc[UR4].tnspB, R24, gsb0 ;  /* 0x43e00004a0187df0 */ /* 0x000fe20008001818 */
[----:B------:R-:W-:Y:S02]  /*a000*/  R2UR UR6, R20 ;  /* 0x00000000140672ca */ /* 0x000fe400000e0000 */
[----:B------:R-:W-:Y:S01]  /*a010*/  R2UR UR7, R21 ;  /* 0x00000000150772ca */ /* 0x000fe200000e0000 */
[----:B------:R-:W-:Y:S02]  /*a020*/  WARPGROUP.DEPBAR.LE gsb0, 0x0 ;  /* 0x00008000000079c5 */ /* 0x000fe40000010000 */
[----:B------:R-:W-:-:S15]  /*a030*/  WARPGROUP.ARRIVE ;  /* 0x00000000000079c5 */ /* 0x000fde0000000000 */
[----:B------:R-:W-:-:S07]  /*a040*/  NOP ;  /* 0x0000000000007918 */ /* 0x000fce0000000000 */
        /* <DEDUP_REMOVED lines=10> */
[----:B------:R0:W-:Y:S01]  /*a0f0*/  @!P1 SYNCS.ARRIVE.TRANS64.RED.A1T0 RZ, [R15+URZ], RZ ;  /* 0x000000ff0fff99a7 */ /* 0x0001e2000810043f */
[----:B------:R-:W-:Y:S05]  /*a100*/  @!P2 BRA `(.L_x_740) ;  /* 0x0000001c0094a947 */ /* 0x000fea0003800000 */
[----:B0-----:R-:W-:Y:S02]  /*a110*/  VIADD R15, R181, 0xfffffffe ;  /* 0xfffffffeb50f7836 */ /* 0x001fe40000000000 */
[----:B------:R-:W-:Y:S02]  /*a120*/  IMAD.MOV.U32 R21, RZ, RZ, R14 ;  /* 0x000000ffff157224 */ /* 0x000fe400078e000e */
[----:B------:R-:W-:Y:S02]  /*a130*/  IMAD.MOV.U32 R225, RZ, RZ, R12 ;  /* 0x000000ffffe17224 */ /* 0x000fe400078e000c */
[----:B------:R-:W-:-:S07]  /*a140*/  IMAD.MOV.U32 R224, RZ, RZ, R18 ;  /* 0x000000ffffe07224 */ /* 0x000fce00078e0012 */
.L_x_751:
[----:B------:R-:W-:Y:S01]  /*a150*/  VIADD R18, R224, 0x1 ;  /* 0x00000001e0127836 */ /* 0x000fe20000000000 */
[C---:B------:R-:W-:Y:S01]  /*a160*/  ISETP.GT.AND P2, PT, R15.reuse, RZ, PT ;  /* 0x000000ff0f00720c */ /* 0x040fe20003f44270 */
[----:B------:R-:W-:-:S03]  /*a170*/  VIADD R15, R15, 0xffffffff ;  /* 0xffffffff0f0f7836 */ /* 0x000fc60000000000 */
[----:B------:R-:W-:-:S04]  /*a180*/  ISETP.NE.AND P3, PT, R18, 0x2, PT ;  /* 0x000000021200780c */ /* 0x000fc80003f65270 */
[----:B------:R-:W-:Y:S02]  /*a190*/  SEL R12, RZ, 0x1, P3 ;  /* 0x00000001ff0c7807 */ /* 0x000fe40001800000 */
[----:B------:R-:W-:Y:S02]  /*a1a0*/  SEL R18, R18, RZ, P3 ;  /* 0x000000ff12127207 */ /* 0x000fe40001800000 */
[----:B------:R-:W-:Y:S01]  /*a1b0*/  LOP3.LUT R23, R23, R12, RZ, 0x3c, !PT ;  /* 0x0000000c17177212 */ /* 0x000fe200078e3cff */
[----:B-1----:R-:W-:Y:S06]  /*a1c0*/  @!P0 BRA `(.L_x_741) ;  /* 0x0000000000048947 */ /* 0x002fec0003800000 */
[----:B------:R-:W-:Y:S01]  /*a1d0*/  BPT.TRAP 0x1 ;  /* 0x000000040000795c */ /* 0x000fe20000300000 */
.L_x_741:
[----:B------:R-:W-:Y:S01]  /*a1e0*/  IMAD R216, R18, 0x8, R2 ;  /* 0x0000000812d87824 */ /* 0x000fe200078e0202 */
[----:B------:R-:W-:-:S04]  /*a1f0*/  SHF.L.U32 R20, R23, 0x1f, RZ ;  /* 0x0000001f17147819 */ /* 0x000fc800000006ff */
[----:B------:R0:W1:Y:S01]  /*a200*/  SYNCS.PHASECHK.TRANS64.TRYWAIT P3, [R216+URZ+0x28c30], R20 ;  /* 0x028c3014d80075a7 */ /* 0x000062000806017f */
[----:B------:R-:W-:Y:S05]  /*a210*/  @!P0 BRA `(.L_x_742) ;  /* 0x0000000000048947 */ /* 0x000fea0003800000 */
[----:B------:R-:W-:Y:S01]  /*a220*/  BPT.TRAP 0x1 ;  /* 0x000000040000795c */ /* 0x000fe20000300000 */
.L_x_742:
[----:B------:R-:W-:Y:S01]  /*a230*/  VIADD R12, R2, 0x20400 ;  /* 0x00020400020c7836 */ /* 0x000fe20000000000 */
[----:B------:R-:W-:Y:S01]  /*a240*/  BSSY B1, `(.L_x_743) ;  /* 0x0000009000017945 */ /* 0x000fe20003800000 */
[----:B------:R-:W-:Y:S02]  /*a250*/  IMAD R154, R18, 0x200, R0 ;  /* 0x00000200129a7824 */ /* 0x000fe400078e0200 */
[----:B------:R-:W-:Y:S01]  /*a260*/  IMAD.MOV.U32 R155, RZ, RZ, 0x40000040 ;  /* 0x40000040ff9b7424 */ /* 0x000fe200078e00ff */
[----:B------:R-:W-:-:S04]  /*a270*/  SHF.R.U32.HI R12, RZ, 0x4, R12 ;  /* 0x00000004ff0c7819 */ /* 0x000fc8000001160c */
[----:B------:R-:W-:-:S04]  /*a280*/  LOP3.LUT R12, R12, 0x3fff, RZ, 0xc0, !PT ;  /* 0x00003fff0c0c7812 */ /* 0x000fc800078ec0ff */
[----:B------:R-:W-:Y:S01]  /*a290*/  LOP3.LUT R12, R12, 0x10000, RZ, 0xfc, !PT ;  /* 0x000100000c0c7812 */ /* 0x000fe200078efcff */
[----:B-1----:R-:W-:Y:S06]  /*a2a0*/  @P3 BRA `(.L_x_744) ;  /* 0x0000000000083947 */ /* 0x002fec0003800000 */
[----:B------:R-:W1:Y:S02]  /*a2b0*/  SYNCS.PHASECHK.TRANS64.TRYWAIT P3, [R216+URZ+0x28c30], R20 ;  /* 0x028c3014d80075a7 */ /* 0x000e64000806017f */
[----:B-1----:R-:W-:Y:S05]  /*a2c0*/  @!P3 BRA `(.L_x_745) ;  /* 0x000000e4007cb947 */ /* 0x002fea0003800000 */
.L_x_744:
[----:B------:R-:W-:Y:S05]  /*a2d0*/  BSYNC B1 ;  /* 0x0000000000017941 */ /* 0x000fea0003800000 */
.L_x_743:
[----:B------:R-:W-:Y:S01]  /*a2e0*/  IMAD.MOV.U32 R13, RZ, RZ, 0x40000040 ;  /* 0x40000040ff0d7424 */ /* 0x000fe200078e00ff */
[----:B------:R-:W-:Y:S01]  /*a2f0*/  R2UR UR4, R12 ;  /* 0x000000000c0472ca */ /* 0x000fe200000e0000 */
[C---:B------:R-:W-:Y:S01]  /*a300*/  VIADD R152, R154.reuse, 0x2 ;  /* 0x000000029a987836 */ /* 0x040fe20000000000 */
[C---:B------:R-:W-:Y:S01]  /*a310*/  R2UR UR6, R154.reuse ;  /* 0x000000009a0672ca */ /* 0x040fe200000e0000 */
[C---:B------:R-:W-:Y:S01]  /*a320*/  VIADD R12, R154.reuse, 0x4 ;  /* 0x000000049a0c7836 */ /* 0x040fe20000000000 */
[----:B------:R-:W-:Y:S01]  /*a330*/  R2UR UR7, R155 ;  /* 0x000000009b0772ca */ /* 0x000fe200000e0000 */
[----:B------:R-:W-:Y:S01]  /*a340*/  VIADD R154, R154, 0x6 ;  /* 0x000000069a9a7836 */ /* 0x000fe20000000000 */
[----:B------:R-:W-:Y:S01]  /*a350*/  R2UR UR5, R13 ;  /* 0x000000000d0572ca */ /* 0x000fe200000e0000 */
[----:B------:R-:W-:Y:S01]  /*a360*/  IMAD.MOV.U32 R153, RZ, RZ, 0x40000040 ;  /* 0x40000040ff997424 */ /* 0x000fe200078e00ff */
[----:B------:R-:W-:Y:S01]  /*a370*/  R2UR UR10, R152 ;  /* 0x00000000980a72ca */ /* 0x000fe200000e0000 */
[----:B------:R-:W-:Y:S01]  /*a380*/  IMAD.MOV.U32 R155, RZ, RZ, 0x40000040 ;  /* 0x40000040ff9b7424 */ /* 0x000fe200078e00ff */
[----:B------:R-:W-:-:S02]  /*a390*/  R2UR UR18, R154 ;  /* 0x000000009a1272ca */ /* 0x000fc400000e0000 */
[----:B------:R-:W-:Y:S02]  /*a3a0*/  R2UR UR11, R153 ;  /* 0x00000000990b72ca */ /* 0x000fe400000e0000 */
[----:B------:R-:W-:Y:S02]  /*a3b0*/  R2UR UR19, R155 ;  /* 0x000000009b1372ca */ /* 0x000fe400000e0000 */
[----:B--2---:R-:W-:Y:S01]  /*a3c0*/  WARPGROUP.ARRIVE ;  /* 0x00000000000079c5 */ /* 0x004fe20000000000 */
[----:B------:R-:W-:Y:S02]  /*a3d0*/  R2UR UR8, R8 ;  /* 0x00000000080872ca */ /* 0x000fe400000e0000 */
[----:B------:R-:W-:Y:S02]  /*a3e0*/  R2UR UR9, R9 ;  /* 0x00000000090972ca */ /* 0x000fe400000e0000 */
[----:B------:R-:W-:Y:S01]  /*a3f0*/  R2UR UR14, R12 ;  /* 0x000000000c0e72ca */ /* 0x000fe200000e0000 */
[----:B------:R-:W-:Y:S01]  /*a400*/  HGMMA.64x64x16.F32.BF16 R152, gdesc[UR4], RZ, !UPT, gsb0 ;  /* 0x00e00000049879f0 */ /* 0x000fe2000c0018ff */
[----:B------:R-:W-:-:S02]  /*a410*/  R2UR UR15, R13 ;  /* 0x000000000d0f72ca */ /* 0x000fc400000e0000 */
[----:B------:R-:W-:Y:S02]  /*a420*/  R2UR UR12, R6 ;  /* 0x00000000060c72ca */ /* 0x000fe400000e0000 */
[----:B------:R-:W-:Y:S02]  /*a430*/  R2UR UR13, R7 ;  /* 0x00000000070d72ca */ /* 0x000fe400000e0000 */
[----:B------:R-:W-:Y:S02]  /*a440*/  R2UR UR16, R4 ;  /* 0x00000000041072ca */ /* 0x000fe400000e0000 */
[----:B------:R-:W-:Y:S01]  /*a450*/  R2UR UR17, R5 ;  /* 0x00000000051172ca */ /* 0x000fe200000e0000 */
        /* <DEDUP_REMOVED lines=41> */
[----:B---3--:R-:W-:Y:S01]  /*a6f0*/  FMNMX.FTZ R12, R152, R13, !PT ;  /* 0x0000000d980c7209 */ /* 0x008fe20007810000 */
[----:B------:R-:W-:Y:S01]  /*a700*/  FMUL.FTZ R174, R174, UR37 ;  /* 0x00000025aeae7c20 */ /* 0x000fe20008410000 */
[----:B------:R-:W-:Y:S01]  /*a710*/  FMUL.FTZ R175, R175, UR37 ;  /* 0x00000025afaf7c20 */ /* 0x000fe20008410000 */
[----:B------:R-:W-:Y:S01]  /*a720*/  FMUL.FTZ R178, R178, UR37 ;  /* 0x00000025b2b27c20 */ /* 0x000fe20008410000 */
[----:B------:R-:W-:Y:S01]  /*a730*/  FMUL.FTZ R179, R179, UR37 ;  /* 0x00000025b3b37c20 */ /* 0x000fe20008410000 */
[----:B------:R-:W-:Y:S01]  /*a740*/  FMUL.FTZ R182, R182, UR37 ;  /* 0x00000025b6b67c20 */ /* 0x000fe20008410000 */
[----:B------:R-:W-:Y:S01]  /*a750*/  FMUL.FTZ R183, R183, UR37 ;  /* 0x00000025b7b77c20 */ /* 0x000fe20008410000 */
[----:B------:R-:W3:Y:S01]  /*a760*/  MUFU.TANH R157, R157 ;  /* 0x0000009d009d7308 */ /* 0x000ee20000002400 */
[----:B----4-:R-:W-:-:S07]  /*a770*/  FMNMX.FTZ R12, R153, R12, !PT ;  /* 0x0000000c990c7209 */ /* 0x010fce0007810000 */
[----:B------:R-:W4:Y:S01]  /*a780*/  MUFU.TANH R160, R160 ;  /* 0x000000a000a07308 */ /* 0x000f220000002400 */
[----:B--2---:R-:W-:-:S07]  /*a790*/  FMNMX.FTZ R12, R156, R12, !PT ;  /* 0x0000000c9c0c7209 */ /* 0x004fce0007810000 */
[----:B------:R-:W2:Y:S01]  /*a7a0*/  MUFU.TANH R161, R161 ;  /* 0x000000a100a17308 */ /* 0x000ea20000002400 */
[----:B---3--:R-:W-:-:S07]  /*a7b0*/  FMNMX.FTZ R12, R157, R12, !PT ;  /* 0x0000000c9d0c7209 */ /* 0x008fce0007810000 */
        /* <DEDUP_REMOVED lines=18> */
[----:B------:R-:W-:Y:S01]  /*a8e0*/  MUFU.TANH R154, R154 ;  /* 0x0000009a009a7308 */ /* 0x000fe20000002400 */
[----:B----4-:R-:W-:-:S07]  /*a8f0*/  FMNMX.FTZ R13, R177, R12, !PT ;  /* 0x0000000cb10d7209 */ /* 0x010fce0007810000 */
[----:B------:R-:W-:Y:S01]  /*a900*/  MUFU.TANH R155, R155 ;  /* 0x0000009b009b7308 */ /* 0x000fe20000002400 */
[----:B--2---:R-:W-:-:S05]  /*a910*/  FMNMX.FTZ R12, R180, R13, !PT ;  /* 0x0000000db40c7209 */ /* 0x004fca0007810000 */
[----:B------:R-:W2:Y:S02]  /*a920*/  SHFL.BFLY PT, R13, R12, 0x2, 0x1f ;  /* 0x0c401f000c0d7f89 */ /* 0x000ea400000e0000 */
[----:B------:R-:W-:Y:S08]  /*a930*/  MUFU.TANH R158, R158 ;  /* 0x0000009e009e7308 */ /* 0x000ff00000002400 */
[----:B------:R-:W-:Y:S08]  /*a940*/  MUFU.TANH R159, R159 ;  /* 0x0000009f009f7308 */ /* 0x000ff00000002400 */
[----:B------:R-:W-:Y:S01]  /*a950*/  MUFU.TANH R162, R162 ;  /* 0x000000a200a27308 */ /* 0x000fe20000002400 */
[----:B--2---:R-:W-:-:S07]  /*a960*/  FMNMX.FTZ R12, R12, R13, !PT ;  /* 0x0000000d0c0c7209 */ /* 0x004fce0007810000 */
[----:B------:R-:W-:Y:S01]  /*a970*/  MUFU.TANH R163, R163 ;  /* 0x000000a300a37308 */ /* 0x000fe20000002400 */
[----:B------:R-:W2:Y:S07]  /*a980*/  SHFL.BFLY PT, R13, R12, 0x1, 0x1f ;  /* 0x0c201f000c0d7f89 */ /* 0x000eae00000e0000 */
[----:B------:R-:W-:Y:S08]  /*a990*/  MUFU.TANH R166, R166 ;  /* 0x000000a600a67308 */ /* 0x000ff00000002400 */
[----:B------:R-:W-:Y:S08]  /*a9a0*/  MUFU.TANH R167, R167 ;  /* 0x000000a700a77308 */ /* 0x000ff00000002400 */
[----:B------:R-:W-:Y:S01]  /*a9b0*/  MUFU.TANH R170, R170 ;  /* 0x000000aa00aa7308 */ /* 0x000fe20000002400 */
[----:B--2---:R-:W-:Y:S01]  /*a9c0*/  FMNMX.FTZ R12, R12, R13, !PT ;  /* 0x0000000d0c0c7209 */ /* 0x004fe20007810000 */
[----:B------:R-:W-:-:S04]  /*a9d0*/  IMAD.U32 R13, RZ, RZ, UR36 ;  /* 0x00000024ff0d7e24 */ /* 0x000fc8000f8e00ff */
[C---:B------:R-:W-:Y:S01]  /*a9e0*/  FADD.FTZ R225, -R12.reuse, R225 ;  /* 0x000000e10ce17221 */ /* 0x040fe20000010100 */
[-C--:B------:R-:W-:Y:S01]  /*a9f0*/  FMUL.FTZ R181, R12, R13.reuse ;  /* 0x0000000d0cb57220 */ /* 0x080fe20000410000 */
[----:B------:R-:W-:Y:S02]  /*aa00*/  MUFU.TANH R171, R171 ;  /* 0x000000ab00ab7308 */ /* 0x000fe40000002400 */
[-C--:B------:R-:W-:Y:S01]  /*aa10*/  FMUL.FTZ R225, R225, R13.reuse ;  /* 0x0000000de1e17220 */ /* 0x080fe20000410000 */
[-CC-:B------:R-:W-:Y:S01]  /*aa20*/  FFMA.FTZ R14, R14, R13.reuse, -R181.reuse ;  /* 0x0000000d0e0e7223 */ /* 0x180fe200000108b5 */
[-CC-:B------:R-:W-:Y:S01]  /*aa30*/  FFMA.FTZ R152, R152, R13.reuse, -R181.reuse ;  /* 0x0000000d98987223 */ /* 0x180fe200000108b5 */
[-CC-:B------:R-:W-:Y:S01]  /*aa40*/  FFMA.FTZ R153, R153, R13.reuse, -R181.reuse ;  /* 0x0000000d99997223 */ /* 0x180fe200000108b5 */
[-CC-:B------:R-:W-:Y:S01]  /*aa50*/  FFMA.FTZ R156, R156, R13.reuse, -R181.reuse ;  /* 0x0000000d9c9c7223 */ /* 0x180fe200000108b5 */
[-CC-:B------:R-:W-:Y:S01]  /*aa60*/  FFMA.FTZ R157, R157, R13.reuse, -R181.reuse ;  /* 0x0000000d9d9d7223 */ /* 0x180fe200000108b5 */
[----:B------:R-:W2:Y:S01]  /*aa70*/  MUFU.EX2 R225, R225 ;  /* 0x000000e100e17308 */ /* 0x000ea20000000800 */
[-CC-:B------:R-:W-:Y:S01]  /*aa80*/  FFMA.FTZ R160, R160, R13.reuse, -R181.reuse ;  /* 0x0000000da0a07223 */ /* 0x180fe200000108b5 */
[-CC-:B------:R-:W-:Y:S01]  /*aa90*/  FFMA.FTZ R161, R161, R13.reuse, -R181.reuse ;  /* 0x0000000da1a17223 */ /* 0x180fe200000108b5 */
[-CC-:B------:R-:W-:Y:S01]  /*aaa0*/  FFMA.FTZ R164, R164, R13.reuse, -R181.reuse ;  /* 0x0000000da4a47223 */ /* 0x180fe200000108b5 */
[-CC-:B------:R-:W-:Y:S01]  /*aab0*/  FFMA.FTZ R165, R165, R13.reuse, -R181.reuse ;  /* 0x0000000da5a57223 */ /* 0x180fe200000108b5 */
[-CC-:B------:R-:W-:Y:S01]  /*aac0*/  FFMA.FTZ R168, R168, R13.reuse, -R181.reuse ;  /* 0x0000000da8a87223 */ /* 0x180fe200000108b5 */
[-CC-:B------:R-:W-:Y:S01]  /*aad0*/  FFMA.FTZ R169, R169, R13.reuse, -R181.reuse ;  /* 0x0000000da9a97223 */ /* 0x180fe200000108b5 */
[-CC-:B------:R-:W-:Y:S01]  /*aae0*/  FFMA.FTZ R172, R172, R13.reuse, -R181.reuse ;  /* 0x0000000dacac7223 */ /* 0x180fe200000108b5 */
[----:B------:R-:W3:Y:S01]  /*aaf0*/  MUFU.EX2 R14, R14 ;  /* 0x0000000e000e7308 */ /* 0x000ee20000000800 */
[-CC-:B------:R-:W-:Y:S01]  /*ab00*/  FFMA.FTZ R173, R173, R13.reuse, -R181.reuse ;  /* 0x0000000dadad7223 */ /* 0x180fe200000108b5 */
[-CC-:B------:R-:W-:Y:S01]  /*ab10*/  FFMA.FTZ R176, R176, R13.reuse, -R181.reuse ;  /* 0x0000000db0b07223 */ /* 0x180fe200000108b5 */
[-CC-:B------:R-:W-:Y:S01]  /*ab20*/  FFMA.FTZ R177, R177, R13.reuse, -R181.reuse ;  /* 0x0000000db1b17223 */ /* 0x180fe200000108b5 */
[----:B------:R-:W-:-:S04]  /*ab30*/  FFMA.FTZ R180, R180, R13, -R181 ;  /* 0x0000000db4b47223 */ /* 0x000fc800000108b5 */
[----:B------:R-:W4:Y:S01]  /*ab40*/  MUFU.EX2 R152, R152 ;  /* 0x0000009800987308 */ /* 0x000f220000000800 */
[-C--:B--2---:R-:W-:Y:S01]  /*ab50*/  FMUL.FTZ R24, R24, R225.reuse ;  /* 0x000000e118187220 */ /* 0x084fe20000410000 */
[-C--:B------:R-:W-:Y:S01]  /*ab60*/  FMUL.FTZ R25, R25, R225.reuse ;  /* 0x000000e119197220 */ /* 0x080fe20000410000 */
[-C--:B------:R-:W-:Y:S01]  /*ab70*/  FMUL.FTZ R28, R28, R225.reuse ;  /* 0x000000e11c1c7220 */ /* 0x080fe20000410000 */
[-C--:B------:R-:W-:Y:S01]  /*ab80*/  FMUL.FTZ R29, R29, R225.reuse ;  /* 0x000000e11d1d7220 */ /* 0x080fe20000410000 */
[-C--:B------:R-:W-:Y:S01]  /*ab90*/  FMUL.FTZ R32, R32, R225.reuse ;  /* 0x000000e120207220 */ /* 0x080fe20000410000 */
[-C--:B------:R-:W-:Y:S01]  /*aba0*/  FMUL.FTZ R33, R33, R225.reuse ;  /* 0x000000e121217220 */ /* 0x080fe20000410000 */
[----:B------:R-:W-:Y:S01]  /*abb0*/  FMUL.FTZ R36, R36, R225 ;  /* 0x000000e124247220 */ /* 0x000fe20000410000 */
[----:B------:R-:W2:Y:S01]  /*abc0*/  MUFU.TANH R174, R174 ;  /* 0x000000ae00ae7308 */ /* 0x000ea20000002400 */
[----:B---3--:R-:W-:Y:S01]  /*abd0*/  FFMA.FTZ R3, R225, R3, R14 ;  /* 0x00000003e1037223 */ /* 0x008fe2000001000e */
[-C--:B------:R-:W-:Y:S01]  /*abe0*/  FMUL.FTZ R37, R37, R225.reuse ;  /* 0x000000e125257220 */ /* 0x080fe20000410000 */
[-C--:B------:R-:W-:Y:S01]  /*abf0*/  FMUL.FTZ R40, R40, R225.reuse ;  /* 0x000000e128287220 */ /* 0x080fe20000410000 */
[-C--:B------:R-:W-:Y:S01]  /*ac00*/  FMUL.FTZ R41, R41, R225.reuse ;  /* 0x000000e129297220 */ /* 0x080fe20000410000 */
[-C--:B------:R-:W-:Y:S01]  /*ac10*/  FMUL.FTZ R44, R44, R225.reuse ;  /* 0x000000e12c2c7220 */ /* 0x080fe20000410000 */
[-C--:B------:R-:W-:Y:S01]  /*ac20*/  FMUL.FTZ R45, R45, R225.reuse ;  /* 0x000000e12d2d7220 */ /* 0x080fe20000410000 */
[----:B------:R-:W-:Y:S01]  /*ac30*/  FMUL.FTZ R48, R48, R225 ;  /* 0x000000e130307220 */ /* 0x000fe20000410000 */
[----:B------:R-:W3:Y:S01]  /*ac40*/  MUFU.TANH R175, R175 ;  /* 0x000000af00af7308 */ /* 0x000ee20000002400 */
[C---:B----4-:R-:W-:Y:S01]  /*ac50*/  FADD.FTZ R3, R152.reuse, R3 ;  /* 0x0000000398037221 */ /* 0x050fe20000010000 */
[----:B------:R-:W-:Y:S01]  /*ac60*/  F2FP.BF16.F32.PACK_AB R152, R152, R14 ;  /* 0x0000000e9898723e */ /* 0x000fe200000010ff */
[----:B------:R-:W-:-:S02]  /*ac70*/  @!P1 VIADD R14, R216, 0x28c40 ;  /* 0x00028c40d80e9836 */ /* 0x000fc40000000000 */
[-C--:B------:R-:W-:Y:S01]  /*ac80*/  FMUL.FTZ R49, R49, R225.reuse ;  /* 0x000000e131317220 */ /* 0x080fe20000410000 */
[-C--:B------:R-:W-:Y:S01]  /*ac90*/  FMUL.FTZ R52, R52, R225.reuse ;  /* 0x000000e134347220 */ /* 0x080fe20000410000 */
[-C--:B------:R-:W-:Y:S01]  /*aca0*/  FMUL.FTZ R53, R53, R225.reuse ;  /* 0x000000e135357220 */ /* 0x080fe20000410000 */
[-C--:B------:R-:W-:Y:S01]  /*acb0*/  FMUL.FTZ R56, R56, R225.reuse ;  /* 0x000000e138387220 */ /* 0x080fe20000410000 */
[----:B------:R-:W-:Y:S01]  /*acc0*/  @!P1 PRMT R14, RZ, 0x654, R14 ;  /* 0x00000654ff0e9816 */ /* 0x000fe2000000000e */
[----:B------:R-:W4:Y:S01]  /*acd0*/  MUFU.TANH R178, R178 ;  /* 0x000000b200b27308 */ /* 0x000f220000002400 */
[-C--:B------:R-:W-:Y:S01]  /*ace0*/  FMUL.FTZ R57, R57, R225.reuse ;  /* 0x000000e139397220 */ /* 0x080fe20000410000 */
[-C--:B------:R-:W-:Y:S01]  /*acf0*/  FMUL.FTZ R60, R60, R225.reuse ;  /* 0x000000e13c3c7220 */ /* 0x080fe20000410000 */
[----:B------:R5:W-:Y:S01]  /*ad00*/  @!P1 SYNCS.ARRIVE.TRANS64.RED.A1T0 RZ, [R14+URZ], RZ ;  /* 0x000000ff0eff99a7 */ /* 0x000be2000810043f */
[-C--:B------:R-:W-:Y:S01]  /*ad10*/  FMUL.FTZ R61, R61, R225.reuse ;  /* 0x000000e13d3d7220 */ /* 0x080fe20000410000 */
[-C--:B------:R-:W-:Y:S01]  /*ad20*/  FMUL.FTZ R64, R64, R225.reuse ;  /* 0x000000e140407220 */ /* 0x080fe20000410000 */
[-C--:B------:R-:W-:Y:S01]  /*ad30*/  FMUL.FTZ R65, R65, R225.reuse ;  /* 0x000000e141417220 */ /* 0x080fe20000410000 */
[-C--:B------:R-:W-:Y:S01]  /*ad40*/  FMUL.FTZ R68, R68, R225.reuse ;  /* 0x000000e144447220 */ /* 0x080fe20000410000 */
[----:B------:R-:W0:Y:S01]  /*ad50*/  MUFU.TANH R179, R179 ;  /* 0x000000b300b37308 */ /* 0x000e220000002400 */
[-C--:B------:R-:W-:Y:S01]  /*ad60*/  FMUL.FTZ R69, R69, R225.reuse ;  /* 0x000000e145457220 */ /* 0x080fe20000410000 */
[----:B------:R-:W-:Y:S01]  /*ad70*/  FMUL.FTZ R72, R72, R225 ;  /* 0x000000e148487220 */ /* 0x000fe20000410000 */
[----:B-----5:R-:W-:-:S02]  /*ad80*/  IMAD.MOV R14, RZ, RZ, -R194 ;  /* 0x000000ffff0e7224 */ /* 0x020fc400078e0ac2 */
[-C--:B------:R-:W-:Y:S01]  /*ad90*/  FMUL.FTZ R73, R73, R225.reuse ;  /* 0x000000e149497220 */ /* 0x080fe20000410000 */
[-C--:B------:R-:W-:Y:S01]  /*ada0*/  FMUL.FTZ R76, R76, R225.reuse ;  /* 0x000000e14c4c7220 */ /* 0x080fe20000410000 */
[-C--:B------:R-:W-:Y:S01]  /*adb0*/  FMUL.FTZ R77, R77, R225.reuse ;  /* 0x000000e14d4d7220 */ /* 0x080fe20000410000 */
[----:B------:R-:W-:Y:S01]  /*adc0*/  FMUL.FTZ R80, R80, R225 ;  /* 0x000000e150507220 */ /* 0x000fe20000410000 */
[----:B------:R-:W-:Y:S01]  /*add0*/  ISETP.NE.AND P3, PT, R193, R14, PT ;  /* 0x0000000ec100720c */ /* 0x000fe20003f65270 */
[----:B------:R-:W5:Y:S01]  /*ade0*/  MUFU.TANH R182, R182 ;  /* 0x000000b600b67308 */ /* 0x000f620000002400 */
[----:B------:R-:W-:Y:S01]  /*adf0*/  FMNMX.FTZ R14, R154, R21, !PT ;  /* 0x000000159a0e7209 */ /* 0x000fe20007810000 */
[-C--:B------:R-:W-:Y:S01]  /*ae00*/  FMUL.FTZ R81, R81, R225.reuse ;  /* 0x000000e151517220 */ /* 0x080fe20000410000 */
[-C--:B------:R-:W-:Y:S01]  /*ae10*/  FMUL.FTZ R84, R84, R225.reuse ;  /* 0x000000e154547220 */ /* 0x080fe20000410000 */
[-C--:B------:R-:W-:Y:S01]  /*ae20*/  FMUL.FTZ R85, R85, R225.reuse ;  /* 0x000000e155557220 */ /* 0x080fe20000410000 */
[----:B------:R-:W-:Y:S01]  /*ae30*/  FMNMX.FTZ R14, R155, R14, !PT ;  /* 0x0000000e9b0e7209 */ /* 0x000fe20007810000 */
[-C--:B------:R-:W-:Y:S01]  /*ae40*/  FMUL.FTZ R88, R88, R225.reuse ;  /* 0x000000e158587220 */ /* 0x080fe20000410000 */
[-C--:B------:R-:W-:Y:S01]  /*ae50*/  FMUL.FTZ R89, R89, R225.reuse ;  /* 0x000000e159597220 */ /* 0x080fe20000410000 */
[-C--:B------:R-:W-:Y:S01]  /*ae60*/  FMUL.FTZ R92, R92, R225.reuse ;  /* 0x000000e15c5c7220 */ /* 0x080fe20000410000 */
[----:B------:R-:W-:Y:S01]  /*ae70*/  FMNMX.FTZ R14, R158, R14, !PT ;  /* 0x0000000e9e0e7209 */ /* 0x000fe20007810000 */
[-C--:B------:R-:W-:Y:S01]  /*ae80*/  FMUL.FTZ R93, R93, R225.reuse ;  /* 0x000000e15d5d7220 */ /* 0x080fe20000410000 */
[-C--:B------:R-:W-:Y:S01]  /*ae90*/  FMUL.FTZ R96, R96, R225.reuse ;  /* 0x000000e160607220 */ /* 0x080fe20000410000 */
[----:B------:R-:W-:Y:S01]  /*aea0*/  @!P3 IMAD R181, R224, 0x40, R191 ;  /* 0x00000040e0b5b824 */ /* 0x000fe200078e02bf */
[----:B------:R-:W-:Y:S01]  /*aeb0*/  FMNMX.FTZ R14, R159, R14, !PT ;  /* 0x0000000e9f0e7209 */ /* 0x000fe20007810000 */
[-C--:B------:R-:W-:Y:S01]  /*aec0*/  FMUL.FTZ R97, R97, R225.reuse ;  /* 0x000000e161617220 */ /* 0x080fe20000410000 */
[-C--:B------:R-:W-:Y:S01]  /*aed0*/  FMUL.FTZ R100, R100, R225.reuse ;  /* 0x000000e164647220 */ /* 0x080fe20000410000 */
[----:B------:R-:W-:Y:S01]  /*aee0*/  @!P3 IMAD R181, R181, 0x4, R2 ;  /* 0x00000004b5b5b824 */ /* 0x000fe200078e0202 */
        /* <DEDUP_REMOVED lines=24> */
[----:B--2---:R-:W-:Y:S01]  /*b070*/  FMNMX.FTZ R14, R174, R14, !PT ;  /* 0x0000000eae0e7209 */ /* 0x004fe20007810000 */
        /* <DEDUP_REMOVED lines=8> */
[----:B------:R-:W2:Y:S08]  /*b100*/  MUFU.TANH R183, R183 ;  /* 0x000000b700b77308 */ /* 0x000eb00000002400 */
[----:B------:R-:W1:Y:S01]  /*b110*/  MUFU.EX2 R153, R153 ;  /* 0x0000009900997308 */ /* 0x000e620000000800 */
[----:B---3--:R-:W-:-:S04]  /*b120*/  FMNMX.FTZ R225, R175, R14, !PT ;  /* 0x0000000eafe17209 */ /* 0x008fc80007810000 */
[----:B----4-:R-:W-:-:S03]  /*b130*/  FMNMX.FTZ R14, R178, R225, !PT ;  /* 0x000000e1b20e7209 */ /* 0x010fc60007810000 */
[----:B------:R-:W3:Y:S01]  /*b140*/  MUFU.EX2 R156, R156 ;  /* 0x0000009c009c7308 */ /* 0x000ee20000000800 */
[----:B0-----:R-:W-:-:S04]  /*b150*/  FMNMX.FTZ R225, R179, R14, !PT ;  /* 0x0000000eb3e17209 */ /* 0x001fc80007810000 */
[----:B-----5:R-:W-:-:S03]  /*b160*/  FMNMX.FTZ R14, R182, R225, !PT ;  /* 0x000000e1b60e7209 */ /* 0x020fc60007810000 */
[----:B------:R-:W0:Y:S01]  /*b170*/  MUFU.EX2 R157, R157 ;  /* 0x0000009d009d7308 */ /* 0x000e220000000800 */
[----:B--2---:R-:W-:Y:S01]  /*b180*/  FMNMX.FTZ R14, R183, R14, !PT ;  /* 0x0000000eb70e7209 */ /* 0x004fe20007810000 */
[----:B-1----:R-:W-:-:S04]  /*b190*/  FADD.FTZ R3, R153, R3 ;  /* 0x0000000399037221 */ /* 0x002fc80000010000 */
[----:B------:R-:W1:Y:S02]  /*b1a0*/  SHFL.BFLY PT, R224, R14, 0x2, 0x1f ;  /* 0x0c401f000ee07f89 */ /* 0x000e6400000e0000 */
[----:B------:R-:W2:Y:S01]  /*b1b0*/  MUFU.EX2 R160, R160 ;  /* 0x000000a000a07308 */ /* 0x000ea20000000800 */
[----:B---3--:R-:W-:-:S07]  /*b1c0*/  FADD.FTZ R236, R156, R3 ;  /* 0x000000039cec7221 */ /* 0x008fce0000010000 */
[----:B------:R-:W3:Y:S01]  /*b1d0*/  MUFU.EX2 R161, R161 ;  /* 0x000000a100a17308 */ /* 0x000ee20000000800 */
[----:B0-----:R-:W-:-:S07]  /*b1e0*/  FADD.FTZ R3, R157, R236 ;  /* 0x000000ec9d037221 */ /* 0x001fce0000010000 */
[----:B------:R-:W-:Y:S01]  /*b1f0*/  MUFU.EX2 R164, R164 ;  /* 0x000000a400a47308 */ /* 0x000fe20000000800 */
[----:B--2---:R-:W-:Y:S01]  /*b200*/  FADD.FTZ R236, R160, R3 ;  /* 0x00000003a0ec7221 */ /* 0x004fe20000010000 */
[----:B-1----:R-:W-:-:S06]  /*b210*/  FMNMX.FTZ R14, R14, R224, !PT ;  /* 0x000000e00e0e7209 */ /* 0x002fcc0007810000 */
[----:B------:R-:W-:Y:S01]  /*b220*/  MUFU.EX2 R165, R165 ;  /* 0x000000a500a57308 */ /* 0x000fe20000000800 */
[----:B---3--:R-:W-:Y:S01]  /*b230*/  FADD.FTZ R3, R161, R236 ;  /* 0x000000eca1037221 */ /* 0x008fe20000010000 */
[----:B------:R-:W0:Y:S06]  /*b240*/  SHFL.BFLY PT, R224, R14, 0x1, 0x1f ;  /* 0x0c201f000ee07f89 */ /* 0x000e2c00000e0000 */
[----:B------:R-:W-:Y:S08]  /*b250*/  MUFU.EX2 R168, R168 ;  /* 0x000000a800a87308 */ /* 0x000ff00000000800 */
[----:B------:R-:W-:Y:S08]  /*b260*/  MUFU.EX2 R169, R169 ;  /* 0x000000a900a97308 */ /* 0x000ff00000000800 */
[----:B------:R-:W-:Y:S01]  /*b270*/  MUFU.EX2 R172, R172 ;  /* 0x000000ac00ac7308 */ /* 0x000fe20000000800 */
[----:B0-----:R-:W-:-:S05]  /*b280*/  FMNMX.FTZ R14, R14, R224, !PT ;  /* 0x000000e00e0e7209 */ /* 0x001fca0007810000 */
[----:B------:R-:W-:Y:S02]  /*b290*/  FADD.FTZ R21, -R14, R21 ;  /* 0x000000150e157221 */ /* 0x000fe40000010100 */
[----:B------:R-:W-:Y:S02]  /*b2a0*/  MUFU.EX2 R173, R173 ;  /* 0x000000ad00ad7308 */ /* 0x000fe40000000800 */
[----:B------:R-:W-:-:S06]  /*b2b0*/  FMUL.FTZ R21, R21, R13 ;  /* 0x0000000d15157220 */ /* 0x000fcc0000410000 */
[----:B------:R-:W-:Y:S08]  /*b2c0*/  MUFU.EX2 R176, R176 ;  /* 0x000000b000b07308 */ /* 0x000ff00000000800 */
[----:B------:R-:W0:Y:S08]  /*b2d0*/  MUFU.EX2 R21, R21 ;  /* 0x0000001500157308 */ /* 0x000e300000000800 */
[----:B------:R-:W-:Y:S01]  /*b2e0*/  MUFU.EX2 R177, R177 ;  /* 0x000000b100b17308 */ /* 0x000fe20000000800 */
[----:B0-----:R0:W-:Y:S01]  /*b2f0*/  @!P3 STS [R181+0x28820], R21 ;  /* 0x02882015b500b388 */ /* 0x0011e20000000800 */
        /* <DEDUP_REMOVED lines=9> */
[----:B0-----:R-:W-:Y:S01]  /*b390*/  FMUL.FTZ R181, R14, R13 ;  /* 0x0000000d0eb57220 */ /* 0x001fe20000410000 */
[-C--:B------:R-:W-:Y:S01]  /*b3a0*/  FMUL.FTZ R43, R43, R21.reuse ;  /* 0x000000152b2b7220 */ /* 0x080fe20000410000 */
[-C--:B------:R-:W-:Y:S01]  /*b3b0*/  FMUL.FTZ R46, R46, R21.reuse ;  /* 0x000000152e2e7220 */ /* 0x080fe20000410000 */
[----:B------:R-:W-:Y:S01]  /*b3c0*/  FMUL.FTZ R47, R47, R21 ;  /* 0x000000152f2f7220 */ /* 0x000fe20000410000 */
        /* <DEDUP_REMOVED lines=12> */
[----:B------:R0:W1:Y:S01]  /*b490*/  MUFU.EX2 R180, R154 ;  /* 0x0000009a00b47308 */ /* 0x0000620000000800 */
[-CC-:B------:R-:W-:Y:S01]  /*b4a0*/  FFMA.FTZ R175, R175, R13.reuse, -R181.reuse ;  /* 0x0000000dafaf7223 */ /* 0x180fe200000108b5 */
[-CC-:B------:R-:W-:Y:S01]  /*b4b0*/  FFMA.FTZ R178, R178, R13.reuse, -R181.reuse ;  /* 0x0000000db2b27223 */ /* 0x180fe200000108b5 */
[-CC-:B------:R-:W-:Y:S01]  /*b4c0*/  FFMA.FTZ R179, R179, R13.reuse, -R181.reuse ;  /* 0x0000000db3b37223 */ /* 0x180fe200000108b5 */
[-CC-:B------:R-:W-:Y:S01]  /*b4d0*/  FFMA.FTZ R182, R182, R13.reuse, -R181.reuse ;  /* 0x0000000db6b67223 */ /* 0x180fe200000108b5 */
[----:B------:R-:W-:Y:S01]  /*b4e0*/  FFMA.FTZ R181, R183, R13, -R181 ;  /* 0x0000000db7b57223 */ /* 0x000fe200000108b5 */
[-C--:B------:R-:W-:Y:S01]  /*b4f0*/  FMUL.FTZ R50, R50, R21.reuse ;  /* 0x0000001532327220 */ /* 0x080fe20000410000 */
[----:B------:R-:W-:Y:S01]  /*b500*/  FMUL.FTZ R51, R51, R21 ;  /* 0x0000001533337220 */ /* 0x000fe20000410000 */
[----:B------:R-:W2:Y:S01]  /*b510*/  MUFU.EX2 R155, R155 ;  /* 0x0000009b009b7308 */ /* 0x000ea20000000800 */
[----:B0-----:R-:W-:Y:S01]  /*b520*/  F2FP.BF16.F32.PACK_AB R154, R156, R153 ;  /* 0x000000999c9a723e */ /* 0x001fe200000010ff */
[----:B------:R-:W-:Y:S01]  /*b530*/  FMUL.FTZ R54, R54, R21 ;  /* 0x0000001536367220 */ /* 0x000fe20000410000 */
[----:B------:R-:W-:Y:S01]  /*b540*/  F2FP.BF16.F32.PACK_AB R156, R160, R157 ;  /* 0x0000009da09c723e */ /* 0x000fe200000010ff */
[----:B------:R-:W-:Y:S01]  /*b550*/  FADD.FTZ R160, R164, R3 ;  /* 0x00000003a4a07221 */ /* 0x000fe20000010000 */
[-C--:B------:R-:W-:Y:S01]  /*b560*/  FMUL.FTZ R55, R55, R21.reuse ;  /* 0x0000001537377220 */ /* 0x080fe20000410000 */
[-C--:B------:R-:W-:Y:S01]  /*b570*/  FMUL.FTZ R58, R58, R21.reuse ;  /* 0x000000153a3a7220 */ /* 0x080fe20000410000 */
[----:B------:R-:W-:Y:S01]  /*b580*/  FMUL.FTZ R59, R59, R21 ;  /* 0x000000153b3b7220 */ /* 0x000fe20000410000 */
[----:B------:R0:W3:Y:S01]  /*b590*/  MUFU.EX2 R183, R158 ;  /* 0x0000009e00b77308 */ /* 0x0000e20000000800 */
[----:B------:R-:W-:Y:S01]  /*b5a0*/  FADD.FTZ R3, R165, R160 ;  /* 0x000000a0a5037221 */ /* 0x000fe20000010000 */
[----:B-1----:R-:W-:Y:S01]  /*b5b0*/  FFMA.FTZ R10, R21, R10, R180 ;  /* 0x0000000a150a7223 */ /* 0x002fe200000100b4 */
[----:B------:R-:W-:Y:S01]  /*b5c0*/  F2FP.BF16.F32.PACK_AB R160, R168, R165 ;  /* 0x000000a5a8a0723e */ /* 0x000fe200000010ff */
[-C--:B------:R-:W-:Y:S01]  /*b5d0*/  FMUL.FTZ R62, R62, R21.reuse ;  /* 0x000000153e3e7220 */ /* 0x080fe20000410000 */
[-C--:B------:R-:W-:Y:S01]  /*b5e0*/  FMUL.FTZ R63, R63, R21.reuse ;  /* 0x000000153f3f7220 */ /* 0x080fe20000410000 */
[-C--:B------:R-:W-:Y:S01]  /*b5f0*/  FMUL.FTZ R66, R66, R21.reuse ;  /* 0x0000001542427220 */ /* 0x080fe20000410000 */
[----:B------:R-:W-:Y:S01]  /*b600*/  FMUL.FTZ R67, R67, R21 ;  /* 0x0000001543437220 */ /* 0x000fe20000410000 */
[----:B------:R-:W1:Y:S01]  /*b610*/  MUFU.EX2 R159, R159 ;  /* 0x0000009f009f7308 */ /* 0x000e620000000800 */
[C---:B--2---:R-:W-:Y:S01]  /*b620*/  FADD.FTZ R10, R155.reuse, R10 ;  /* 0x0000000a9b0a7221 */ /* 0x044fe20000010000 */
[----:B0-----:R-:W-:Y:S01]  /*b630*/  F2FP.BF16.F32.PACK_AB R158, R164, R161 ;  /* 0x000000a1a49e723e */ /* 0x001fe200000010ff */
[-C--:B------:R-:W-:Y:S01]  /*b640*/  FMUL.FTZ R70, R70, R21.reuse ;  /* 0x0000001546467220 */ /* 0x080fe20000410000 */
[----:B------:R-:W-:Y:S01]  /*b650*/  F2FP.BF16.F32.PACK_AB R153, R155, R180 ;  /* 0x000000b49b99723e */ /* 0x000fe200000010ff */
[-C--:B------:R-:W-:Y:S01]  /*b660*/  FMUL.FTZ R71, R71, R21.reuse ;  /* 0x0000001547477220 */ /* 0x080fe20000410000 */
[-C--:B------:R-:W-:Y:S01]  /*b670*/  FMUL.FTZ R74, R74, R21.reuse ;  /* 0x000000154a4a7220 */ /* 0x080fe20000410000 */
[-C--:B------:R-:W-:Y:S01]  /*b680*/  FMUL.FTZ R75, R75, R21.reuse ;  /* 0x000000154b4b7220 */ /* 0x080fe20000410000 */
[----:B------:R0:W2:Y:S01]  /*b690*/  MUFU.EX2 R225, R162 ;  /* 0x000000a200e17308 */ /* 0x0000a20000000800 */
[----:B---3--:R-:W-:Y:S01]  /*b6a0*/  FADD.FTZ R10, R183, R10 ;  /* 0x0000000ab70a7221 */ /* 0x008fe20000010000 */
[-C--:B------:R-:W-:Y:S01]  /*b6b0*/  FMUL.FTZ R78, R78, R21.reuse ;  /* 0x000000154e4e7220 */ /* 0x080fe20000410000 */
[-C--:B------:R-:W-:Y:S01]  /*b6c0*/  FMUL.FTZ R79, R79, R21.reuse ;  /* 0x000000154f4f7220 */ /* 0x080fe20000410000 */
[-C--:B------:R-:W-:Y:S01]  /*b6d0*/  FMUL.FTZ R82, R82, R21.reuse ;  /* 0x0000001552527220 */ /* 0x080fe20000410000 */
[-C--:B------:R-:W-:Y:S01]  /*b6e0*/  FMUL.FTZ R83, R83, R21.reuse ;  /* 0x0000001553537220 */ /* 0x080fe20000410000 */
[-C--:B------:R-:W-:Y:S01]  /*b6f0*/  FMUL.FTZ R86, R86, R21.reuse ;  /* 0x0000001556567220 */ /* 0x080fe20000410000 */
[----:B------:R-:W-:Y:S01]  /*b700*/  FMUL.FTZ R87, R87, R21 ;  /* 0x0000001557577220 */ /* 0x000fe20000410000 */
[----:B------:R-:W3:Y:S01]  /*b710*/  MUFU.EX2 R163, R163 ;  /* 0x000000a300a37308 */ /* 0x000ee20000000800 */
[----:B0-----:R-:W-:Y:S01]  /*b720*/  FADD.FTZ R162, R168, R3 ;  /* 0x00000003a8a27221 */ /* 0x001fe20000010000 */
[C---:B-1----:R-:W-:Y:S01]  /*b730*/  FADD.FTZ R10, R159.reuse, R10 ;  /* 0x0000000a9f0a7221 */ /* 0x042fe20000010000 */
[----:B------:R-:W-:Y:S01]  /*b740*/  F2FP.BF16.F32.PACK_AB R155, R159, R183 ;  /* 0x000000b79f9b723e */ /* 0x000fe200000010ff */
[----:B------:R-:W-:Y:S01]  /*b750*/  BAR.SYNC.DEFER_BLOCKING 0xf, 0x100 ;  /* 0x03c4000000007b1d */ /* 0x000fe20000010000 */
[----:B------:R-:W-:Y:S01]  /*b760*/  FADD.FTZ R3, R169, R162 ;  /* 0x000000a2a9037221 */ /* 0x000fe20000010000 */
[----:B------:R-:W-:Y:S01]  /*b770*/  F2FP.BF16.F32.PACK_AB R162, R172, R169 ;  /* 0x000000a9aca2723e */ /* 0x000fe200000010ff */
[-C--:B------:R-:W-:Y:S01]  /*b780*/  FMUL.FTZ R90, R90, R21.reuse ;  /* 0x000000155a5a7220 */ /* 0x080fe20000410000 */
[-C--:B------:R-:W-:Y:S01]  /*b790*/  FMUL.FTZ R91, R91, R21.reuse ;  /* 0x000000155b5b7220 */ /* 0x080fe20000410000 */
[----:B------:R-:W-:Y:S01]  /*b7a0*/  FADD.FTZ R164, R172, R3 ;  /* 0x00000003aca47221 */ /* 0x000fe20000010000 */
[----:B------:R-:W0:Y:S01]  /*b7b0*/  MUFU.EX2 R224, R224 ;  /* 0x000000e000e07308 */ /* 0x000e220000000800 */
[----:B--2---:R-:W-:Y:S01]  /*b7c0*/  FADD.FTZ R10, R225, R10 ;  /* 0x0000000ae10a7221 */ /* 0x004fe20000010000 */
[----:B------:R-:W-:Y:S01]  /*b7d0*/  FMUL.FTZ R94, R94, R21 ;  /* 0x000000155e5e7220 */ /* 0x000fe20000410000 */
[----:B------:R-:W-:Y:S01]  /*b7e0*/  FADD.FTZ R3, R173, R164 ;  /* 0x000000a4ad037221 */ /* 0x000fe20000010000 */
[----:B------:R-:W-:Y:S01]  /*b7f0*/  F2FP.BF16.F32.PACK_AB R164, R176, R173 ;  /* 0x000000adb0a4723e */ /* 0x000fe200000010ff */
[-C--:B------:R-:W-:Y:S01]  /*b800*/  FMUL.FTZ R95, R95, R21.reuse ;  /* 0x000000155f5f7220 */ /* 0x080fe20000410000 */
[-C--:B------:R-:W-:Y:S01]  /*b810*/  FMUL.FTZ R98, R98, R21.reuse ;  /* 0x0000001562627220 */ /* 0x080fe20000410000 */
[----:B------:R-:W-:Y:S01]  /*b820*/  FADD.FTZ R168, R176, R3 ;  /* 0x00000003b0a87221 */ /* 0x000fe20000010000 */
[----:B------:R-:W1:Y:S01]  /*b830*/  MUFU.EX2 R167, R167 ;  /* 0x000000a700a77308 */ /* 0x000e620000000800 */
[----:B---3--:R-:W-:Y:S01]  /*b840*/  FADD.FTZ R157, R163, R10 ;  /* 0x0000000aa39d7221 */ /* 0x008fe20000010000 */
[-C--:B------:R-:W-:Y:S01]  /*b850*/  FMUL.FTZ R99, R99, R21.reuse ;  /* 0x0000001563637220 */ /* 0x080fe20000410000 */
[----:B------:R-:W-:Y:S01]  /*b860*/  FADD.FTZ R3, R177, R168 ;  /* 0x000000a8b1037221 */ /* 0x000fe20000010000 */
[-C--:B------:R-:W-:Y:S01]  /*b870*/  FMUL.FTZ R102, R102, R21.reuse ;  /* 0x0000001566667220 */ /* 0x080fe20000410000 */
[-C--:B------:R-:W-:Y:S01]  /*b880*/  FMUL.FTZ R103, R103, R21.reuse ;  /* 0x0000001567677220 */ /* 0x080fe20000410000 */
[----:B------:R-:W-:Y:S01]  /*b890*/  FMUL.FTZ R106, R106, R21 ;  /* 0x000000156a6a7220 */ /* 0x000fe20000410000 */
[----:B------:R-:W-:Y:S01]  /*b8a0*/  FADD.FTZ R3, R166, R3 ;  /* 0x00000003a6037221 */ /* 0x000fe20000010000 */
[----:B------:R-:W2:Y:S01]  /*b8b0*/  MUFU.EX2 R161, R170 ;  /* 0x000000aa00a17308 */ /* 0x000ea20000000800 */
[----:B0-----:R-:W-:Y:S01]  /*b8c0*/  FADD.FTZ R168, R224, R157 ;  /* 0x0000009de0a87221 */ /* 0x001fe20000010000 */
[----:B------:R-:W-:Y:S01]  /*b8d0*/  F2FP.BF16.F32.PACK_AB R157, R163, R225 ;  /* 0x000000e1a39d723e */ /* 0x000fe200000010ff */
[----:B------:R0:W-:Y:S01]  /*b8e0*/  STSM.16.M88.4 [R195+0x26800], R152 ;  /* 0x02680098c3007844 */ /* 0x0001e20000000200 */
[----:B------:R-:W-:Y:S01]  /*b8f0*/  F2FP.BF16.F32.PACK_AB R166, R166, R177 ;  /* 0x000000b1a6a6723e */ /* 0x000fe200000010ff */
        /* <DEDUP_REMOVED lines=20> */
[C---:B---3--:R-:W-:Y:S01]  /*ba40*/  FADD.FTZ R159, R171.reuse, R168 ;  /* 0x000000a8ab9f7221 */ /* 0x048fe20000010000 */
[----:B------:R-:W-:Y:S01]  /*ba50*/  F2FP.BF16.F32.PACK_AB R161, R171, R161 ;  /* 0x000000a1aba1723e */ /* 0x000fe200000010ff */
[-C--:B------:R-:W-:Y:S01]  /*ba60*/  FMUL.FTZ R138, R138, R21.reuse ;  /* 0x000000158a8a7220 */ /* 0x080fe20000410000 */
[-C--:B------:R-:W-:Y:S01]  /*ba70*/  FMUL.FTZ R139, R139, R21.reuse ;  /* 0x000000158b8b7220 */ /* 0x080fe20000410000 */
[-C--:B------:R-:W-:Y:S01]  /*ba80*/  FMUL.FTZ R142, R142, R21.reuse ;  /* 0x000000158e8e7220 */ /* 0x080fe20000410000 */
[-C--:B------:R-:W-:Y:S01]  /*ba90*/  FMUL.FTZ R143, R143, R21.reuse ;  /* 0x000000158f8f7220 */ /* 0x080fe20000410000 */
[-C--:B------:R-:W-:Y:S01]  /*baa0*/  FMUL.FTZ R146, R146, R21.reuse ;  /* 0x0000001592927220 */ /* 0x080fe20000410000 */
[----:B------:R-:W3:Y:S01]  /*bab0*/  MUFU.EX2 R165, R178 ;  /* 0x000000b200a57308 */ /* 0x000ee20000000800 */
[----:B-1----:R-:W-:Y:S01]  /*bac0*/  FADD.FTZ R168, R174, R159 ;  /* 0x0000009faea87221 */ /* 0x002fe20000010000 */
[----:B------:R-:W-:Y:S01]  /*bad0*/  F2FP.BF16.F32.PACK_AB R159, R167, R224 ;  /* 0x000000e0a79f723e */ /* 0x000fe200000010ff */
[-C--:B------:R-:W-:Y:S01]  /*bae0*/  FMUL.FTZ R147, R147, R21.reuse ;  /* 0x0000001593937220 */ /* 0x080fe20000410000 */
[-C--:B------:R-:W-:Y:S01]  /*baf0*/  FMUL.FTZ R150, R150, R21.reuse ;  /* 0x0000001596967220 */ /* 0x080fe20000410000 */
[----:B------:R-:W-:-:S02]  /*bb00*/  FMUL.FTZ R151, R151, R21 ;  /* 0x0000001597977220 */ /* 0x000fc40000410000 */
[----:B------:R0:W-:Y:S01]  /*bb10*/  STSM.16.M88.4 [R196], R156 ;  /* 0x0000009cc4007844 */ /* 0x0001e20000000200 */
[----:B------:R-:W1:Y:S01]  /*bb20*/  MUFU.EX2 R10, R179 ;  /* 0x000000b3000a7308 */ /* 0x000e620000000800 */
[----:B--2---:R-:W-:-:S07]  /*bb30*/  FADD.FTZ R168, R175, R168 ;  /* 0x000000a8afa87221 */ /* 0x004fce0000010000 */
[----:B------:R-:W2:Y:S01]  /*bb40*/  MUFU.EX2 R182, R182 ;  /* 0x000000b600b67308 */ /* 0x000ea20000000800 */
[----:B---3--:R-:W-:-:S07]  /*bb50*/  FADD.FTZ R163, R165, R168 ;  /* 0x000000a8a5a37221 */ /* 0x008fce0000010000 */
[----:B------:R-:W3:Y:S01]  /*bb60*/  MUFU.EX2 R181, R181 ;  /* 0x000000b500b57308 */ /* 0x000ee20000000800 */
[C---:B-1----:R-:W-:Y:S01]  /*bb70*/  FADD.FTZ R167, R10.reuse, R163 ;  /* 0x000000a30aa77221 */ /* 0x042fe20000010000 */
[----:B------:R-:W-:Y:S02]  /*bb80*/  F2FP.BF16.F32.PACK_AB R163, R175, R174 ;  /* 0x000000aeafa3723e */ /* 0x000fe400000010ff */
[----:B------:R-:W-:-:S03]  /*bb90*/  F2FP.BF16.F32.PACK_AB R165, R10, R165 ;  /* 0x000000a50aa5723e */ /* 0x000fc600000010ff */
[----:B------:R0:W-:Y:S01]  /*bba0*/  STSM.16.M88.4 [R198], R160 ;  /* 0x000000a0c6007844 */ /* 0x0001e20000000200 */
[----:B--2---:R-:W-:Y:S01]  /*bbb0*/  FADD.FTZ R168, R182, R167 ;  /* 0x000000a7b6a87221 */ /* 0x004fe20000010000 */
[----:B---3--:R-:W-:-:S03]  /*bbc0*/  F2FP.BF16.F32.PACK_AB R167, R181, R182 ;  /* 0x000000b6b5a7723e */ /* 0x008fc600000010ff */
[----:B------:R-:W-:Y:S02]  /*bbd0*/  FADD.FTZ R10, R181, R168 ;  /* 0x000000a8b50a7221 */ /* 0x000fe40000010000 */
[----:B------:R0:W-:Y:S01]  /*bbe0*/  STSM.16.M88.4 [R197], R164 ;  /* 0x000000a4c5007844 */ /* 0x0001e20000000200 */
[----:B------:R-:W-:Y:S05]  /*bbf0*/  @!P0 BRA `(.L_x_746) ;  /* 0x0000000000048947 */ /* 0x000fea0003800000 */
[----:B------:R-:W-:Y:S01]  /*bc00*/  BPT.TRAP 0x1 ;  /* 0x000000040000795c */ /* 0x000fe20000300000 */
.L_x_746:
[----:B------:R1:W2:Y:S01]  /*bc10*/  SYNCS.PHASECHK.TRANS64.TRYWAIT P3, [R216+URZ+0x28c50], R20 ;  /* 0x028c5014d80075a7 */ /* 0x0002a2000806017f */
[----:B------:R-:W-:Y:S05]  /*bc20*/  @!P0 BRA `(.L_x_747) ;  /* 0x0000000000048947 */ /* 0x000fea0003800000 */
[----:B------:R-:W-:Y:S01]  /*bc30*/  BPT.TRAP 0x1 ;  /* 0x000000040000795c */ /* 0x000fe20000300000 */
.L_x_747:
[----:B------:R-:W-:Y:S04]  /*bc40*/  BSSY B1, `(.L_x_748) ;  /* 0x0000004000017945 */ /* 0x000fe80003800000 */
[----:B--2---:R-:W-:Y:S05]  /*bc50*/  @P3 BRA `(.L_x_749) ;  /* 0x0000000000083947 */ /* 0x004fea0003800000 */
[----:B------:R-:W2:Y:S02]  /*bc60*/  SYNCS.PHASECHK.TRANS64.TRYWAIT P3, [R216+URZ+0x28c50], R20 ;  /* 0x028c5014d80075a7 */ /* 0x000ea4000806017f */
[----:B--2---:R-:W-:Y:S05]  /*bc70*/  @!P3 BRA `(.L_x_750) ;  /* 0x000000cc0024b947 */ /* 0x004fea0003800000 */
.L_x_749:
[----:B------:R-:W-:Y:S05]  /*bc80*/  BSYNC B1 ;  /* 0x0000000000017941 */ /* 0x000fea0003800000 */
.L_x_748:
[----:B-12---:R-:W-:Y:S01]  /*bc90*/  IMAD R20, R18, 0x1000, R11 ;  /* 0x0000100012147824 */ /* 0x006fe200078e020b */
[----:B------:R-:W-:Y:S01]  /*bca0*/  WARPGROUP.ARRIVE ;  /* 0x00000000000079c5 */ /* 0x000fe20000000000 */
[----:B------:R-:W-:Y:S02]  /*bcb0*/  IMAD.MOV.U32 R21, RZ, RZ, 0x40000040 ;  /* 0x40000040ff157424 */ /* 0x000fe400078e00ff */
[----:B------:R-:W-:Y:S01]  /*bcc0*/  @!P1 VIADD R216, R216, 0x28c60 ;  /* 0x00028c60d8d89836 */ /* 0x000fe20000000000 */
[----:B------:R-:W-:Y:S01]  /*bcd0*/  R2UR UR6, R20 ;  /* 0x00000000140672ca */ /* 0x000fe200000e0000 */
[----:B------:R-:W-:Y:S01]  /*bce0*/  IMAD.MOV.U32 R225, RZ, RZ, R12 ;  /* 0x000000ffffe17224 */ /* 0x000fe200078e000c */
[----:B------:R-:W-:Y:S01]  /*bcf0*/  R2UR UR7, R21 ;  /* 0x00000000150772ca */ /* 0x000fe200000e0000 */
[----:B------:R-:W-:Y:S01]  /*bd00*/  IMAD.MOV.U32 R21, RZ, RZ, 0x40000040 ;  /* 0x40000040ff157424 */ /* 0x000fe200078e00ff */
[----:B------:R-:W-:Y:S01]  /*bd10*/  @!P1 PRMT R216, RZ, 0x654, R216 ;  /* 0x00000654ffd89816 */ /* 0x000fe200000000d8 */
[----:B------:R-:W-:-:S10]  /*bd20*/  IMAD.MOV.U32 R224, RZ, RZ, R18 ;  /* 0x000000ffffe07224 */ /* 0x000fd400078e0012 */
[----:B------:R-:W-:Y:S03]  /*bd30*/  HGMMA.64x256x16.F32.BF16 R24, R152, gdesc[UR4].tnspB, R24, gsb0 ;  /* 0x43e0000498187df0 */ /* 0x000fe60008001818 */
[----:B------:R-:W-:Y:S02]  /*bd40*/  WARPGROUP.DEPBAR.LE gsb0, 0x0 ;  /* 0x00008000000079c5 */ /* 0x000fe40000010000 */
[----:B0-----:R-:W-:Y:S01]  /*bd50*/  VIADD R152, R20, 0x80 ;  /* 0x0000008014987836 */ /* 0x001fe20000000000 */
        /* <DEDUP_REMOVED lines=16> */
[----:B------:R-:W-:Y:S01]  /*be60*/  IMAD.MOV.U32 R21, RZ, RZ, R14 ;  /* 0x000000ffff157224 */ /* 0x000fe200078e000e */
[----:B------:R-:W-:Y:S02]  /*be70*/  WARPGROUP.DEPBAR.LE gsb0, 0x0 ;  /* 0x00008000000079c5 */ /* 0x000fe40000010000 */
[----:B------:R-:W-:-:S15]  /*be80*/  WARPGROUP.ARRIVE ;  /* 0x00000000000079c5 */ /* 0x000fde0000000000 */
[----:B------:R-:W-:-:S06]  /*be90*/  NOP ;  /* 0x0000000000007918 */ /* 0x000fcc0000000000 */
        /* <DEDUP_REMOVED lines=11> */
[----:B------:R-:W-:Y:S05]  /*bf50*/  @P2 BRA `(.L_x_751) ;  /* 0xffffffe0007c2947 */ /* 0x000fea000383ffff */
.L_x_740:
[----:B------:R-:W-:Y:S05]  /*bf60*/  BSYNC B0 ;  /* 0x0000000000007941 */ /* 0x000fea0003800000 */
.L_x_739:
[----:B------:R-:W3:Y:S01]  /*bf70*/  SHFL.BFLY PT, R0, R3, 0x2, 0x1f ;  /* 0x0c401f0003007f89 */ /* 0x000ee200000e0000 */
[----:B------:R-:W-:Y:S02]  /*bf80*/  IMAD.MOV R6, RZ, RZ, -R194 ;  /* 0x000000ffff067224 */ /* 0x000fe400078e0ac2 */
[----:B------:R-:W-:Y:S01]  /*bf90*/  IMAD.MOV.U32 R21, RZ, RZ, -0x800000 ;  /* 0xff800000ff157424 */ /* 0x000fe200078e00ff */
[----:B------:R-:W4:Y:S01]  /*bfa0*/  SHFL.BFLY PT, R7, R10, 0x2, 0x1f ;  /* 0x0c401f000a077f89 */ /* 0x000f2200000e0000 */
[----:B------:R-:W-:Y:S01]  /*bfb0*/  IMAD.MOV.U32 R20, RZ, RZ, -0x800000 ;  /* 0xff800000ff147424 */ /* 0x000fe200078e00ff */
[----:B------:R-:W-:Y:S08]  /*bfc0*/  BAR.ARV 0x8, 0x100 ;  /* 0x0204000000007b1d */ /* 0x000ff00000002000 */
[----:B------:R-:W-:Y:S01]  /*bfd0*/  BAR.SYNC.DEFER_BLOCKING 0xf, 0x100 ;  /* 0x03c4000000007b1d */ /* 0x000fe20000010000 */
[----:B------:R-:W-:Y:S01]  /*bfe0*/  ISETP.NE.AND P0, PT, R193, R6, PT ;  /* 0x00000006c100720c */ /* 0x000fe20003f05270 */
[----:B------:R-:W-:-:S02]  /*bff0*/  VIADD R208, R208, 0x1 ;  /* 0x00000001d0d07836 */ /* 0x000fc40000000000 */
[----:B---3--:R-:W-:Y:S01]  /*c000*/  FADD.FTZ R4, R0, R3 ;  /* 0x0000000300047221 */ /* 0x008fe20000010000 */
[----:B------:R-:W-:Y:S02]  /*c010*/  VIADD R3, R18, 0x1 ;  /* 0x0000000112037836 */ /* 0x000fe40000000000 */
[----:B----4-:R-:W-:Y:S02]  /*c020*/  FADD.FTZ R7, R7, R10 ;  /* 0x0000000a07077221 */ /* 0x010fe40000010000 */
[----:B------:R-:W3:Y:S01]  /*c030*/  SHFL.BFLY PT, R5, R4, 0x1, 0x1f ;  /* 0x0c201f0004057f89 */ /* 0x000ee200000e0000 */
[----:B------:R-:W-:-:S03]  /*c040*/  ISETP.NE.AND P1, PT, R3, 0x2, PT ;  /* 0x000000020300780c */ /* 0x000fc60003f25270 */
[----:B------:R-:W4:Y:S01]  /*c050*/  SHFL.BFLY PT, R0, R7, 0x1, 0x1f ;  /* 0x0c201f0007007f89 */ /* 0x000f2200000e0000 */
[----:B------:R-:W-:-:S04]  /*c060*/  SEL R6, RZ, 0x1, P1 ;  /* 0x00000001ff067807 */ /* 0x000fc80000800000 */
[----:B------:R-:W-:Y:S01]  /*c070*/  LOP3.LUT R23, R23, R6, RZ, 0x3c, !PT ;  /* 0x0000000617177212 */ /* 0x000fe200078e3cff */
[----:B---3--:R-:W-:Y:S01]  /*c080*/  FADD.FTZ R9, R4, R5 ;  /* 0x0000000504097221 */ /* 0x008fe20000010000 */
[----:B------:R-:W-:Y:S01]  /*c090*/  CS2R R4, SRZ ;  /* 0x0000000000047805 */ /* 0x000fe2000001ff00 */
[----:B----4-:R-:W-:-:S03]  /*c0a0*/  FADD.FTZ R0, R7, R0 ;  /* 0x0000000007007221 */ /* 0x010fc60000010000 */
[----:B------:R-:W-:Y:S01]  /*c0b0*/  FSETP.NE.FTZ.AND P2, PT, R9, RZ, PT ;  /* 0x000000ff0900720b */ /* 0x000fe20003f55000 */
[----:B------:R-:W-:Y:S01]  /*c0c0*/  @!P0 IMAD R7, R18, 0x40, R191 ;  /* 0x0000004012078824 */ /* 0x000fe200078e02bf */
[----:B------:R-:W-:-:S03]  /*c0d0*/  FSETP.NE.FTZ.AND P3, PT, R0, RZ, PT ;  /* 0x000000ff0000720b */ /* 0x000fc60003f75000 */
[----:B------:R-:W-:-:S08]  /*c0e0*/  @!P0 IMAD R7, R7, 0x4, R2 ;  /* 0x0000000407078824 */ /* 0x000fd000078e0202 */
[----:B------:R-:W3:Y:S01]  /*c0f0*/  @P2 MUFU.RCP R5, R9 ;  /* 0x0000000900052308 */ /* 0x000ee20000001000 */
[----:B------:R-:W-:-:S07]  /*c100*/  @P2 FMUL.FTZ R18, R13, 0.69314718246459960938 ;  /* 0x3f3172180d122820 */ /* 0x000fce0000410000 */
[----:B------:R-:W4:Y:S08]  /*c110*/  @P3 MUFU.RCP R4, R0 ;  /* 0x0000000000043308 */ /* 0x000f300000001000 */
[----:B------:R5:W1:Y:S01]  /*c120*/  @P2 MUFU.LG2 R2, R9 ;  /* 0x0000000900022308 */ /* 0x000a620000000c00 */
[-C--:B---3--:R-:W-:Y:S01]  /*c130*/  FMUL.FTZ R8, R25, R5.reuse ;  /* 0x0000000519087220 */ /* 0x088fe20000410000 */
[----:B------:R3:W-:Y:S01]  /*c140*/  @!P0 STS [R7+0x28800], R5 ;  /* 0x0288000507008388 */ /* 0x0007e20000000800 */
[-C--:B------:R-:W-:Y:S01]  /*c150*/  FMUL.FTZ R10, R24, R5.reuse ;  /* 0x00000005180a7220 */ /* 0x080fe20000410000 */
[----:B------:R-:W-:Y:S01]  /*c160*/  @P3 FMUL.FTZ R24, R13, 0.69314718246459960938 ;  /* 0x3f3172180d183820 */ /* 0x000fe20000410000 */
[-C--:B------:R-:W-:Y:S01]  /*c170*/  FMUL.FTZ R180, R32, R5.reuse ;  /* 0x0000000520b47220 */ /* 0x080fe20000410000 */
[-C--:B------:R-:W-:Y:S01]  /*c180*/  FMUL.FTZ R179, R36, R5.reuse ;  /* 0x0000000524b37220 */ /* 0x080fe20000410000 */
[-C--:B------:R-:W-:Y:S01]  /*c190*/  FMUL.FTZ R177, R40, R5.reuse ;  /* 0x0000000528b17220 */ /* 0x080fe20000410000 */
[----:B------:R2:W0:Y:S01]  /*c1a0*/  @P3 MUFU.LG2 R25, R0 ;  /* 0x0000000000193308 */ /* 0x0004220000000c00 */
[----:B----4-:R4:W-:Y:S01]  /*c1b0*/  @!P0 STS [R7+0x28820], R4 ;  /* 0x0288200407008388 */ /* 0x0109e20000000800 */
[-C--:B-----5:R-:W-:Y:S01]  /*c1c0*/  FMUL.FTZ R9, R58, R4.reuse ;  /* 0x000000043a097220 */ /* 0x0a0fe20000410000 */
[-C--:B------:R-:W-:Y:S01]  /*c1d0*/  FMUL.FTZ R13, R66, R4.reuse ;  /* 0x00000004420d7220 */ /* 0x080fe20000410000 */
[-C--:B------:R-:W-:Y:S01]  /*c1e0*/  FMUL.FTZ R28, R28, R5.reuse ;  /* 0x000000051c1c7220 */ /* 0x080fe20000410000 */
[-C--:B------:R-:W-:Y:S01]  /*c1f0*/  FMUL.FTZ R6, R29, R5.reuse ;  /* 0x000000051d067220 */ /* 0x080fe20000410000 */
[-C--:B------:R-:W-:Y:S01]  /*c200*/  FMUL.FTZ R178, R33, R5.reuse ;  /* 0x0000000521b27220 */ /* 0x080fe20000410000 */
[-C--:B------:R-:W-:Y:S01]  /*c210*/  FMUL.FTZ R176, R37, R5.reuse ;  /* 0x0000000525b07220 */ /* 0x080fe20000410000 */
[-C--:B------:R-:W-:Y:S01]  /*c220*/  FMUL.FTZ R32, R41, R5.reuse ;  /* 0x0000000529207220 */ /* 0x080fe20000410000 */
[-C--:B--2---:R-:W-:Y:S01]  /*c230*/  FMUL.FTZ R0, R27, R4.reuse ;  /* 0x000000041b007220 */ /* 0x084fe20000410000 */
[----:B-1----:R-:W-:Y:S01]  /*c240*/  @P2 FMUL.FTZ R27, R2, 0.69314718246459960938 ;  /* 0x3f317218021b2820 */ /* 0x002fe20000410000 */
        /* <DEDUP_REMOVED lines=57> */
[----:B------:R-:W-:Y:S01]  /*c5e0*/  FMUL.FTZ R66, R115, R4 ;  /* 0x0000000473427220 */ /* 0x000fe20000410000 */
[----:B------:R-:W-:Y:S01]  /*c5f0*/  @P2 FFMA.FTZ R21, R18, R12, R27 ;  /* 0x0000000c12152223 */ /* 0x000fe2000001001b */
[----:B------:R-:W-:Y:S01]  /*c600*/  PLOP3.LUT P0, PT, PT, PT, PT, 0x8, 0x0 ;  /* 0x000000000000781c */ /* 0x000fe20003f0e170 */
[-C--:B---3--:R-:W-:Y:S01]  /*c610*/  FMUL.FTZ R5, R26, R4.reuse ;  /* 0x000000041a057220 */ /* 0x088fe20000410000 */
[-C--:B----4-:R-:W-:Y:S01]  /*c620*/  FMUL.FTZ R7, R30, R4.reuse ;  /* 0x000000041e077220 */ /* 0x090fe20000410000 */
        /* <DEDUP_REMOVED lines=57> */
[----:B------:R-:W-:Y:S01]  /*c9c0*/  SEL R18, R3, RZ, P1 ;  /* 0x000000ff03127207 */ /* 0x000fe20000800000 */
[----:B------:R-:W-:Y:S06]  /*c9d0*/  BAR.ARV 0xe, 0x100 ;  /* 0x0384000000007b1d */ /* 0x000fec0000002000 */
.L_x_688:
[----:B------:R-:W-:Y:S05]  /*c9e0*/  BSYNC B7 ;  /* 0x0000000000077941 */ /* 0x000fea0003800000 */
.L_x_686:
[----:B------:R-:W0:Y:S08]  /*c9f0*/  S2UR UR5, SR_CgaCtaId ;  /* 0x00000000000579c3 */ /* 0x000e300000008800 */
[----:B------:R-:W-:Y:S06]  /*ca00*/  BAR.SYNC.DEFER_BLOCKING 0x5, 0x180 ;  /* 0x0146000000007b1d */ /* 0x000fec0000010000 */
[----:B------:R-:W-:Y:S01]  /*ca10*/  UMOV UR4, 0x400 ;  /* 0x0000040000047882 */ /* 0x000fe20000000000 */
[----:B------:R-:W-:Y:S01]  /*ca20*/  BSSY B0, `(.L_x_752) ;  /* 0x00002d8000007945 */ /* 0x000fe20003800000 */
[----:B0-----:R-:W-:-:S06]  /*ca30*/  ULEA UR4, UR5, UR4, 0x18 ;  /* 0x0000000405047291 */ /* 0x001fcc000f8ec03f */
[----:B------:R-:W-:-:S05]  /*ca40*/  IMAD.U32 R2, RZ, RZ, UR4 ;  /* 0x00000004ff027e24 */ /* 0x000fca000f8e00ff */
[----:B-----5:R0:W1:Y:S01]  /*ca50*/  LDS.128 R24, [R2+0x28cd0] ;  /* 0x028cd00002187984 */ /* 0x0200620000000c00 */
[----:B------:R-:W-:Y:S06]  /*ca60*/  BAR.ARV 0x4, 0x180 ;  /* 0x0106000000007b1d */ /* 0x000fec0000002000 */
[----:B------:R-:W-:Y:S05]  /*ca70*/  @P0 BRA `(.L_x_753) ;  /* 0x0000001c00f40947 */ /* 0x000fea0003800000 */
[----:B------:R-:W2:Y:S01]  /*ca80*/  S2R R3, SR_SWINHI ;  /* 0x0000000000037919 */ /* 0x000ea20000002f00 */
[----:B------:R-:W-:Y:S01]  /*ca90*/  F2FP.BF16.F32.PACK_AB R5, R0, R5 ;  /* 0x000000050005723e */ /* 0x000fe200000010ff */
[----:B------:R-:W-:Y:S01]  /*caa0*/  ULDC.64 UR4, c[0x0][0xc00] ;  /* 0x0003000000047ab9 */ /* 0x000fe20000000a00 */
[----:B------:R-:W-:Y:S02]  /*cab0*/  F2FP.BF16.F32.PACK_AB R4, R8, R10 ;  /* 0x0000000a0804723e */ /* 0x000fe400000010ff */
[----:B------:R-:W-:Y:S02]  /*cac0*/  F2FP.BF16.F32.PACK_AB R6, R6, R28 ;  /* 0x0000001c0606723e */ /* 0x000fe400000010ff */
        /* <DEDUP_REMOVED lines=13> */
[----:B------:R-:W-:Y:S02]  /*cba0*/  MOV R44, R2 ;  /* 0x00000002002c7202 */ /* 0x000fe40000000f00 */
[----:B--2---:R-:W-:-:S02]  /*cbb0*/  MOV R45, R3 ;  /* 0x00000003002d7202 */ /* 0x004fc40000000f00 */
[----:B------:R-:W-:Y:S02]  /*cbc0*/  F2FP.BF16.F32.PACK_AB R41, R99, R41 ;  /* 0x000000296329723e */ /* 0x000fe400000010ff */
[----:B------:R-:W-:Y:S01]  /*cbd0*/  F2FP.BF16.F32.PACK_AB R43, R103, R102 ;  /* 0x00000066672b723e */ /* 0x000fe200000010ff */
[----:B------:R-:W-:Y:S01]  /*cbe0*/  IMAD.WIDE R48, R223, 0x2, R44 ;  /* 0x00000002df307825 */ /* 0x000fe200078e022c */
[----:B------:R-:W-:Y:S02]  /*cbf0*/  F2FP.BF16.F32.PACK_AB R105, R58, R106 ;  /* 0x0000006a3a69723e */ /* 0x000fe400000010ff */
[----:B------:R-:W-:Y:S02]  /*cc00*/  F2FP.BF16.F32.PACK_AB R112, R113, R112 ;  /* 0x000000707170723e */ /* 0x000fe400000010ff */
[C---:B------:R-:W-:Y:S02]  /*cc10*/  LOP3.LUT R53, R48.reuse, 0x380, RZ, 0xc0, !PT ;  /* 0x0000038030357812 */ /* 0x040fe400078ec0ff */
[----:B------:R-:W-:-:S02]  /*cc20*/  IADD3 R0, P1, R48, 0x20, RZ ;  /* 0x0000002030007810 */ /* 0x000fc40007f3e0ff */
[----:B------:R-:W-:Y:S02]  /*cc30*/  SHF.R.U64 R53, R53, 0x3, RZ ;  /* 0x0000000335357819 */ /* 0x000fe400000012ff */
[C---:B------:R-:W-:Y:S02]  /*cc40*/  IADD3 R3, P0, R48.reuse, 0x40, RZ ;  /* 0x0000004030037810 */ /* 0x040fe40007f1e0ff */
[----:B------:R-:W-:Y:S01]  /*cc50*/  LOP3.LUT R52, R53, R48, RZ, 0x3c, !PT ;  /* 0x0000003035347212 */ /* 0x000fe200078e3cff */
[--C-:B------:R-:W-:Y:S01]  /*cc60*/  IMAD.MOV.U32 R53, RZ, RZ, R49.reuse ;  /* 0x000000ffff357224 */ /* 0x100fe200078e0031 */
[----:B------:R-:W-:Y:S01]  /*cc70*/  IADD3 R10, P4, R48, 0x60, RZ ;  /* 0x00000060300a7810 */ /* 0x000fe20007f9e0ff */
[----:B------:R-:W-:Y:S01]  /*cc80*/  IMAD.X R31, RZ, RZ, R49, P0 ;  /* 0x000000ffff1f7224 */ /* 0x000fe200000e0631 */
[----:B------:R-:W-:Y:S02]  /*cc90*/  LOP3.LUT R181, R0, 0x380, RZ, 0xc0, !PT ;  /* 0x0000038000b57812 */ /* 0x000fe400078ec0ff */
[----:B------:R-:W-:-:S02]  /*cca0*/  LOP3.LUT R30, R3, 0x380, RZ, 0xc0, !PT ;  /* 0x00000380031e7812 */ /* 0x000fc400078ec0ff */
[----:B------:R-:W-:Y:S01]  /*ccb0*/  MOV R12, R52 ;  /* 0x00000034000c7202 */ /* 0x000fe20000000f00 */
[----:B------:R-:W-:Y:S01]  /*ccc0*/  BAR.SYNC.DEFER_BLOCKING 0x1, 0x100 ;  /* 0x0044000000007b1d */ /* 0x000fe20000010000 */
[----:B------:R-:W-:Y:S01]  /*ccd0*/  LOP3.LUT R183, R10, 0x380, RZ, 0xc0, !PT ;  /* 0x000003800ab77812 */ /* 0x000fe200078ec0ff */
[--C-:B------:R-:W-:Y:S01]  /*cce0*/  IMAD.X R53, RZ, RZ, R49.reuse, P4 ;  /* 0x000000ffff357224 */ /* 0x100fe200020e0631 */
[----:B------:R-:W-:Y:S02]  /*ccf0*/  SHF.R.U64 R181, R181, 0x3, RZ ;  /* 0x00000003b5b57819 */ /* 0x000fe400000012ff */
[----:B------:R-:W-:Y:S02]  /*cd00*/  IADD3 R60, P6, R48, 0x2020, RZ ;  /* 0x00002020303c7810 */ /* 0x000fe40007fde0ff */
[----:B------:R-:W-:Y:S02]  /*cd10*/  SHF.R.U64 R30, R30, 0x3, RZ ;  /* 0x000000031e1e7819 */ /* 0x000fe400000012ff */
[----:B------:R-:W-:Y:S01]  /*cd20*/  IADD3 R56, P3, R48, 0x2000, RZ ;  /* 0x0000200030387810 */ /* 0x000fe20007f7e0ff */
[----:B------:R-:W-:Y:S01]  /*cd30*/  IMAD.X R61, RZ, RZ, R49, P6 ;  /* 0x000000ffff3d7224 */ /* 0x000fe200030e0631 */
[----:B------:R-:W-:-:S02]  /*cd40*/  SHF.R.U64 R183, R183, 0x3, RZ ;  /* 0x00000003b7b77819 */ /* 0x000fc400000012ff */
[----:B------:R-:W-:Y:S01]  /*cd50*/  IADD3 R8, P5, R48, 0x2040, RZ ;  /* 0x0000204030087810 */ /* 0x000fe20007fbe0ff */
[--C-:B------:R-:W-:Y:S01]  /*cd60*/  IMAD.X R57, RZ, RZ, R49.reuse, P3 ;  /* 0x000000ffff397224 */ /* 0x100fe200018e0631 */
[----:B------:R-:W-:Y:S02]  /*cd70*/  LOP3.LUT R30, R30, R3, RZ, 0x3c, !PT ;  /* 0x000000031e1e7212 */ /* 0x000fe400078e3cff */
[----:B------:R-:W-:Y:S01]  /*cd80*/  LOP3.LUT R52, R183, R10, RZ, 0x3c, !PT ;  /* 0x0000000ab7347212 */ /* 0x000fe200078e3cff */
[----:B------:R-:W-:Y:S01]  /*cd90*/  IMAD.X R65, RZ, RZ, R49, P5 ;  /* 0x000000ffff417224 */ /* 0x000fe200028e0631 */
[----:B------:R-:W-:Y:S02]  /*cda0*/  LOP3.LUT R3, R56, 0x380, RZ, 0xc0, !PT ;  /* 0x0000038038037812 */ /* 0x000fe400078ec0ff */
[----:B------:R-:W-:Y:S02]  /*cdb0*/  LOP3.LUT R183, R8, 0x380, RZ, 0xc0, !PT ;  /* 0x0000038008b77812 */ /* 0x000fe400078ec0ff */
[C---:B------:R-:W-:Y:S01]  /*cdc0*/  IADD3 R68, P2, R48.reuse, 0x2060, RZ ;  /* 0x0000206030447810 */ /* 0x040fe20007f5e0ff */
[----:B------:R2:W-:Y:S01]  /*cdd0*/  STSM.16.M88.4 [R12], R4 ;  /* 0x000000040c007844 */ /* 0x0005e20000000200 */
[----:B------:R-:W-:-:S02]  /*cde0*/  IADD3 R42, P0, R48, 0x4020, RZ ;  /* 0x00004020302a7810 */ /* 0x000fc40007f1e0ff */
[----:B------:R-:W-:Y:S01]  /*cdf0*/  SHF.R.U64 R3, R3, 0x3, RZ ;  /* 0x0000000303037819 */ /* 0x000fe200000012ff */
[--C-:B------:R-:W-:Y:S01]  /*ce00*/  IMAD.X R69, RZ, RZ, R49.reuse, P2 ;  /* 0x000000ffff457224 */ /* 0x100fe200010e0631 */
[----:B------:R-:W-:Y:S01]  /*ce10*/  SHF.R.U64 R183, R183, 0x3, RZ ;  /* 0x00000003b7b77819 */ /* 0x000fe200000012ff */
[--C-:B------:R-:W-:Y:S01]  /*ce20*/  IMAD.X R77, RZ, RZ, R49.reuse, P0 ;  /* 0x000000ffff4d7224 */ /* 0x100fe200000e0631 */
[----:B------:R-:W-:Y:S02]  /*ce30*/  IADD3 R70, P4, R48, 0x4040, RZ ;  /* 0x0000404030467810 */ /* 0x000fe40007f9e0ff */
[----:B------:R-:W-:Y:S02]  /*ce40*/  LOP3.LUT R225, R68, 0x380, RZ, 0xc0, !PT ;  /* 0x0000038044e17812 */ /* 0x000fe400078ec0ff */
[----:B------:R-:W-:Y:S01]  /*ce50*/  LOP3.LUT R56, R3, R56, RZ, 0x3c, !PT ;  /* 0x0000003803387212 */ /* 0x000fe200078e3cff */
[----:B------:R-:W-:Y:S01]  /*ce60*/  IMAD.X R81, RZ, RZ, R49, P4 ;  /* 0x000000ffff517224 */ /* 0x000fe200020e0631 */
[----:B------:R-:W-:-:S02]  /*ce70*/  LOP3.LUT R64, R183, R8, RZ, 0x3c, !PT ;  /* 0x00000008b7407212 */ /* 0x000fc400078e3cff */
[----:B------:R-:W-:Y:S01]  /*ce80*/  LOP3.LUT R183, R70, 0x380, RZ, 0xc0, !PT ;  /* 0x0000038046b77812 */ /* 0x000fe200078ec0ff */
[--C-:B--2---:R-:W-:Y:S01]  /*ce90*/  IMAD.X R7, RZ, RZ, R49.reuse, P1 ;  /* 0x000000ffff077224 */ /* 0x104fe200008e0631 */
[----:B------:R-:W-:Y:S02]  /*cea0*/  LOP3.LUT R6, R181, R0, RZ, 0x3c, !PT ;  /* 0x00000000b5067212 */ /* 0x000fe400078e3cff */
[----:B------:R-:W-:Y:S02]  /*ceb0*/  LOP3.LUT R181, R60, 0x380, RZ, 0xc0, !PT ;  /* 0x000003803cb57812 */ /* 0x000fe400078ec0ff */
[----:B------:R-:W-:Y:S02]  /*cec0*/  IADD3 R28, P1, R48, 0x4000, RZ ;  /* 0x00004000301c7810 */ /* 0x000fe40007f3e0ff */
[----:B------:R-:W-:Y:S02]  /*ced0*/  SHF.R.U64 R181, R181, 0x3, RZ ;  /* 0x00000003b5b57819 */ /* 0x000fe400000012ff */
[----:B------:R-:W-:Y:S01]  /*cee0*/  LOP3.LUT R3, R28, 0x380, RZ, 0xc0, !PT ;  /* 0x000003801c037812 */ /* 0x000fe200078ec0ff */
[----:B------:R-:W-:Y:S01]  /*cef0*/  IMAD.X R73, RZ, RZ, R49, P1 ;  /* 0x000000ffff497224 */ /* 0x000fe200008e0631 */
[----:B------:R-:W-:-:S02]  /*cf00*/  LOP3.LUT R60, R181, R60, RZ, 0x3c, !PT ;  /* 0x0000003cb53c7212 */ /* 0x000fc400078e3cff */
[----:B------:R-:W-:Y:S02]  /*cf10*/  LOP3.LUT R181, R42, 0x380, RZ, 0xc0, !PT ;  /* 0x000003802ab57812 */ /* 0x000fe400078ec0ff */
[----:B------:R-:W-:Y:S02]  /*cf20*/  SHF.R.U64 R225, R225, 0x3, RZ ;  /* 0x00000003e1e17819 */ /* 0x000fe400000012ff */
[C---:B------:R-:W-:Y:S02]  /*cf30*/  IADD3 R34, P3, R48.reuse, 0x4060, RZ ;  /* 0x0000406030227810 */ /* 0x040fe40007f7e0ff */
[----:B------:R-:W-:Y:S02]  /*cf40*/  SHF.R.U64 R181, R181, 0x3, RZ ;  /* 0x00000003b5b57819 */ /* 0x000fe400000012ff */
[----:B------:R-:W-:Y:S01]  /*cf50*/  IADD3 R14, P5, R48, 0x6020, RZ ;  /* 0x00006020300e7810 */ /* 0x000fe20007fbe0ff */
[----:B------:R-:W-:Y:S01]  /*cf60*/  IMAD.X R85, RZ, RZ, R49, P3 ;  /* 0x000000ffff557224 */ /* 0x000fe200018e0631 */
[----:B------:R-:W-:-:S02]  /*cf70*/  SHF.R.U64 R3, R3, 0x3, RZ ;  /* 0x0000000303037819 */ /* 0x000fc400000012ff */
[C---:B------:R-:W-:Y:S01]  /*cf80*/  IADD3 R4, P6, R48.reuse, 0x6000, RZ ;  /* 0x0000600030047810 */ /* 0x040fe20007fde0ff */
[--C-:B------:R-:W-:Y:S01]  /*cf90*/  IMAD.X R111, RZ, RZ, R49.reuse, P5 ;  /* 0x000000ffff6f7224 */ /* 0x100fe200028e0631 */
[----:B------:R-:W-:Y:S02]  /*cfa0*/  SHF.R.U64 R183, R183, 0x3, RZ ;  /* 0x00000003b7b77819 */ /* 0x000fe400000012ff */
[----:B-1----:R-:W-:Y:S01]  /*cfb0*/  IADD3 R24, P2, R48, 0x6040, RZ ;  /* 0x0000604030187810 */ /* 0x002fe20007f5e0ff */
[--C-:B------:R-:W-:Y:S01]  /*cfc0*/  IMAD.X R89, RZ, RZ, R49.reuse, P6 ;  /* 0x000000ffff597224 */ /* 0x100fe200030e0631 */
[----:B------:R-:W-:Y:S02]  /*cfd0*/  LOP3.LUT R68, R225, R68, RZ, 0x3c, !PT ;  /* 0x00000044e1447212 */ /* 0x000fe400078e3cff */
[----:B------:R-:W-:Y:S01]  /*cfe0*/  LOP3.LUT R225, R34, 0x380, RZ, 0xc0, !PT ;  /* 0x0000038022e17812 */ /* 0x000fe200078ec0ff */
[----:B------:R-:W-:Y:S01]  /*cff0*/  IMAD.X R5, RZ, RZ, R49, P2 ;  /* 0x000000ffff057224 */ /* 0x000fe200010e0631 */
[----:B------:R-:W-:-:S02]  /*d000*/  LOP3.LUT R76, R181, R42, RZ, 0x3c, !PT ;  /* 0x0000002ab54c7212 */ /* 0x000fc400078e3cff */
[----:B------:R-:W-:Y:S02]  /*d010*/  LOP3.LUT R72, R3, R28, RZ, 0x3c, !PT ;  /* 0x0000001c03487212 */ /* 0x000fe400078e3cff */
[----:B------:R-:W-:Y:S02]  /*d020*/  LOP3.LUT R181, R14, 0x380, RZ, 0xc0, !PT ;  /* 0x000003800eb57812 */ /* 0x000fe400078ec0ff */
[----:B------:R-:W-:Y:S02]  /*d030*/  LOP3.LUT R80, R183, R70, RZ, 0x3c, !PT ;  /* 0x00000046b7507212 */ /* 0x000fe400078e3cff */
[----:B------:R-:W-:Y:S02]  /*d040*/  LOP3.LUT R3, R4, 0x380, RZ, 0xc0, !PT ;  /* 0x0000038004037812 */ /* 0x000fe400078ec0ff */
[----:B------:R-:W-:Y:S02]  /*d050*/  LOP3.LUT R183, R24, 0x380, RZ, 0xc0, !PT ;  /* 0x0000038018b77812 */ /* 0x000fe400078ec0ff */
[----:B------:R-:W-:-:S02]  /*d060*/  SHF.R.U64 R225, R225, 0x3, RZ ;  /* 0x00000003e1e17819 */ /* 0x000fc400000012ff */
[----:B------:R-:W-:Y:S02]  /*d070*/  IADD3 R12, P1, R48, 0x6060, RZ ;  /* 0x00006060300c7810 */ /* 0x000fe40007f3e0ff */
[----:B------:R-:W-:Y:S02]  /*d080*/  SHF.R.U64 R181, R181, 0x3, RZ ;  /* 0x00000003b5b57819 */ /* 0x000fe400000012ff */
[----:B------:R-:W-:Y:S01]  /*d090*/  SHF.R.U64 R3, R3, 0x3, RZ ;  /* 0x0000000303037819 */ /* 0x000fe200000012ff */
[----:B------:R-:W-:Y:S01]  /*d0a0*/  IMAD.X R49, RZ, RZ, R49, P1 ;  /* 0x000000ffff317224 */ /* 0x000fe200008e0631 */
[----:B------:R-:W-:Y:S02]  /*d0b0*/  SHF.R.U64 R183, R183, 0x3, RZ ;  /* 0x00000003b7b77819 */ /* 0x000fe400000012ff */
[----:B------:R-:W-:Y:S02]  /*d0c0*/  LOP3.LUT R84, R225, R34, RZ, 0x3c, !PT ;  /* 0x00000022e1547212 */ /* 0x000fe400078e3cff */
[----:B------:R-:W-:-:S02]  /*d0d0*/  LOP3.LUT R225, R12, 0x380, RZ, 0xc0, !PT ;  /* 0x000003800ce17812 */ /* 0x000fc400078ec0ff */
[----:B------:R-:W-:Y:S02]  /*d0e0*/  LOP3.LUT R110, R181, R14, RZ, 0x3c, !PT ;  /* 0x0000000eb56e7212 */ /* 0x000fe400078e3cff */
[----:B------:R-:W-:Y:S02]  /*d0f0*/  LOP3.LUT R88, R3, R4, RZ, 0x3c, !PT ;  /* 0x0000000403587212 */ /* 0x000fe400078e3cff */
[----:B------:R-:W-:Y:S02]  /*d100*/  MOV R14, R30 ;  /* 0x0000001e000e7202 */ /* 0x000fe40000000f00 */
[----:B------:R-:W-:Y:S01]  /*d110*/  LOP3.LUT R4, R183, R24, RZ, 0x3c, !PT ;  /* 0x00000018b7047212 */ /* 0x000fe200078e3cff */
[----:B------:R-:W-:Y:S01]  /*d120*/  IMAD.MOV.U32 R24, RZ, RZ, RZ ;  /* 0x000000ffff187224 */ /* 0x000fe200078e00ff */
[----:B------:R-:W-:Y:S02]  /*d130*/  MOV R3, R6 ;  /* 0x0000000600037202 */ /* 0x000fe40000000f00 */
[----:B------:R-:W-:-:S02]  /*d140*/  F2FP.BF16.F32.PACK_AB R28, R178, R180 ;  /* 0x000000b4b21c723e */ /* 0x000fc400000010ff */
[----:B------:R-:W-:Y:S02]  /*d150*/  F2FP.BF16.F32.PACK_AB R30, R176, R179 ;  /* 0x000000b3b01e723e */ /* 0x000fe400000010ff */
[----:B------:R-:W-:Y:S02]  /*d160*/  F2FP.BF16.F32.PACK_AB R31, R39, R38 ;  /* 0x00000026271f723e */ /* 0x000fe400000010ff */
[----:B------:R-:W-:Y:S02]  /*d170*/  F2FP.BF16.F32.PACK_AB R34, R173, R175 ;  /* 0x000000afad22723e */ /* 0x000fe400000010ff */
[----:B------:R-:W-:Y:S01]  /*d180*/  SHF.R.U64 R225, R225, 0x3, RZ ;  /* 0x00000003e1e17819 */ /* 0x000fe200000012ff */
[----:B------:R-:W-:Y:S01]  /*d190*/  STSM.16.M88.4 [R3], R28 ;  /* 0x0000001c03007844 */ /* 0x000fe20000000200 */
[----:B------:R-:W-:Y:S02]  /*d1a0*/  MOV R0, R4 ;  /* 0x0000000400007202 */ /* 0x000fe40000000f00 */
[----:B------:R-:W-:Y:S01]  /*d1b0*/  MOV R52, R52 ;  /* 0x0000003400347202 */ /* 0x000fe20000000f00 */
[----:B------:R1:W-:Y:S01]  /*d1c0*/  STSM.16.M88.4 [R14], R32 ;  /* 0x000000200e007844 */ /* 0x0003e20000000200 */
[----:B------:R-:W-:-:S02]  /*d1d0*/  F2FP.BF16.F32.PACK_AB R4, R171, R174 ;  /* 0x000000aeab04723e */ /* 0x000fc400000010ff */
[----:B------:R-:W-:Y:S02]  /*d1e0*/  F2FP.BF16.F32.PACK_AB R5, R51, R50 ;  /* 0x000000323305723e */ /* 0x000fe400000010ff */
[----:B------:R-:W-:Y:S02]  /*d1f0*/  F2FP.BF16.F32.PACK_AB R6, R169, R172 ;  /* 0x000000aca906723e */ /* 0x000fe400000010ff */
[----:B------:R-:W-:Y:S02]  /*d200*/  F2FP.BF16.F32.PACK_AB R7, R55, R54 ;  /* 0x000000363707723e */ /* 0x000fe400000010ff */
[----:B------:R-:W-:Y:S02]  /*d210*/  LOP3.LUT R48, R225, R12, RZ, 0x3c, !PT ;  /* 0x0000000ce1307212 */ /* 0x000fe400078e3cff */
[----:B------:R-:W-:Y:S01]  /*d220*/  MOV R56, R56 ;  /* 0x0000003800387202 */ /* 0x000fe20000000f00 */
[----:B------:R2:W-:Y:S01]  /*d230*/  STSM.16.M88.4 [R52], R4 ;  /* 0x0000000434007844 */ /* 0x0005e20000000200 */
[----:B------:R-:W-:-:S02]  /*d240*/  F2FP.BF16.F32.PACK_AB R8, R166, R170 ;  /* 0x000000aaa608723e */ /* 0x000fc400000010ff */
[----:B------:R-:W-:Y:S02]  /*d250*/  F2FP.BF16.F32.PACK_AB R10, R164, R167 ;  /* 0x000000a7a40a723e */ /* 0x000fe400000010ff */
[----:B------:R-:W-:Y:S02]  /*d260*/  MOV R60, R60 ;  /* 0x0000003c003c7202 */ /* 0x000fe40000000f00 */
[----:B------:R-:W-:Y:S01]  /*d270*/  F2FP.BF16.F32.PACK_AB R12, R162, R165 ;  /* 0x000000a5a20c723e */ /* 0x000fe200000010ff */
[----:B------:R-:W-:Y:S01]  /*d280*/  STSM.16.M88.4 [R56], R8 ;  /* 0x0000000838007844 */ /* 0x000fe20000000200 */
[----:B-1----:R-:W-:Y:S02]  /*d290*/  F2FP.BF16.F32.PACK_AB R14, R160, R163 ;  /* 0x000000a3a00e723e */ /* 0x002fe400000010ff */
[----:B------:R-:W-:Y:S02]  /*d2a0*/  MOV R64, R64 ;  /* 0x0000004000407202 */ /* 0x000fe40000000f00 */
[----:B------:R-:W-:Y:S01]  /*d2b0*/  F2FP.BF16.F32.PACK_AB R28, R158, R161 ;  /* 0x000000a19e1c723e */ /* 0x000fe200000010ff */
[----:B------:R-:W-:Y:S01]  /*d2c0*/  STSM.16.M88.4 [R60], R12 ;  /* 0x0000000c3c007844 */ /* 0x000fe20000000200 */
[----:B------:R-:W-:-:S02]  /*d2d0*/  F2FP.BF16.F32.PACK_AB R29, R75, R74 ;  /* 0x0000004a4b1d723e */ /* 0x000fc400000010ff */
[----:B------:R-:W-:Y:S02]  /*d2e0*/  F2FP.BF16.F32.PACK_AB R30, R156, R159 ;  /* 0x0000009f9c1e723e */ /* 0x000fe400000010ff */
[----:B------:R-:W-:Y:S02]  /*d2f0*/  F2FP.BF16.F32.PACK_AB R31, R79, R78 ;  /* 0x0000004e4f1f723e */ /* 0x000fe400000010ff */
[----:B------:R-:W-:Y:S02]  /*d300*/  MOV R68, R68 ;  /* 0x0000004400447202 */ /* 0x000fe40000000f00 */
[----:B------:R-:W-:Y:S01]  /*d310*/  F2FP.BF16.F32.PACK_AB R32, R154, R157 ;  /* 0x0000009d9a20723e */ /* 0x000fe200000010ff */
[----:B------:R-:W-:Y:S01]  /*d320*/  STSM.16.M88.4 [R64], R28 ;  /* 0x0000001c40007844 */ /* 0x000fe20000000200 */
[----:B------:R-:W-:Y:S02]  /*d330*/  F2FP.BF16.F32.PACK_AB R33, R83, R82 ;  /* 0x000000525321723e */ /* 0x000fe400000010ff */
[----:B------:R-:W-:-:S02]  /*d340*/  F2FP.BF16.F32.PACK_AB R34, R152, R155 ;  /* 0x0000009b9822723e */ /* 0x000fc400000010ff */
[----:B------:R-:W-:Y:S02]  /*d350*/  F2FP.BF16.F32.PACK_AB R35, R87, R86 ;  /* 0x000000565723723e */ /* 0x000fe400000010ff */
[----:B------:R-:W-:Y:S02]  /*d360*/  MOV R72, R72 ;  /* 0x0000004800487202 */ /* 0x000fe40000000f00 */
[----:B------:R-:W-:Y:S01]  /*d370*/  F2FP.BF16.F32.PACK_AB R38, R93, R92 ;  /* 0x0000005c5d26723e */ /* 0x000fe200000010ff */
[----:B------:R-:W-:Y:S01]  /*d380*/  STSM.16.M88.4 [R68], R32 ;  /* 0x0000002044007844 */ /* 0x000fe20000000200 */
[----:B------:R-:W-:Y:S02]  /*d390*/  F2FP.BF16.F32.PACK_AB R39, R95, R94 ;  /* 0x0000005e5f27723e */ /* 0x000fe400000010ff */
[----:B------:R-:W-:Y:S02]  /*d3a0*/  MOV R76, R76 ;  /* 0x0000004c004c7202 */ /* 0x000fe40000000f00 */
[----:B------:R-:W-:Y:S01]  /*d3b0*/  F2FP.BF16.F32.PACK_AB R42, R101, R100 ;  /* 0x00000064652a723e */ /* 0x000fe200000010ff */
[----:B------:R-:W-:Y:S01]  /*d3c0*/  STSM.16.M88.4 [R72], R36 ;  /* 0x0000002448007844 */ /* 0x000fe20000000200 */
[----:B------:R-:W-:-:S02]  /*d3d0*/  MOV R80, R80 ;  /* 0x0000005000507202 */ /* 0x000fc40000000f00 */
[----:B------:R-:W-:Y:S01]  /*d3e0*/  F2FP.BF16.F32.PACK_AB R106, R109, R108 ;  /* 0x0000006c6d6a723e */ /* 0x000fe200000010ff */
[----:B------:R-:W-:Y:S01]  /*d3f0*/  STSM.16.M88.4 [R76], R40 ;  /* 0x000000284c007844 */ /* 0x000fe20000000200 */
[----:B------:R-:W-:Y:S02]  /*d400*/  F2FP.BF16.F32.PACK_AB R107, R62, R107 ;  /* 0x0000006b3e6b723e */ /* 0x000fe400000010ff */
[----:B------:R-:W-:Y:S02]  /*d410*/  F2FP.BF16.F32.PACK_AB R113, R66, R114 ;  /* 0x000000724271723e */ /* 0x000fe400000010ff */
[----:B------:R-:W-:Y:S01]  /*d420*/  F2FP.BF16.F32.PACK_AB R120, R121, R120 ;  /* 0x000000787978723e */ /* 0x000fe200000010ff */
[----:B------:R-:W-:Y:S01]  /*d430*/  STSM.16.M88.4 [R80], R104 ;  /* 0x0000006850007844 */ /* 0x000fe20000000200 */
[----:B------:R-:W-:Y:S02]  /*d440*/  MOV R84, R84 ;  /* 0x0000005400547202 */ /* 0x000fe40000000f00 */
[----:B------:R-:W-:-:S02]  /*d450*/  F2FP.BF16.F32.PACK_AB R114, R117, R116 ;  /* 0x000000747572723e */ /* 0x000fc400000010ff */
[----:B------:R-:W-:Y:S02]  /*d460*/  F2FP.BF16.F32.PACK_AB R115, R119, R115 ;  /* 0x000000737773723e */ /* 0x000fe400000010ff */
[----:B------:R-:W-:Y:S02]  /*d470*/  F2FP.BF16.F32.PACK_AB R121, R123, R122 ;  /* 0x0000007a7b79723e */ /* 0x000fe400000010ff */
[----:B------:R-:W-:Y:S01]  /*d480*/  F2FP.BF16.F32.PACK_AB R128, R129, R128 ;  /* 0x000000808180723e */ /* 0x000fe200000010ff */
[----:B------:R-:W-:Y:S01]  /*d490*/  STSM.16.M88.4 [R84], R112 ;  /* 0x0000007054007844 */ /* 0x000fe20000000200 */
[----:B------:R-:W-:Y:S02]  /*d4a0*/  MOV R88, R88 ;  /* 0x0000005800587202 */ /* 0x000fe40000000f00 */
[----:B------:R-:W-:Y:S02]  /*d4b0*/  F2FP.BF16.F32.PACK_AB R122, R125, R124 ;  /* 0x0000007c7d7a723e */ /* 0x000fe400000010ff */
[----:B------:R-:W-:-:S02]  /*d4c0*/  F2FP.BF16.F32.PACK_AB R123, R127, R126 ;  /* 0x0000007e7f7b723e */ /* 0x000fc400000010ff */
[----:B------:R-:W-:Y:S02]  /*d4d0*/  F2FP.BF16.F32.PACK_AB R129, R131, R130 ;  /* 0x000000828381723e */ /* 0x000fe400000010ff */
[----:B------:R-:W-:Y:S01]  /*d4e0*/  F2FP.BF16.F32.PACK_AB R136, R137, R136 ;  /* 0x000000888988723e */ /* 0x000fe200000010ff */
[----:B------:R-:W-:Y:S01]  /*d4f0*/  STSM.16.M88.4 [R88], R120 ;  /* 0x0000007858007844 */ /* 0x000fe20000000200 */
[----:B------:R-:W-:Y:S02]  /*d500*/  ISETP.NE.U32.AND P0, PT, RZ, UR4, PT ;  /* 0x00000004ff007c0c */ /* 0x000fe4000bf05070 */
[----:B--2---:R-:W-:Y:S02]  /*d510*/  IADD3 R6, P1, R200, UR4, RZ ;  /* 0x00000004c8067c10 */ /* 0x004fe4000ff3e0ff */
[----:B------:R-:W-:Y:S02]  /*d520*/  MOV R110, R110 ;  /* 0x0000006e006e7202 */ /* 0x000fe40000000f00 */
[----:B------:R-:W-:-:S02]  /*d530*/  F2FP.BF16.F32.PACK_AB R130, R133, R132 ;  /* 0x000000848582723e */ /* 0x000fc400000010ff */
[----:B------:R-:W-:Y:S02]  /*d540*/  F2FP.BF16.F32.PACK_AB R131, R135, R134 ;  /* 0x000000868783723e */ /* 0x000fe400000010ff */
[----:B------:R-:W-:Y:S02]  /*d550*/  F2FP.BF16.F32.PACK_AB R137, R139, R138 ;  /* 0x0000008a8b89723e */ /* 0x000fe400000010ff */
[----:B------:R-:W-:Y:S01]  /*d560*/  F2FP.BF16.F32.PACK_AB R144, R145, R144 ;  /* 0x000000909190723e */ /* 0x000fe200000010ff */
[----:B------:R-:W-:Y:S01]  /*d570*/  STSM.16.M88.4 [R110], R128 ;  /* 0x000000806e007844 */ /* 0x000fe20000000200 */
[----:B------:R-:W-:Y:S02]  /*d580*/  F2FP.BF16.F32.PACK_AB R138, R141, R140 ;  /* 0x0000008c8d8a723e */ /* 0x000fe400000010ff */
[----:B------:R-:W-:Y:S02]  /*d590*/  F2FP.BF16.F32.PACK_AB R139, R143, R142 ;  /* 0x0000008e8f8b723e */ /* 0x000fe400000010ff */
[----:B------:R-:W-:-:S02]  /*d5a0*/  F2FP.BF16.F32.PACK_AB R145, R147, R146 ;  /* 0x000000929391723e */ /* 0x000fc400000010ff */
[----:B------:R-:W-:Y:S01]  /*d5b0*/  MOV R48, R48 ;  /* 0x0000003000307202 */ /* 0x000fe20000000f00 */
[----:B------:R1:W-:Y:S01]  /*d5c0*/  STSM.16.M88.4 [R0], R136 ;  /* 0x0000008800007844 */ /* 0x0003e20000000200 */
[----:B------:R-:W-:Y:S02]  /*d5d0*/  F2FP.BF16.F32.PACK_AB R146, R149, R148 ;  /* 0x000000949592723e */ /* 0x000fe400000010ff */
[----:B------:R-:W-:Y:S02]  /*d5e0*/  F2FP.BF16.F32.PACK_AB R147, R151, R150 ;  /* 0x000000969793723e */ /* 0x000fe400000010ff */
[----:B------:R-:W-:Y:S02]  /*d5f0*/  ISETP.NE.AND.EX P0, PT, RZ, UR5, PT, P0 ;  /* 0x00000005ff007c0c */ /* 0x000fe4000bf05300 */
[----:B------:R-:W-:Y:S01]  /*d600*/  IADD3.X R7, R201, UR5, RZ, P1, !PT ;  /* 0x00000005c9077c10 */ /* 0x000fe20008ffe4ff */
[----:B------:R-:W-:Y:S01]  /*d610*/  ULDC.64 UR4, c[0x0][0xc08] ;  /* 0x0003020000047ab9 */ /* 0x000fe20000000a00 */
[----:B------:R2:W-:Y:S01]  /*d620*/  STSM.16.M88.4 [R48], R144 ;  /* 0x0000009030007844 */ /* 0x0005e20000000200 */
[----:B------:R-:W-:Y:S01]  /*d630*/  BAR.SYNC.DEFER_BLOCKING 0x1, 0x100 ;  /* 0x0044000000007b1d */ /* 0x000fe20000010000 */
[----:B------:R-:W-:-:S04]  /*d640*/  ISETP.NE.U32.AND P6, PT, RZ, UR4, PT ;  /* 0x00000004ff007c0c */ /* 0x000fc8000bfc5070 */
[----:B------:R-:W-:-:S13]  /*d650*/  ISETP.NE.AND.EX P6, PT, RZ, UR5, PT, P6 ;  /* 0x00000005ff007c0c */ /* 0x000fda000bfc5360 */
[----:B------:R-:W-:Y:S01]  /*d660*/  @P6 IADD3 R200, P4, R200, UR4, RZ ;  /* 0x00000004c8c86c10 */ /* 0x000fe2000ff9e0ff */
[----:B------:R-:W-:Y:S02]  /*d670*/  ULDC UR4, c[0x0][0xa88] ;  /* 0x0002a20000047ab9 */ /* 0x000fe40000000800 */
[----:B-1----:R-:W-:Y:S01]  /*d680*/  IMAD.U32 R0, RZ, RZ, UR4 ;  /* 0x00000004ff007e24 */ /* 0x002fe2000f8e00ff */
[----:B------:R-:W-:Y:S01]  /*d690*/  @P6 IADD3.X R201, R201, UR5, RZ, P4, !PT ;  /* 0x00000005c9c96c10 */ /* 0x000fe2000a7fe4ff */
[----:B------:R1:W5:Y:S01]  /*d6a0*/  @P0 LDG.E R24, desc[UR40][R6.64] ;  /* 0x0000002806180981 */ /* 0x000362000c1e1900 */
[----:B------:R-:W-:-:S03]  /*d6b0*/  IMAD R5, R211, 0x40, R189 ;  /* 0x00000040d3057824 */ /* 0x000fc600078e02bd */
[----:B------:R1:W5:Y:S01]  /*d6c0*/  @P6 LDG.E R0, desc[UR40][R200.64] ;  /* 0x00000028c8006981 */ /* 0x000362000c1e1900 */
[----:B------:R-:W-:-:S03]  /*d6d0*/  IMAD.WIDE R4, R5, 0x2, R44 ;  /* 0x0000000205047825 */ /* 0x000fc600078e022c */
[C---:B------:R-:W-:Y:S02]  /*d6e0*/  IADD3 R9, P1, R4.reuse, 0x1000, RZ ;  /* 0x0000100004097810 */ /* 0x040fe40007f3e0ff */
[C---:B------:R-:W-:Y:S02]  /*d6f0*/  IADD3 R13, P2, R4.reuse, 0x2000, RZ ;  /* 0x00002000040d7810 */ /* 0x040fe40007f5e0ff */
[C---:B------:R-:W-:Y:S02]  /*d700*/  IADD3 R29, P3, R4.reuse, 0x3000, RZ ;  /* 0x00003000041d7810 */ /* 0x040fe40007f7e0ff */
[----:B------:R-:W-:Y:S02]  /*d710*/  IADD3 R33, P4, R4, 0x4000, RZ ;  /* 0x0000400004217810 */ /* 0x000fe40007f9e0ff */
        /* <DEDUP_REMOVED lines=8> */
[----:B------:R-:W-:Y:S02]  /*d7a0*/  IADD3 R37, P5, R4, 0x5000, RZ ;  /* 0x0000500004257810 */ /* 0x000fe40007fbe0ff */
        /* <DEDUP_REMOVED lines=8> */
[----:B------:R-:W-:-:S02]  /*d830*/  P2R R10, PR, RZ, 0x20 ;  /* 0x00000020ff0a7803 */ /* 0x000fc40000000000 */
[C---:B------:R-:W-:Y:S02]  /*d840*/  IADD3 R41, P1, R4.reuse, 0x6000, RZ ;  /* 0x0000600004297810 */ /* 0x040fe40007f3e0ff */
[C---:B------:R-:W-:Y:S02]  /*d850*/  IADD3 R45, P2, R4.reuse, 0x7000, RZ ;  /* 0x00007000042d7810 */ /* 0x040fe40007f5e0ff */
[C---:B------:R-:W-:Y:S02]  /*d860*/  IADD3 R49, P3, R4.reuse, 0x8000, RZ ;  /* 0x0000800004317810 */ /* 0x040fe40007f7e0ff */
[C---:B------:R-:W-:Y:S02]  /*d870*/  IADD3 R53, P4, R4.reuse, 0x9000, RZ ;  /* 0x0000900004357810 */ /* 0x040fe40007f9e0ff */
[----:B------:R-:W-:Y:S02]  /*d880*/  IADD3 R57, P5, R4, 0xa000, RZ ;  /* 0x0000a00004397810 */ /* 0x000fe40007fbe0ff */
[----:B------:R-:W-:-:S02]  /*d890*/  LOP3.LUT R36, R37, 0x380, RZ, 0xc0, !PT ;  /* 0x0000038025247812 */ /* 0x000fc400078ec0ff */
[----:B------:R-:W-:Y:S02]  /*d8a0*/  LOP3.LUT R40, R41, 0x380, RZ, 0xc0, !PT ;  /* 0x0000038029287812 */ /* 0x000fe400078ec0ff */
[----:B------:R-:W-:Y:S02]  /*d8b0*/  LOP3.LUT R44, R45, 0x380, RZ, 0xc0, !PT ;  /* 0x000003802d2c7812 */ /* 0x000fe400078ec0ff */
[----:B--2---:R-:W-:Y:S02]  /*d8c0*/  LOP3.LUT R48, R49, 0x380, RZ, 0xc0, !PT ;  /* 0x0000038031307812 */ /* 0x004fe400078ec0ff */
[----:B------:R-:W-:Y:S02]  /*d8d0*/  LOP3.LUT R52, R53, 0x380, RZ, 0xc0, !PT ;  /* 0x0000038035347812 */ /* 0x000fe400078ec0ff */
[----:B------:R-:W-:Y:S02]  /*d8e0*/  LOP3.LUT R56, R57, 0x380, RZ, 0xc0, !PT ;  /* 0x0000038039387812 */ /* 0x000fe400078ec0ff */
[----:B------:R-:W-:-:S02]  /*d8f0*/  SHF.R.U64 R36, R36, 0x3, RZ ;  /* 0x0000000324247819 */ /* 0x000fc400000012ff */
[----:B------:R-:W-:Y:S02]  /*d900*/  SHF.R.U64 R40, R40, 0x3, RZ ;  /* 0x0000000328287819 */ /* 0x000fe400000012ff */
[----:B------:R-:W-:Y:S02]  /*d910*/  SHF.R.U64 R44, R44, 0x3, RZ ;  /* 0x000000032c2c7819 */ /* 0x000fe400000012ff */
[----:B------:R-:W-:Y:S02]  /*d920*/  SHF.R.U64 R48, R48, 0x3, RZ ;  /* 0x0000000330307819 */ /* 0x000fe400000012ff */
[----:B------:R-:W-:Y:S02]  /*d930*/  SHF.R.U64 R52, R52, 0x3, RZ ;  /* 0x0000000334347819 */ /* 0x000fe400000012ff */
[----:B------:R-:W-:Y:S02]  /*d940*/  SHF.R.U64 R56, R56, 0x3, RZ ;  /* 0x0000000338387819 */ /* 0x000fe400000012ff */
[----:B------:R-:W-:-:S02]  /*d950*/  LOP3.LUT R36, R36, R37, RZ, 0x3c, !PT ;  /* 0x0000002524247212 */ /* 0x000fc400078e3cff */
[----:B------:R-:W-:Y:S02]  /*d960*/  LOP3.LUT R40, R40, R41, RZ, 0x3c, !PT ;  /* 0x0000002928287212 */ /* 0x000fe400078e3cff */
[----:B------:R-:W-:Y:S02]  /*d970*/  LOP3.LUT R44, R44, R45, RZ, 0x3c, !PT ;  /* 0x0000002d2c2c7212 */ /* 0x000fe400078e3cff */
[----:B------:R-:W-:Y:S02]  /*d980*/  LOP3.LUT R48, R48, R49, RZ, 0x3c, !PT ;  /* 0x0000003130307212 */ /* 0x000fe400078e3cff */
[----:B------:R-:W-:Y:S02]  /*d990*/  LOP3.LUT R52, R52, R53, RZ, 0x3c, !PT ;  /* 0x0000003534347212 */ /* 0x000fe400078e3cff */
[----:B------:R-:W-:Y:S01]  /*d9a0*/  LOP3.LUT R56, R56, R57, RZ, 0x3c, !PT ;  /* 0x0000003938387212 */ /* 0x000fe200078e3cff */
[----:B-1----:R-:W-:Y:S06]  /*d9b0*/  @P6 BRA `(.L_x_754) ;  /* 0x0000000000106947 */ /* 0x002fec0003800000 */
[----:B------:R-:W-:Y:S05]  /*d9c0*/  @!P0 BRA `(.L_x_754) ;  /* 0x00000000000c8947 */ /* 0x000fea0003800000 */
[----:B------:R-:W2:Y:S04]  /*d9d0*/  LDG.E R3, desc[UR40][R6.64] ;  /* 0x0000002806037981 */ /* 0x000ea8000c1e1900 */
[----:B-----5:R-:W2:Y:S02]  /*d9e0*/  LDG.E R0, desc[UR40][R6.64+0x4] ;  /* 0x0000042806007981 */ /* 0x020ea4000c1e1900 */
[----:B--2---:R-:W-:-:S07]  /*d9f0*/  IMAD.IADD R0, R0, 0x1, -R3 ;  /* 0x0000000100007824 */ /* 0x004fce00078e0a03 */
.L_x_754:
[----:B------:R-:W1:Y:S01]  /*da00*/  SHFL.IDX PT, R3, R213, RZ, 0x1f ;  /* 0x00001fffd5037589 */ /* 0x000e6200000e0000 */
[----:B------:R-:W-:Y:S01]  /*da10*/  ISETP.NE.AND P6, PT, R10, RZ, PT ;  /* 0x000000ff0a00720c */ /* 0x000fe20003fc5270 */
[--C-:B------:R-:W-:Y:S01]  /*da20*/  IMAD.X R57, RZ, RZ, R5.reuse, P5 ;  /* 0x000000ffff397224 */ /* 0x100fe200028e0605 */
[C---:B------:R-:W-:Y:S01]  /*da30*/  LOP3.LUT R7, R4.reuse, 0x380, RZ, 0xc0, !PT ;  /* 0x0000038004077812 */ /* 0x040fe200078ec0ff */
[--C-:B------:R-:W-:Y:S01]  /*da40*/  IMAD.X R41, RZ, RZ, R5.reuse, P1 ;  /* 0x000000ffff297224 */ /* 0x100fe200008e0605 */
[C---:B------:R-:W-:Y:S01]  /*da50*/  IADD3 R65, P1, R4.reuse, 0xc000, RZ ;  /* 0x0000c00004417810 */ /* 0x040fe20007f3e0ff */
[--C-:B------:R-:W-:Y:S01]  /*da60*/  IMAD.X R37, RZ, RZ, R5.reuse, P6 ;  /* 0x000000ffff257224 */ /* 0x100fe200030e0605 */
[C---:B------:R-:W-:Y:S01]  /*da70*/  IADD3 R61, P6, R4.reuse, 0xb000, RZ ;  /* 0x0000b000043d7810 */ /* 0x040fe20007fde0ff */
[--C-:B------:R-:W-:Y:S01]  /*da80*/  IMAD.X R45, RZ, RZ, R5.reuse, P2 ;  /* 0x000000ffff2d7224 */ /* 0x100fe200010e0605 */
[C---:B------:R-:W-:Y:S01]  /*da90*/  IADD3 R69, P2, R4.reuse, 0xd000, RZ ;  /* 0x0000d00004457810 */ /* 0x040fe20007f5e0ff */
[--C-:B------:R-:W-:Y:S01]  /*daa0*/  IMAD.X R49, RZ, RZ, R5.reuse, P3 ;  /* 0x000000ffff317224 */ /* 0x100fe200018e0605 */
[C---:B------:R-:W-:Y:S01]  /*dab0*/  IADD3 R73, P3, R4.reuse, 0xe000, RZ ;  /* 0x0000e00004497810 */ /* 0x040fe20007f7e0ff */
[----:B------:R-:W-:Y:S01]  /*dac0*/  IMAD.X R53, RZ, RZ, R5, P4 ;  /* 0x000000ffff357224 */ /* 0x000fe200020e0605 */
[----:B------:R-:W-:-:S02]  /*dad0*/  IADD3 R10, P4, R4, 0xf000, RZ ;  /* 0x0000f000040a7810 */ /* 0x000fc40007f9e0ff */
[----:B------:R-:W-:Y:S02]  /*dae0*/  LOP3.LUT R60, R61, 0x380, RZ, 0xc0, !PT ;  /* 0x000003803d3c7812 */ /* 0x000fe400078ec0ff */
[----:B------:R-:W-:Y:S01]  /*daf0*/  LOP3.LUT R64, R65, 0x380, RZ, 0xc0, !PT ;  /* 0x0000038041407812 */ /* 0x000fe200078ec0ff */
[----:B------:R-:W-:Y:S01]  /*db00*/  IMAD.X R77, RZ, RZ, R5, P4 ;  /* 0x000000ffff4d7224 */ /* 0x000fe200020e0605 */
[----:B------:R-:W-:Y:S02]  /*db10*/  LOP3.LUT R68, R69, 0x380, RZ, 0xc0, !PT ;  /* 0x0000038045447812 */ /* 0x000fe400078ec0ff */
[----:B------:R-:W-:Y:S02]  /*db20*/  LOP3.LUT R72, R73, 0x380, RZ, 0xc0, !PT ;  /* 0x0000038049487812 */ /* 0x000fe400078ec0ff */
[----:B------:R-:W-:Y:S02]  /*db30*/  SHF.R.U64 R60, R60, 0x3, RZ ;  /* 0x000000033c3c7819 */ /* 0x000fe400000012ff */
[----:B-1----:R-:W-:-:S02]  /*db40*/  ISETP.NE.AND P5, PT, R3, RZ, PT ;  /* 0x000000ff0300720c */ /* 0x002fc40003fa5270 */
[----:B------:R-:W-:Y:S02]  /*db50*/  LOP3.LUT R3, R10, 0x380, RZ, 0xc0, !PT ;  /* 0x000003800a037812 */ /* 0x000fe400078ec0ff */
[----:B------:R-:W-:Y:S02]  /*db60*/  SHF.R.U64 R64, R64, 0x3, RZ ;  /* 0x0000000340407819 */ /* 0x000fe400000012ff */
[----:B------:R-:W-:Y:S02]  /*db70*/  SHF.R.U64 R68, R68, 0x3, RZ ;  /* 0x0000000344447819 */ /* 0x000fe400000012ff */
[----:B------:R-:W-:Y:S02]  /*db80*/  SHF.R.U64 R72, R72, 0x3, RZ ;  /* 0x0000000348487819 */ /* 0x000fe400000012ff */
[----:B------:R-:W-:Y:S02]  /*db90*/  SHF.R.U64 R7, R7, 0x3, RZ ;  /* 0x0000000307077819 */ /* 0x000fe400000012ff */
[----:B------:R-:W-:-:S02]  /*dba0*/  SHF.R.U64 R3, R3, 0x3, RZ ;  /* 0x0000000303037819 */ /* 0x000fc400000012ff */
        /* <DEDUP_REMOVED lines=9> */
[----:B------:R-:W-:Y:S01]  /*dc40*/  IMAD.MOV.U32 R7, RZ, RZ, R5 ;  /* 0x000000ffff077224 */ /* 0x000fe200078e0005 */
[----:B------:R-:W-:-:S02]  /*dc50*/  LOP3.LUT R76, R3, R10, RZ, 0x3c, !PT ;  /* 0x0000000a034c7212 */ /* 0x000fc400078e3cff */
[----:B------:R-:W-:Y:S02]  /*dc60*/  SHF.R.S32.HI R80, RZ, 0x1f, R199 ;  /* 0x0000001fff507819 */ /* 0x000fe400000114c7 */
[----:B------:R-:W-:Y:S02]  /*dc70*/  SEL R83, R202, RZ, !P0 ;  /* 0x000000ffca537207 */ /* 0x000fe40004000000 */
[----:B------:R-:W-:Y:S02]  /*dc80*/  SEL R212, R212, RZ, !P0 ;  /* 0x000000ffd4d47207 */ /* 0x000fe40004000000 */
[----:B-----5:R-:W-:Y:S01]  /*dc90*/  SHF.R.S32.HI R81, RZ, 0x1f, R24 ;  /* 0x0000001fff517819 */ /* 0x020fe20000011418 */
[----:B------:R-:W-:Y:S06]  /*dca0*/  @P5 BRA `(.L_x_755) ;  /* 0x0000000000b85947 */ /* 0x000fec0003800000 */
[----:B------:R-:W1:Y:S01]  /*dcb0*/  LDC R31, c[0x0][0xbe8] ;  /* 0x0002fa00ff1f7b82 */ /* 0x000e620000000800 */
[----:B------:R-:W-:Y:S01]  /*dcc0*/  ULDC.64 UR4, c[0x0][0xb90] ;  /* 0x0002e40000047ab9 */ /* 0x000fe20000000a00 */
[----:B------:R-:W-:Y:S02]  /*dcd0*/  IMAD R30, R209, 0x40, R222 ;  /* 0x00000040d11e7824 */ /* 0x000fe400078e02de */
[----:B------:R-:W-:Y:S02]  /*dce0*/  IMAD R10, R80, UR4, RZ ;  /* 0x00000004500a7c24 */ /* 0x000fe4000f8e02ff */
[----:B------:R-:W-:Y:S02]  /*dcf0*/  IMAD.MOV.U32 R4, RZ, RZ, R24 ;  /* 0x000000ffff047224 */ /* 0x000fe400078e0018 */
[----:B------:R-:W-:Y:S02]  /*dd00*/  IMAD R11, R199, UR5, R10 ;  /* 0x00000005c70b7c24 */ /* 0x000fe4000f8e020a */
[----:B------:R-:W-:-:S02]  /*dd10*/  IMAD.MOV.U32 R5, RZ, RZ, R81 ;  /* 0x000000ffff057224 */ /* 0x000fc400078e0051 */
[----:B------:R-:W-:Y:S02]  /*dd20*/  IMAD.MOV R34, RZ, RZ, -R194 ;  /* 0x000000ffff227224 */ /* 0x000fe400078e0ac2 */
[----:B------:R-:W-:Y:S01]  /*dd30*/  IMAD.WIDE.U32 R4, R199, UR4, R4 ;  /* 0x00000004c7047c25 */ /* 0x000fe2000f8e0004 */
[----:B------:R-:W-:-:S03]  /*dd40*/  ULDC.64 UR4, c[0x0][0xb98] ;  /* 0x0002e60000047ab9 */ /* 0x000fc60000000a00 */
[----:B------:R-:W-:Y:S02]  /*dd50*/  IMAD.IADD R5, R5, 0x1, R11 ;  /* 0x0000000105057824 */ /* 0x000fe400078e020b */
[----:B------:R-:W-:Y:S02]  /*dd60*/  IMAD R35, R209, 0x40, R191 ;  /* 0x00000040d1237824 */ /* 0x000fe400078e02bf */
[----:B------:R-:W-:Y:S01]  /*dd70*/  IMAD.WIDE.U32 R4, R83, UR4, R4 ;  /* 0x0000000453047c25 */ /* 0x000fe2000f8e0004 */
[----:B-1----:R-:W-:-:S13]  /*dd80*/  ISETP.NE.AND P0, PT, R31, 0x1, PT ;  /* 0x000000011f00780c */ /* 0x002fda0003f05270 */
[----:B------:R-:W1:Y:S08]  /*dd90*/  @P0 LDC R3, c[0x0][0xbec] ;  /* 0x0002fb00ff030b82 */ /* 0x000e700000000800 */
[----:B------:R-:W2:Y:S01]  /*dda0*/  @P0 LDC R15, c[0x0][0xbf0] ;  /* 0x0002fc00ff0f0b82 */ /* 0x000ea20000000800 */
[----:B-1----:R-:W-:-:S04]  /*ddb0*/  @P0 IMAD.HI.U32 R10, R30, R3, RZ ;  /* 0x000000031e0a0227 */ /* 0x002fc800078e00ff */
[----:B------:R-:W-:Y:S01]  /*ddc0*/  IMAD.MOV.U32 R3, RZ, RZ, R30 ;  /* 0x000000ffff037224 */ /* 0x000fe200078e001e */
[----:B--2---:R-:W-:Y:S01]  /*ddd0*/  @P0 SHF.R.U32.HI R3, RZ, R15, R10 ;  /* 0x0000000fff030219 */ /* 0x004fe2000001160a */
[----:B------:R-:W-:-:S03]  /*dde0*/  IMAD R10, R212, UR4, RZ ;  /* 0x00000004d40a7c24 */ /* 0x000fc6000f8e02ff */
[--C-:B------:R-:W-:Y:S01]  /*ddf0*/  SHF.R.S32.HI R15, RZ, 0x1f, R3.reuse ;  /* 0x0000001fff0f7819 */ /* 0x100fe20000011403 */
[----:B------:R-:W-:Y:S01]  /*de00*/  IMAD.MOV R14, RZ, RZ, -R3 ;  /* 0x000000ffff0e7224 */ /* 0x000fe200078e0a03 */
[----:B------:R-:W-:Y:S01]  /*de10*/  IADD3 R4, P0, R3, R4, RZ ;  /* 0x0000000403047210 */ /* 0x000fe20007f1e0ff */
[----:B------:R-:W-:Y:S01]  /*de20*/  IMAD R10, R83, UR5, R10 ;  /* 0x00000005530a7c24 */ /* 0x000fe2000f8e020a */
[----:B------:R-:W-:Y:S01]  /*de30*/  ULDC.64 UR4, c[0x0][0xb88] ;  /* 0x0002e20000047ab9 */ /* 0x000fe20000000a00 */
[----:B------:R-:W-:Y:S02]  /*de40*/  IMAD R11, R31, R14, R30 ;  /* 0x0000000e1f0b7224 */ /* 0x000fe400078e021e */
[----:B------:R-:W-:Y:S01]  /*de50*/  IMAD R30, R0, R31, RZ ;  /* 0x0000001f001e7224 */ /* 0x000fe200078e02ff */
[----:B------:R-:W-:Y:S02]  /*de60*/  IADD3.X R5, R15, R5, R10, P0, !PT ;  /* 0x000000050f057210 */ /* 0x000fe400007fe40a */
[----:B------:R-:W-:Y:S01]  /*de70*/  SHF.R.S32.HI R3, RZ, 0x1f, R11 ;  /* 0x0000001fff037819 */ /* 0x000fe2000001140b */
[----:B------:R-:W-:-:S04]  /*de80*/  IMAD.WIDE.U32 R4, R11, UR4, R4 ;  /* 0x000000040b047c25 */ /* 0x000fc8000f8e0004 */
[----:B------:R-:W-:-:S04]  /*de90*/  IMAD R10, R3, UR4, RZ ;  /* 0x00000004030a7c24 */ /* 0x000fc8000f8e02ff */
[----:B------:R-:W-:Y:S01]  /*dea0*/  IMAD R3, R11, UR5, R10 ;  /* 0x000000050b037c24 */ /* 0x000fe2000f8e020a */
[----:B------:R-:W-:Y:S02]  /*deb0*/  ULDC.64 UR4, c[0x0][0xb50] ;  /* 0x0002d40000047ab9 */ /* 0x000fe40000000a00 */
[----:B------:R-:W-:Y:S01]  /*dec0*/  LEA R14, P0, R4, UR4, 0x2 ;  /* 0x00000004040e7c11 */ /* 0x000fe2000f8010ff */
[----:B------:R-:W-:-:S04]  /*ded0*/  IMAD.IADD R3, R5, 0x1, R3 ;  /* 0x0000000105037824 */ /* 0x000fc800078e0203 */
[----:B------:R-:W-:Y:S01]  /*dee0*/  SHFL.IDX PT, R10, R14, 0x1, 0x1c1f ;  /* 0x003c1f000e0a7f89 */ /* 0x000fe200000e0000 */
[----:B------:R-:W-:Y:S01]  /*def0*/  LEA.HI.X R15, R4, UR5, R3, 0x2, P0 ;  /* 0x00000005040f7c11 */ /* 0x000fe200080f1403 */
[----:B------:R-:W-:Y:S01]  /*df00*/  VIADD R3, R35, 0x8 ;  /* 0x0000000823037836 */ /* 0x000fe20000000000 */
[----:B------:R-:W-:Y:S01]  /*df10*/  ISETP.NE.AND P0, PT, R193, R34, PT ;  /* 0x00000022c100720c */ /* 0x000fe20003f05270 */
[----:B------:R-:W-:Y:S03]  /*df20*/  SHFL.IDX PT, R4, R14, RZ, 0x1c1f ;  /* 0x001c1fff0e047589 */ /* 0x000fe600000e0000 */
[-C--:B------:R-:W-:Y:S01]  /*df30*/  ISETP.GE.OR P1, PT, R35, R30.reuse, P0 ;  /* 0x0000001e2300720c */ /* 0x080fe20000726670 */
[----:B------:R-:W1:Y:S01]  /*df40*/  SHFL.IDX PT, R5, R15, RZ, 0x1c1f ;  /* 0x001c1fff0f057589 */ /* 0x000e6200000e0000 */
[----:B------:R-:W-:-:S03]  /*df50*/  ISETP.GE.OR P0, PT, R3, R30, P0 ;  /* 0x0000001e0300720c */ /* 0x000fc60000706670 */
[----:B------:R-:W2:Y:S08]  /*df60*/  SHFL.IDX PT, R11, R15, 0x1, 0x1c1f ;  /* 0x003c1f000f0b7f89 */ /* 0x000eb000000e0000 */
[----:B-1----:R1:W-:Y:S04]  /*df70*/  @!P1 ST.E desc[UR40][R4.64], R21 ;  /* 0x0000001504009985 */ /* 0x0023e8000c101928 */
[----:B--2---:R1:W-:Y:S02]  /*df80*/  @!P0 ST.E desc[UR40][R10.64], R20 ;  /* 0x000000140a008985 */ /* 0x0043e4000c101928 */
.L_x_755:
[----:B------:R-:W2:Y:S01]  /*df90*/  LDC R85, c[0x0][0xbe8] ;  /* 0x0002fa00ff557b82 */ /* 0x000ea20000000800 */
[----:B------:R-:W-:Y:S01]  /*dfa0*/  ULDC.64 UR4, c[0x0][0xaa0] ;  /* 0x0002a80000047ab9 */ /* 0x000fe20000000a00 */
[----:B-1----:R-:W5:Y:S01]  /*dfb0*/  LD.E.128 R4, desc[UR40][R6.64] ;  /* 0x0000002806047980 */ /* 0x002f62000c101d00 */
[----:B------:R-:W-:-:S03]  /*dfc0*/  IMAD R3, R81, UR4, RZ ;  /* 0x0000000451037c24 */ /* 0x000fc6000f8e02ff */
[----:B------:R-:W5:Y:S02]  /*dfd0*/  LD.E.128 R8, desc[UR40][R8.64] ;  /* 0x0000002808087980 */ /* 0x000f64000c101d00 */
[----:B------:R-:W1:Y:S02]  /*dfe0*/  LDC R88, c[0x0][0xac8] ;  /* 0x0002b200ff587b82 */ /* 0x000e640000000800 */
[----:B------:R-:W5:Y:S04]  /*dff0*/  LD.E.128 R12, desc[UR40][R12.64] ;  /* 0x000000280c0c7980 */ /* 0x000f68000c101d00 */
[----:B------:R-:W5:Y:S04]  /*e000*/  LD.E.128 R28, desc[UR40][R28.64] ;  /* 0x000000281c1c7980 */ /* 0x000f68000c101d00 */
[----:B------:R-:W5:Y:S04]  /*e010*/  LD.E.128 R32, desc[UR40][R32.64] ;  /* 0x0000002820207980 */ /* 0x000f68000c101d00 */
[----:B------:R-:W5:Y:S01]  /*e020*/  LD.E.128 R36, desc[UR40][R36.64] ;  /* 0x0000002824247980 */ /* 0x000f62000c101d00 */
[----:B--2---:R-:W-:Y:S01]  /*e030*/  ISETP.NE.AND P1, PT, R85, 0x1, PT ;  /* 0x000000015500780c */ /* 0x004fe20003f25270 */
[----:B------:R-:W-:-:S02]  /*e040*/  IMAD R3, R24, UR5, R3 ;  /* 0x0000000518037c24 */ /* 0x000fc4000f8e0203 */
[----:B------:R-:W5:Y:S01]  /*e050*/  LD.E.128 R40, desc[UR40][R40.64] ;  /* 0x0000002828287980 */ /* 0x000f62000c101d00 */
[----:B------:R-:W-:Y:S01]  /*e060*/  IMAD.WIDE.U32 R20, R24, UR4, RZ ;  /* 0x0000000418147c25 */ /* 0x000fe2000f8e00ff */
[----:B------:R-:W-:Y:S02]  /*e070*/  ULDC.64 UR4, c[0x0][0xae8] ;  /* 0x0002ba0000047ab9 */ /* 0x000fe40000000a00 */
[----:B------:R-:W5:Y:S04]  /*e080*/  LD.E.128 R44, desc[UR40][R44.64] ;  /* 0x000000282c2c7980 */ /* 0x000f68000c101d00 */
[----:B------:R-:W5:Y:S02]  /*e090*/  LD.E.128 R48, desc[UR40][R48.64] ;  /* 0x0000002830307980 */ /* 0x000f64000c101d00 */
[----:B------:R-:W2:Y:S01]  /*e0a0*/  @P1 LDC R81, c[0x0][0xbec] ;  /* 0x0002fb00ff511b82 */ /* 0x000ea20000000800 */
[----:B------:R-:W-:Y:S01]  /*e0b0*/  IMAD.IADD R21, R21, 0x1, R3 ;  /* 0x0000000115157824 */ /* 0x000fe200078e0203 */
[----:B------:R-:W5:Y:S01]  /*e0c0*/  LD.E.128 R52, desc[UR40][R52.64] ;  /* 0x0000002834347980 */ /* 0x000f62000c101d00 */
[----:B------:R-:W-:-:S03]  /*e0d0*/  IMAD R24, R80, UR4, RZ ;  /* 0x0000000450187c24 */ /* 0x000fc6000f8e02ff */
[----:B------:R-:W5:Y:S02]  /*e0e0*/  LD.E.128 R56, desc[UR40][R56.64] ;  /* 0x0000002838387980 */ /* 0x000f64000c101d00 */
[----:B------:R-:W3:Y:S01]  /*e0f0*/  @P1 LDC R87, c[0x0][0xbf0] ;  /* 0x0002fc00ff571b82 */ /* 0x000ee20000000800 */
[C---:B------:R-:W-:Y:S01]  /*e100*/  IMAD R3, R199.reuse, UR5, R24 ;  /* 0x00000005c7037c24 */ /* 0x040fe2000f8e0218 */
[----:B------:R-:W5:Y:S01]  /*e110*/  LD.E.128 R60, desc[UR40][R60.64] ;  /* 0x000000283c3c7980 */ /* 0x000f62000c101d00 */
[----:B------:R-:W-:Y:S01]  /*e120*/  IMAD.WIDE.U32 R20, R199, UR4, R20 ;  /* 0x00000004c7147c25 */ /* 0x000fe2000f8e0014 */
[----:B------:R-:W-:Y:S02]  /*e130*/  ULDC.64 UR4, c[0x0][0xaf0] ;  /* 0x0002bc0000047ab9 */ /* 0x000fe40000000a00 */
[----:B------:R-:W5:Y:S01]  /*e140*/  LD.E.128 R64, desc[UR40][R64.64] ;  /* 0x0000002840407980 */ /* 0x000f62000c101d00 */
[----:B------:R-:W-:Y:S02]  /*e150*/  IMAD R24, R210, 0x20, R211 ;  /* 0x00000020d2187824 */ /* 0x000fe400078e02d3 */
[----:B------:R-:W-:Y:S01]  /*e160*/  IMAD.IADD R21, R21, 0x1, R3 ;  /* 0x0000000115157824 */ /* 0x000fe200078e0203 */
[----:B------:R-:W5:Y:S01]  /*e170*/  LD.E.128 R68, desc[UR40][R68.64] ;  /* 0x0000002844447980 */ /* 0x000f62000c101d00 */
[----:B------:R-:W-:-:S02]  /*e180*/  IMAD R3, R212, UR4, RZ ;  /* 0x00000004d4037c24 */ /* 0x000fc4000f8e02ff */
[----:B------:R-:W-:Y:S01]  /*e190*/  IMAD R82, R209, 0x40, R24 ;  /* 0x00000040d1527824 */ /* 0x000fe200078e0218 */
[----:B-1----:R-:W-:Y:S01]  /*e1a0*/  ISETP.GE.AND P0, PT, R207, R88, PT ;  /* 0x00000058cf00720c */ /* 0x002fe20003f06270 */
[C---:B------:R-:W-:Y:S01]  /*e1b0*/  IMAD R3, R83.reuse, UR5, R3 ;  /* 0x0000000553037c24 */ /* 0x040fe2000f8e0203 */
[----:B------:R-:W5:Y:S01]  /*e1c0*/  LD.E.128 R72, desc[UR40][R72.64] ;  /* 0x0000002848487980 */ /* 0x000f62000c101d00 */
[----:B------:R-:W-:-:S03]  /*e1d0*/  IMAD.WIDE.U32 R20, R83, UR4, R20 ;  /* 0x0000000453147c25 */ /* 0x000fc6000f8e0014 */
[----:B------:R-:W5:Y:S01]  /*e1e0*/  LD.E.128 R76, desc[UR40][R76.64] ;  /* 0x000000284c4c7980 */ /* 0x000f62000c101d00 */
[----:B--2---:R-:W-:Y:S01]  /*e1f0*/  @P1 IMAD.HI.U32 R24, R82, R81, RZ ;  /* 0x0000005152181227 */ /* 0x004fe200078e00ff */
[----:B------:R-:W-:Y:S01]  /*e200*/  SEL R80, RZ, 0xffffffff, P0 ;  /* 0xffffffffff507807 */ /* 0x000fe20000000000 */
[----:B------:R-:W-:Y:S01]  /*e210*/  ULDC.64 UR4, c[0x0][0xae0] ;  /* 0x0002b80000047ab9 */ /* 0x000fe20000000a00 */
[-C--:B------:R-:W-:Y:S01]  /*e220*/  ISETP.GE.AND P0, PT, R206, R88.reuse, PT ;  /* 0x00000058ce00720c */ /* 0x080fe20003f06270 */
[----:B------:R-:W-:Y:S01]  /*e230*/  IMAD.IADD R21, R21, 0x1, R3 ;  /* 0x0000000115157824 */ /* 0x000fe200078e0203 */
[----:B------:R-:W-:Y:S01]  /*e240*/  @!PT LDS RZ, [RZ] ;  /* 0x00000000fffff984 */ /* 0x000fe20000000800 */
[----:B------:R-:W-:Y:S01]  /*e250*/  @!PT LDS RZ, [RZ] ;  /* 0x00000000fffff984 */ /* 0x000fe20000000800 */
[----:B------:R-:W-:Y:S01]  /*e260*/  @!PT LDS RZ, [RZ] ;  /* 0x00000000fffff984 */ /* 0x000fe20000000800 */
[----:B------:R-:W-:Y:S01]  /*e270*/  @!PT LDS RZ, [RZ] ;  /* 0x00000000fffff984 */ /* 0x000fe20000000800 */
[----:B------:R1:W-:Y:S06]  /*e280*/  MEMBAR.ALL.CTA ;  /* 0x0000000000007992 */ /* 0x0003ec0000008000 */
[----:B-1----:R-:W1:Y:S01]  /*e290*/  FENCE.VIEW.ASYNC.S ;  /* 0x00000000000073c6 */ /* 0x002e620000000000 */
[----:B------:R-:W-:Y:S01]  /*e2a0*/  IMAD.MOV.U32 R3, RZ, RZ, R82 ;  /* 0x000000ffff037224 */ /* 0x000fe200078e0052 */
[----:B---3--:R-:W-:Y:S01]  /*e2b0*/  @P1 SHF.R.U32.HI R3, RZ, R87, R24 ;  /* 0x00000057ff031219 */ /* 0x008fe20000011618 */
[----:B------:R-:W-:Y:S01]  /*e2c0*/  IMAD.SHL.U32 R83, R80, 0x2, RZ ;  /* 0x0000000250537824 */ /* 0x000fe200078e00ff */
[-C--:B------:R-:W-:Y:S01]  /*e2d0*/  ISETP.GE.AND P1, PT, R189, R88.reuse, PT ;  /* 0x00000058bd00720c */ /* 0x080fe20003f26270 */
[----:B------:R-:W-:Y:S01]  /*e2e0*/  IMAD R92, R0, R85, RZ ;  /* 0x00000055005c7224 */ /* 0x000fe200078e02ff */
[----:B------:R-:W-:Y:S01]  /*e2f0*/  SEL R80, RZ, 0xffffffff, P0 ;  /* 0xffffffffff507807 */ /* 0x000fe20000000000 */
[----:B------:R-:W-:Y:S01]  /*e300*/  IMAD.MOV R81, RZ, RZ, -R3 ;  /* 0x000000ffff517224 */ /* 0x000fe200078e0a03 */
[----:B------:R-:W-:Y:S01]  /*e310*/  SEL R24, RZ, 0x1, P1 ;  /* 0x00000001ff187807 */ /* 0x000fe20000800000 */
[----:B------:R-:W-:Y:S01]  /*e320*/  IMAD.WIDE.U32 R20, R3, UR4, R20 ;  /* 0x0000000403147c25 */ /* 0x000fe2000f8e0014 */
[-C--:B------:R-:W-:Y:S01]  /*e330*/  ISETP.GE.AND P0, PT, R205, R88.reuse, PT ;  /* 0x00000058cd00720c */ /* 0x080fe20003f06270 */
[----:B------:R-:W-:Y:S01]  /*e340*/  BSSY B1, `(.L_x_756) ;  /* 0x000004a000017945 */ /* 0x000fe20003800000 */
[----:B------:R-:W-:Y:S01]  /*e350*/  LOP3.LUT R24, R83, 0x2, R24, 0xe2, !PT ;  /* 0x0000000253187812 */ /* 0x000fe200078ee218 */
[----:B------:R-:W-:Y:S01]  /*e360*/  IMAD.SHL.U32 R83, R80, 0x4, RZ ;  /* 0x0000000450537824 */ /* 0x000fe200078e00ff */
[----:B------:R-:W-:Y:S01]  /*e370*/  SEL R80, RZ, 0xffffffff, P0 ;  /* 0xffffffffff507807 */ /* 0x000fe20000000000 */
[----:B------:R-:W-:Y:S01]  /*e380*/  IMAD R81, R85, R81, R82 ;  /* 0x0000005155517224 */ /* 0x000fe200078e0252 */
[-C--:B------:R-:W-:Y:S01]  /*e390*/  ISETP.GE.AND P0, PT, R204, R88.reuse, PT ;  /* 0x00000058cc00720c */ /* 0x080fe20003f06270 */
[----:B------:R-:W-:Y:S01]  /*e3a0*/  IMAD R91, R209, 0x40, R211 ;  /* 0x00000040d15b7824 */ /* 0x000fe200078e02d3 */
[----:B------:R-:W-:Y:S01]  /*e3b0*/  SHF.R.S32.HI R82, RZ, 0x1f, R3 ;  /* 0x0000001fff527819 */ /* 0x000fe20000011403 */
[----:B------:R-:W-:Y:S01]  /*e3c0*/  VIADD R0, R2, 0x28c20 ;  /* 0x00028c2002007836 */ /* 0x000fe20000000000 */
[----:B------:R-:W-:Y:S01]  /*e3d0*/  LOP3.LUT R24, R83, 0x4, R24, 0xe2, !PT ;  /* 0x0000000453187812 */ /* 0x000fe200078ee218 */
[----:B------:R-:W-:Y:S01]  /*e3e0*/  IMAD.SHL.U32 R83, R80, 0x8, RZ ;  /* 0x0000000850537824 */ /* 0x000fe200078e00ff */
[----:B------:R-:W-:Y:S01]  /*e3f0*/  SEL R80, RZ, 0xffffffff, P0 ;  /* 0xffffffffff507807 */ /* 0x000fe20000000000 */
[----:B------:R-:W-:Y:S01]  /*e400*/  IMAD R82, R82, UR4, RZ ;  /* 0x0000000452527c24 */ /* 0x000fe2000f8e02ff */
[----:B------:R-:W-:-:S02]  /*e410*/  ISETP.GE.AND P0, PT, R203, R88, PT ;  /* 0x00000058cb00720c */ /* 0x000fc40003f06270 */
[----:B------:R-:W-:Y:S01]  /*e420*/  LOP3.LUT R24, R83, 0x8, R24, 0xe2, !PT ;  /* 0x0000000853187812 */ /* 0x000fe200078ee218 */
[----:B------:R-:W-:Y:S01]  /*e430*/  IMAD.SHL.U32 R87, R80, 0x10, RZ ;  /* 0x0000001050577824 */ /* 0x000fe200078e00ff */
[----:B------:R-:W-:Y:S01]  /*e440*/  SHF.R.S32.HI R80, RZ, 0x1f, R81 ;  /* 0x0000001fff507819 */ /* 0x000fe20000011451 */
[----:B------:R-:W-:Y:S01]  /*e450*/  IMAD R83, R3, UR5, R82 ;  /* 0x0000000503537c24 */ /* 0x000fe2000f8e0252 */
[----:B------:R-:W-:Y:S01]  /*e460*/  ULDC.64 UR4, c[0x0][0xad8] ;  /* 0x0002b60000047ab9 */ /* 0x000fe20000000a00 */
[----:B------:R-:W-:Y:S02]  /*e470*/  SEL R3, RZ, 0xffffffff, P0 ;  /* 0xffffffffff037807 */ /* 0x000fe40000000000 */
[----:B------:R-:W-:Y:S01]  /*e480*/  IMAD.IADD R21, R21, 0x1, R83 ;  /* 0x0000000115157824 */ /* 0x000fe200078e0253 */
[----:B------:R-:W-:Y:S01]  /*e490*/  ISETP.GE.AND P1, PT, R91, R92, PT ;  /* 0x0000005c5b00720c */ /* 0x000fe20003f26270 */
[----:B------:R-:W-:Y:S01]  /*e4a0*/  IMAD R80, R80, UR4, RZ ;  /* 0x0000000450507c24 */ /* 0x000fe2000f8e02ff */
[----:B------:R-:W-:Y:S01]  /*e4b0*/  LOP3.LUT R24, R87, 0x10, R24, 0xe2, !PT ;  /* 0x0000001057187812 */ /* 0x000fe200078ee218 */
[----:B------:R-:W-:Y:S01]  /*e4c0*/  IMAD.WIDE.U32 R20, R81, UR4, R20 ;  /* 0x0000000451147c25 */ /* 0x000fe2000f8e0014 */
[----:B------:R-:W-:-:S02]  /*e4d0*/  ISETP.GE.AND P0, PT, R215, R88, PT ;  /* 0x00000058d700720c */ /* 0x000fc40003f06270 */
[----:B------:R-:W-:Y:S01]  /*e4e0*/  PRMT R0, RZ, 0x654, R0 ;  /* 0x00000654ff007816 */ /* 0x000fe20000000000 */
[----:B------:R-:W-:Y:S01]  /*e4f0*/  IMAD R83, R81, UR5, R80 ;  /* 0x0000000551537c24 */ /* 0x000fe2000f8e0250 */
[----:B------:R-:W-:Y:S01]  /*e500*/  ULDC.64 UR4, c[0x0][0xa80] ;  /* 0x0002a00000047ab9 */ /* 0x000fe20000000a00 */
[----:B------:R-:W-:Y:S01]  /*e510*/  IMAD.SHL.U32 R3, R3, 0x20, RZ ;  /* 0x0000002003037824 */ /* 0x000fe200078e00ff */
[----:B------:R-:W-:Y:S01]  /*e520*/  LEA R89, P2, R20, UR4, 0x1 ;  /* 0x0000000414597c11 */ /* 0x000fe2000f8408ff */
[----:B------:R-:W-:Y:S01]  /*e530*/  IMAD.IADD R21, R21, 0x1, R83 ;  /* 0x0000000115157824 */ /* 0x000fe200078e0253 */
[----:B-1----:R1:W-:Y:S02]  /*e540*/  SYNCS.ARRIVE.TRANS64.RED.A1T0 RZ, [R0+URZ], RZ ;  /* 0x000000ff00ff79a7 */ /* 0x0023e4000810043f */
[----:B------:R-:W-:Y:S01]  /*e550*/  LOP3.LUT R24, R3, 0x20, R24, 0xe2, !PT ;  /* 0x0000002003187812 */ /* 0x000fe200078ee218 */
[----:B------:R1:W2:Y:S01]  /*e560*/  SHFL.IDX PT, R80, R89, RZ, 0x181f ;  /* 0x00181fff59507589 */ /* 0x0002a200000e0000 */
[----:B------:R-:W-:-:S02]  /*e570*/  SEL R3, RZ, 0x40, P0 ;  /* 0x00000040ff037807 */ /* 0x000fc40000000000 */
[----:B------:R-:W-:Y:S02]  /*e580*/  ISETP.GE.AND P0, PT, R214, R88, PT ;  /* 0x00000058d600720c */ /* 0x000fe40003f06270 */
[----:B------:R-:W-:Y:S02]  /*e590*/  LEA.HI.X R90, R20, UR5, R21, 0x1, P2 ;  /* 0x00000005145a7c11 */ /* 0x000fe400090f0c15 */
[----:B------:R-:W-:Y:S02]  /*e5a0*/  LOP3.LUT R3, R24, R3, RZ, 0xfc, !PT ;  /* 0x0000000318037212 */ /* 0x000fe400078efcff */
[----:B------:R-:W-:Y:S01]  /*e5b0*/  SEL R24, RZ, 0x80, P0 ;  /* 0x00000080ff187807 */ /* 0x000fe20000000000 */
[----:B------:R1:W3:Y:S03]  /*e5c0*/  SHFL.IDX PT, R81, R90, RZ, 0x181f ;  /* 0x00181fff5a517589 */ /* 0x0002e600000e0000 */
[----:B------:R-:W-:Y:S01]  /*e5d0*/  LOP3.LUT R24, R3, R24, RZ, 0xfc, !PT ;  /* 0x0000001803187212 */ /* 0x000fe200078efcff */
[----:B------:R-:W-:Y:S06]  /*e5e0*/  @P1 BRA `(.L_x_757) ;  /* 0x00000000007c1947 */ /* 0x000fec0003800000 */
[-C--:B------:R-:W-:Y:S02]  /*e5f0*/  ISETP.GE.AND P1, PT, R207, R88.reuse, PT ;  /* 0x00000058cf00720c */ /* 0x080fe40003f26270 */
[-C--:B------:R-:W-:Y:S02]  /*e600*/  ISETP.GE.AND P0, PT, R189, R88.reuse, PT ;  /* 0x00000058bd00720c */ /* 0x080fe40003f06270 */
[-C--:B------:R-:W-:Y:S02]  /*e610*/  ISETP.GE.AND P5, PT, R206, R88.reuse, PT ;  /* 0x00000058ce00720c */ /* 0x080fe40003fa6270 */
[----:B------:R-:W-:-:S07]  /*e620*/  ISETP.GE.AND P3, PT, R205, R88, PT ;  /* 0x00000058cd00720c */ /* 0x000fce0003f66270 */
[----:B--2---:R-:W-:Y:S02]  /*e630*/  @!P1 LEA R82, P2, R207, R80, 0x1 ;  /* 0x00000050cf529211 */ /* 0x004fe400078408ff */
[----:B---3--:R-:W-:Y:S02]  /*e640*/  @!P0 IMAD.WIDE R20, R189, 0x2, R80 ;  /* 0x00000002bd148825 */ /* 0x008fe400078e0250 */
[----:B------:R-:W-:Y:S02]  /*e650*/  @!P1 LEA.HI.X R83, R207, R81, R233, 0x1, P2 ;  /* 0x00000051cf539211 */ /* 0x000fe400010f0ce9 */
[----:B------:R-:W-:Y:S01]  /*e660*/  ISETP.GE.AND P2, PT, R204, R88, PT ;  /* 0x00000058cc00720c */ /* 0x000fe20003f46270 */
[----:B-----5:R2:W-:Y:S01]  /*e670*/  @!P0 ST.E.128 desc[UR40][R20.64], R4 ;  /* 0x0000000414008985 */ /* 0x0205e2000c101d28 */
[----:B------:R-:W-:Y:S02]  /*e680*/  @!P5 LEA R84, P4, R206, R80, 0x1 ;  /* 0x00000050ce54d211 */ /* 0x000fe400078808ff */
[----:B------:R-:W-:Y:S01]  /*e690*/  LOP3.LUT P0, RZ, R3, 0x40, RZ, 0xc0, !PT ;  /* 0x0000004003ff7812 */ /* 0x000fe2000780c0ff */
[----:B------:R3:W-:Y:S01]  /*e6a0*/  @!P1 ST.E.128 desc[UR40][R82.64], R12 ;  /* 0x0000000c52009985 */ /* 0x0007e2000c101d28 */
[----:B------:R-:W-:-:S02]  /*e6b0*/  ISETP.GE.AND P1, PT, R203, R88, PT ;  /* 0x00000058cb00720c */ /* 0x000fc40003f26270 */
[-C--:B------:R-:W-:Y:S02]  /*e6c0*/  @!P5 LEA.HI.X R85, R206, R81.reuse, R232, 0x1, P4 ;  /* 0x00000051ce55d211 */ /* 0x080fe400020f0ce8 */
[----:B------:R-:W-:Y:S02]  /*e6d0*/  LOP3.LUT P4, RZ, R24, 0x80, RZ, 0xc0, !PT ;  /* 0x0000008018ff7812 */ /* 0x000fe4000788c0ff */
[CC--:B------:R-:W-:Y:S01]  /*e6e0*/  @!P3 LEA R86, P6, R205.reuse, R80.reuse, 0x1 ;  /* 0x00000050cd56b211 */ /* 0x0c0fe200078c08ff */
[----:B------:R4:W-:Y:S03]  /*e6f0*/  @!P5 ST.E.128 desc[UR40][R84.64], R32 ;  /* 0x000000205400d985 */ /* 0x0009e6000c101d28 */
[----:B------:R-:W-:Y:S02]  /*e700*/  @!P3 LEA.HI.X R87, R205, R81, R231, 0x1, P6 ;  /* 0x00000051cd57b211 */ /* 0x000fe400030f0ce7 */
[----:B--2---:R-:W-:-:S03]  /*e710*/  @!P2 LEA R4, P5, R204, R80, 0x1 ;  /* 0x00000050cc04a211 */ /* 0x004fc600078a08ff */
[----:B------:R4:W-:Y:S01]  /*e720*/  @!P3 ST.E.128 desc[UR40][R86.64], R40 ;  /* 0x000000285600b985 */ /* 0x0009e2000c101d28 */
[-C--:B------:R-:W-:Y:S02]  /*e730*/  @!P1 LEA R6, P6, R203, R80.reuse, 0x1 ;  /* 0x00000050cb069211 */ /* 0x080fe400078c08ff */
[-C--:B---3--:R-:W-:Y:S02]  /*e740*/  @P0 LEA R12, P3, R215, R80.reuse, 0x1 ;  /* 0x00000050d70c0211 */ /* 0x088fe400078608ff */
        /* <DEDUP_REMOVED lines=9> */
.L_x_757:
[----:B------:R-:W-:Y:S05]  /*e7e0*/  BSYNC B1 ;  /* 0x0000000000017941 */ /* 0x000fea0003800000 */
.L_x_756:
[----:B-1----:R-:W-:Y:S01]  /*e7f0*/  VIADD R0, R91, 0x20 ;  /* 0x000000205b007836 */ /* 0x002fe20000000000 */
[----:B----45:R1:W4:Y:S04]  /*e800*/  SHFL.IDX PT, R7, R90, 0x1, 0x181f ;  /* 0x00381f005a077f89 */ /* 0x03032800000e0000 */
[----:B------:R-:W-:Y:S01]  /*e810*/  ISETP.GE.AND P0, PT, R0, R92, PT ;  /* 0x0000005c0000720c */ /* 0x000fe20003f06270 */
[----:B------:R1:W0:-:S12]  /*e820*/  SHFL.IDX PT, R6, R89, 0x1, 0x181f ;  /* 0x00381f0059067f89 */ /* 0x00021800000e0000 */
[----:B-1----:R-:W-:Y:S05]  /*e830*/  @P0 BRA `(.L_x_758) ;  /* 0x0000000c00d80947 */ /* 0x002fea0003800000 */
[-C--:B------:R-:W-:Y:S02]  /*e840*/  ISETP.GE.AND P5, PT, R207, R88.reuse, PT ;  /* 0x00000058cf00720c */ /* 0x080fe40003fa6270 */
[-C--:B------:R-:W-:Y:S02]  /*e850*/  ISETP.GE.AND P6, PT, R189, R88.reuse, PT ;  /* 0x00000058bd00720c */ /* 0x080fe40003fc6270 */
[-C--:B------:R-:W-:Y:S02]  /*e860*/  ISETP.GE.AND P3, PT, R206, R88.reuse, PT ;  /* 0x00000058ce00720c */ /* 0x080fe40003f66270 */
[-C--:B------:R-:W-:Y:S02]  /*e870*/  ISETP.GE.AND P2, PT, R205, R88.reuse, PT ;  /* 0x00000058cd00720c */ /* 0x080fe40003f46270 */
[-C--:B------:R-:W-:Y:S02]  /*e880*/  ISETP.GE.AND P1, PT, R204, R88.reuse, PT ;  /* 0x00000058cc00720c */ /* 0x080fe40003f26270 */
[----:B------:R-:W-:-:S03]  /*e890*/  ISETP.GE.AND P0, PT, R203, R88, PT ;  /* 0x00000058cb00720c */ /* 0x000fc60003f06270 */
[-C--:B0-----:R-:W-:Y:S02]  /*e8a0*/  @!P5 LEA R12, P4, R207, R6.reuse, 0x1 ;  /* 0x00000006cf0cd211 */ /* 0x081fe400078808ff */
[----:B----4-:R-:W-:Y:S02]  /*e8b0*/  @!P6 IMAD.WIDE R4, R189, 0x2, R6 ;  /* 0x00000002bd04e825 */ /* 0x010fe400078e0206 */
[----:B------:R-:W-:Y:S02]  /*e8c0*/  @!P5 LEA.HI.X R13, R207, R7, R233, 0x1, P4 ;  /* 0x00000007cf0dd211 */ /* 0x000fe400020f0ce9 */
[----:B------:R-:W-:Y:S01]  /*e8d0*/  LOP3.LUT P4, RZ, R3, 0x40, RZ, 0xc0, !PT ;  /* 0x0000004003ff7812 */ /* 0x000fe2000788c0ff */
[----:B------:R0:W-:Y:S01]  /*e8e0*/  @!P6 ST.E.128 desc[UR40][R4.64], R8 ;  /* 0x000000080400e985 */ /* 0x0001e2000c101d28 */
[----:B------:R-:W-:-:S03]  /*e8f0*/  @!P3 LEA R14, P6, R206, R6, 0x1 ;  /* 0x00000006ce0eb211 */ /* 0x000fc600078c08ff */
[----:B------:R1:W-:Y:S01]  /*e900*/  @!P5 ST.E.128 desc[UR40][R12.64], R28 ;  /* 0x0000001c0c00d985 */ /* 0x0003e2000c101d28 */
[-C--:B------:R-:W-:Y:S02]  /*e910*/  @!P3 LEA.HI.X R15, R206, R7.reuse, R232, 0x1, P6 ;  /* 0x00000007ce0fb211 */ /* 0x080fe400030f0ce8 */
[-C--:B------:R-:W-:Y:S02]  /*e920*/  @!P2 LEA R20, P5, R205, R6.reuse, 0x1 ;  /* 0x00000006cd14a211 */ /* 0x080fe400078a08ff */
[CC--:B------:R-:W-:Y:S01]  /*e930*/  @!P1 LEA R32, P6, R204.reuse, R6.reuse, 0x1 ;  /* 0x00000006cc209211 */ /* 0x0c0fe200078c08ff */
[----:B------:R1:W-:Y:S01]  /*e940*/  @!P3 ST.E.128 desc[UR40][R14.64], R36 ;  /* 0x000000240e00b985 */ /* 0x0003e2000c101d28 */
[----:B------:R-:W-:Y:S02]  /*e950*/  @!P0 LEA R34, P3, R203, R6, 0x1 ;  /* 0x00000006cb228211 */ /* 0x000fe400078608ff */
[-C--:B------:R-:W-:Y:S02]  /*e960*/  @!P2 LEA.HI.X R21, R205, R7.reuse, R231, 0x1, P5 ;  /* 0x00000007cd15a211 */ /* 0x080fe400028f0ce7 */
[----:B------:R-:W-:-:S02]  /*e970*/  @!P1 LEA.HI.X R33, R204, R7, R230, 0x1, P6 ;  /* 0x00000007cc219211 */ /* 0x000fc400030f0ce6 */
[----:B------:R-:W-:Y:S01]  /*e980*/  @!P0 LEA.HI.X R35, R203, R7, R229, 0x1, P3 ;  /* 0x00000007cb238211 */ /* 0x000fe200018f0ce5 */
[----:B------:R1:W-:Y:S01]  /*e990*/  @!P2 ST.E.128 desc[UR40][R20.64], R44 ;  /* 0x0000002c1400a985 */ /* 0x0003e2000c101d28 */
[----:B0-----:R-:W-:-:S03]  /*e9a0*/  @P4 LEA R4, P5, R215, R6, 0x1 ;  /* 0x00000006d7044211 */ /* 0x001fc600078a08ff */
[----:B------:R1:W-:Y:S01]  /*e9b0*/  @!P1 ST.E.128 desc[UR40][R32.64], R52 ;  /* 0x0000003420009985 */ /* 0x0003e2000c101d28 */
[----:B------:R-:W-:-:S03]  /*e9c0*/  @P4 LEA.HI.X R5, R215, R7, R228, 0x1, P5 ;  /* 0x00000007d7054211 */ /* 0x000fc600028f0ce4 */
[----:B------:R1:W-:Y:S01]  /*e9d0*/  @!P0 ST.E.128 desc[UR40][R34.64], R60 ;  /* 0x0000003c22008985 */ /* 0x0003e2000c101d28 */
[----:B------:R-:W-:-:S03]  /*e9e0*/  LOP3.LUT P0, RZ, R24, 0x80, RZ, 0xc0, !PT ;  /* 0x0000008018ff7812 */ /* 0x000fc6000780c0ff */
[----:B------:R1:W-:Y:S10]  /*e9f0*/  @P4 ST.E.128 desc[UR40][R4.64], R68 ;  /* 0x0000004404004985 */ /* 0x0003f4000c101d28 */
[----:B------:R-:W-:Y:S05]  /*ea00*/  @!P0 BRA `(.L_x_758) ;  /* 0x0000000c00648947 */ /* 0x000fea0003800000 */
[----:B-1----:R-:W-:-:S04]  /*ea10*/  LEA R4, P0, R214, R6, 0x1 ;  /* 0x00000006d6047211 */ /* 0x002fc800078008ff */
[----:B------:R-:W-:-:S05]  /*ea20*/  LEA.HI.X R5, R214, R7, R227, 0x1, P0 ;  /* 0x00000007d6057211 */ /* 0x000fca00000f0ce3 */
[----:B------:R0:W-:Y:S01]  /*ea30*/  ST.E.128 desc[UR40][R4.64], R76 ;  /* 0x0000004c04007985 */ /* 0x0001e2000c101d28 */
[----:B------:R-:W-:Y:S05]  /*ea40*/  BRA `(.L_x_758) ;  /* 0x0000000c00547947 */ /* 0x000fea0003800000 */
.L_x_753:
[----:B------:R-:W-:Y:S01]  /*ea50*/  ULDC.64 UR4, c[0x0][0xc00] ;  /* 0x0003000000047ab9 */ /* 0x000fe20000000a00 */
[----:B------:R-:W-:Y:S01]  /*ea60*/  IMAD.MOV.U32 R3, RZ, RZ, RZ ;  /* 0x000000ffff037224 */ /* 0x000fe200078e00ff */
[----:B------:R-:W-:Y:S01]  /*ea70*/  ISETP.NE.U32.AND P0, PT, RZ, UR4, PT ;  /* 0x00000004ff007c0c */ /* 0x000fe2000bf05070 */
[----:B------:R-:W2:Y:S01]  /*ea80*/  LDC R29, c[0x0][0xbe8] ;  /* 0x0002fa00ff1d7b82 */ /* 0x000ea20000000800 */
[----:B------:R-:W-:Y:S02]  /*ea90*/  IADD3 R4, P1, R200, UR4, RZ ;  /* 0x00000004c8047c10 */ /* 0x000fe4000ff3e0ff */
[----:B------:R-:W-:Y:S02]  /*eaa0*/  ISETP.NE.AND.EX P0, PT, RZ, UR5, PT, P0 ;  /* 0x00000005ff007c0c */ /* 0x000fe4000bf05300 */
[----:B------:R-:W-:Y:S01]  /*eab0*/  IADD3.X R5, R201, UR5, RZ, P1, !PT ;  /* 0x00000005c9057c10 */ /* 0x000fe20008ffe4ff */
[----:B------:R-:W-:Y:S02]  /*eac0*/  ULDC.64 UR4, c[0x0][0xc08] ;  /* 0x0003020000047ab9 */ /* 0x000fe40000000a00 */
[----:B------:R-:W-:-:S04]  /*ead0*/  ISETP.NE.U32.AND P1, PT, RZ, UR4, PT ;  /* 0x00000004ff007c0c */ /* 0x000fc8000bf25070 */
[----:B------:R-:W-:-:S04]  /*eae0*/  ISETP.NE.AND.EX P1, PT, RZ, UR5, PT, P1 ;  /* 0x00000005ff007c0c */ /* 0x000fc8000bf25310 */
[----:B------:R3:W5:Y:S09]  /*eaf0*/  @P0 LDG.E R3, desc[UR40][R4.64] ;  /* 0x0000002804030981 */ /* 0x000772000c1e1900 */
[----:B------:R-:W-:Y:S01]  /*eb00*/  @P1 IADD3 R200, P2, R200, UR4, RZ ;  /* 0x00000004c8c81c10 */ /* 0x000fe2000ff5e0ff */
[----:B------:R-:W-:-:S02]  /*eb10*/  ULDC UR4, c[0x0][0xa88] ;  /* 0x0002a20000047ab9 */ /* 0x000fc40000000800 */
[----:B------:R-:W-:Y:S01]  /*eb20*/  IMAD.U32 R0, RZ, RZ, UR4 ;  /* 0x00000004ff007e24 */ /* 0x000fe2000f8e00ff */
[----:B------:R-:W-:-:S05]  /*eb30*/  @P1 IADD3.X R201, R201, UR5, RZ, P2, !PT ;  /* 0x00000005c9c91c10 */ /* 0x000fca00097fe4ff */
[----:B------:R3:W5:Y:S01]  /*eb40*/  @P1 LDG.E R0, desc[UR40][R200.64] ;  /* 0x00000028c8001981 */ /* 0x000762000c1e1900 */
[----:B------:R-:W-:Y:S01]  /*eb50*/  ISETP.GE.AND P2, PT, R234, 0x40, PT ;  /* 0x00000040ea00780c */ /* 0x000fe20003f46270 */
[----:B------:R-:W-:-:S12]  /*eb60*/  @P1 BRA `(.L_x_759) ;  /* 0x0000000000101947 */ /* 0x000fd80003800000 */
[----:B------:R-:W-:Y:S05]  /*eb70*/  @!P0 BRA `(.L_x_759) ;  /* 0x00000000000c8947 */ /* 0x000fea0003800000 */
[----:B------:R-:W4:Y:S04]  /*eb80*/  LDG.E R7, desc[UR40][R4.64] ;  /* 0x0000002804077981 */ /* 0x000f28000c1e1900 */
[----:B-----5:R-:W4:Y:S02]  /*eb90*/  LDG.E R0, desc[UR40][R4.64+0x4] ;  /* 0x0000042804007981 */ /* 0x020f24000c1e1900 */
[----:B----4-:R-:W-:-:S07]  /*eba0*/  IMAD.IADD R0, R0, 0x1, -R7 ;  /* 0x0000000100007824 */ /* 0x010fce00078e0a07 */
.L_x_759:
[----:B------:R-:W-:Y:S01]  /*ebb0*/  BSSY B1, `(.L_x_760) ;  /* 0x000002e000017945 */ /* 0x000fe20003800000 */
[----:B------:R-:W-:Y:S02]  /*ebc0*/  SHF.R.S32.HI R13, RZ, 0x1f, R199 ;  /* 0x0000001fff0d7819 */ /* 0x000fe400000114c7 */
[----:B------:R-:W-:Y:S02]  /*ebd0*/  SEL R15, R202, RZ, !P0 ;  /* 0x000000ffca0f7207 */ /* 0x000fe40004000000 */
[----:B------:R-:W-:Y:S02]  /*ebe0*/  SEL R212, R212, RZ, !P0 ;  /* 0x000000ffd4d47207 */ /* 0x000fe40004000000 */
[----:B-----5:R-:W-:Y:S01]  /*ebf0*/  SHF.R.S32.HI R10, RZ, 0x1f, R3 ;  /* 0x0000001fff0a7819 */ /* 0x020fe20000011403 */
[----:B------:R-:W-:Y:S06]  /*ec00*/  @P2 BRA `(.L_x_761) ;  /* 0x0000000000a02947 */ /* 0x000fec0003800000 */
[----:B---3--:R-:W3:Y:S01]  /*ec10*/  S2R R4, SR_TID.X ;  /* 0x0000000000047919 */ /* 0x008ee20000002100 */
[----:B------:R-:W4:Y:S02]  /*ec20*/  LDC R11, c[0x0][0xbe8] ;  /* 0x0002fa00ff0b7b82 */ /* 0x000f240000000800 */
[----:B----4-:R-:W-:Y:S02]  /*ec30*/  IMAD R5, R0, R11, RZ ;  /* 0x0000000b00057224 */ /* 0x010fe400078e02ff */
[----:B---3--:R-:W-:-:S04]  /*ec40*/  IMAD R4, R209, 0x40, R4 ;  /* 0x00000040d1047824 */ /* 0x008fc800078e0204 */
[----:B------:R-:W-:-:S05]  /*ec50*/  VIADD R12, R4, 0xffffff80 ;  /* 0xffffff80040c7836 */ /* 0x000fca0000000000 */
[----:B------:R-:W-:-:S13]  /*ec60*/  ISETP.GE.AND P0, PT, R12, R5, PT ;  /* 0x000000050c00720c */ /* 0x000fda0003f06270 */
[----:B------:R-:W-:Y:S05]  /*ec70*/  @P0 BRA `(.L_x_761) ;  /* 0x0000000000840947 */ /* 0x000fea0003800000 */
[----:B------:R-:W-:Y:S01]  /*ec80*/  ISETP.NE.AND P0, PT, R11, 0x1, PT ;  /* 0x000000010b00780c */ /* 0x000fe20003f05270 */
[----:B------:R-:W-:Y:S01]  /*ec90*/  ULDC.64 UR4, c[0x0][0xb90] ;  /* 0x0002e40000047ab9 */ /* 0x000fe20000000a00 */
[----:B------:R-:W-:Y:S02]  /*eca0*/  IMAD.MOV.U32 R4, RZ, RZ, R3 ;  /* 0x000000ffff047224 */ /* 0x000fe400078e0003 */
[----:B------:R-:W-:Y:S02]  /*ecb0*/  IMAD R8, R13, UR4, RZ ;  /* 0x000000040d087c24 */ /* 0x000fe4000f8e02ff */
[----:B------:R-:W-:Y:S02]  /*ecc0*/  IMAD.MOV.U32 R5, RZ, RZ, R10 ;  /* 0x000000ffff057224 */ /* 0x000fe400078e000a */
[----:B------:R-:W-:Y:S02]  /*ecd0*/  IMAD.MOV.U32 R7, RZ, RZ, R12 ;  /* 0x000000ffff077224 */ /* 0x000fe400078e000c */
[----:B------:R-:W-:-:S03]  /*ece0*/  IMAD.WIDE.U32 R4, R199, UR4, R4 ;  /* 0x00000004c7047c25 */ /* 0x000fc6000f8e0004 */
[----:B------:R-:W3:Y:S08]  /*ecf0*/  @P0 LDC R9, c[0x0][0xbec] ;  /* 0x0002fb00ff090b82 */ /* 0x000ef00000000800 */
[----:B------:R-:W4:Y:S01]  /*ed00*/  @P0 LDC R21, c[0x0][0xbf0] ;  /* 0x0002fc00ff150b82 */ /* 0x000f220000000800 */
[----:B---3--:R-:W-:-:S04]  /*ed10*/  @P0 IMAD.HI.U32 R6, R12, R9, RZ ;  /* 0x000000090c060227 */ /* 0x008fc800078e00ff */
[----:B------:R-:W-:Y:S01]  /*ed20*/  IMAD R9, R199, UR5, R8 ;  /* 0x00000005c7097c24 */ /* 0x000fe2000f8e0208 */
[----:B------:R-:W-:Y:S01]  /*ed30*/  ULDC.64 UR4, c[0x0][0xb98] ;  /* 0x0002e60000047ab9 */ /* 0x000fe20000000a00 */
[----:B----4-:R-:W-:Y:S02]  /*ed40*/  @P0 SHF.R.U32.HI R7, RZ, R21, R6 ;  /* 0x00000015ff070219 */ /* 0x010fe40000011606 */
[----:B------:R-:W-:Y:S02]  /*ed50*/  IMAD.IADD R5, R5, 0x1, R9 ;  /* 0x0000000105057824 */ /* 0x000fe400078e0209 */
[----:B------:R-:W-:Y:S02]  /*ed60*/  IMAD R6, R212, UR4, RZ ;  /* 0x00000004d4067c24 */ /* 0x000fe4000f8e02ff */
[----:B------:R-:W-:Y:S02]  /*ed70*/  IMAD.MOV R9, RZ, RZ, -R7 ;  /* 0x000000ffff097224 */ /* 0x000fe400078e0a07 */
[----:B------:R-:W-:-:S04]  /*ed80*/  IMAD.WIDE.U32 R4, R15, UR4, R4 ;  /* 0x000000040f047c25 */ /* 0x000fc8000f8e0004 */
[----:B------:R-:W-:Y:S01]  /*ed90*/  IMAD R9, R11, R9, R12 ;  /* 0x000000090b097224 */ /* 0x000fe200078e020c */
[----:B------:R-:W-:Y:S01]  /*eda0*/  SHF.R.S32.HI R11, RZ, 0x1f, R7 ;  /* 0x0000001fff0b7819 */ /* 0x000fe20000011407 */
[----:B------:R-:W-:Y:S01]  /*edb0*/  IMAD R8, R15, UR5, R6 ;  /* 0x000000050f087c24 */ /* 0x000fe2000f8e0206 */
[----:B------:R-:W-:Y:S01]  /*edc0*/  IADD3 R4, P0, R7, R4, RZ ;  /* 0x0000000407047210 */ /* 0x000fe20007f1e0ff */
[----:B------:R-:W-:Y:S01]  /*edd0*/  ULDC.64 UR4, c[0x0][0xb88] ;  /* 0x0002e20000047ab9 */ /* 0x000fe20000000a00 */
[----:B------:R-:W-:Y:S02]  /*ede0*/  SHF.R.S32.HI R6, RZ, 0x1f, R9 ;  /* 0x0000001fff067819 */ /* 0x000fe40000011409 */
[----:B------:R-:W-:-:S03]  /*edf0*/  IADD3.X R5, R11, R5, R8, P0, !PT ;  /* 0x000000050b057210 */ /* 0x000fc600007fe408 */
[----:B------:R-:W-:Y:S02]  /*ee00*/  IMAD R6, R6, UR4, RZ ;  /* 0x0000000406067c24 */ /* 0x000fe4000f8e02ff */
[----:B------:R-:W-:-:S04]  /*ee10*/  IMAD.WIDE.U32 R4, R9, UR4, R4 ;  /* 0x0000000409047c25 */ /* 0x000fc8000f8e0004 */
[----:B------:R-:W-:Y:S01]  /*ee20*/  IMAD R7, R9, UR5, R6 ;  /* 0x0000000509077c24 */ /* 0x000fe2000f8e0206 */
[----:B------:R-:W-:Y:S02]  /*ee30*/  ULDC.64 UR4, c[0x0][0xb50] ;  /* 0x0002d40000047ab9 */ /* 0x000fe40000000a00 */
[----:B------:R-:W-:Y:S01]  /*ee40*/  LEA R6, P0, R4, UR4, 0x2 ;  /* 0x0000000404067c11 */ /* 0x000fe2000f8010ff */
[----:B------:R-:W-:-:S05]  /*ee50*/  IMAD.IADD R5, R5, 0x1, R7 ;  /* 0x0000000105057824 */ /* 0x000fca00078e0207 */
[----:B------:R-:W-:Y:S01]  /*ee60*/  LEA.HI.X R7, R4, UR5, R5, 0x2, P0 ;  /* 0x0000000504077c11 */ /* 0x000fe200080f1405 */
[----:B------:R-:W-:-:S05]  /*ee70*/  IMAD.MOV.U32 R5, RZ, RZ, -0x800000 ;  /* 0xff800000ff057424 */ /* 0x000fca00078e00ff */
[----:B------:R4:W-:Y:S02]  /*ee80*/  STG.E desc[UR40][R6.64], R5 ;  /* 0x0000000506007986 */ /* 0x0009e4000c101928 */
.L_x_761:
[----:B------:R-:W-:Y:S05]  /*ee90*/  BSYNC B1 ;  /* 0x0000000000017941 */ /* 0x000fea0003800000 */
.L_x_760:
[----:B--2---:R-:W-:Y:S01]  /*eea0*/  ISETP.NE.AND P0, PT, R29, 0x1, PT ;  /* 0x000000011d00780c */ /* 0x004fe20003f05270 */
[----:B-1----:R-:W1:Y:S01]  /*eeb0*/  LDC R24, c[0x0][0xac8] ;  /* 0x0002b200ff187b82 */ /* 0x002e620000000800 */
[----:B------:R-:W-:Y:S01]  /*eec0*/  ULDC.64 UR4, c[0x0][0xaa0] ;  /* 0x0002a80000047ab9 */ /* 0x000fe20000000a00 */
[----:B------:R-:W-:Y:S01]  /*eed0*/  IMAD R31, R0, R29, RZ ;  /* 0x0000001d001f7224 */ /* 0x000fe200078e02ff */
[----:B------:R-:W-:Y:S01]  /*eee0*/  BSSY B1, `(.L_x_762) ;  /* 0x0000067000017945 */ /* 0x000fe20003800000 */
[----:B----4-:R-:W-:Y:S02]  /*eef0*/  IMAD R6, R10, UR4, RZ ;  /* 0x000000040a067c24 */ /* 0x010fe4000f8e02ff */
[----:B---3--:R-:W-:-:S04]  /*ef00*/  IMAD.WIDE.U32 R4, R3, UR4, RZ ;  /* 0x0000000403047c25 */ /* 0x008fc8000f8e00ff */
[----:B------:R-:W-:Y:S01]  /*ef10*/  IMAD R3, R3, UR5, R6 ;  /* 0x0000000503037c24 */ /* 0x000fe2000f8e0206 */
[----:B------:R-:W-:Y:S01]  /*ef20*/  ULDC.64 UR4, c[0x0][0xae8] ;  /* 0x0002ba0000047ab9 */ /* 0x000fe20000000a00 */
[----:B------:R-:W2:Y:S01]  /*ef30*/  @P0 LDC R7, c[0x0][0xbec] ;  /* 0x0002fb00ff070b82 */ /* 0x000ea20000000800 */
[----:B------:R-:W-:Y:S02]  /*ef40*/  IMAD R6, R13, UR4, RZ ;  /* 0x000000040d067c24 */ /* 0x000fe4000f8e02ff */
[----:B------:R-:W-:Y:S02]  /*ef50*/  IMAD.IADD R5, R5, 0x1, R3 ;  /* 0x0000000105057824 */ /* 0x000fe400078e0203 */
[C---:B------:R-:W-:Y:S02]  /*ef60*/  IMAD R3, R199.reuse, UR5, R6 ;  /* 0x00000005c7037c24 */ /* 0x040fe4000f8e0206 */
[----:B------:R-:W-:Y:S01]  /*ef70*/  IMAD.WIDE.U32 R4, R199, UR4, R4 ;  /* 0x00000004c7047c25 */ /* 0x000fe2000f8e0004 */
[----:B------:R-:W3:Y:S01]  /*ef80*/  @P0 LDC R9, c[0x0][0xbf0] ;  /* 0x0002fc00ff090b82 */ /* 0x000ee20000000800 */
[----:B------:R-:W-:-:S02]  /*ef90*/  ULDC.64 UR4, c[0x0][0xaf0] ;  /* 0x0002bc0000047ab9 */ /* 0x000fc40000000a00 */
[----:B------:R-:W-:Y:S01]  /*efa0*/  IMAD R6, R210, 0x20, R211 ;  /* 0x00000020d2067824 */ /* 0x000fe200078e02d3 */
[-C--:B-1----:R-:W-:Y:S01]  /*efb0*/  ISETP.GE.AND P1, PT, R207, R24.reuse, PT ;  /* 0x00000018cf00720c */ /* 0x082fe20003f26270 */
[----:B------:R-:W-:Y:S01]  /*efc0*/  IMAD.IADD R5, R5, 0x1, R3 ;  /* 0x0000000105057824 */ /* 0x000fe200078e0203 */
[-C--:B------:R-:W-:Y:S01]  /*efd0*/  ISETP.GE.AND P2, PT, R189, R24.reuse, PT ;  /* 0x00000018bd00720c */ /* 0x080fe20003f46270 */
[----:B------:R-:W-:Y:S01]  /*efe0*/  IMAD R3, R212, UR4, RZ ;  /* 0x00000004d4037c24 */ /* 0x000fe2000f8e02ff */
[----:B------:R-:W-:Y:S01]  /*eff0*/  SEL R10, RZ, 0xffffffff, P1 ;  /* 0xffffffffff0a7807 */ /* 0x000fe20000800000 */
[----:B------:R-:W-:Y:S01]  /*f000*/  IMAD R8, R209, 0x40, R6 ;  /* 0x00000040d1087824 */ /* 0x000fe200078e0206 */
[----:B------:R-:W-:Y:S01]  /*f010*/  ISETP.GE.AND P1, PT, R205, R24, PT ;  /* 0x00000018cd00720c */ /* 0x000fe20003f26270 */
[C---:B------:R-:W-:Y:S02]  /*f020*/  IMAD R3, R15.reuse, UR5, R3 ;  /* 0x000000050f037c24 */ /* 0x040fe4000f8e0203 */
[----:B------:R-:W-:Y:S01]  /*f030*/  IMAD.WIDE.U32 R4, R15, UR4, R4 ;  /* 0x000000040f047c25 */ /* 0x000fe2000f8e0004 */
[----:B------:R-:W-:Y:S01]  /*f040*/  SEL R11, RZ, 0xffffffff, P1 ;  /* 0xffffffffff0b7807 */ /* 0x000fe20000800000 */
[----:B------:R-:W-:-:S02]  /*f050*/  ULDC.64 UR4, c[0x0][0xae0] ;  /* 0x0002b80000047ab9 */ /* 0x000fc40000000a00 */
[----:B--2---:R-:W-:Y:S01]  /*f060*/  @P0 IMAD.HI.U32 R6, R8, R7, RZ ;  /* 0x0000000708060227 */ /* 0x004fe200078e00ff */
[----:B------:R-:W-:Y:S02]  /*f070*/  SEL R7, RZ, 0x1, P2 ;  /* 0x00000001ff077807 */ /* 0x000fe40001000000 */
[-C--:B------:R-:W-:Y:S01]  /*f080*/  ISETP.GE.AND P2, PT, R206, R24.reuse, PT ;  /* 0x00000018ce00720c */ /* 0x080fe20003f46270 */
[----:B------:R-:W-:Y:S02]  /*f090*/  IMAD.SHL.U32 R10, R10, 0x2, RZ ;  /* 0x000000020a0a7824 */ /* 0x000fe400078e00ff */
[----:B------:R-:W-:Y:S02]  /*f0a0*/  IMAD.IADD R5, R5, 0x1, R3 ;  /* 0x0000000105057824 */ /* 0x000fe400078e0203 */
[----:B------:R-:W-:Y:S01]  /*f0b0*/  IMAD.MOV.U32 R3, RZ, RZ, R8 ;  /* 0x000000ffff037224 */ /* 0x000fe200078e0008 */
[----:B---3--:R-:W-:Y:S01]  /*f0c0*/  @P0 SHF.R.U32.HI R3, RZ, R9, R6 ;  /* 0x00000009ff030219 */ /* 0x008fe20000011606 */
[----:B------:R-:W-:Y:S01]  /*f0d0*/  IMAD.SHL.U32 R11, R11, 0x8, RZ ;  /* 0x000000080b0b7824 */ /* 0x000fe200078e00ff */
[----:B------:R-:W-:Y:S01]  /*f0e0*/  LOP3.LUT R9, R10, 0x2, R7, 0xe2, !PT ;  /* 0x000000020a097812 */ /* 0x000fe200078ee207 */
[----:B------:R-:W-:Y:S01]  /*f0f0*/  IMAD R30, R209, 0x40, R211 ;  /* 0x00000040d11e7824 */ /* 0x000fe200078e02d3 */
[----:B------:R-:W-:Y:S01]  /*f100*/  SEL R10, RZ, 0xffffffff, P2 ;  /* 0xffffffffff0a7807 */ /* 0x000fe20001000000 */
[--C-:B------:R-:W-:Y:S01]  /*f110*/  IMAD.MOV R7, RZ, RZ, -R3.reuse ;  /* 0x000000ffff077224 */ /* 0x100fe200078e0a03 */
[----:B------:R-:W-:Y:S01]  /*f120*/  SHF.R.S32.HI R6, RZ, 0x1f, R3 ;  /* 0x0000001fff067819 */ /* 0x000fe20000011403 */
[----:B------:R-:W-:Y:S01]  /*f130*/  IMAD.WIDE.U32 R4, R3, UR4, R4 ;  /* 0x0000000403047c25 */ /* 0x000fe2000f8e0004 */
[----:B------:R-:W-:-:S02]  /*f140*/  ISETP.GE.AND P0, PT, R204, R24, PT ;  /* 0x00000018cc00720c */ /* 0x000fc40003f06270 */
[-C--:B------:R-:W-:Y:S01]  /*f150*/  ISETP.GE.AND P2, PT, R214, R24.reuse, PT ;  /* 0x00000018d600720c */ /* 0x080fe20003f46270 */
[----:B------:R-:W-:Y:S02]  /*f160*/  IMAD.SHL.U32 R10, R10, 0x4, RZ ;  /* 0x000000040a0a7824 */ /* 0x000fe400078e00ff */
[----:B------:R-:W-:Y:S02]  /*f170*/  IMAD R6, R6, UR4, RZ ;  /* 0x0000000406067c24 */ /* 0x000fe4000f8e02ff */
[----:B------:R-:W-:Y:S01]  /*f180*/  IMAD R7, R29, R7, R8 ;  /* 0x000000071d077224 */ /* 0x000fe200078e0208 */
[----:B------:R-:W-:Y:S01]  /*f190*/  LOP3.LUT R0, R10, 0x4, R9, 0xe2, !PT ;  /* 0x000000040a007812 */ /* 0x000fe200078ee209 */
[----:B------:R-:W-:Y:S01]  /*f1a0*/  IMAD R9, R3, UR5, R6 ;  /* 0x0000000503097c24 */ /* 0x000fe2000f8e0206 */
[----:B------:R-:W-:Y:S01]  /*f1b0*/  SEL R6, RZ, 0xffffffff, P0 ;  /* 0xffffffffff067807 */ /* 0x000fe20000000000 */
[----:B------:R-:W-:Y:S01]  /*f1c0*/  ULDC.64 UR4, c[0x0][0xad8] ;  /* 0x0002b60000047ab9 */ /* 0x000fe20000000a00 */
[----:B------:R-:W-:Y:S01]  /*f1d0*/  LOP3.LUT R3, R11, 0x8, R0, 0xe2, !PT ;  /* 0x000000080b037812 */ /* 0x000fe200078ee200 */
[----:B------:R-:W-:Y:S01]  /*f1e0*/  IMAD.IADD R5, R5, 0x1, R9 ;  /* 0x0000000105057824 */ /* 0x000fe200078e0209 */
[----:B------:R-:W-:Y:S01]  /*f1f0*/  SHF.R.S32.HI R0, RZ, 0x1f, R7 ;  /* 0x0000001fff007819 */ /* 0x000fe20000011407 */
[----:B------:R-:W-:Y:S01]  /*f200*/  IMAD.SHL.U32 R6, R6, 0x10, RZ ;  /* 0x0000001006067824 */ /* 0x000fe200078e00ff */
[----:B------:R-:W-:Y:S01]  /*f210*/  ISETP.GE.AND P0, PT, R203, R24, PT ;  /* 0x00000018cb00720c */ /* 0x000fe20003f06270 */
[----:B------:R-:W-:-:S03]  /*f220*/  IMAD.WIDE.U32 R4, R7, UR4, R4 ;  /* 0x0000000407047c25 */ /* 0x000fc6000f8e0004 */
[----:B------:R-:W-:Y:S01]  /*f230*/  SEL R8, RZ, 0xffffffff, P0 ;  /* 0xffffffffff087807 */ /* 0x000fe20000000000 */
[----:B------:R-:W-:Y:S01]  /*f240*/  IMAD R0, R0, UR4, RZ ;  /* 0x0000000400007c24 */ /* 0x000fe2000f8e02ff */
[----:B------:R-:W-:Y:S02]  /*f250*/  ISETP.GE.AND P0, PT, R215, R24, PT ;  /* 0x00000018d700720c */ /* 0x000fe40003f06270 */
[----:B------:R-:W-:Y:S01]  /*f260*/  LOP3.LUT R6, R6, 0x10, R3, 0xe2, !PT ;  /* 0x0000001006067812 */ /* 0x000fe200078ee203 */
[----:B------:R-:W-:Y:S01]  /*f270*/  IMAD R3, R7, UR5, R0 ;  /* 0x0000000507037c24 */ /* 0x000fe2000f8e0200 */
[----:B------:R-:W-:Y:S01]  /*f280*/  SEL R7, RZ, 0x40, P0 ;  /* 0x00000040ff077807 */ /* 0x000fe20000000000 */
[----:B------:R-:W-:Y:S01]  /*f290*/  IMAD.SHL.U32 R9, R8, 0x20, RZ ;  /* 0x0000002008097824 */ /* 0x000fe200078e00ff */
[----:B------:R-:W-:Y:S01]  /*f2a0*/  ISETP.GE.AND P0, PT, R30, R31, PT ;  /* 0x0000001f1e00720c */ /* 0x000fe20003f06270 */
[----:B------:R-:W-:Y:S01]  /*f2b0*/  ULDC.64 UR4, c[0x0][0xa80] ;  /* 0x0002a00000047ab9 */ /* 0x000fe20000000a00 */
[----:B------:R-:W-:Y:S01]  /*f2c0*/  IMAD.IADD R3, R5, 0x1, R3 ;  /* 0x0000000105037824 */ /* 0x000fe200078e0203 */
[----:B------:R-:W-:-:S02]  /*f2d0*/  LEA R20, P1, R4, UR4, 0x1 ;  /* 0x0000000404147c11 */ /* 0x000fc4000f8208ff */
[----:B------:R-:W-:Y:S02]  /*f2e0*/  LOP3.LUT R6, R9, 0x20, R6, 0xe2, !PT ;  /* 0x0000002009067812 */ /* 0x000fe400078ee206 */
[----:B------:R-:W-:Y:S02]  /*f2f0*/  LEA.HI.X R3, R4, UR5, R3, 0x1, P1 ;  /* 0x0000000504037c11 */ /* 0x000fe400088f0c03 */
[----:B------:R-:W-:Y:S02]  /*f300*/  LOP3.LUT R21, R6, R7, RZ, 0xfc, !PT ;  /* 0x0000000706157212 */ /* 0x000fe400078efcff */
[----:B------:R-:W-:Y:S01]  /*f310*/  SEL R0, RZ, 0x80, P2 ;  /* 0x00000080ff007807 */ /* 0x000fe20001000000 */
[----:B------:R1:W2:Y:S03]  /*f320*/  SHFL.IDX PT, R6, R20, RZ, 0x181f ;  /* 0x00181fff14067589 */ /* 0x0002a600000e0000 */
[----:B------:R-:W-:Y:S01]  /*f330*/  LOP3.LUT R28, R21, R0, RZ, 0xfc, !PT ;  /* 0x00000000151c7212 */ /* 0x000fe200078efcff */
[----:B------:R1:W3:Y:S01]  /*f340*/  SHFL.IDX PT, R7, R3, RZ, 0x181f ;  /* 0x00181fff03077589 */ /* 0x0002e200000e0000 */
[----:B------:R-:W-:Y:S05]  /*f350*/  @P0 BRA `(.L_x_763) ;  /* 0x00000000007c0947 */ /* 0x000fea0003800000 */
[-C--:B------:R-:W-:Y:S02]  /*f360*/  ISETP.GE.AND P2, PT, R207, R24.reuse, PT ;  /* 0x00000018cf00720c */ /* 0x080fe40003f46270 */
[-C--:B------:R-:W-:Y:S02]  /*f370*/  ISETP.GE.AND P1, PT, R189, R24.reuse, PT ;  /* 0x00000018bd00720c */ /* 0x080fe40003f26270 */
[-C--:B------:R-:W-:Y:S02]  /*f380*/  ISETP.GE.AND P5, PT, R206, R24.reuse, PT ;  /* 0x00000018ce00720c */ /* 0x080fe40003fa6270 */
[----:B------:R-:W-:-:S07]  /*f390*/  ISETP.GE.AND P3, PT, R205, R24, PT ;  /* 0x00000018cd00720c */ /* 0x000fce0003f66270 */
[-C--:B--2---:R-:W-:Y:S02]  /*f3a0*/  @!P2 LEA R8, P0, R207, R6.reuse, 0x1 ;  /* 0x00000006cf08a211 */ /* 0x084fe400078008ff */
[----:B---3--:R-:W-:Y:S02]  /*f3b0*/  @!P1 IMAD.WIDE R4, R189, 0x2, R6 ;  /* 0x00000002bd049825 */ /* 0x008fe400078e0206 */
[----:B------:R-:W-:Y:S02]  /*f3c0*/  @!P2 LEA.HI.X R9, R207, R7, R233, 0x1, P0 ;  /* 0x00000007cf09a211 */ /* 0x000fe400000f0ce9 */
[----:B------:R-:W-:Y:S01]  /*f3d0*/  @!P5 LEA R10, P4, R206, R6, 0x1 ;  /* 0x00000006ce0ad211 */ /* 0x000fe200078808ff */
[----:B------:R-:W-:Y:S01]  /*f3e0*/  @!P1 ST.E.128 desc[UR40][R4.64], RZ ;  /* 0x000000ff04009985 */ /* 0x000fe2000c101d28 */
[-C--:B------:R-:W-:Y:S02]  /*f3f0*/  ISETP.GE.AND P1, PT, R203, R24.reuse, PT ;  /* 0x00000018cb00720c */ /* 0x080fe40003f26270 */
[----:B------:R-:W-:Y:S01]  /*f400*/  LOP3.LUT P0, RZ, R21, 0x40, RZ, 0xc0, !PT ;  /* 0x0000004015ff7812 */ /* 0x000fe2000780c0ff */
[----:B------:R2:W-:Y:S01]  /*f410*/  @!P2 ST.E.128 desc[UR40][R8.64], RZ ;  /* 0x000000ff0800a985 */ /* 0x0005e2000c101d28 */
[----:B------:R-:W-:-:S02]  /*f420*/  ISETP.GE.AND P2, PT, R204, R24, PT ;  /* 0x00000018cc00720c */ /* 0x000fc40003f46270 */
[-C--:B------:R-:W-:Y:S02]  /*f430*/  @!P5 LEA.HI.X R11, R206, R7.reuse, R232, 0x1, P4 ;  /* 0x00000007ce0bd211 */ /* 0x080fe400020f0ce8 */
[----:B------:R-:W-:Y:S02]  /*f440*/  LOP3.LUT P4, RZ, R28, 0x80, RZ, 0xc0, !PT ;  /* 0x000000801cff7812 */ /* 0x000fe4000788c0ff */
[CC--:B------:R-:W-:Y:S01]  /*f450*/  @!P3 LEA R12, P6, R205.reuse, R6.reuse, 0x1 ;  /* 0x00000006cd0cb211 */ /* 0x0c0fe200078c08ff */
[----:B------:R4:W-:Y:S03]  /*f460*/  @!P5 ST.E.128 desc[UR40][R10.64], RZ ;  /* 0x000000ff0a00d985 */ /* 0x0009e6000c101d28 */
[----:B------:R-:W-:Y:S02]  /*f470*/  @!P3 LEA.HI.X R13, R205, R7, R231, 0x1, P6 ;  /* 0x00000007cd0db211 */ /* 0x000fe400030f0ce7 */
[----:B--2---:R-:W-:-:S02]  /*f480*/  @!P1 LEA R8, P6, R203, R6, 0x1 ;  /* 0x00000006cb089211 */ /* 0x004fc400078c08ff */
[CC--:B------:R-:W-:Y:S01]  /*f490*/  @!P2 LEA R4, P5, R204.reuse, R6.reuse, 0x1 ;  /* 0x00000006cc04a211 */ /* 0x0c0fe200078a08ff */
        /* <DEDUP_REMOVED lines=11> */
.L_x_763:
[----:B------:R-:W-:Y:S05]  /*f550*/  BSYNC B1 ;  /* 0x0000000000017941 */ /* 0x000fea0003800000 */
.L_x_762:
[----:B------:R-:W-:Y:S01]  /*f560*/  VIADD R0, R30, 0x20 ;  /* 0x000000201e007836 */ /* 0x000fe20000000000 */
[----:B---34-:R3:W4:Y:S04]  /*f570*/  SHFL.IDX PT, R7, R3, 0x1, 0x181f ;  /* 0x00381f0003077f89 */ /* 0x01872800000e0000 */
[----:B------:R-:W-:Y:S01]  /*f580*/  ISETP.GE.AND P0, PT, R0, R31, PT ;  /* 0x0000001f0000720c */ /* 0x000fe20003f06270 */
[----:B--2---:R3:W2:-:S12]  /*f590*/  SHFL.IDX PT, R6, R20, 0x1, 0x181f ;  /* 0x00381f0014067f89 */ /* 0x00469800000e0000 */
[----:B---3--:R-:W-:Y:S05]  /*f5a0*/  @P0 BRA `(.L_x_758) ;  /* 0x00000000007c0947 */ /* 0x008fea0003800000 */
[-C--:B------:R-:W-:Y:S02]  /*f5b0*/  ISETP.GE.AND P6, PT, R189, R24.reuse, PT ;  /* 0x00000018bd00720c */ /* 0x080fe40003fc6270 */
[-C--:B------:R-:W-:Y:S02]  /*f5c0*/  ISETP.GE.AND P5, PT, R207, R24.reuse, PT ;  /* 0x00000018cf00720c */ /* 0x080fe40003fa6270 */
[-C--:B------:R-:W-:Y:S02]  /*f5d0*/  ISETP.GE.AND P4, PT, R206, R24.reuse, PT ;  /* 0x00000018ce00720c */ /* 0x080fe40003f86270 */
[-C--:B------:R-:W-:Y:S02]  /*f5e0*/  ISETP.GE.AND P3, PT, R205, R24.reuse, PT ;  /* 0x00000018cd00720c */ /* 0x080fe40003f66270 */
[-C--:B------:R-:W-:Y:S02]  /*f5f0*/  ISETP.GE.AND P2, PT, R204, R24.reuse, PT ;  /* 0x00000018cc00720c */ /* 0x080fe40003f46270 */
[----:B------:R-:W-:-:S03]  /*f600*/  ISETP.GE.AND P1, PT, R203, R24, PT ;  /* 0x00000018cb00720c */ /* 0x000fc60003f26270 */
[----:B--2-4-:R-:W-:Y:S02]  /*f610*/  @!P6 IMAD.WIDE R4, R189, 0x2, R6 ;  /* 0x00000002bd04e825 */ /* 0x014fe400078e0206 */
[----:B------:R-:W-:-:S03]  /*f620*/  @!P5 LEA R8, P0, R207, R6, 0x1 ;  /* 0x00000006cf08d211 */ /* 0x000fc600078008ff */
[----:B------:R2:W-:Y:S01]  /*f630*/  @!P6 ST.E.128 desc[UR40][R4.64], RZ ;  /* 0x000000ff0400e985 */ /* 0x0005e2000c101d28 */
[CC--:B------:R-:W-:Y:S02]  /*f640*/  @!P4 LEA R10, P6, R206.reuse, R6.reuse, 0x1 ;  /* 0x00000006ce0ac211 */ /* 0x0c0fe400078c08ff */
[-C--:B------:R-:W-:Y:S02]  /*f650*/  @!P5 LEA.HI.X R9, R207, R7.reuse, R233, 0x1, P0 ;  /* 0x00000007cf09d211 */ /* 0x080fe400000f0ce9 */
[----:B------:R-:W-:Y:S02]  /*f660*/  LOP3.LUT P0, RZ, R21, 0x40, RZ, 0xc0, !PT ;  /* 0x0000004015ff7812 */ /* 0x000fe4000780c0ff */
[----:B------:R-:W-:Y:S01]  /*f670*/  @!P4 LEA.HI.X R11, R206, R7, R232, 0x1, P6 ;  /* 0x00000007ce0bc211 */ /* 0x000fe200030f0ce8 */
[----:B------:R3:W-:Y:S01]  /*f680*/  @!P5 ST.E.128 desc[UR40][R8.64], RZ ;  /* 0x000000ff0800d985 */ /* 0x0007e2000c101d28 */
[----:B------:R-:W-:Y:S02]  /*f690*/  LOP3.LUT P6, RZ, R28, 0x80, RZ, 0xc0, !PT ;  /* 0x000000801cff7812 */ /* 0x000fe400078cc0ff */
[-C--:B------:R-:W-:Y:S01]  /*f6a0*/  @!P3 LEA R12, P5, R205, R6.reuse, 0x1 ;  /* 0x00000006cd0cb211 */ /* 0x080fe200078a08ff */
[----:B------:R3:W-:Y:S01]  /*f6b0*/  @!P4 ST.E.128 desc[UR40][R10.64], RZ ;  /* 0x000000ff0a00c985 */ /* 0x0007e2000c101d28 */
[----:B------:R-:W-:-:S02]  /*f6c0*/  @!P2 LEA R14, P4, R204, R6, 0x1 ;  /* 0x00000006cc0ea211 */ /* 0x000fc400078808ff */
[-C--:B------:R-:W-:Y:S02]  /*f6d0*/  @!P3 LEA.HI.X R13, R205, R7.reuse, R231, 0x1, P5 ;  /* 0x00000007cd0db211 */ /* 0x080fe400028f0ce7 */
[-C--:B--2---:R-:W-:Y:S02]  /*f6e0*/  @!P1 LEA R4, P5, R203, R6.reuse, 0x1 ;  /* 0x00000006cb049211 */ /* 0x084fe400078a08ff */
[-C--:B------:R-:W-:Y:S01]  /*f6f0*/  @!P2 LEA.HI.X R15, R204, R7.reuse, R230, 0x1, P4 ;  /* 0x00000007cc0fa211 */ /* 0x080fe200020f0ce6 */
[----:B------:R3:W-:Y:S01]  /*f700*/  @!P3 ST.E.128 desc[UR40][R12.64], RZ ;  /* 0x000000ff0c00b985 */ /* 0x0007e2000c101d28 */
[-C--:B-1----:R-:W-:Y:S02]  /*f710*/  @P0 LEA R20, P3, R215, R6.reuse, 0x1 ;  /* 0x00000006d7140211 */ /* 0x082fe400078608ff */
[----:B------:R-:W-:Y:S01]  /*f720*/  @P6 LEA R6, P4, R214, R6, 0x1 ;  /* 0x00000006d6066211 */ /* 0x000fe200078808ff */
[----:B------:R3:W-:Y:S01]  /*f730*/  @!P2 ST.E.128 desc[UR40][R14.64], RZ ;  /* 0x000000ff0e00a985 */ /* 0x0007e2000c101d28 */
[----:B------:R-:W-:-:S02]  /*f740*/  @!P1 LEA.HI.X R5, R203, R7, R229, 0x1, P5 ;  /* 0x00000007cb059211 */ /* 0x000fc400028f0ce5 */
[-C--:B------:R-:W-:Y:S02]  /*f750*/  @P0 LEA.HI.X R21, R215, R7.reuse, R228, 0x1, P3 ;  /* 0x00000007d7150211 */ /* 0x080fe400018f0ce4 */
[----:B------:R-:W-:Y:S01]  /*f760*/  @P6 LEA.HI.X R7, R214, R7, R227, 0x1, P4 ;  /* 0x00000007d6076211 */ /* 0x000fe200020f0ce3 */
[----:B------:R3:W-:Y:S04]  /*f770*/  @!P1 ST.E.128 desc[UR40][R4.64], RZ ;  /* 0x000000ff04009985 */ /* 0x0007e8000c101d28 */
[----:B------:R3:W-:Y:S04]  /*f780*/  @P0 ST.E.128 desc[UR40][R20.64], RZ ;  /* 0x000000ff14000985 */ /* 0x0007e8000c101d28 */
[----:B------:R3:W-:Y:S02]  /*f790*/  @P6 ST.E.128 desc[UR40][R6.64], RZ ;  /* 0x000000ff06006985 */ /* 0x0007e4000c101d28 */
.L_x_758:
[----:B------:R-:W-:Y:S05]  /*f7a0*/  BSYNC B0 ;  /* 0x0000000000007941 */ /* 0x000fea0003800000 */
.L_x_752:
[----:B------:R-:W-:Y:S02]  /*f7b0*/  ULDC UR4, c[0x0][0xc3c] ;  /* 0x00030f0000047ab9 */ /* 0x000fe40000000800 */
[----:B------:R-:W-:-:S13]  /*f7c0*/  ISETP.GE.AND P0, PT, R27, UR4, PT ;  /* 0x000000041b007c0c */ /* 0x000fda000bf06270 */
[----:B------:R-:W-:Y:S05]  /*f7d0*/  @!P0 BRA `(.L_x_764) ;  /* 0xffffff1800948947 */ /* 0x000fea000383ffff */
[----:B------:R-:W-:Y:S05]  /*f7e0*/  BRA `(.L_x_645) ;  /* 0x00000088007c7947 */ /* 0x000fea0003800000 */
.L_x_643:
[----:B------:R-:W-:-:S08]  /*f7f0*/  NOP ;  /* 0x0000000000007918 */ /* 0x000fd00000000000 */
[----:B------:R-:W0:-:S00]  /*f800*/  USETMAXREG.DEALLOC.CTAPOOL 0x18 ;  /* 0x00000018000079c8 */ /* 0x000e0000080e0500 */
[----:B0-----:R-:W2:Y:S01]  /*f810*/  LDL.LU R2, [R1+0x1c] ;  /* 0x00001c0001027983 */ /* 0x001ea20000300800 */
[----:B------:R-:W-:-:S06]  /*f820*/  LOP3.LUT R0, R0, 0x3, RZ, 0xc0, !PT ;  /* 0x0000000300007812 */ /* 0x000fcc00078ec0ff */
[----:B------:R-:W0:Y:S02]  /*f830*/  SHFL.IDX PT, R0, R0, RZ, 0x1f ;  /* 0x00001fff00007589 */ /* 0x000e2400000e0000 */
[----:B0-----:R-:W-:Y:S01]  /*f840*/  ISETP.NE.AND P0, PT, R0, RZ, PT ;  /* 0x000000ff0000720c */ /* 0x001fe20003f05270 */
[----:B------:R-:W-:Y:S01]  /*f850*/  IMAD.MOV.U32 R0, RZ, RZ, RZ ;  /* 0x000000ffff007224 */ /* 0x000fe200078e00ff */
[----:B--2---:R-:W-:-:S11]  /*f860*/  LOP3.LUT R2, R2, 0xfffffffd, RZ, 0xc0, !PT ;  /* 0xfffffffd02027812 */ /* 0x004fd600078ec0ff */
[----:B------:R-:W-:-:S05]  /*f870*/  @P0 LOP3.LUT R2, R2, 0x2, RZ, 0xfc, !PT ;  /* 0x0000000202020812 */ /* 0x000fca00078efcff */
[----:B------:R0:W-:Y:S01]  /*f880*/  STL [R1+0x1c], R2 ;  /* 0x00001c0201007387 */ /* 0x0001e20000100800 */
        /* <DEDUP_REMOVED lines=8> */
.L_x_765:
        /* <DEDUP_REMOVED lines=42> */
.L_x_771:
        /* <DEDUP_REMOVED lines=12> */
.L_x_770:
[----:B------:R-:W-:Y:S05]  /*fc70*/  BSYNC B0 ;  /* 0x0000000000007941 */ /* 0x000fea0003800000 */
.L_x_769:
        /* <DEDUP_REMOVED lines=22> */
.L_x_767:
        /* <DEDUP_REMOVED lines=16> */
.L_x_772:
[----:B-1----:R-:W-:Y:S01]  /*fee0*/  IMAD R16, R16, UR5, R7 ;  /* 0x0000000510107c24 */ /* 0x002fe2000f8e0207 */
[----:B------:R-:W-:Y:S01]  /*fef0*/  IABS R6, R0 ;  /* 0x0000000000067213 */ /* 0x000fe20000000000 */
[----:B------:R-:W-:Y:S02]  /*ff00*/  IMAD R7, R11, R4, RZ ;  /* 0x000000040b077224 */ /* 0x000fe400078e02ff */
[----:B0-----:R-:W-:Y:S01]  /*ff10*/  IMAD.MOV.U32 R2, RZ, RZ, RZ ;  /* 0x000000ffff027224 */ /* 0x001fe200078e00ff */
[----:B------:R-:W-:Y:S01]  /*ff20*/  IADD3 R17, -R16, UR6, RZ ;  /* 0x0000000610117c10 */ /* 0x000fe2000fffe1ff */
[----:B------:R-:W-:Y:S02]  /*ff30*/  IMAD.MOV R6, RZ, RZ, -R6 ;  /* 0x000000ffff067224 */ /* 0x000fe400078e0a06 */
[----:B------:R-:W-:Y:S01]  /*ff40*/  IMAD.HI.U32 R2, R3, R7, R2 ;  /* 0x0000000703027227 */ /* 0x000fe200078e0002 */
[----:B------:R-:W-:-:S03]  /*ff50*/  IABS R3, R17 ;  /* 0x0000001100037213 */ /* 0x000fc60000000000 */
[----:B------:R-:W-:Y:S02]  /*ff60*/  VIADD R19, R19, UR4 ;  /* 0x0000000413137c36 */ /* 0x000fe40008000000 */
        /* <DEDUP_REMOVED lines=16> */
.L_x_768:
[----:B------:R-:W-:Y:S02]  /*10070*/  IMAD.MOV.U32 R17, RZ, RZ, RZ ;  /* 0x000000ffff117224 */ /* 0x000fe400078e00ff */
[----:B------:R-:W-:Y:S02]  /*10080*/  IMAD.U32 R16, RZ, RZ, UR6 ;  /* 0x00000006ff107e24 */ /* 0x000fe4000f8e00ff */
[----:B------:R-:W-:-:S07]  /*10090*/  IMAD.MOV.U32 R18, RZ, RZ, RZ ;  /* 0x000000ffff127224 */ /* 0x000fce00078e00ff */
.L_x_773:
[----:B------:R-:W-:-:S13]  /*100a0*/  ISETP.NE.AND P0, PT, R5, RZ, PT ;  /* 0x000000ff0500720c */ /* 0x000fda0003f05270 */
[----:B------:R-:W0:Y:S01]  /*100b0*/  @!P0 S2R R3, SR_CgaCtaId ;  /* 0x0000000000038919 */ /* 0x000e220000008800 */
[----:B------:R-:W-:-:S04]  /*100c0*/  @!P0 MOV R0, 0x400 ;  /* 0x0000040000008802 */ /* 0x000fc80000000f00 */
[----:B0-----:R-:W-:-:S05]  /*100d0*/  @!P0 LEA R0, R3, R0, 0x18 ;  /* 0x0000000003008211 */ /* 0x001fca00078ec0ff */
[----:B------:R2:W-:Y:S01]  /*100e0*/  @!P0 STS.128 [R0+0x28cd0], R16 ;  /* 0x028cd01000008388 */ /* 0x0005e20000000c00 */
[----:B------:R-:W-:Y:S06]  /*100f0*/  BAR.ARV 0x5, 0x180 ;  /* 0x0146000000007b1d */ /* 0x000fec0000002000 */
.L_x_766:
[----:B--2---:R-:W-:Y:S01]  /*10100*/  IMAD.MOV.U32 R0, RZ, RZ, 0x1 ;  /* 0x00000001ff007424 */ /* 0x004fe200078e00ff */
[----:B------:R2:W-:Y:S01]  /*10110*/  STL [R1+0x38], RZ ;  /* 0x000038ff01007387 */ /* 0x0005e20000100800 */
[----:B------:R-:W-:Y:S02]  /*10120*/  ULDC UR4, c[0x0][0xc3c] ;  /* 0x00030f0000047ab9 */ /* 0x000fe40000000800 */
[----:B-1----:R-:W-:Y:S01]  /*10130*/  ISETP.GE.AND P0, PT, R19, UR4, PT ;  /* 0x0000000413007c0c */ /* 0x002fe2000bf06270 */
[----:B------:R2:W-:Y:S04]  /*10140*/  STL [R1+0x14], R0 ;  /* 0x0000140001007387 */ /* 0x0005e80000100800 */
[----:B------:R2:W-:Y:S08]  /*10150*/  STL [R1+0x8], RZ ;  /* 0x000008ff01007387 */ /* 0x0005f00000100800 */
[----:B--2---:R-:W-:Y:S05]  /*10160*/  @P0 BRA `(.L_x_774) ;  /* 0x0000007c00340947 */ /* 0x004fea0003800000 */
[----:B------:R-:W1:Y:S01]  /*10170*/  S2R R5, SR_TID.X ;  /* 0x0000000000057919 */ /* 0x000e620000002100 */
[----:B------:R-:W2:Y:S01]  /*10180*/  S2UR UR5, SR_CgaCtaId ;  /* 0x00000000000579c3 */ /* 0x000ea20000008800 */
[----:B------:R-:W-:Y:S01]  /*10190*/  UMOV UR4, 0x400 ;  /* 0x0000040000047882 */ /* 0x000fe20000000000 */
[----:B------:R-:W-:Y:S01]  /*101a0*/  BSSY B8, `(.L_x_774) ;  /* 0x00007c9000087945 */ /* 0x000fe20003800000 */
[----:B------:R-:W-:Y:S01]  /*101b0*/  ULDC.64 UR38, c[0x0][0x198] ;  /* 0x0000660000267ab9 */ /* 0x000fe20000000a00 */
[----:B------:R-:W-:Y:S01]  /*101c0*/  ULDC UR36, c[0x0][0xc] ;  /* 0x0000030000247ab9 */ /* 0x000fe20000000800 */
[----:B--2---:R-:W-:Y:S01]  /*101d0*/  ULEA UR4, UR5, UR4, 0x18 ;  /* 0x0000000405047291 */ /* 0x004fe2000f8ec03f */
[C---:B-1----:R-:W-:Y:S01]  /*101e0*/  IMAD.SHL.U32 R0, R5.reuse, 0x8, RZ ;  /* 0x0000000805007824 */ /* 0x042fe200078e00ff */
[----:B------:R-:W-:-:S04]  /*101f0*/  LOP3.LUT R4, R5, 0x7f, RZ, 0xc0, !PT ;  /* 0x0000007f05047812 */ /* 0x000fc800078ec0ff */
[----:B0-----:R-:W-:-:S04]  /*10200*/  LOP3.LUT R2, R0, 0x1f8, RZ, 0xc0, !PT ;  /* 0x000001f800027812 */ /* 0x001fc800078ec0ff */
        /* <DEDUP_REMOVED lines=13> */
[----:B------:R0:W-:Y:S04]  /*102e0*/  STL [R1+0xc], RZ ;  /* 0x00000cff01007387 */ /* 0x0001e80000100800 */
[----:B------:R0:W-:Y:S04]  /*102f0*/  STL [R1+0x18], R0 ;  /* 0x0000180001007387 */ /* 0x0001e80000100800 */
[----:B------:R0:W-:Y:S02]  /*10300*/  STL [R1+0x38], RZ ;  /* 0x000038ff01007387 */ /* 0x0001e40000100800 */
.L_x_938:
[----:B01----:R-:W0:Y:S02]  /*10310*/  LDC.64 R2, c[0x0][0xc88] ;  /* 0x00032200ff027b82 */ /* 0x003e240000000a00 */
[----:B0-----:R-:W-:-:S05]  /*10320*/  IMAD.WIDE R2, R19, 0x4, R2 ;  /* 0x0000000413027825 */ /* 0x001fca00078e0202 */
[----:B--2---:R-:W2:Y:S01]  /*10330*/  LDG.E R13, desc[UR40][R2.64] ;  /* 0x00000028020d7981 */ /* 0x004ea2000c1e1900 */
[----:B------:R-:W-:Y:S05]  /*10340*/  YIELD ;  /* 0x0000000000007946 */ /* 0x000fea0003800000 */
[----:B------:R-:W-:Y:S01]  /*10350*/  ULDC.64 UR4, c[0x0][0xa28] ;  /* 0x00028a0000047ab9 */ /* 0x000fe20000000a00 */
[----:B------:R-:W-:Y:S01]  /*10360*/  IMAD.MOV.U32 R0, RZ, RZ, RZ ;  /* 0x000000ffff007224 */ /* 0x000fe200078e00ff */
[----:B------:R-:W-:Y:S01]  /*10370*/  ISETP.NE.U32.AND P0, PT, RZ, UR4, PT ;  /* 0x00000004ff007c0c */ /* 0x000fe2000bf05070 */
[----:B------:R-:W-:Y:S01]  /*10380*/  ULDC.64 UR10, c[0x0][0xa18] ;  /* 0x00028600000a7ab9 */ /* 0x000fe20000000a00 */
        /* <DEDUP_REMOVED lines=9> */
[----:B------:R0:W-:Y:S01]  /*10420*/  STL [R1+0x48], R4 ;  /* 0x0000480401007387 */ /* 0x0001e20000100800 */
[----:B------:R-:W-:Y:S02]  /*10430*/  ISETP.NE.U32.AND P2, PT, RZ, UR4, PT ;  /* 0x00000004ff007c0c */ /* 0x000fe4000bf45070 */
[----:B------:R-:W-:Y:S01]  /*10440*/  SHF.L.U64.HI R14, R13, 0x2, R4 ;  /* 0x000000020d0e7819 */ /* 0x000fe20000010204 */
[----:B-----5:R1:W5:Y:S01]  /*10450*/  @P0 LDG.E R0, desc[UR40][R2.64] ;  /* 0x0000002802000981 */ /* 0x020362000c1e1900 */
[----:B------:R-:W-:Y:S01]  /*10460*/  ISETP.NE.AND.EX P2, PT, RZ, UR5, PT, P2 ;  /* 0x00000005ff007c0c */ /* 0x000fe2000bf45320 */
[----:B------:R-:W-:Y:S01]  /*10470*/  IMAD.MOV.U32 R12, RZ, RZ, RZ ;  /* 0x000000ffff0c7224 */ /* 0x000fe200078e00ff */
[----:B------:R-:W-:Y:S01]  /*10480*/  ISETP.NE.U32.AND P3, PT, RZ, UR10, PT ;  /* 0x0000000aff007c0c */ /* 0x000fe2000bf65070 */
[----:B------:R-:W-:Y:S01]  /*10490*/  STL [R1], R15 ;  /* 0x0000000f01007387 */ /* 0x000fe20000100800 */
[----:B------:R-:W-:-:S02]  /*104a0*/  ISETP.NE.U32.AND P0, PT, RZ, UR6, PT ;  /* 0x00000006ff007c0c */ /* 0x000fc4000bf05070 */
[C---:B0-----:R-:W-:Y:S01]  /*104b0*/  IADD3 R4, P4, R15.reuse, UR4, RZ ;  /* 0x000000040f047c10 */ /* 0x041fe2000ff9e0ff */
[----:B------:R-:W-:Y:S01]  /*104c0*/  STL [R1+0x20], R14 ;  /* 0x0000200e01007387 */ /* 0x000fe20000100800 */
[----:B------:R-:W-:Y:S02]  /*104d0*/  ISETP.NE.AND.EX P3, PT, RZ, UR11, PT, P3 ;  /* 0x0000000bff007c0c */ /* 0x000fe4000bf65330 */
[----:B-1----:R-:W-:Y:S02]  /*104e0*/  CS2R R2, SRZ ;  /* 0x0000000000027805 */ /* 0x002fe4000001ff00 */
[C---:B------:R-:W-:Y:S02]  /*104f0*/  IADD3.X R5, R14.reuse, UR5, RZ, P4, !PT ;  /* 0x000000050e057c10 */ /* 0x040fe4000a7fe4ff */
[----:B------:R-:W-:Y:S02]  /*10500*/  IADD3 R6, P4, R15, UR8, RZ ;  /* 0x000000080f067c10 */ /* 0x000fe4000ff9e0ff */
[----:B------:R-:W-:Y:S01]  /*10510*/  ISETP.NE.U32.AND P1, PT, RZ, UR8, PT ;  /* 0x00000008ff007c0c */ /* 0x000fe2000bf25070 */
[----:B------:R-:W2:Y:S01]  /*10520*/  @P2 LDG.E R2, desc[UR40][R4.64] ;  /* 0x0000002804022981 */ /* 0x000ea2000c1e1900 */
[----:B------:R-:W-:Y:S01]  /*10530*/  IADD3.X R7, R14, UR9, RZ, P4, !PT ;  /* 0x000000090e077c10 */ /* 0x000fe2000a7fe4ff */
[----:B------:R-:W-:Y:S01]  /*10540*/  ULDC UR4, c[0x0][0x288] ;  /* 0x0000a20000047ab9 */ /* 0x000fe20000000800 */
[----:B------:R-:W-:-:S02]  /*10550*/  ISETP.NE.AND.EX P0, PT, RZ, UR7, PT, P0 ;  /* 0x00000007ff007c0c */ /* 0x000fc4000bf05300 */
[----:B------:R-:W-:Y:S02]  /*10560*/  ISETP.NE.AND.EX P1, PT, RZ, UR9, PT, P1 ;  /* 0x00000009ff007c0c */ /* 0x000fe4000bf25310 */
[C---:B------:R-:W-:Y:S02]  /*10570*/  @P3 IADD3 R10, P4, R15.reuse, UR10, RZ ;  /* 0x0000000a0f0a3c10 */ /* 0x040fe4000ff9e0ff */
[----:B------:R-:W-:Y:S02]  /*10580*/  IADD3 R8, P5, R15, UR6, RZ ;  /* 0x000000060f087c10 */ /* 0x000fe4000ffbe0ff */
[C---:B------:R-:W-:Y:S02]  /*10590*/  @P3 IADD3.X R11, R14.reuse, UR11, RZ, P4, !PT ;  /* 0x0000000b0e0b3c10 */ /* 0x040fe4000a7fe4ff */
[----:B------:R-:W-:-:S05]  /*105a0*/  IADD3.X R9, R14, UR7, RZ, P5, !PT ;  /* 0x000000070e097c10 */ /* 0x000fca000affe4ff */
[----:B------:R-:W5:Y:S04]  /*105b0*/  @P0 LDG.E R12, desc[UR40][R8.64] ;  /* 0x00000028080c0981 */ /* 0x000f68000c1e1900 */
[----:B------:R-:W5:Y:S04]  /*105c0*/  @P1 LDG.E R3, desc[UR40][R6.64] ;  /* 0x0000002806031981 */ /* 0x000f68000c1e1900 */
[----:B--2---:R0:W-:Y:S02]  /*105d0*/  STL [R1+0x34], R2 ;  /* 0x0000340201007387 */ /* 0x0041e40000100800 */
[----:B0-----:R-:W-:Y:S01]  /*105e0*/  IMAD.U32 R2, RZ, RZ, UR4 ;  /* 0x00000004ff027e24 */ /* 0x001fe2000f8e00ff */
[----:B------:R-:W-:-:S05]  /*105f0*/  ULDC.64 UR4, c[0x0][0x418] ;  /* 0x0001060000047ab9 */ /* 0x000fca0000000a00 */
[----:B------:R0:W2:Y:S01]  /*10600*/  @P3 LDG.E R2, desc[UR40][R10.64] ;  /* 0x000000280a023981 */ /* 0x0000a2000c1e1900 */
[----:B------:R-:W-:-:S03]  /*10610*/  UISETP.NE.U32.AND UP0, UPT, UR4, URZ, UPT ;  /* 0x0000003f0400728c */ /* 0x000fc6000bf05070 */
[----:B------:R-:W-:Y:S01]  /*10620*/  ULDC UR4, c[0x0][0x424] ;  /* 0x0001090000047ab9 */ /* 0x000fe20000000800 */
[----:B------:R-:W-:-:S03]  /*10630*/  UISETP.NE.AND.EX UP0, UPT, UR5, URZ, UPT, UP0 ;  /* 0x0000003f0500728c */ /* 0x000fc6000bf05300 */
[----:B------:R-:W-:Y:S01]  /*10640*/  ULDC UR5, c[0x0][0x2f0] ;  /* 0x0000bc0000057ab9 */ /* 0x000fe20000000800 */
[----:B------:R-:W-:-:S04]  /*10650*/  USEL UR4, UR4, 0x1, UP0 ;  /* 0x0000000104047887 */ /* 0x000fc80008000000 */
[----:B------:R-:W-:-:S03]  /*10660*/  UIMAD UR4, UR4, UR5, URZ ;  /* 0x00000005040472a4 */ /* 0x000fc6000f8e023f */
[----:B------:R-:W-:-:S03]  /*10670*/  ULDC UR5, c[0x0][0x348] ;  /* 0x0000d20000057ab9 */ /* 0x000fc60000000800 */
[----:B0-----:R-:W-:Y:S01]  /*10680*/  IMAD.U32 R10, RZ, RZ, UR4 ;  /* 0x00000004ff0a7e24 */ /* 0x001fe2000f8e00ff */
[----:B--2---:R0:W-:Y:S02]  /*10690*/  STL [R1+0x50], R2 ;  /* 0x0000500201007387 */ /* 0x0041e40000100800 */
[----:B0-----:R-:W-:Y:S01]  /*106a0*/  IMAD.U32 R2, RZ, RZ, UR5 ;  /* 0x00000005ff027e24 */ /* 0x001fe2000f8e00ff */
[----:B------:R-:W-:Y:S06]  /*106b0*/  @P3 BRA `(.L_x_775) ;  /* 0x0000000000143947 */ /* 0x000fec0003800000 */
[----:B------:R-:W-:Y:S05]  /*106c0*/  @!P2 BRA `(.L_x_775) ;  /* 0x000000000010a947 */ /* 0x000fea0003800000 */
[----:B------:R-:W2:Y:S04]  /*106d0*/  LDG.E R11, desc[UR40][R4.64] ;  /* 0x00000028040b7981 */ /* 0x000ea8000c1e1900 */
[----:B------:R-:W2:Y:S02]  /*106e0*/  LDG.E R4, desc[UR40][R4.64+0x4] ;  /* 0x0000042804047981 */ /* 0x000ea4000c1e1900 */
[----:B--2---:R-:W-:-:S05]  /*106f0*/  IMAD.IADD R4, R4, 0x1, -R11 ;  /* 0x0000000104047824 */ /* 0x004fca00078e0a0b */
[----:B------:R0:W-:Y:S02]  /*10700*/  STL [R1+0x50], R4 ;  /* 0x0000500401007387 */ /* 0x0001e40000100800 */
.L_x_775:
[----:B0----5:R-:W-:Y:S01]  /*10710*/  IMAD.IADD R4, R12, 0x1, R0 ;  /* 0x000000010c047824 */ /* 0x021fe200078e0200 */
[----:B------:R-:W-:Y:S01]  /*10720*/  ULDC.64 UR4, c[0x0][0xa20] ;  /* 0x0002880000047ab9 */ /* 0x000fe20000000a00 */
[----:B------:R0:W-:Y:S01]  /*10730*/  STL [R1+0x10], R13 ;  /* 0x0000100d01007387 */ /* 0x0001e20000100800 */
[----:B------:R-:W-:-:S03]  /*10740*/  ISETP.NE.U32.AND P2, PT, RZ, UR4, PT ;  /* 0x00000004ff007c0c */ /* 0x000fc6000bf45070 */
[----:B------:R0:W-:Y:S01]  /*10750*/  STL [R1+0x24], R4 ;  /* 0x0000240401007387 */ /* 0x0001e20000100800 */
[----:B------:R-:W-:-:S13]  /*10760*/  ISETP.NE.AND.EX P2, PT, RZ, UR5, PT, P2 ;  /* 0x00000005ff007c0c */ /* 0x000fda000bf45320 */
[----:B0-----:R-:W-:Y:S05]  /*10770*/  @!P2 BRA `(.L_x_776) ;  /* 0x000000000010a947 */ /* 0x001fea0003800000 */
[----:B------:R-:W-:-:S04]  /*10780*/  IADD3 R10, P0, R15, UR4, RZ ;  /* 0x000000040f0a7c10 */ /* 0x000fc8000ff1e0ff */
[----:B------:R-:W-:-:S05]  /*10790*/  IADD3.X R11, R14, UR5, RZ, P0, !PT ;  /* 0x000000050e0b7c10 */ /* 0x000fca00087fe4ff */
[----:B------:R0:W5:Y:S01]  /*107a0*/  LDG.E R10, desc[UR40][R10.64] ;  /* 0x000000280a0a7981 */ /* 0x000162000c1e1900 */
[----:B------:R-:W-:Y:S05]  /*107b0*/  BRA `(.L_x_777) ;  /* 0x0000000000107947 */ /* 0x000fea0003800000 */
.L_x_776:
[----:B------:R-:W-:Y:S05]  /*107c0*/  @!P0 BRA `(.L_x_777) ;  /* 0x00000000000c8947 */ /* 0x000fea0003800000 */
[----:B------:R-:W2:Y:S04]  /*107d0*/  LDG.E R10, desc[UR40][R8.64] ;  /* 0x00000028080a7981 */ /* 0x000ea8000c1e1900 */
[----:B------:R-:W2:Y:S02]  /*107e0*/  LDG.E R8, desc[UR40][R8.64+0x4] ;  /* 0x0000042808087981 */ /* 0x000ea4000c1e1900 */
[----:B--2---:R-:W-:-:S07]  /*107f0*/  IMAD.IADD R10, R8, 0x1, -R10 ;  /* 0x00000001080a7824 */ /* 0x004fce00078e0a0a */
.L_x_777:
[----:B-----5:R-:W-:Y:S02]  /*10800*/  IMAD.IADD R10, R10, 0x1, -R0 ;  /* 0x000000010a0a7824 */ /* 0x020fe400078e0a00 */
[----:B------:R-:W2:Y:S04]  /*10810*/  @P1 LDG.E R0, desc[UR40][R6.64] ;  /* 0x0000002806001981 */ /* 0x000ea8000c1e1900 */
[----:B------:R-:W2:Y:S01]  /*10820*/  @P1 LDG.E R6, desc[UR40][R6.64+0x4] ;  /* 0x0000042806061981 */ /* 0x000ea2000c1e1900 */
[----:B------:R-:W-:Y:S01]  /*10830*/  IMAD.MOV R5, RZ, RZ, -R10 ;  /* 0x000000ffff057224 */ /* 0x000fe200078e0a0a */
[----:B------:R-:W-:Y:S04]  /*10840*/  BSSY B0, `(.L_x_778) ;  /* 0x00001c6000007945 */ /* 0x000fe80003800000 */
[----:B------:R-:W-:Y:S01]  /*10850*/  VIMNMX R5, RZ, R5, !PT ;  /* 0x00000005ff057248 */ /* 0x000fe20007fe0100 */
[----:B--2---:R-:W-:-:S04]  /*10860*/  @P1 IMAD.IADD R2, R6, 0x1, -R0 ;  /* 0x0000000106021824 */ /* 0x004fc800078e0a00 */
[----:B------:R-:W-:-:S04]  /*10870*/  IMAD.IADD R4, R10, 0x1, R2 ;  /* 0x000000010a047824 */ /* 0x000fc800078e0202 */
[----:B------:R-:W-:Y:S01]  /*10880*/  VIADD R0, R4, 0x3f ;  /* 0x0000003f04007836 */ /* 0x000fe20000000000 */
[----:B------:R1:W-:Y:S04]  /*10890*/  STL [R1+0x4c], R4 ;  /* 0x00004c0401007387 */ /* 0x0003e80000100800 */
[----:B-1----:R-:W-:-:S04]  /*108a0*/  SHF.R.S32.HI R4, RZ, 0x1f, R0 ;  /* 0x0000001fff047819 */ /* 0x002fc80000011400 */
[----:B------:R-:W-:-:S04]  /*108b0*/  LEA.HI R0, R4, R0, RZ, 0x6 ;  /* 0x0000000004007211 */ /* 0x000fc800078f30ff */
[----:B------:R-:W-:Y:S02]  /*108c0*/  LOP3.LUT R4, R0, 0xffffffc0, RZ, 0xc0, !PT ;  /* 0xffffffc000047812 */ /* 0x000fe400078ec0ff */
[----:B------:R-:W-:Y:S02]  /*108d0*/  SHF.R.S32.HI R0, RZ, 0x6, R0 ;  /* 0x00000006ff007819 */ /* 0x000fe40000011400 */
[----:B------:R-:W-:-:S03]  /*108e0*/  VIADDMNMX R2, R4, -R10, R2, PT ;  /* 0x8000000a04027246 */ /* 0x000fc60003800102 */
[----:B------:R1:W-:Y:S01]  /*108f0*/  STL [R1+0x30], R0 ;  /* 0x0000300001007387 */ /* 0x0003e20000100800 */
[----:B------:R-:W-:-:S13]  /*10900*/  ISETP.GT.AND P0, PT, R2, R5, PT ;  /* 0x000000050200720c */ /* 0x000fda0003f04270 */
[----:B------:R-:W-:Y:S01]  /*10910*/  @P0 VIADD R4, R2, 0x3f ;  /* 0x0000003f02040836 */ /* 0x000fe20000000000 */
[----:B------:R-:W-:-:S04]  /*10920*/  SHF.R.U32.HI R2, RZ, 0x6, R5 ;  /* 0x00000006ff027819 */ /* 0x000fc80000011605 */
[----:B------:R-:W-:Y:S01]  /*10930*/  @P0 SHF.R.S32.HI R5, RZ, 0x1f, R4 ;  /* 0x0000001fff050819 */ /* 0x000fe20000011404 */
[----:B------:R-:W-:-:S03]  /*10940*/  IMAD.MOV.U32 R8, RZ, RZ, R2 ;  /* 0x000000ffff087224 */ /* 0x000fc600078e0002 */
[----:B------:R-:W-:-:S04]  /*10950*/  @P0 LEA.HI R4, R5, R4, RZ, 0x6 ;  /* 0x0000000405040211 */ /* 0x000fc800078f30ff */
[----:B------:R-:W-:Y:S02]  /*10960*/  @P0 SHF.R.S32.HI R8, RZ, 0x6, R4 ;  /* 0x00000006ff080819 */ /* 0x000fe40000011404 */
[----:B------:R-:W-:Y:S02]  /*10970*/  PLOP3.LUT P0, PT, PT, PT, PT, 0x80, 0x0 ;  /* 0x000000000000781c */ /* 0x000fe40003f0f070 */
[----:B------:R-:W-:-:S13]  /*10980*/  ISETP.GT.AND P2, PT, R8, R2, PT ;  /* 0x000000020800720c */ /* 0x000fda0003f44270 */
[----:B-1----:R-:W-:Y:S05]  /*10990*/  @!P2 BRA `(.L_x_779) ;  /* 0x0000001800c0a947 */ /* 0x002fea0003800000 */
[----:B------:R-:W-:Y:S01]  /*109a0*/  UMOV UR4, 0xffffffff ;  /* 0xffffffff00047882 */ /* 0x000fe20000000000 */
[----:B------:R-:W-:Y:S02]  /*109b0*/  SEL R0, R13, RZ, !P1 ;  /* 0x000000ff0d007207 */ /* 0x000fe40004800000 */
[----:B------:R-:W-:Y:S05]  /*109c0*/  BRA.DIV UR4, `(.L_x_780) ;  /* 0x0000007e04e47947 */ /* 0x000fea000b800000 */
[----:B------:R-:W1:Y:S02]  /*109d0*/  S2R R4, SR_TID.X ;  /* 0x0000000000047919 */ /* 0x000e640000002100 */
[----:B-1----:R-:W-:-:S04]  /*109e0*/  SHF.R.U32.HI R4, RZ, 0x5, R4 ;  /* 0x00000005ff047819 */ /* 0x002fc80000011604 */
[----:B------:R-:W-:-:S05]  /*109f0*/  LOP3.LUT R4, R4, 0x3, RZ, 0xc0, !PT ;  /* 0x0000000304047812 */ /* 0x000fca00078ec0ff */
[----:B------:R1:W2:Y:S02]  /*10a00*/  SHFL.IDX PT, R14, R4, RZ, 0x1f ;  /* 0x00001fff040e7589 */ /* 0x0002a400000e0000 */
.L_x_970:
[----:B--2---:R-:W-:Y:S02]  /*10a10*/  ISETP.NE.AND P0, PT, R14, RZ, PT ;  /* 0x000000ff0e00720c */ /* 0x004fe40003f05270 */
[----:B------:R-:W-:-:S11]  /*10a20*/  PLOP3.LUT P6, PT, PT, PT, PT, 0x8, 0x0 ;  /* 0x000000000000781c */ /* 0x000fd60003fce170 */
[----:B------:R-:W-:Y:S05]  /*10a30*/  @P0 BRA `(.L_x_781) ;  /* 0x00000000000c0947 */ /* 0x000fea0003800000 */
[----:B------:R-:W-:-:S03]  /*10a40*/  UMOV UR4, 0xffffffff ;  /* 0xffffffff00047882 */ /* 0x000fc60000000000 */
[----:B------:R-:W-:Y:S05]  /*10a50*/  BRA.DIV UR4, `(.L_x_782) ;  /* 0x0000007e04f47947 */ /* 0x000fea000b800000 */
[----:B------:R-:W-:-:S13]  /*10a60*/  ELECT P6, URZ, PT ;  /* 0x00000000003f782f */ /* 0x000fda00038c0000 */
.L_x_781:
[----:B-1----:R-:W2:Y:S04]  /*10a70*/  LDL R4, [R1+0x38] ;  /* 0x0000380001047983 */ /* 0x002ea80000100800 */
[----:B------:R-:W3:Y:S01]  /*10a80*/  LDL R6, [R1+0x4] ;  /* 0x0000040001067983 */ /* 0x000ee20000100800 */
[----:B------:R-:W-:Y:S01]  /*10a90*/  BSSY B1, `(.L_x_783) ;  /* 0x0000008000017945 */ /* 0x000fe20003800000 */
[----:B--2---:R-:W-:-:S05]  /*10aa0*/  VIADD R4, R4, 0x1 ;  /* 0x0000000104047836 */ /* 0x004fca0000000000 */
[----:B------:R-:W-:-:S04]  /*10ab0*/  LEA.HI R5, R4, R4, RZ, 0x1 ;  /* 0x0000000404057211 */ /* 0x000fc800078f08ff */
[----:B------:R-:W-:-:S05]  /*10ac0*/  LOP3.LUT R5, R5, 0xfffffffe, RZ, 0xc0, !PT ;  /* 0xfffffffe05057812 */ /* 0x000fca00078ec0ff */
[----:B------:R-:W-:-:S05]  /*10ad0*/  IMAD.IADD R4, R4, 0x1, -R5 ;  /* 0x0000000104047824 */ /* 0x000fca00078e0a05 */
[----:B------:R-:W-:-:S04]  /*10ae0*/  SHF.L.U32 R4, R4, 0x1f, RZ ;  /* 0x0000001f04047819 */ /* 0x000fc800000006ff */
[----:B---3--:R-:W1:Y:S02]  /*10af0*/  SYNCS.PHASECHK.TRANS64.TRYWAIT P0, [R6+URZ+0x28c20], R4 ;  /* 0x028c2004060075a7 */ /* 0x008e64000800017f */
[----:B-1----:R-:W-:Y:S05]  /*10b00*/  @!P0 BRA `(.L_x_784) ;  /* 0x0000007c00e88947 */ /* 0x002fea0003800000 */
.L_x_973:
[----:B------:R-:W-:Y:S05]  /*10b10*/  BSYNC B1 ;  /* 0x0000000000017941 */ /* 0x000fea0003800000 */
.L_x_783:
[----:B------:R-:W-:Y:S04]  /*10b20*/  BSSY B1, `(.L_x_785) ;  /* 0x00000bf000017945 */ /* 0x000fe80003800000 */
[----:B------:R-:W-:Y:S05]  /*10b30*/  @!P6 BRA `(.L_x_786) ;  /* 0x0000000800f4e947 */ /* 0x000fea0003800000 */
[----:B-1----:R-:W2:Y:S04]  /*10b40*/  LDL R5, [R1+0x4] ;  /* 0x0000040001057983 */ /* 0x002ea80000100800 */
[----:B------:R-:W3:Y:S01]  /*10b50*/  LDL R7, [R1+0x18] ;  /* 0x0000180001077983 */ /* 0x000ee20000100800 */
[----:B------:R-:W1:Y:S01]  /*10b60*/  S2R R6, SR_TID.X ;  /* 0x0000000000067919 */ /* 0x000e620000002100 */
[----:B--2---:R-:W-:Y:S02]  /*10b70*/  IMAD.MOV.U32 R9, RZ, RZ, R5 ;  /* 0x000000ffff097224 */ /* 0x004fe400078e0005 */
[----:B------:R-:W2:Y:S01]  /*10b80*/  LDL R5, [R1+0xc] ;  /* 0x00000c0001057983 */ /* 0x000ea20000100800 */
[----:B-1----:R-:W-:Y:S01]  /*10b90*/  LOP3.LUT R6, R6, 0x7f, RZ, 0xc0, !PT ;  /* 0x0000007f06067812 */ /* 0x002fe200078ec0ff */
[----:B------:R-:W-:Y:S03]  /*10ba0*/  BSSY B2, `(.L_x_787) ;  /* 0x0000006000027945 */ /* 0x000fe60003800000 */
[----:B------:R-:W-:Y:S01]  /*10bb0*/  ISETP.NE.AND P1, PT, R6, RZ, PT ;  /* 0x000000ff0600720c */ /* 0x000fe20003f25270 */
[----:B--2---:R-:W-:Y:S01]  /*10bc0*/  IMAD R5, R5, 0x8, R9 ;  /* 0x0000000805057824 */ /* 0x004fe200078e0209 */
[----:B---3--:R-:W-:-:S04]  /*10bd0*/  SHF.L.U32 R9, R7, 0x1f, RZ ;  /* 0x0000001f07097819 */ /* 0x008fc800000006ff */
[----:B------:R-:W1:Y:S02]  /*10be0*/  SYNCS.PHASECHK.TRANS64.TRYWAIT P0, [R5+URZ+0x28ca0], R9 ;  /* 0x028ca009050075a7 */ /* 0x000e64000800017f */
[----:B-1----:R-:W-:Y:S05]  /*10bf0*/  @!P0 BRA `(.L_x_788) ;  /* 0x0000007c00c48947 */ /* 0x002fea0003800000 */
.L_x_974:
[----:B------:R-:W-:Y:S05]  /*10c00*/  BSYNC B2 ;  /* 0x0000000000027941 */ /* 0x000fea0003800000 */
.L_x_787:
        /* <DEDUP_REMOVED lines=9> */
.L_x_790:
[----:B------:R-:W-:Y:S05]  /*10ca0*/  BSYNC B2 ;  /* 0x0000000000027941 */ /* 0x000fea0003800000 */
.L_x_789:
[----:B------:R-:W2:Y:S04]  /*10cb0*/  LDL R7, [R1+0x4] ;  /* 0x0000040001077983 */ /* 0x000ea80000100800 */
[----:B------:R-:W2:Y:S01]  /*10cc0*/  LDL R6, [R1+0xc] ;  /* 0x00000c0001067983 */ /* 0x000ea20000100800 */
[----:B------:R-:W-:Y:S01]  /*10cd0*/  IMAD.MOV.U32 R12, RZ, RZ, RZ ;  /* 0x000000ffff0c7224 */ /* 0x000fe200078e00ff */
[----:B------:R-:W-:Y:S01]  /*10ce0*/  UIADD3 UR4, UP0, UR38, 0x570, URZ ;  /* 0x0000057026047890 */ /* 0x000fe2000ff1e03f */
[----:B------:R-:W-:Y:S01]  /*10cf0*/  IMAD R4, R8, 0x40, R3 ;  /* 0x0000004008047824 */ /* 0x000fe200078e0203 */
[----:B------:R-:W-:Y:S01]  /*10d00*/  PLOP3.LUT P0, PT, PT, PT, PT, 0x80, 0x0 ;  /* 0x000000000000781c */ /* 0x000fe20003f0f070 */
[----:B------:R-:W-:Y:S01]  /*10d10*/  UMOV UR6, 0x0 ;  /* 0x0000000000067882 */ /* 0x000fe20000000000 */
[----:B------:R-:W-:Y:S01]  /*10d20*/  R2UR UR10, R12 ;  /* 0x000000000c0a72ca */ /* 0x000fe200000e0000 */
[----:B------:R-:W-:Y:S01]  /*10d30*/  VIADD R4, R4, 0xffffffc0 ;  /* 0xffffffc004047836 */ /* 0x000fe20000000000 */
[----:B------:R-:W-:Y:S01]  /*10d40*/  UIADD3.X UR5, URZ, UR39, URZ, UP0, !UPT ;  /* 0x000000273f057290 */ /* 0x000fe200087fe43f */
[----:B------:R-:W-:Y:S01]  /*10d50*/  UMOV UR7, 0x12f00000 ;  /* 0x12f0000000077882 */ /* 0x000fe20000000000 */
[----:B--2---:R-:W-:-:S02]  /*10d60*/  IMAD R6, R6, 0x2000, R7 ;  /* 0x0000200006067824 */ /* 0x004fc400078e0207 */
[----:B------:R-:W-:Y:S02]  /*10d70*/  VIADD R7, R5, 0x28c90 ;  /* 0x00028c9005077836 */ /* 0x000fe40000000000 */
[----:B------:R-:W-:-:S07]  /*10d80*/  VIADD R6, R6, 0x22400 ;  /* 0x0002240006067836 */ /* 0x000fce0000000000 */
.L_x_791:
        /* <DEDUP_REMOVED lines=10> */
[----:B------:R-:W2:Y:S01]  /*10e30*/  SYNCS.PHASECHK.TRANS64.TRYWAIT P0, [R5+URZ+0x28cc0], R9 ;  /* 0x028cc009050075a7 */ /* 0x000ea2000800017f */
[----:B------:R-:W-:Y:S04]  /*10e40*/  BSSY B2, `(.L_x_792) ;  /* 0x0000002000027945 */ /* 0x000fe80003800000 */
[----:B--2---:R-:W-:Y:S05]  /*10e50*/  @!P0 BRA `(.L_x_793) ;  /* 0x0000007c00408947 */ /* 0x004fea0003800000 */
.L_x_975:
[----:B------:R-:W-:Y:S05]  /*10e60*/  BSYNC B2 ;  /* 0x0000000000027941 */ /* 0x000fea0003800000 */
.L_x_792:
[----:B------:R-:W-:Y:S01]  /*10e70*/  BSSY B2, `(.L_x_794) ;  /* 0x000000b000027945 */ /* 0x000fe20003800000 */
[----:B------:R-:W-:Y:S02]  /*10e80*/  IMAD.MOV.U32 R10, RZ, RZ, 0x0 ;  /* 0x00000000ff0a7424 */ /* 0x000fe400078e00ff */
[----:B0-----:R-:W-:Y:S01]  /*10e90*/  IMAD.MOV.U32 R11, RZ, RZ, 0x12f00000 ;  /* 0x12f00000ff0b7424 */ /* 0x001fe200078e00ff */
        /* <DEDUP_REMOVED lines=8> */
.L_x_795:
[----:B------:R-:W-:Y:S05]  /*10f20*/  BSYNC B2 ;  /* 0x0000000000027941 */ /* 0x000fea0003800000 */
.L_x_794:
[----:B------:R-:W3:Y:S04]  /*10f30*/  LDL R7, [R1+0x4] ;  /* 0x0000040001077983 */ /* 0x000ee80000100800 */
[----:B------:R-:W3:Y:S01]  /*10f40*/  LDL R6, [R1+0xc] ;  /* 0x00000c0001067983 */ /* 0x000ee20000100800 */
[----:B------:R-:W-:Y:S01]  /*10f50*/  R2UR UR10, R12 ;  /* 0x000000000c0a72ca */ /* 0x000fe200000e0000 */
[----:B------:R-:W-:Y:S01]  /*10f60*/  UIADD3 UR4, UP0, UR38, 0x670, URZ ;  /* 0x0000067026047890 */ /* 0x000fe2000ff1e03f */
[----:B------:R-:W-:Y:S01]  /*10f70*/  R2UR UR6, R10 ;  /* 0x000000000a0672ca */ /* 0x000fe200000e0000 */
[----:B-12---:R-:W-:Y:S01]  /*10f80*/  VIADD R5, R5, 0x28cb0 ;  /* 0x00028cb005057836 */ /* 0x006fe20000000000 */
[----:B------:R-:W-:Y:S01]  /*10f90*/  R2UR UR7, R11 ;  /* 0x000000000b0772ca */ /* 0x000fe200000e0000 */
[----:B------:R-:W-:Y:S01]  /*10fa0*/  UIADD3.X UR5, URZ, UR39, URZ, UP0, !UPT ;  /* 0x000000273f057290 */ /* 0x000fe200087fe43f */
[----:B------:R-:W-:Y:S01]  /*10fb0*/  PLOP3.LUT P0, PT, PT, PT, PT, 0x80, 0x0 ;  /* 0x000000000000781c */ /* 0x000fe20003f0f070 */
[----:B---3--:R-:W-:-:S04]  /*10fc0*/  IMAD R6, R6, 0x10000, R7 ;  /* 0x0001000006067824 */ /* 0x008fc800078e0207 */
[----:B------:R-:W-:-:S08]  /*10fd0*/  VIADD R7, R6, 0x400 ;  /* 0x0000040006077836 */ /* 0x000fd00000000000 */
.L_x_796:
        /* <DEDUP_REMOVED lines=15> */
.L_x_797:
        /* <DEDUP_REMOVED lines=15> */
.L_x_798:
        /* <DEDUP_REMOVED lines=15> */
.L_x_799:
        /* <DEDUP_REMOVED lines=15> */
.L_x_800:
        /* <DEDUP_REMOVED lines=15> */
.L_x_801:
        /* <DEDUP_REMOVED lines=15> */
.L_x_802:
        /* <DEDUP_REMOVED lines=15> */
.L_x_803:
        /* <DEDUP_REMOVED lines=10> */
.L_x_786:
[----:B------:R-:W-:Y:S05]  /*11710*/  BSYNC B1 ;  /* 0x0000000000017941 */ /* 0x000fea0003800000 */
.L_x_785:
[----:B------:R-:W2:Y:S04]  /*11720*/  LDL.LU R9, [R1+0xc] ;  /* 0x00000c0001097983 */ /* 0x000ea80000300800 */
[----:B------:R-:W3:Y:S01]  /*11730*/  LDL.LU R7, [R1+0x18] ;  /* 0x0000180001077983 */ /* 0x000ee20000300800 */
[----:B-1----:R-:W-:Y:S01]  /*11740*/  VIADD R4, R8, 0xfffffffe ;  /* 0xfffffffe08047836 */ /* 0x002fe20000000000 */
[----:B------:R-:W-:-:S04]  /*11750*/  PLOP3.LUT P0, PT, PT, PT, PT, 0x8, 0x0 ;  /* 0x000000000000781c */ /* 0x000fc80003f0e170 */
[----:B------:R-:W-:Y:S01]  /*11760*/  ISETP.GE.AND P2, PT, R4, R2, PT ;  /* 0x000000020400720c */ /* 0x000fe20003f46270 */
[----:B--2---:R-:W-:-:S05]  /*11770*/  VIADD R5, R9, 0x1 ;  /* 0x0000000109057836 */ /* 0x004fca0000000000 */
[----:B------:R-:W-:-:S04]  /*11780*/  ISETP.NE.AND P1, PT, R5, 0x2, PT ;  /* 0x000000020500780c */ /* 0x000fc80003f25270 */
[----:B------:R-:W-:Y:S02]  /*11790*/  SEL R6, RZ, 0x1, P1 ;  /* 0x00000001ff067807 */ /* 0x000fe40000800000 */
[----:B------:R-:W-:Y:S02]  /*117a0*/  SEL R5, R5, RZ, P1 ;  /* 0x000000ff05057207 */ /* 0x000fe40000800000 */
[----:B---3--:R-:W-:-:S03]  /*117b0*/  LOP3.LUT R7, R7, R6, RZ, 0x3c, !PT ;  /* 0x0000000607077212 */ /* 0x008fc600078e3cff */
[----:B------:R1:W-:Y:S04]  /*117c0*/  STL [R1+0xc], R5 ;  /* 0x00000c0501007387 */ /* 0x0003e80000100800 */
[----:B------:R1:W-:Y:S01]  /*117d0*/  STL [R1+0x18], R7 ;  /* 0x0000180701007387 */ /* 0x0003e20000100800 */
[----:B------:R-:W-:Y:S05]  /*117e0*/  @!P2 BRA `(.L_x_779) ;  /* 0x0000000c002ca947 */ /* 0x000fea0003800000 */
.L_x_823:
[----:B------:R-:W-:Y:S05]  /*117f0*/  YIELD ;  /* 0x0000000000007946 */ /* 0x000fea0003800000 */
[----:B------:R-:W-:Y:S04]  /*11800*/  BSSY B1, `(.L_x_804) ;  /* 0x00000bd000017945 */ /* 0x000fe80003800000 */
[----:B--2---:R-:W-:Y:S05]  /*11810*/  @!P6 BRA `(.L_x_805) ;  /* 0x0000000800ece947 */ /* 0x004fea0003800000 */
[----:B------:R-:W2:Y:S04]  /*11820*/  LDL R8, [R1+0x4] ;  /* 0x0000040001087983 */ /* 0x000ea80000100800 */
[----:B-1----:R-:W2:Y:S04]  /*11830*/  LDL R5, [R1+0xc] ;  /* 0x00000c0001057983 */ /* 0x002ea80000100800 */
[----:B------:R-:W3:Y:S01]  /*11840*/  LDL R6, [R1+0x18] ;  /* 0x0000180001067983 */ /* 0x000ee20000100800 */
[----:B------:R-:W1:Y:S01]  /*11850*/  S2R R7, SR_TID.X ;  /* 0x0000000000077919 */ /* 0x000e620000002100 */
[----:B------:R-:W-:Y:S01]  /*11860*/  BSSY B2, `(.L_x_806) ;  /* 0x0000007000027945 */ /* 0x000fe20003800000 */
[----:B-1----:R-:W-:-:S04]  /*11870*/  LOP3.LUT R7, R7, 0x7f, RZ, 0xc0, !PT ;  /* 0x0000007f07077812 */ /* 0x002fc800078ec0ff */
[----:B------:R-:W-:Y:S01]  /*11880*/  ISETP.NE.AND P2, PT, R7, RZ, PT ;  /* 0x000000ff0700720c */ /* 0x000fe20003f45270 */
[----:B--2---:R-:W-:Y:S01]  /*11890*/  IMAD R5, R5, 0x8, R8 ;  /* 0x0000000805057824 */ /* 0x004fe200078e0208 */
[----:B---3--:R-:W-:-:S04]  /*118a0*/  SHF.L.U32 R6, R6, 0x1f, RZ ;  /* 0x0000001f06067819 */ /* 0x008fc800000006ff */
[----:B------:R-:W1:Y:S02]  /*118b0*/  SYNCS.PHASECHK.TRANS64.TRYWAIT P1, [R5+URZ+0x28ca0], R6 ;  /* 0x028ca006050075a7 */ /* 0x000e64000802017f */
[----:B-1----:R-:W-:Y:S05]  /*118c0*/  @!P1 BRA `(.L_x_807) ;  /* 0x0000007000b89947 */ /* 0x002fea0003800000 */
.L_x_976:
[----:B------:R-:W-:Y:S05]  /*118d0*/  BSYNC B2 ;  /* 0x0000000000027941 */ /* 0x000fea0003800000 */
.L_x_806:
        /* <DEDUP_REMOVED lines=9> */
.L_x_809:
[----:B------:R-:W-:Y:S05]  /*11970*/  BSYNC B2 ;  /* 0x0000000000027941 */ /* 0x000fea0003800000 */
.L_x_808:
[----:B------:R-:W2:Y:S04]  /*11980*/  LDL R8, [R1+0x4] ;  /* 0x0000040001087983 */ /* 0x000ea80000100800 */
[----:B------:R-:W2:Y:S01]  /*11990*/  LDL R7, [R1+0xc] ;  /* 0x00000c0001077983 */ /* 0x000ea20000100800 */
[----:B------:R-:W-:Y:S01]  /*119a0*/  IMAD.MOV.U32 R12, RZ, RZ, RZ ;  /* 0x000000ffff0c7224 */ /* 0x000fe200078e00ff */
[----:B------:R-:W-:Y:S01]  /*119b0*/  UIADD3 UR4, UP0, UR38, 0x570, URZ ;  /* 0x0000057026047890 */ /* 0x000fe2000ff1e03f */
[----:B------:R-:W-:Y:S01]  /*119c0*/  PLOP3.LUT P1, PT, PT, PT, PT, 0x80, 0x0 ;  /* 0x000000000000781c */ /* 0x000fe20003f2f070 */
[----:B------:R-:W-:Y:S01]  /*119d0*/  VIADD R9, R5, 0x28c90 ;  /* 0x00028c9005097836 */ /* 0x000fe20000000000 */
[----:B------:R-:W-:Y:S01]  /*119e0*/  UMOV UR6, 0x0 ;  /* 0x0000000000067882 */ /* 0x000fe20000000000 */
[----:B------:R-:W-:Y:S01]  /*119f0*/  R2UR UR10, R12 ;  /* 0x000000000c0a72ca */ /* 0x000fe200000e0000 */
[----:B------:R-:W-:Y:S01]  /*11a00*/  UIADD3.X UR5, URZ, UR39, URZ, UP0, !UPT ;  /* 0x000000273f057290 */ /* 0x000fe200087fe43f */
[----:B------:R-:W-:Y:S01]  /*11a10*/  UMOV UR7, 0x12f00000 ;  /* 0x12f0000000077882 */ /* 0x000fe20000000000 */
[----:B--2---:R-:W-:-:S02]  /*11a20*/  IMAD R7, R7, 0x2000, R8 ;  /* 0x0000200007077824 */ /* 0x004fc400078e0208 */
[----:B------:R-:W-:Y:S02]  /*11a30*/  IMAD R8, R4, 0x40, R3 ;  /* 0x0000004004087824 */ /* 0x000fe400078e0203 */
[----:B------:R-:W-:-:S08]  /*11a40*/  VIADD R7, R7, 0x22400 ;  /* 0x0002240007077836 */ /* 0x000fd00000000000 */
.L_x_810:
        /* <DEDUP_REMOVED lines=13> */
.L_x_977:
[----:B------:R-:W-:Y:S05]  /*11b20*/  BSYNC B2 ;  /* 0x0000000000027941 */ /* 0x000fea0003800000 */
.L_x_811:
[----:B------:R-:W-:Y:S01]  /*11b30*/  BSSY B2, `(.L_x_813) ;  /* 0x000000b000027945 */ /* 0x000fe20003800000 */
[----:B------:R-:W-:Y:S02]  /*11b40*/  IMAD.MOV.U32 R10, RZ, RZ, 0x0 ;  /* 0x00000000ff0a7424 */ /* 0x000fe400078e00ff */
[----:B0-----:R-:W-:Y:S01]  /*11b50*/  IMAD.MOV.U32 R11, RZ, RZ, 0x12f00000 ;  /* 0x12f00000ff0b7424 */ /* 0x001fe200078e00ff */
[----:B------:R-:W-:Y:S06]  /*11b60*/  @P2 BRA `(.L_x_814) ;  /* 0x00000000001c2947 */ /* 0x000fec0003800000 */
[----:B------:R-:W0:Y:S01]  /*11b70*/  S2R R7, SR_TID.X ;  /* 0x0000000000077919 */ /* 0x000e220000002100 */
[----:B-12---:R-:W-:-:S04]  /*11b80*/  IMAD.MOV.U32 R6, RZ, RZ, 0x10000 ;  /* 0x00010000ff067424 */ /* 0x006fc800078e00ff */
[----:B------:R3:W-:Y:S01]  /*11b90*/  SYNCS.ARRIVE.TRANS64 RZ, [R5+URZ+0x28cb0], R6 ;  /* 0x028cb00605ff79a7 */ /* 0x0007e2000800003f */
[----:B0-----:R-:W-:-:S04]  /*11ba0*/  LOP3.LUT R7, R7, 0x1f, RZ, 0xc0, !PT ;  /* 0x0000001f07077812 */ /* 0x001fc800078ec0ff */
[----:B------:R-:W-:-:S13]  /*11bb0*/  ISETP.NE.AND P1, PT, R7, RZ, PT ;  /* 0x000000ff0700720c */ /* 0x000fda0003f25270 */
[----:B---3--:R-:W-:Y:S05]  /*11bc0*/  @!P1 BRA `(.L_x_814) ;  /* 0x0000000000049947 */ /* 0x008fea0003800000 */
[----:B------:R-:W-:Y:S01]  /*11bd0*/  BPT.TRAP 0x1 ;  /* 0x000000040000795c */ /* 0x000fe20000300000 */
.L_x_814:
[----:B------:R-:W-:Y:S05]  /*11be0*/  BSYNC B2 ;  /* 0x0000000000027941 */ /* 0x000fea0003800000 */
.L_x_813:
[----:B------:R-:W3:Y:S04]  /*11bf0*/  LDL R7, [R1+0x4] ;  /* 0x0000040001077983 */ /* 0x000ee80000100800 */
[----:B-12---:R-:W3:Y:S01]  /*11c00*/  LDL R6, [R1+0xc] ;  /* 0x00000c0001067983 */ /* 0x006ee20000100800 */
[----:B------:R-:W-:Y:S01]  /*11c10*/  R2UR UR10, R12 ;  /* 0x000000000c0a72ca */ /* 0x000fe200000e0000 */
[----:B------:R-:W-:Y:S01]  /*11c20*/  UIADD3 UR4, UP0, UR38, 0x670, URZ ;  /* 0x0000067026047890 */ /* 0x000fe2000ff1e03f */
[----:B------:R-:W-:Y:S01]  /*11c30*/  R2UR UR6, R10 ;  /* 0x000000000a0672ca */ /* 0x000fe200000e0000 */
[----:B------:R-:W-:Y:S01]  /*11c40*/  VIADD R5, R5, 0x28cb0 ;  /* 0x00028cb005057836 */ /* 0x000fe20000000000 */
[----:B------:R-:W-:Y:S01]  /*11c50*/  R2UR UR7, R11 ;  /* 0x000000000b0772ca */ /* 0x000fe200000e0000 */
[----:B------:R-:W-:Y:S01]  /*11c60*/  UIADD3.X UR5, URZ, UR39, URZ, UP0, !UPT ;  /* 0x000000273f057290 */ /* 0x000fe200087fe43f */
[----:B------:R-:W-:Y:S01]  /*11c70*/  PLOP3.LUT P1, PT, PT, PT, PT, 0x80, 0x0 ;  /* 0x000000000000781c */ /* 0x000fe20003f2f070 */
[----:B---3--:R-:W-:-:S04]  /*11c80*/  IMAD R6, R6, 0x10000, R7 ;  /* 0x0001000006067824 */ /* 0x008fc800078e0207 */
[----:B------:R-:W-:-:S08]  /*11c90*/  VIADD R7, R6, 0x400 ;  /* 0x0000040006077836 */ /* 0x000fd00000000000 */
.L_x_815:
        /* <DEDUP_REMOVED lines=15> */
.L_x_816:
        /* <DEDUP_REMOVED lines=15> */
.L_x_817:
        /* <DEDUP_REMOVED lines=15> */
.L_x_818:
        /* <DEDUP_REMOVED lines=15> */
.L_x_819:
        /* <DEDUP_REMOVED lines=15> */
.L_x_820:
        /* <DEDUP_REMOVED lines=15> */
.L_x_821:
        /* <DEDUP_REMOVED lines=15> */
.L_x_822:
        /* <DEDUP_REMOVED lines=10> */
.L_x_805:
[----:B------:R-:W-:Y:S05]  /*123d0*/  BSYNC B1 ;  /* 0x0000000000017941 */ /* 0x000fea0003800000 */
.L_x_804:
[----:B------:R-:W2:Y:S04]  /*123e0*/  LDL.LU R9, [R1+0xc] ;  /* 0x00000c0001097983 */ /* 0x000ea80000300800 */
[----:B-1----:R-:W3:Y:S01]  /*123f0*/  LDL.LU R7, [R1+0x18] ;  /* 0x0000180001077983 */ /* 0x002ee20000300800 */
[C---:B------:R-:W-:Y:S01]  /*12400*/  ISETP.GT.AND P2, PT, R4.reuse, R2, PT ;  /* 0x000000020400720c */ /* 0x040fe20003f44270 */
[----:B------:R-:W-:Y:S02]  /*12410*/  VIADD R4, R4, 0xffffffff ;  /* 0xffffffff04047836 */ /* 0x000fe40000000000 */
[----:B--2---:R-:W-:-:S05]  /*12420*/  VIADD R5, R9, 0x1 ;  /* 0x0000000109057836 */ /* 0x004fca0000000000 */
[----:B------:R-:W-:-:S04]  /*12430*/  ISETP.NE.AND P1, PT, R5, 0x2, PT ;  /* 0x000000020500780c */ /* 0x000fc80003f25270 */
[----:B------:R-:W-:Y:S02]  /*12440*/  SEL R6, RZ, 0x1, P1 ;  /* 0x00000001ff067807 */ /* 0x000fe40000800000 */
[----:B------:R-:W-:Y:S02]  /*12450*/  SEL R5, R5, RZ, P1 ;  /* 0x000000ff05057207 */ /* 0x000fe40000800000 */
[----:B---3--:R-:W-:-:S05]  /*12460*/  LOP3.LUT R7, R7, R6, RZ, 0x3c, !PT ;  /* 0x0000000607077212 */ /* 0x008fca00078e3cff */
[----:B------:R2:W-:Y:S04]  /*12470*/  STL [R1+0x18], R7 ;  /* 0x0000180701007387 */ /* 0x0005e80000100800 */
[----:B------:R2:W-:Y:S01]  /*12480*/  STL [R1+0xc], R5 ;  /* 0x00000c0501007387 */ /* 0x0005e20000100800 */
[----:B------:R-:W-:Y:S05]  /*12490*/  @P2 BRA `(.L_x_823) ;  /* 0xfffffff000d42947 */ /* 0x000fea000383ffff */
.L_x_779:
[----:B------:R-:W-:Y:S05]  /*124a0*/  BSYNC B0 ;  /* 0x0000000000007941 */ /* 0x000fea0003800000 */
.L_x_778:
[----:B-12---:R-:W2:Y:S01]  /*124b0*/  LDL R5, [R1+0x4c] ;  /* 0x00004c0001057983 */ /* 0x006ea20000100800 */
[----:B------:R-:W-:Y:S05]  /*124c0*/  @!P0 WARPSYNC.ALL ;  /* 0x0000000000008948 */ /* 0x000fea0003800000 */
[----:B------:R-:W-:Y:S06]  /*124d0*/  @!P0 BAR.SYNC.DEFER_BLOCKING 0xc, 0x180 ;  /* 0x0306000000008b1d */ /* 0x000fec0000010000 */
[----:B------:R-:W-:Y:S01]  /*124e0*/  BSSY B7, `(.L_x_824) ;  /* 0x00004f2000077945 */ /* 0x000fe20003800000 */
[----:B--2---:R-:W-:-:S13]  /*124f0*/  ISETP.GT.AND P0, PT, R5, RZ, PT ;  /* 0x000000ff0500720c */ /* 0x004fda0003f04270 */
[----:B------:R-:W-:Y:S05]  /*12500*/  @P0 BRA `(.L_x_825) ;  /* 0x0000000000440947 */ /* 0x000fea0003800000 */
[----:B------:R-:W1:Y:S02]  /*12510*/  S2R R5, SR_TID.X ;  /* 0x0000000000057919 */ /* 0x000e640000002100 */
[----:B-1----:R-:W-:-:S04]  /*12520*/  LOP3.LUT R5, R5, 0x7f, RZ, 0xc0, !PT ;  /* 0x0000007f05057812 */ /* 0x002fc800078ec0ff */
[----:B------:R-:W-:-:S13]  /*12530*/  ISETP.NE.AND P0, PT, R5, RZ, PT ;  /* 0x000000ff0500720c */ /* 0x000fda0003f05270 */
[----:B------:R-:W-:Y:S05]  /*12540*/  @P0 BRA `(.L_x_826) ;  /* 0x0000004c00ac0947 */ /* 0x000fea0003800000 */
[----:B------:R-:W1:Y:S01]  /*12550*/  S2R R3, SR_LANEID ;  /* 0x0000000000037919 */ /* 0x000e620000000000 */
[----:B------:R-:W-:Y:S02]  /*12560*/  VOTEU.ANY UR4, UPT, PT ;  /* 0x0000000000047886 */ /* 0x000fe400038e0100 */
[----:B------:R-:W1:Y:S08]  /*12570*/  FLO.U32 R0, UR4 ;  /* 0x0000000400007d00 */ /* 0x000e7000080e0000 */
[----:B------:R-:W2:Y:S01]  /*12580*/  POPC R5, UR4 ;  /* 0x0000000400057d09 */ /* 0x000ea20008000000 */
[----:B-1----:R-:W-:-:S02]  /*12590*/  ISETP.EQ.U32.AND P0, PT, R0, R3, PT ;  /* 0x000000030000720c */ /* 0x002fc40003f02070 */
[----:B------:R-:W2:Y:S11]  /*125a0*/  LDC.64 R2, c[0x0][0xc60] ;  /* 0x00031800ff027b82 */ /* 0x000eb60000000a00 */
[----:B--2---:R-:W2:Y:S01]  /*125b0*/  @P0 ATOMG.E.ADD.STRONG.GPU PT, R3, desc[UR40][R2.64], R5 ;  /* 0x00000005020309a8 */ /* 0x004ea200081ee1e8 */
[----:B------:R-:W1:Y:S02]  /*125c0*/  S2R R4, SR_LTMASK ;  /* 0x0000000000047919 */ /* 0x000e640000003900 */
[----:B-1----:R-:W-:-:S04]  /*125d0*/  LOP3.LUT R4, R4, UR4, RZ, 0xc0, !PT ;  /* 0x0000000404047c12 */ /* 0x002fc8000f8ec0ff */
[----:B------:R-:W1:Y:S01]  /*125e0*/  POPC R7, R4 ;  /* 0x0000000400077309 */ /* 0x000e620000000000 */
[----:B--2---:R-:W1:Y:S02]  /*125f0*/  SHFL.IDX PT, R0, R3, R0, 0x1f ;  /* 0x00001f0003007589 */ /* 0x004e6400000e0000 */
[----:B-1----:R-:W-:Y:S01]  /*12600*/  IADD3 R16, R0, UR36, R7 ;  /* 0x0000002400107c10 */ /* 0x002fe2000fffe007 */
[----:B------:R-:W-:Y:S06]  /*12610*/  BRA `(.L_x_826) ;  /* 0x0000004c00787947 */ /* 0x000fec0003800000 */
.L_x_825:
        /* <DEDUP_REMOVED lines=15> */
[----:B0-----:R-:W-:Y:S02]  /*12710*/  IMAD.U32 R11, RZ, RZ, UR5 ;  /* 0x00000005ff0b7e24 */ /* 0x001fe4000f8e00ff */
[----:B------:R-:W-:Y:S02]  /*12720*/  IMAD.MOV.U32 R8, RZ, RZ, 0x70 ;  /* 0x00000070ff087424 */ /* 0x000fe400078e00ff */
[----:B------:R-:W-:Y:S02]  /*12730*/  IMAD.MOV.U32 R12, RZ, RZ, 0x1 ;  /* 0x00000001ff0c7424 */ /* 0x000fe400078e00ff */
[----:B------:R-:W-:-:S07]  /*12740*/  IMAD.MOV.U32 R13, RZ, RZ, RZ ;  /* 0x000000ffff0d7224 */ /* 0x000fce00078e00ff */
[----:B------:R-:W-:-:S07]  /*12750*/  LEPC R20, `(.L_x_828) ;  /* 0x000000001014794e */ /* 0x000fce0000000000 */
[----:B-1----:R-:W-:Y:S05]  /*12760*/  CALL.ABS.NOINC R2 ;  /* 0x0000000002007343 */ /* 0x002fea0003c00000 */
.L_x_828:
[----:B------:R-:W-:Y:S05]  /*12770*/  BSYNC B6 ;  /* 0x0000000000067941 */ /* 0x000fea0003800000 */
.L_x_827:
        /* <DEDUP_REMOVED lines=15> */
[----:B0-----:R-:W-:Y:S02]  /*12870*/  IMAD.U32 R11, RZ, RZ, UR5 ;  /* 0x00000005ff0b7e24 */ /* 0x001fe4000f8e00ff */
[----:B------:R-:W-:Y:S02]  /*12880*/  IMAD.MOV.U32 R8, RZ, RZ, 0x70 ;  /* 0x00000070ff087424 */ /* 0x000fe400078e00ff */
[----:B------:R-:W-:Y:S02]  /*12890*/  IMAD.MOV.U32 R12, RZ, RZ, 0x1 ;  /* 0x00000001ff0c7424 */ /* 0x000fe400078e00ff */
[----:B-1----:R-:W-:-:S07]  /*128a0*/  IMAD.MOV.U32 R13, RZ, RZ, RZ ;  /* 0x000000ffff0d7224 */ /* 0x002fce00078e00ff */
[----:B------:R-:W-:-:S07]  /*128b0*/  LEPC R20, `(.L_x_831) ;  /* 0x000000001014794e */ /* 0x000fce0000000000 */
[----:B--2---:R-:W-:Y:S05]  /*128c0*/  CALL.ABS.NOINC R2 ;  /* 0x0000000002007343 */ /* 0x004fea0003c00000 */
.L_x_831:
        /* <DEDUP_REMOVED lines=16> */
.L_x_830:
[----:B------:R-:W-:Y:S05]  /*129d0*/  BSYNC B6 ;  /* 0x0000000000067941 */ /* 0x000fea0003800000 */
.L_x_829:
[----:B------:R-:W2:Y:S01]  /*129e0*/  LDL.LU R2, [R1] ;  /* 0x0000000001027983 */ /* 0x000ea20000300800 */
[----:B------:R-:W-:-:S03]  /*129f0*/  ULDC.64 UR4, c[0x0][0x9f8] ;  /* 0x00027e0000047ab9 */ /* 0x000fc60000000a00 */
[----:B------:R-:W3:Y:S04]  /*12a00*/  LDL.LU R4, [R1+0x20] ;  /* 0x0000200001047983 */ /* 0x000ee80000300800 */
[----:B------:R-:W4:Y:S01]  /*12a10*/  LDL R7, [R1+0x10] ;  /* 0x0000100001077983 */ /* 0x000f220000100800 */
        /* <DEDUP_REMOVED lines=22> */
.L_x_980:
[----:B-1----:R-:W3:Y:S01]  /*12b80*/  LDL.LU R4, [R1+0x1c] ;  /* 0x00001c0001047983 */ /* 0x002ee20000300800 */
[----:B------:R-:W-:Y:S02]  /*12b90*/  PLOP3.LUT P1, PT, PT, PT, PT, 0x8, 0x0 ;  /* 0x000000000000781c */ /* 0x000fe40003f2e170 */
[----:B--2---:R-:W-:Y:S01]  /*12ba0*/  ISETP.NE.AND P0, PT, R14, RZ, PT ;  /* 0x000000ff0e00720c */ /* 0x004fe20003f05270 */
[----:B------:R1:W-:Y:S01]  /*12bb0*/  STL [R1], R0 ;  /* 0x0000000001007387 */ /* 0x0003e20000100800 */
[----:B---3--:R-:W-:-:S09]  /*12bc0*/  LOP3.LUT R4, R4, 0xfffffffe, RZ, 0xc0, !PT ;  /* 0xfffffffe04047812 */ /* 0x008fd200078ec0ff */
[----:B------:R-:W-:-:S05]  /*12bd0*/  @P1 LOP3.LUT R4, R4, 0x1, RZ, 0xfc, !PT ;  /* 0x0000000104041812 */ /* 0x000fca00078efcff */
[----:B------:R1:W-:Y:S01]  /*12be0*/  STL [R1+0x1c], R4 ;  /* 0x00001c0401007387 */ /* 0x0003e20000100800 */
[----:B------:R-:W-:Y:S05]  /*12bf0*/  @P0 BRA `(.L_x_833) ;  /* 0x0000000400240947 */ /* 0x000fea0003800000 */
[----:B------:R-:W-:-:S03]  /*12c00*/  UMOV UR4, 0xffffffff ;  /* 0xffffffff00047882 */ /* 0x000fc60000000000 */
[----:B------:R-:W-:Y:S05]  /*12c10*/  BRA.DIV UR4, `(.L_x_834) ;  /* 0x0000006204407947 */ /* 0x000fea000b800000 */
[----:B------:R-:W-:-:S13]  /*12c20*/  ELECT P6, URZ, PT ;  /* 0x00000000003f782f */ /* 0x000fda00038c0000 */
.L_x_983:
[----:B------:R-:W-:Y:S05]  /*12c30*/  @!P6 BRA `(.L_x_833) ;  /* 0x000000040014e947 */ /* 0x000fea0003800000 */
[----:B------:R2:W-:Y:S01]  /*12c40*/  STL [R1+0x58], R9 ;  /* 0x0000580901007387 */ /* 0x0005e20000100800 */
[----:B------:R-:W-:-:S04]  /*12c50*/  ISETP.NE.U32.AND P0, PT, R2, RZ, PT ;  /* 0x000000ff0200720c */ /* 0x000fc80003f05070 */
[----:B------:R-:W-:-:S13]  /*12c60*/  ISETP.NE.AND.EX P0, PT, R3, RZ, PT, P0 ;  /* 0x000000ff0300720c */ /* 0x000fda0003f05300 */
[----:B--2---:R-:W-:Y:S05]  /*12c70*/  @!P0 BRA `(.L_x_835) ;  /* 0x0000000000508947 */ /* 0x004fea0003800000 */
[----:B------:R-:W2:Y:S01]  /*12c80*/  LDC R6, c[0x0][0x43c] ;  /* 0x00010f00ff067b82 */ /* 0x000ea20000000800 */
[----:B-1----:R-:W-:Y:S01]  /*12c90*/  IMAD.MOV.U32 R0, RZ, RZ, R9 ;  /* 0x000000ffff007224 */ /* 0x002fe200078e0009 */
[----:B------:R-:W-:Y:S01]  /*12ca0*/  ULDC.64 UR4, c[0x0][0x428] ;  /* 0x00010a0000047ab9 */ /* 0x000fe20000000a00 */
[----:B--2---:R-:W-:-:S13]  /*12cb0*/  ISETP.NE.AND P0, PT, R6, 0x1, PT ;  /* 0x000000010600780c */ /* 0x004fda0003f05270 */
[----:B------:R-:W1:Y:S02]  /*12cc0*/  @P0 LDC.64 R4, c[0x0][0x440] ;  /* 0x00011000ff040b82 */ /* 0x000e640000000a00 */
        /* <DEDUP_REMOVED lines=15> */
.L_x_835:
[----:B------:R-:W3:Y:S04]  /*12dc0*/  LDL R7, [R1+0x4] ;  /* 0x0000040001077983 */ /* 0x000ee80000100800 */
[----:B-12---:R-:W3:Y:S04]  /*12dd0*/  LDL R0, [R1+0x8] ;  /* 0x0000080001007983 */ /* 0x006ee80000100800 */
[----:B------:R-:W2:Y:S01]  /*12de0*/  LDL R2, [R1+0x14] ;  /* 0x0000140001027983 */ /* 0x000ea20000100800 */
[----:B---3--:R-:W-:Y:S01]  /*12df0*/  IMAD R0, R0, 0x8, R7 ;  /* 0x0000000800007824 */ /* 0x008fe200078e0207 */
[----:B--2---:R-:W-:-:S04]  /*12e00*/  SHF.L.U32 R2, R2, 0x1f, RZ ;  /* 0x0000001f02027819 */ /* 0x004fc800000006ff */
[----:B------:R-:W1:Y:S02]  /*12e10*/  SYNCS.PHASECHK.TRANS64.TRYWAIT P0, [R0+URZ+0x28c40], R2 ;  /* 0x028c4002000075a7 */ /* 0x000e64000800017f */
[----:B-1----:R-:W-:Y:S05]  /*12e20*/  @!P0 BRA `(.L_x_836) ;  /* 0x0000005c00dc8947 */ /* 0x002fea0003800000 */
.L_x_984:
[----:B------:R-:W2:Y:S02]  /*12e30*/  S2R R3, SR_TID.X ;  /* 0x0000000000037919 */ /* 0x000ea40000002100 */
[----:B--2---:R-:W-:-:S04]  /*12e40*/  LOP3.LUT R3, R3, 0x7f, RZ, 0xc0, !PT ;  /* 0x0000007f03037812 */ /* 0x004fc800078ec0ff */
[----:B------:R-:W-:-:S13]  /*12e50*/  ISETP.NE.AND P0, PT, R3, RZ, PT ;  /* 0x000000ff0300720c */ /* 0x000fda0003f05270 */
[----:B------:R-:W-:Y:S05]  /*12e60*/  @P0 BRA `(.L_x_837) ;  /* 0x00000000001c0947 */ /* 0x000fea0003800000 */
[----:B------:R-:W2:Y:S01]  /*12e70*/  S2R R3, SR_TID.X ;  /* 0x0000000000037919 */ /* 0x000ea20000002100 */
[----:B-1----:R-:W-:-:S04]  /*12e80*/  IMAD.MOV.U32 R2, RZ, RZ, 0x2000 ;  /* 0x00002000ff027424 */ /* 0x002fc800078e00ff */
[----:B------:R3:W-:Y:S01]  /*12e90*/  SYNCS.ARRIVE.TRANS64 RZ, [R0+URZ+0x28c30], R2 ;  /* 0x028c300200ff79a7 */ /* 0x0007e2000800003f */
[----:B--2---:R-:W-:-:S04]  /*12ea0*/  LOP3.LUT R3, R3, 0x1f, RZ, 0xc0, !PT ;  /* 0x0000001f03037812 */ /* 0x004fc800078ec0ff */
[----:B------:R-:W-:-:S13]  /*12eb0*/  ISETP.NE.AND P0, PT, R3, RZ, PT ;  /* 0x000000ff0300720c */ /* 0x000fda0003f05270 */
[----:B---3--:R-:W-:Y:S05]  /*12ec0*/  @!P0 BRA `(.L_x_837) ;  /* 0x0000000000048947 */ /* 0x008fea0003800000 */
[----:B------:R-:W-:Y:S01]  /*12ed0*/  BPT.TRAP 0x1 ;  /* 0x000000040000795c */ /* 0x000fe20000300000 */
.L_x_837:
[----:B------:R-:W2:Y:S04]  /*12ee0*/  LDL R6, [R1+0x4] ;  /* 0x0000040001067983 */ /* 0x000ea80000100800 */
[----:B------:R-:W2:Y:S04]  /*12ef0*/  LDL R5, [R1+0x8] ;  /* 0x0000080001057983 */ /* 0x000ea80000100800 */
[----:B------:R-:W3:Y:S04]  /*12f00*/  LDL R7, [R1+0x58] ;  /* 0x0000580001077983 */ /* 0x000ee80000100800 */
[----:B------:R-:W4:Y:S04]  /*12f10*/  LDL R4, [R1+0x24] ;  /* 0x0000240001047983 */ /* 0x000f280000100800 */
[----:B------:R-:W5:Y:S04]  /*12f20*/  LDL R3, [R1] ;  /* 0x0000000001037983 */ /* 0x000f680000100800 */
[----:B-1----:R-:W5:Y:S01]  /*12f30*/  LDL.LU R2, [R1+0x1c] ;  /* 0x00001c0001027983 */ /* 0x002f620000300800 */
[----:B------:R-:W-:-:S02]  /*12f40*/  R2UR UR9, R0 ;  /* 0x00000000000972ca */ /* 0x000fc400000e0000 */
[----:B------:R-:W-:Y:S01]  /*12f50*/  PLOP3.LUT P0, PT, PT, PT, PT, 0x80, 0x0 ;  /* 0x000000000000781c */ /* 0x000fe20003f0f070 */
[----:B------:R-:W-:Y:S01]  /*12f60*/  UIADD3 UR6, UP0, UR38, 0x370, URZ ;  /* 0x0000037026067890 */ /* 0x000fe2000ff1e03f */
[----:B------:R-:W-:-:S03]  /*12f70*/  R2UR UR12, R18 ;  /* 0x00000000120c72ca */ /* 0x000fc600000e0000 */
[----:B------:R-:W-:-:S06]  /*12f80*/  UIADD3.X UR7, URZ, UR39, URZ, UP0, !UPT ;  /* 0x000000273f077290 */ /* 0x000fcc00087fe43f */
[----:B------:R-:W-:Y:S01]  /*12f90*/  UIADD3 UR9, UR9, 0x28c30, URZ ;  /* 0x00028c3009097890 */ /* 0x000fe2000fffe03f */
[----:B------:R-:W-:Y:S01]  /*12fa0*/  UMOV UR5, 0x14f00000 ;  /* 0x14f0000000057882 */ /* 0x000fe20000000000 */
[----:B------:R-:W-:Y:S01]  /*12fb0*/  UMOV UR10, URZ ;  /* 0x0000003f000a7c82 */ /* 0x000fe20008000000 */
[----:B--2---:R-:W-:Y:S01]  /*12fc0*/  IMAD R0, R5, 0x2000, R6 ;  /* 0x0000200005007824 */ /* 0x004fe200078e0206 */
[----:B---3--:R-:W-:-:S04]  /*12fd0*/  R2UR UR11, R7 ;  /* 0x00000000070b72ca */ /* 0x008fc800000e0000 */
[----:B------:R-:W-:Y:S02]  /*12fe0*/  R2UR UR8, R0 ;  /* 0x00000000000872ca */ /* 0x000fe400000e0000 */
[----:B----4-:R-:W-:Y:S02]  /*12ff0*/  R2UR UR4, R4 ;  /* 0x00000000040472ca */ /* 0x010fe400000e0000 */
[----:B-----5:R-:W-:Y:S02]  /*13000*/  R2UR UR13, R3 ;  /* 0x00000000030d72ca */ /* 0x020fe400000e0000 */
[----:B------:R-:W-:-:S07]  /*13010*/  LOP3.LUT R2, R2, 0xfffffffe, RZ, 0xc0, !PT ;  /* 0xfffffffe02027812 */ /* 0x000fce00078ec0ff */
[----:B------:R-:W-:Y:S02]  /*13020*/  UIADD3 UR8, UR8, 0x22400, URZ ;  /* 0x0002240008087890 */ /* 0x000fe4000fffe03f */
[----:B------:R-:W-:Y:S01]  /*13030*/  ULEA UR11, UR11, UR4, 0x6 ;  /* 0x000000040b0b7291 */ /* 0x000fe2000f8e303f */
[----:B------:R-:W-:Y:S02]  /*13040*/  @P0 LOP3.LUT R2, R2, 0x1, RZ, 0xfc, !PT ;  /* 0x0000000102020812 */ /* 0x000fe400078efcff */
[----:B------:R-:W-:-:S03]  /*13050*/  UMOV UR4, 0x0 ;  /* 0x0000000000047882 */ /* 0x000fc60000000000 */
[----:B------:R2:W-:Y:S03]  /*13060*/  STL [R1+0x1c], R2 ;  /* 0x00001c0201007387 */ /* 0x0005e60000100800 */
[----:B------:R2:W-:Y:S01]  /*13070*/  UTMALDG.4D [UR8], [UR6], desc[UR4] ;  /* 0x00000408060075b4 */ /* 0x0005e20008019000 */
[----:B------:R-:W-:Y:S02]  /*13080*/  NOP ;  /* 0x0000000000007918 */ /* 0x000fe40000000000 */
.L_x_833:
[----:B--2---:R-:W2:Y:S04]  /*13090*/  LDL R2, [R1+0x4] ;  /* 0x0000040001027983 */ /* 0x004ea80000100800 */
[----:B------:R-:W3:Y:S04]  /*130a0*/  LDL.LU R3, [R1+0x34] ;  /* 0x0000340001037983 */ /* 0x000ee80000300800 */
[----:B------:R-:W4:Y:S04]  /*130b0*/  LDL.LU R5, [R1+0x28] ;  /* 0x0000280001057983 */ /* 0x000f280000300800 */
[----:B-1----:R-:W5:Y:S01]  /*130c0*/  LDL.LU R4, [R1+0x48] ;  /* 0x0000480001047983 */ /* 0x002f620000300800 */
[----:B------:R-:W-:Y:S05]  /*130d0*/  WARPSYNC.ALL ;  /* 0x0000000000007948 */ /* 0x000fea0003800000 */
[----:B------:R-:W-:Y:S01]  /*130e0*/  ULDC.64 UR4, c[0x0][0x298] ;  /* 0x0000a60000047ab9 */ /* 0x000fe20000000a00 */
[----:B------:R-:W-:Y:S01]  /*130f0*/  ULDC.64 UR6, c[0x0][0xa00] ;  /* 0x0002800000067ab9 */ /* 0x000fe20000000a00 */
[----:B------:R-:W-:Y:S01]  /*13100*/  BSSY B6, `(.L_x_838) ;  /* 0x0000024000067945 */ /* 0x000fe20003800000 */
[----:B------:R-:W-:Y:S01]  /*13110*/  BAR.SYNC.DEFER_BLOCKING 0x8, 0x100 ;  /* 0x0204000000007b1d */ /* 0x000fe20000010000 */
[----:B------:R-:W-:-:S04]  /*13120*/  ISETP.NE.U32.AND P0, PT, RZ, UR6, PT ;  /* 0x00000006ff007c0c */ /* 0x000fc8000bf05070 */
[----:B------:R-:W-:Y:S01]  /*13130*/  ISETP.NE.AND.EX P0, PT, RZ, UR7, PT, P0 ;  /* 0x00000007ff007c0c */ /* 0x000fe2000bf05300 */
[----:B--2---:R-:W-:Y:S01]  /*13140*/  VIADD R2, R2, 0x20400 ;  /* 0x0002040002027836 */ /* 0x004fe20000000000 */
[----:B---3--:R-:W-:-:S04]  /*13150*/  SHF.R.S32.HI R0, RZ, 0x1f, R3 ;  /* 0x0000001fff007819 */ /* 0x008fc80000011403 */
[----:B------:R-:W-:Y:S02]  /*13160*/  LOP3.LUT P1, RZ, R2, 0x3ff, RZ, 0xc0, !PT ;  /* 0x000003ff02ff7812 */ /* 0x000fe4000782c0ff */
[----:B----4-:R-:W-:Y:S01]  /*13170*/  SEL R5, R5, RZ, !P0 ;  /* 0x000000ff05057207 */ /* 0x010fe20004000000 */
[----:B------:R-:W-:Y:S01]  /*13180*/  IMAD R0, R0, UR4, RZ ;  /* 0x0000000400007c24 */ /* 0x000fe2000f8e02ff */
[----:B-----5:R-:W-:-:S03]  /*13190*/  SEL R4, R4, RZ, !P0 ;  /* 0x000000ff04047207 */ /* 0x020fc60004000000 */
        /* <DEDUP_REMOVED lines=26> */
.L_x_839:
[----:B------:R-:W-:Y:S05]  /*13340*/  BSYNC B6 ;  /* 0x0000000000067941 */ /* 0x000fea0003800000 */
.L_x_838:
        /* <DEDUP_REMOVED lines=91> */
.L_x_993:
        /* <DEDUP_REMOVED lines=11> */
.L_x_841:
        /* <DEDUP_REMOVED lines=19> */
.L_x_994:
[----:B------:R-:W-:Y:S05]  /*13ae0*/  BSYNC B0 ;  /* 0x0000000000007941 */ /* 0x000fea0003800000 */
.L_x_842:
[----:B0-----:R-:W2:Y:S01]  /*13af0*/  LDL R2, [R1+0x1c] ;  /* 0x00001c0001027983 */ /* 0x001ea20000100800 */
[----:B------:R-:W-:Y:S01]  /*13b00*/  BSSY B0, `(.L_x_844) ;  /* 0x00000a3000007945 */ /* 0x000fe20003800000 */
[----:B--2---:R-:W-:-:S13]  /*13b10*/  LOP3.LUT P0, RZ, R2, 0x1, RZ, 0xc0, !PT ;  /* 0x0000000102ff7812 */ /* 0x004fda000780c0ff */
        /* <DEDUP_REMOVED lines=13> */
.L_x_995:
[----:B------:R-:W-:Y:S05]  /*13bf0*/  BSYNC B1 ;  /* 0x0000000000017941 */ /* 0x000fea0003800000 */
.L_x_846:
        /* <DEDUP_REMOVED lines=9> */
.L_x_849:
[----:B------:R-:W-:Y:S05]  /*13c90*/  BSYNC B1 ;  /* 0x0000000000017941 */ /* 0x000fea0003800000 */
.L_x_848:
        /* <DEDUP_REMOVED lines=14> */
.L_x_850:
        /* <DEDUP_REMOVED lines=16> */
.L_x_851:
        /* <DEDUP_REMOVED lines=16> */
.L_x_852:
        /* <DEDUP_REMOVED lines=16> */
.L_x_853:
        /* <DEDUP_REMOVED lines=16> */
.L_x_854:
        /* <DEDUP_REMOVED lines=16> */
.L_x_855:
        /* <DEDUP_REMOVED lines=16> */
.L_x_856:
        /* <DEDUP_REMOVED lines=16> */
.L_x_857:
        /* <DEDUP_REMOVED lines=11> */
.L_x_845:
[----:B------:R-:W-:Y:S05]  /*14530*/  BSYNC B0 ;  /* 0x0000000000007941 */ /* 0x000fea0003800000 */
.L_x_844:
        /* <DEDUP_REMOVED lines=18> */
[----:B--2---:R-:W-:Y:S01]  /*14660*/  LOP3.LUT P2, RZ, R5, 0x1, RZ, 0xc0, !PT ;  /* 0x0000000105ff7812 */ /* 0x004fe2000784c0ff */
        /* <DEDUP_REMOVED lines=32> */
.L_x_864:
        /* <DEDUP_REMOVED lines=9> */
.L_x_996:
[----:B------:R-:W-:Y:S05]  /*14900*/  BSYNC B3 ;  /* 0x0000000000037941 */ /* 0x000fea0003800000 */
.L_x_865:
        /* <DEDUP_REMOVED lines=9> */
.L_x_868:
[----:B------:R-:W-:Y:S05]  /*149a0*/  BSYNC B3 ;  /* 0x0000000000037941 */ /* 0x000fea0003800000 */
.L_x_867:
        /* <DEDUP_REMOVED lines=14> */
.L_x_869:
        /* <DEDUP_REMOVED lines=14> */
.L_x_997:
[----:B------:R-:W-:Y:S05]  /*14b70*/  BSYNC B3 ;  /* 0x0000000000037941 */ /* 0x000fea0003800000 */
.L_x_870:
        /* <DEDUP_REMOVED lines=11> */
.L_x_873:
[----:B------:R-:W-:Y:S05]  /*14c30*/  BSYNC B3 ;  /* 0x0000000000037941 */ /* 0x000fea0003800000 */
.L_x_872:
        /* <DEDUP_REMOVED lines=11> */
.L_x_874:
        /* <DEDUP_REMOVED lines=16> */
.L_x_875:
        /* <DEDUP_REMOVED lines=16> */
.L_x_876:
        /* <DEDUP_REMOVED lines=16> */
.L_x_877:
        /* <DEDUP_REMOVED lines=16> */
.L_x_878:
        /* <DEDUP_REMOVED lines=16> */
.L_x_879:
        /* <DEDUP_REMOVED lines=16> */
.L_x_880:
        /* <DEDUP_REMOVED lines=16> */
.L_x_881:
        /* <DEDUP_REMOVED lines=11> */
.L_x_863:
[----:B------:R-:W-:Y:S05]  /*154a0*/  BSYNC B1 ;  /* 0x0000000000017941 */ /* 0x000fea0003800000 */
.L_x_862:
[----:B------:R-:W2:Y:S02]  /*154b0*/  LDL.LU R4, [R1+0x30] ;  /* 0x0000300001047983 */ /* 0x000ea40000300800 */
[----:B--2---:R-:W-:-:S07]  /*154c0*/  VIADD R0, R4, 0xfffffffd ;  /* 0xfffffffd04007836 */ /* 0x004fce0000000000 */
.L_x_861:
[----:B------:R-:W-:Y:S05]  /*154d0*/  BSYNC B2 ;  /* 0x0000000000027941 */ /* 0x000fea0003800000 */
.L_x_860:
[----:B------:R-:W2:Y:S01]  /*154e0*/  LDL.LU R2, [R1+0x2c] ;  /* 0x00002c0001027983 */ /* 0x000ea20000300800 */
[----:B------:R-:W-:-:S05]  /*154f0*/  IMAD.MOV R6, RZ, RZ, -R6 ;  /* 0x000000ffff067224 */ /* 0x000fca00078e0a06 */
[----:B--2---:R-:W-:-:S13]  /*15500*/  ISETP.NE.AND P0, PT, R2, R6, PT ;  /* 0x000000060200720c */ /* 0x004fda0003f05270 */
[----:B------:R-:W-:Y:S05]  /*15510*/  @!P0 BRA `(.L_x_859) ;  /* 0x0000001c00488947 */ /* 0x000fea0003800000 */
.L_x_922:
[----:B------:R-:W2:Y:S04]  /*15520*/  LDL R4, [R1+0x1c] ;  /* 0x00001c0001047983 */ /* 0x000ea80000100800 */
[----:B0-----:R-:W0:Y:S04]  /*15530*/  LDL.LU R3, [R1+0x8] ;  /* 0x0000080001037983 */ /* 0x001e280000300800 */
[----:B------:R-:W3:Y:S01]  /*15540*/  LDL.LU R2, [R1+0x14] ;  /* 0x0000140001027983 */ /* 0x000ee20000300800 */
[----:B------:R-:W-:Y:S05]  /*15550*/  YIELD ;  /* 0x0000000000007946 */ /* 0x000fea0003800000 */
[----:B------:R-:W-:Y:S01]  /*15560*/  BSSY B1, `(.L_x_882) ;  /* 0x00000e2000017945 */ /* 0x000fe20003800000 */
[----:B--2---:R-:W-:Y:S01]  /*15570*/  LOP3.LUT P1, RZ, R4, 0x1, RZ, 0xc0, !PT ;  /* 0x0000000104ff7812 */ /* 0x004fe2000782c0ff */
[----:B0-----:R-:W-:-:S05]  /*15580*/  VIADD R7, R3, 0x1 ;  /* 0x0000000103077836 */ /* 0x001fca0000000000 */
[----:B------:R-:W-:-:S04]  /*15590*/  ISETP.NE.AND P0, PT, R7, 0x2, PT ;  /* 0x000000020700780c */ /* 0x000fc80003f05270 */
[----:B------:R-:W-:Y:S02]  /*155a0*/  SEL R6, RZ, 0x1, P0 ;  /* 0x00000001ff067807 */ /* 0x000fe40000000000 */
[----:B------:R-:W-:Y:S02]  /*155b0*/  SEL R7, R7, RZ, P0 ;  /* 0x000000ff07077207 */ /* 0x000fe40000000000 */
[----:B---3--:R-:W-:Y:S01]  /*155c0*/  LOP3.LUT R6, R2, R6, RZ, 0x3c, !PT ;  /* 0x0000000602067212 */ /* 0x008fe200078e3cff */
        /* <DEDUP_REMOVED lines=26> */
.L_x_884:
        /* <DEDUP_REMOVED lines=9> */
.L_x_998:
[----:B------:R-:W-:Y:S05]  /*15800*/  BSYNC B2 ;  /* 0x0000000000027941 */ /* 0x000fea0003800000 */
.L_x_885:
        /* <DEDUP_REMOVED lines=9> */
.L_x_888:
[----:B------:R-:W-:Y:S05]  /*158a0*/  BSYNC B2 ;  /* 0x0000000000027941 */ /* 0x000fea0003800000 */
.L_x_887:
        /* <DEDUP_REMOVED lines=13> */
.L_x_889:
        /* <DEDUP_REMOVED lines=14> */
.L_x_999:
[----:B------:R-:W-:Y:S05]  /*15a60*/  BSYNC B2 ;  /* 0x0000000000027941 */ /* 0x000fea0003800000 */
.L_x_890:
        /* <DEDUP_REMOVED lines=11> */
.L_x_893:
[----:B------:R-:W-:Y:S05]  /*15b20*/  BSYNC B2 ;  /* 0x0000000000027941 */ /* 0x000fea0003800000 */
.L_x_892:
        /* <DEDUP_REMOVED lines=10> */
.L_x_894:
        /* <DEDUP_REMOVED lines=16> */
.L_x_895:
        /* <DEDUP_REMOVED lines=16> */
.L_x_896:
        /* <DEDUP_REMOVED lines=16> */
.L_x_897:
        /* <DEDUP_REMOVED lines=16> */
.L_x_898:
        /* <DEDUP_REMOVED lines=16> */
.L_x_899:
        /* <DEDUP_REMOVED lines=16> */
.L_x_900:
        /* <DEDUP_REMOVED lines=16> */
.L_x_901:
        /* <DEDUP_REMOVED lines=11> */
.L_x_883:
[----:B------:R-:W-:Y:S05]  /*16380*/  BSYNC B1 ;  /* 0x0000000000017941 */ /* 0x000fea0003800000 */
.L_x_882:
[----:B------:R-:W2:Y:S01]  /*16390*/  LDL R2, [R1+0x1c] ;  /* 0x00001c0001027983 */ /* 0x000ea20000100800 */
[----:B------:R-:W-:Y:S01]  /*163a0*/  VIADD R7, R7, 0x1 ;  /* 0x0000000107077836 */ /* 0x000fe20000000000 */
[----:B------:R-:W-:Y:S04]  /*163b0*/  BSSY B1, `(.L_x_902) ;  /* 0x00000e5000017945 */ /* 0x000fe80003800000 */
[----:B------:R-:W-:-:S04]  /*163c0*/  ISETP.NE.AND P0, PT, R7, 0x2, PT ;  /* 0x000000020700780c */ /* 0x000fc80003f05270 */
[----:B------:R-:W-:Y:S02]  /*163d0*/  SEL R9, R7, RZ, P0 ;  /* 0x000000ff07097207 */ /* 0x000fe40000000000 */
[----:B--2---:R-:W-:Y:S02]  /*163e0*/  LOP3.LUT P2, RZ, R2, 0x1, RZ, 0xc0, !PT ;  /* 0x0000000102ff7812 */ /* 0x004fe4000784c0ff */
[----:B------:R-:W-:-:S04]  /*163f0*/  SEL R2, RZ, 0x1, P0 ;  /* 0x00000001ff027807 */ /* 0x000fc80000000000 */
[----:B-----5:R-:W-:-:S05]  /*16400*/  LOP3.LUT R8, R6, R2, RZ, 0x3c, !PT ;  /* 0x0000000206087212 */ /* 0x020fca00078e3cff */
        /* <DEDUP_REMOVED lines=28> */
.L_x_904:
        /* <DEDUP_REMOVED lines=9> */
.L_x_1000:
[----:B------:R-:W-:Y:S05]  /*16660*/  BSYNC B2 ;  /* 0x0000000000027941 */ /* 0x000fea0003800000 */
.L_x_905:
        /* <DEDUP_REMOVED lines=9> */
.L_x_908:
[----:B------:R-:W-:Y:S05]  /*16700*/  BSYNC B2 ;  /* 0x0000000000027941 */ /* 0x000fea0003800000 */
.L_x_907:
        /* <DEDUP_REMOVED lines=14> */
.L_x_909:
        /* <DEDUP_REMOVED lines=14> */
.L_x_1001:
[----:B------:R-:W-:Y:S05]  /*168d0*/  BSYNC B2 ;  /* 0x0000000000027941 */ /* 0x000fea0003800000 */
.L_x_910:
        /* <DEDUP_REMOVED lines=11> */
.L_x_913:
[----:B------:R-:W-:Y:S05]  /*16990*/  BSYNC B2 ;  /* 0x0000000000027941 */ /* 0x000fea0003800000 */
.L_x_912:
        /* <DEDUP_REMOVED lines=11> */
.L_x_914:
        /* <DEDUP_REMOVED lines=16> */
.L_x_915:
        /* <DEDUP_REMOVED lines=16> */
.L_x_916:
        /* <DEDUP_REMOVED lines=16> */
.L_x_917:
        /* <DEDUP_REMOVED lines=16> */
.L_x_918:
        /* <DEDUP_REMOVED lines=16> */
.L_x_919:
        /* <DEDUP_REMOVED lines=16> */
.L_x_920:
        /* <DEDUP_REMOVED lines=16> */
.L_x_921:
        /* <DEDUP_REMOVED lines=11> */
.L_x_903:
[----:B------:R-:W-:Y:S05]  /*17200*/  BSYNC B1 ;  /* 0x0000000000017941 */ /* 0x000fea0003800000 */
.L_x_902:
[C---:B------:R-:W-:Y:S01]  /*17210*/  ISETP.GT.AND P0, PT, R0.reuse, 0x1, PT ;  /* 0x000000010000780c */ /* 0x040fe20003f04270 */
[----:B------:R-:W-:-:S12]  /*17220*/  VIADD R0, R0, 0xfffffffe ;  /* 0xfffffffe00007836 */ /* 0x000fd80000000000 */
[----:B------:R-:W-:Y:S05]  /*17230*/  @P0 BRA `(.L_x_922) ;  /* 0xffffffe000b80947 */ /* 0x000fea000383ffff */
.L_x_859:
[----:B------:R-:W-:Y:S05]  /*17240*/  BSYNC B0 ;  /* 0x0000000000007941 */ /* 0x000fea0003800000 */
.L_x_858:
        /* <DEDUP_REMOVED lines=12> */
[----:B-1----:R-:W1:Y:S01]  /*17310*/  S2R R3, SR_LANEID ;  /* 0x0000000000037919 */ /* 0x002e620000000000 */
        /* <DEDUP_REMOVED lines=8> */
[----:B0-----:R-:W0:Y:S01]  /*173a0*/  POPC R7, R6 ;  /* 0x0000000600077309 */ /* 0x001e220000000000 */
[----:B--2---:R-:W0:Y:S02]  /*173b0*/  SHFL.IDX PT, R4, R3, R4, 0x1f ;  /* 0x00001f0403047589 */ /* 0x004e2400000e0000 */
[----:B0-----:R-:W-:-:S07]  /*173c0*/  IADD3 R16, R4, UR36, R7 ;  /* 0x0000002404107c10 */ /* 0x001fce000fffe007 */
.L_x_924:
[----:B------:R-:W-:Y:S05]  /*173d0*/  BSYNC B0 ;  /* 0x0000000000007941 */ /* 0x000fea0003800000 */
.L_x_923:
[----:B------:R-:W-:-:S05]  /*173e0*/  SEL R0, R0, RZ, P0 ;  /* 0x000000ff00007207 */ /* 0x000fca0000000000 */
[----:B------:R2:W-:Y:S02]  /*173f0*/  STL [R1+0x8], R0 ;  /* 0x0000080001007387 */ /* 0x0005e40000100800 */
.L_x_826:
[----:B------:R-:W-:Y:S05]  /*17400*/  BSYNC B7 ;  /* 0x0000000000077941 */ /* 0x000fea0003800000 */
.L_x_824:
[----:B--2---:R-:W2:Y:S02]  /*17410*/  LDL R0, [R1+0x1c] ;  /* 0x00001c0001007983 */ /* 0x004ea40000100800 */
[----:B--2---:R-:W-:-:S13]  /*17420*/  LOP3.LUT P0, RZ, R0, 0x2, RZ, 0xc0, !PT ;  /* 0x0000000200ff7812 */ /* 0x004fda000780c0ff */
[----:B------:R-:W-:Y:S05]  /*17430*/  @!P0 BRA `(.L_x_925) ;  /* 0x0000000000288947 */ /* 0x000fea0003800000 */
[----:B------:R-:W-:Y:S05]  /*17440*/  WARPSYNC.ALL ;  /* 0x0000000000007948 */ /* 0x000fea0003800000 */
[----:B------:R-:W2:Y:S08]  /*17450*/  S2UR UR5, SR_CgaCtaId ;  /* 0x00000000000579c3 */ /* 0x000eb00000008800 */
[----:B------:R-:W-:Y:S06]  /*17460*/  BAR.SYNC.DEFER_BLOCKING 0x5, 0x180 ;  /* 0x0146000000007b1d */ /* 0x000fec0000010000 */
[----:B------:R-:W-:-:S02]  /*17470*/  UMOV UR4, 0x400 ;  /* 0x0000040000047882 */ /* 0x000fc40000000000 */
[----:B--2---:R-:W-:-:S06]  /*17480*/  ULEA UR4, UR5, UR4, 0x18 ;  /* 0x0000000405047291 */ /* 0x004fcc000f8ec03f */
[----:B------:R-:W-:-:S05]  /*17490*/  IMAD.U32 R0, RZ, RZ, UR4 ;  /* 0x00000004ff007e24 */ /* 0x000fca000f8e00ff */
[----:B------:R2:W3:Y:S04]  /*174a0*/  LDS.128 R16, [R0+0x28cd0] ;  /* 0x028cd00000107984 */ /* 0x0004e80000000c00 */
[----:B------:R2:W-:Y:S01]  /*174b0*/  STL [R1+0x4], R0 ;  /* 0x0000040001007387 */ /* 0x0005e20000100800 */
[----:B------:R-:W-:Y:S06]  /*174c0*/  BAR.ARV 0x4, 0x180 ;  /* 0x0106000000007b1d */ /* 0x000fec0000002000 */
[----:B------:R-:W-:Y:S05]  /*174d0*/  BRA `(.L_x_926) ;  /* 0x0000000800487947 */ /* 0x000fea0003800000 */
.L_x_925:
[----:B------:R-:W0:Y:S01]  /*174e0*/  S2R R0, SR_TID.X ;  /* 0x0000000000007919 */ /* 0x000e220000002100 */
[----:B------:R-:W-:Y:S01]  /*174f0*/  UMOV UR4, 0xffffffff ;  /* 0xffffffff00047882 */ /* 0x000fe20000000000 */
[----:B0-----:R-:W-:-:S04]  /*17500*/  LOP3.LUT R7, R0, 0x1f, RZ, 0xc0, !PT ;  /* 0x0000001f00077812 */ /* 0x001fc800078ec0ff */
[----:B------:R-:W-:Y:S01]  /*17510*/  ISETP.NE.AND P0, PT, R7, 0x1f, PT ;  /* 0x0000001f0700780c */ /* 0x000fe20003f05270 */
[----:B------:R-:W-:-:S12]  /*17520*/  BRA.DIV UR4, `(.L_x_927) ;  /* 0x00000022041c7947 */ /* 0x000fd8000b800000 */
[----:B------:R-:W-:Y:S01]  /*17530*/  IMAD.IADD R5, R19, 0x1, R7 ;  /* 0x0000000113057824 */ /* 0x000fe200078e0207 */
[----:B------:R-:W-:-:S04]  /*17540*/  ULDC UR4, c[0x0][0xc3c] ;  /* 0x00030f0000047ab9 */ /* 0x000fc80000000800 */
[----:B------:R-:W-:-:S13]  /*17550*/  ISETP.GE.OR P1, PT, R5, UR4, !P0 ;  /* 0x0000000405007c0c */ /* 0x000fda000c726670 */
[----:B-1----:R-:W0:Y:S02]  /*17560*/  @!P1 LDC.64 R2, c[0x0][0xc80] ;  /* 0x00032000ff029b82 */ /* 0x002e240000000a00 */
[----:B0-----:R-:W-:-:S06]  /*17570*/  @!P1 IMAD.WIDE R2, R5, 0x4, R2 ;  /* 0x0000000405029825 */ /* 0x001fcc00078e0202 */
[----:B------:R0:W2:Y:S01]  /*17580*/  @!P1 LDG.E R3, desc[UR40][R2.64] ;  /* 0x0000002802039981 */ /* 0x0000a2000c1e1900 */
[C---:B------:R-:W-:Y:S02]  /*17590*/  ISETP.GE.U32.AND P2, PT, R7.reuse, 0x2, PT ;  /* 0x000000020700780c */ /* 0x040fe40003f46070 */
[C---:B------:R-:W-:Y:S01]  /*175a0*/  ISETP.GE.U32.AND P3, PT, R7.reuse, 0x4, PT ;  /* 0x000000040700780c */ /* 0x040fe20003f66070 */
[----:B------:R-:W-:Y:S01]  /*175b0*/  SHFL.IDX PT, R4, R16, 0x1, 0x1f ;  /* 0x00201f0010047f89 */ /* 0x000fe200000e0000 */
[C---:B------:R-:W-:Y:S02]  /*175c0*/  ISETP.GE.U32.AND P4, PT, R7.reuse, 0x8, PT ;  /* 0x000000080700780c */ /* 0x040fe40003f86070 */
[C---:B------:R-:W-:Y:S01]  /*175d0*/  ISETP.GE.U32.AND P5, PT, R7.reuse, 0x10, PT ;  /* 0x000000100700780c */ /* 0x040fe20003fa6070 */
[----:B0-----:R-:W-:Y:S02]  /*175e0*/  IMAD.MOV.U32 R2, RZ, RZ, RZ ;  /* 0x000000ffff027224 */ /* 0x001fe400078e00ff */
[----:B--2---:R-:W-:Y:S01]  /*175f0*/  @!P1 IMAD.MOV.U32 R2, RZ, RZ, R3 ;  /* 0x000000ffff029224 */ /* 0x004fe200078e0003 */
[----:B------:R-:W-:-:S04]  /*17600*/  ISETP.NE.AND P1, PT, R7, RZ, PT ;  /* 0x000000ff0700720c */ /* 0x000fc80003f25270 */
        /* <DEDUP_REMOVED lines=14> */
[----:B------:R-:W-:Y:S02]  /*176f0*/  IMAD.IADD R3, R3, 0x1, R0 ;  /* 0x0000000103037824 */ /* 0x000fe400078e0200 */
[----:B------:R0:W1:Y:S04]  /*17700*/  SHFL.IDX PT, R0, R16, RZ, 0x1f ;  /* 0x00001fff10007589 */ /* 0x00006800000e0000 */
[----:B------:R0:W2:Y:S02]  /*17710*/  SHFL.IDX PT, R6, R3, 0x1f, 0x1f ;  /* 0x03e01f0003067f89 */ /* 0x0000a400000e0000 */
.L_x_1011:
[----:B------:R-:W-:Y:S02]  /*17720*/  ULDC UR4, c[0x0][0xc38] ;  /* 0x00030e0000047ab9 */ /* 0x000fe40000000800 */
[----:B0-----:R-:W-:-:S04]  /*17730*/  IMAD.U32 R16, RZ, RZ, UR4 ;  /* 0x00000004ff107e24 */ /* 0x001fc8000f8e00ff */
[----:B--2---:R-:W-:-:S04]  /*17740*/  IMAD R6, R6, R16, RZ ;  /* 0x0000001006067224 */ /* 0x004fc800078e02ff */
[----:B------:R-:W-:-:S05]  /*17750*/  IMAD.IADD R4, R4, 0x1, R6 ;  /* 0x0000000104047824 */ /* 0x000fca00078e0206 */
[----:B-1----:R-:W-:-:S13]  /*17760*/  ISETP.GT.AND P6, PT, R4, R0, PT ;  /* 0x000000000400720c */ /* 0x002fda0003fc4270 */
[----:B------:R-:W-:Y:S05]  /*17770*/  @P6 BRA `(.L_x_928) ;  /* 0x00000000009c6947 */ /* 0x000fea0003800000 */
.L_x_933:
[----:B0-----:R-:W0:Y:S01]  /*17780*/  LDC R2, c[0x0][0xc3c] ;  /* 0x00030f00ff027b82 */ /* 0x001e220000000800 */
[----:B------:R-:W-:-:S05]  /*17790*/  VIADD R19, R19, 0x1f ;  /* 0x0000001f13137836 */ /* 0x000fca0000000000 */
[----:B0-----:R-:W-:-:S13]  /*177a0*/  ISETP.GE.AND P6, PT, R19, R2, PT ;  /* 0x000000021300720c */ /* 0x001fda0003fc6270 */
[----:B------:R-:W-:Y:S05]  /*177b0*/  @P6 BRA `(.L_x_929) ;  /* 0x0000000400446947 */ /* 0x000fea0003800000 */
[----:B------:R-:W0:Y:S01]  /*177c0*/  S2R R3, SR_TID.X ;  /* 0x0000000000037919 */ /* 0x000e220000002100 */
[----:B------:R-:W-:Y:S01]  /*177d0*/  BSSY B0, `(.L_x_930) ;  /* 0x0000009000007945 */ /* 0x000fe20003800000 */
[----:B0-----:R-:W-:-:S05]  /*177e0*/  LOP3.LUT R3, R3, 0x1f, RZ, 0xc0, !PT ;  /* 0x0000001f03037812 */ /* 0x001fca00078ec0ff */
[----:B------:R-:W-:-:S05]  /*177f0*/  IMAD.IADD R5, R19, 0x1, R3 ;  /* 0x0000000113057824 */ /* 0x000fca00078e0203 */
[----:B------:R-:W-:Y:S01]  /*17800*/  ISETP.GE.OR P6, PT, R5, R2, !P0 ;  /* 0x000000020500720c */ /* 0x000fe200047c6670 */
[----:B------:R-:W-:-:S12]  /*17810*/  IMAD.MOV.U32 R2, RZ, RZ, RZ ;  /* 0x000000ffff027224 */ /* 0x000fd800078e00ff */
[----:B------:R-:W-:Y:S05]  /*17820*/  @P6 BRA `(.L_x_931) ;  /* 0x00000000000c6947 */ /* 0x000fea0003800000 */
[----:B------:R-:W0:Y:S02]  /*17830*/  LDC.64 R2, c[0x0][0xc80] ;  /* 0x00032000ff027b82 */ /* 0x000e240000000a00 */
[----:B0-----:R-:W-:-:S06]  /*17840*/  IMAD.WIDE R2, R5, 0x4, R2 ;  /* 0x0000000405027825 */ /* 0x001fcc00078e0202 */
[----:B------:R0:W5:Y:S02]  /*17850*/  LDG.E R2, desc[UR40][R2.64] ;  /* 0x0000002802027981 */ /* 0x000164000c1e1900 */
.L_x_931:
[----:B------:R-:W-:Y:S05]  /*17860*/  BSYNC B0 ;  /* 0x0000000000007941 */ /* 0x000fea0003800000 */
.L_x_930:
[----:B------:R-:W-:-:S03]  /*17870*/  UMOV UR4, 0xffffffff ;  /* 0xffffffff00047882 */ /* 0x000fc60000000000 */
[----:B------:R-:W-:Y:S05]  /*17880*/  BRA.DIV UR4, `(.L_x_932) ;  /* 0x0000002204807947 */ /* 0x000fea000b800000 */
[----:B-----5:R-:W0:Y:S02]  /*17890*/  SHFL.UP PT, R14, R2, 0x1, RZ ;  /* 0x04200000020e7989 */ /* 0x020e2400000e00ff */
        /* <DEDUP_REMOVED lines=14> */
[----:B------:R0:W1:Y:S02]  /*17980*/  SHFL.IDX PT, R6, R3, 0x1f, 0x1f ;  /* 0x03e01f0003067f89 */ /* 0x00006400000e0000 */
.L_x_1019:
[----:B------:R-:W-:Y:S02]  /*17990*/  ULDC UR4, c[0x0][0xc38] ;  /* 0x00030e0000047ab9 */ /* 0x000fe40000000800 */
[----:B------:R-:W-:-:S04]  /*179a0*/  IMAD.U32 R16, RZ, RZ, UR4 ;  /* 0x00000004ff107e24 */ /* 0x000fc8000f8e00ff */
[----:B-1----:R-:W-:-:S04]  /*179b0*/  IMAD R6, R6, R16, RZ ;  /* 0x0000001006067224 */ /* 0x002fc800078e02ff */
[----:B------:R-:W-:-:S05]  /*179c0*/  IMAD.IADD R4, R6, 0x1, R4 ;  /* 0x0000000106047824 */ /* 0x000fca00078e0204 */
[----:B------:R-:W-:-:S13]  /*179d0*/  ISETP.GT.AND P6, PT, R4, R0, PT ;  /* 0x000000000400720c */ /* 0x000fda0003fc4270 */
[----:B------:R-:W-:Y:S05]  /*179e0*/  @!P6 BRA `(.L_x_933) ;  /* 0xfffffffc0064e947 */ /* 0x000fea000383ffff */
.L_x_928:
[----:B------:R-:W-:Y:S01]  /*179f0*/  IMAD.IADD R6, R4, 0x1, -R6 ;  /* 0x0000000104067824 */ /* 0x000fe200078e0a06 */
[----:B------:R-:W-:-:S03]  /*17a00*/  UMOV UR4, 0xffffffff ;  /* 0xffffffff00047882 */ /* 0x000fc60000000000 */
[----:B------:R-:W-:-:S05]  /*17a10*/  IMAD R4, R3, R16, R6 ;  /* 0x0000001003047224 */ /* 0x000fca00078e0206 */
[----:B------:R-:W-:Y:S01]  /*17a20*/  ISETP.GT.AND P6, PT, R4, R0, PT ;  /* 0x000000000400720c */ /* 0x000fe20003fc4270 */
[----:B------:R-:W-:-:S12]  /*17a30*/  BRA.DIV UR4, `(.L_x_934) ;  /* 0x0000002204e87947 */ /* 0x000fd8000b800000 */
[----:B------:R-:W-:-:S04]  /*17a40*/  VOTE.ANY R5, PT, !P6 ;  /* 0x0000000000057806 */ /* 0x000fc800070e0100 */
[----:B------:R-:W1:Y:S02]  /*17a50*/  POPC R4, R5 ;  /* 0x0000000500047309 */ /* 0x000e640000000000 */
[----:B-1----:R1:W2:Y:S02]  /*17a60*/  SHFL.IDX PT, R17, R2, R4, 0x1f ;  /* 0x00001f0402117589 */ /* 0x0022a400000e0000 */
.L_x_1023:
[----:B------:R-:W-:Y:S01]  /*17a70*/  ISETP.NE.AND P0, PT, R5, RZ, PT ;  /* 0x000000ff0500720c */ /* 0x000fe20003f05270 */
[----:B-1----:R-:W-:-:S12]  /*17a80*/  IMAD.MOV.U32 R2, RZ, RZ, RZ ;  /* 0x000000ffff027224 */ /* 0x002fd800078e00ff */
[----:B------:R-:W-:Y:S05]  /*17a90*/  @!P0 BRA `(.L_x_935) ;  /* 0x0000000000108947 */ /* 0x000fea0003800000 */
[----:B------:R-:W-:Y:S01]  /*17aa0*/  UMOV UR4, 0xffffffff ;  /* 0xffffffff00047882 */ /* 0x000fe20000000000 */
[----:B------:R-:W-:Y:S02]  /*17ab0*/  VIADD R12, R4, 0xffffffff ;  /* 0xffffffff040c7836 */ /* 0x000fe40000000000 */
[----:B------:R-:W-:Y:S05]  /*17ac0*/  BRA.DIV UR4, `(.L_x_936) ;  /* 0x00000026040c7947 */ /* 0x000fea000b800000 */
[----:B------:R1:W3:Y:S02]  /*17ad0*/  SHFL.IDX PT, R2, R3, R12, 0x1f ;  /* 0x00001f0c03027589 */ /* 0x0002e400000e0000 */
.L_x_935:
[----:B--2---:R-:W-:Y:S01]  /*17ae0*/  IABS R5, R17 ;  /* 0x0000001100057213 */ /* 0x004fe20000000000 */
[----:B---3--:R-:W-:Y:S02]  /*17af0*/  IMAD R16, R2, R16, R6 ;  /* 0x0000001002107224 */ /* 0x008fe400078e0206 */
[----:B------:R-:W-:Y:S01]  /*17b00*/  IMAD.IADD R19, R4, 0x1, R19 ;  /* 0x0000000104137824 */ /* 0x000fe200078e0213 */
[----:B------:R-:W2:Y:S01]  /*17b10*/  I2F.RP R2, R5 ;  /* 0x0000000500027306 */ /* 0x000ea20000209400 */
[----:B------:R-:W-:-:S07]  /*17b20*/  IMAD.IADD R0, R0, 0x1, -R16 ;  /* 0x0000000100007824 */ /* 0x000fce00078e0a10 */
[----:B--2---:R-:W2:Y:S02]  /*17b30*/  MUFU.RCP R2, R2 ;  /* 0x0000000200027308 */ /* 0x004ea40000001000 */
[----:B--2---:R-:W-:-:S06]  /*17b40*/  VIADD R2, R2, 0xffffffe ;  /* 0x0ffffffe02027836 */ /* 0x004fcc0000000000 */
[----:B01----:R-:W0:Y:S02]  /*17b50*/  F2I.FTZ.U32.TRUNC.NTZ R3, R2 ;  /* 0x0000000200037305 */ /* 0x003e24000021f000 */
[----:B0-----:R-:W-:-:S04]  /*17b60*/  IMAD.MOV R2, RZ, RZ, -R3 ;  /* 0x000000ffff027224 */ /* 0x001fc800078e0a03 */
[----:B------:R-:W-:Y:S02]  /*17b70*/  IMAD R6, R2, R5, RZ ;  /* 0x0000000502067224 */ /* 0x000fe400078e02ff */
[----:B------:R-:W-:-:S04]  /*17b80*/  IMAD.MOV.U32 R2, RZ, RZ, RZ ;  /* 0x000000ffff027224 */ /* 0x000fc800078e00ff */
[----:B------:R-:W-:Y:S01]  /*17b90*/  IMAD.HI.U32 R2, R3, R6, R2 ;  /* 0x0000000603027227 */ /* 0x000fe200078e0002 */
[----:B------:R-:W-:Y:S02]  /*17ba0*/  IABS R6, R17 ;  /* 0x0000001100067213 */ /* 0x000fe40000000000 */
[----:B------:R-:W-:-:S03]  /*17bb0*/  IABS R3, R0 ;  /* 0x0000000000037213 */ /* 0x000fc60000000000 */
[----:B------:R-:W-:Y:S02]  /*17bc0*/  IMAD.MOV R6, RZ, RZ, -R6 ;  /* 0x000000ffff067224 */ /* 0x000fe400078e0a06 */
        /* <DEDUP_REMOVED lines=16> */
.L_x_929:
[----:B------:R-:W-:Y:S01]  /*17cd0*/  UMOV UR4, URZ ;  /* 0x0000003f00047c82 */ /* 0x000fe20008000000 */
[----:B------:R-:W-:Y:S01]  /*17ce0*/  UMOV UR5, URZ ;  /* 0x0000003f00057c82 */ /* 0x000fe20008000000 */
[----:B------:R-:W-:Y:S01]  /*17cf0*/  ULDC UR6, c[0x0][0xc3c] ;  /* 0x00030f0000067ab9 */ /* 0x000fe20000000800 */
[----:B------:R-:W-:Y:S02]  /*17d00*/  IMAD.MOV.U32 R16, RZ, RZ, R0 ;  /* 0x000000ffff107224 */ /* 0x000fe400078e0000 */
[----:B------:R-:W-:Y:S02]  /*17d10*/  IMAD.U32 R17, RZ, RZ, UR4 ;  /* 0x00000004ff117e24 */ /* 0x000fe4000f8e00ff */
[----:B------:R-:W-:Y:S02]  /*17d20*/  IMAD.U32 R18, RZ, RZ, UR5 ;  /* 0x00000005ff127e24 */ /* 0x000fe4000f8e00ff */
[----:B------:R-:W-:-:S07]  /*17d30*/  IMAD.U32 R19, RZ, RZ, UR6 ;  /* 0x00000006ff137e24 */ /* 0x000fce000f8e00ff */
.L_x_937:
[----:B------:R0:W2:Y:S01]  /*17d40*/  LDL R3, [R1+0x4] ;  /* 0x0000040001037983 */ /* 0x0000a20000100800 */
[----:B------:R-:W1:Y:S01]  /*17d50*/  S2R R0, SR_TID.X ;  /* 0x0000000000007919 */ /* 0x000e620000002100 */
[----:B------:R-:W-:Y:S05]  /*17d60*/  WARPSYNC.ALL ;  /* 0x0000000000007948 */ /* 0x000fea0003800000 */
[----:B-1----:R-:W-:Y:S01]  /*17d70*/  LOP3.LUT R0, R0, 0x1f, RZ, 0xc0, !PT ;  /* 0x0000001f00007812 */ /* 0x002fe200078ec0ff */
[----:B------:R-:W-:Y:S03]  /*17d80*/  BAR.SYNC.DEFER_BLOCKING 0x4, 0x180 ;  /* 0x0106000000007b1d */ /* 0x000fe60000010000 */
[----:B------:R-:W-:-:S13]  /*17d90*/  ISETP.NE.AND P0, PT, R0, RZ, PT ;  /* 0x000000ff0000720c */ /* 0x000fda0003f05270 */
[----:B------:R-:W2:Y:S01]  /*17da0*/  @!P0 S2R R0, SR_CgaCtaId ;  /* 0x0000000000008919 */ /* 0x000ea20000008800 */
[----:B------:R-:W-:-:S04]  /*17db0*/  @!P0 MOV R2, 0x400 ;  /* 0x0000040000028802 */ /* 0x000fc80000000f00 */
[----:B--2---:R-:W-:-:S05]  /*17dc0*/  @!P0 LEA R3, R0, R2, 0x18 ;  /* 0x0000000200038211 */ /* 0x004fca00078ec0ff */
[----:B------:R0:W-:Y:S04]  /*17dd0*/  @!P0 STS.128 [R3+0x28cd0], R16 ;  /* 0x028cd01003008388 */ /* 0x0001e80000000c00 */
[----:B------:R0:W-:Y:S01]  /*17de0*/  @!P0 STL [R1+0x4], R3 ;  /* 0x0000040301008387 */ /* 0x0001e20000100800 */
[----:B------:R-:W-:Y:S06]  /*17df0*/  BAR.ARV 0x5, 0x180 ;  /* 0x0146000000007b1d */ /* 0x000fec0000002000 */
.L_x_926:
[----:B------:R-:W-:Y:S02]  /*17e00*/  ULDC UR4, c[0x0][0xc3c] ;  /* 0x00030f0000047ab9 */ /* 0x000fe40000000800 */
[----:B---3--:R-:W-:-:S13]  /*17e10*/  ISETP.GE.AND P0, PT, R19, UR4, PT ;  /* 0x0000000413007c0c */ /* 0x008fda000bf06270 */
[----:B------:R-:W-:Y:S05]  /*17e20*/  @!P0 BRA `(.L_x_938) ;  /* 0xffffff8400388947 */ /* 0x000fea000383ffff */
[----:B------:R-:W-:Y:S05]  /*17e30*/  BSYNC B8 ;  /* 0x0000000000087941 */ /* 0x000fea0003800000 */
.L_x_774:
[----:B--2---:R-:W2:Y:S01]  /*17e40*/  LDL.LU R0, [R1+0x38] ;  /* 0x0000380001007983 */ /* 0x004ea20000300800 */
[----:B------:R-:W-:Y:S01]  /*17e50*/  BSSY B0, `(.L_x_939) ;  /* 0x000000b000007945 */ /* 0x000fe20003800000 */
[----:B------:R-:W3:Y:S01]  /*17e60*/  S2R R5, SR_CgaCtaId ;  /* 0x0000000000057919 */ /* 0x000ee20000008800 */
[----:B--2---:R-:W-:-:S05]  /*17e70*/  VIADD R0, R0, 0x1 ;  /* 0x0000000100007836 */ /* 0x004fca0000000000 */
[----:B0-----:R-:W-:-:S04]  /*17e80*/  LEA.HI R2, R0, R0, RZ, 0x1 ;  /* 0x0000000000027211 */ /* 0x001fc800078f08ff */
[----:B-1----:R-:W-:-:S05]  /*17e90*/  LOP3.LUT R3, R2, 0xfffffffe, RZ, 0xc0, !PT ;  /* 0xfffffffe02037812 */ /* 0x002fca00078ec0ff */
[----:B------:R-:W-:Y:S01]  /*17ea0*/  IMAD.IADD R3, R0, 0x1, -R3 ;  /* 0x0000000100037824 */ /* 0x000fe200078e0a03 */
[----:B------:R-:W-:-:S04]  /*17eb0*/  MOV R0, 0x400 ;  /* 0x0000040000007802 */ /* 0x000fc80000000f00 */
[----:B---3--:R-:W-:Y:S02]  /*17ec0*/  LEA R0, R5, R0, 0x18 ;  /* 0x0000000005007211 */ /* 0x008fe400078ec0ff */
[----:B------:R-:W-:-:S04]  /*17ed0*/  SHF.L.U32 R3, R3, 0x1f, RZ ;  /* 0x0000001f03037819 */ /* 0x000fc800000006ff */
[----:B------:R-:W0:Y:S02]  /*17ee0*/  SYNCS.PHASECHK.TRANS64.TRYWAIT P0, [R0+URZ+0x28c20], R3 ;  /* 0x028c2003000075a7 */ /* 0x000e24000800017f */
[----:B0-----:R-:W-:Y:S05]  /*17ef0*/  @!P0 BRA `(.L_x_940) ;  /* 0x0000002000288947 */ /* 0x001fea0003800000 */
.L_x_1026:
[----:B------:R-:W-:Y:S05]  /*17f00*/  BSYNC B0 ;  /* 0x0000000000007941 */ /* 0x000fea0003800000 */
.L_x_939:
[----:B------:R-:W-:-:S03]  /*17f10*/  UMOV UR4, 0xffffffff ;  /* 0xffffffff00047882 */ /* 0x000fc60000000000 */
[----:B------:R-:W-:Y:S05]  /*17f20*/  BRA.DIV UR4, `(.L_x_941) ;  /* 0x0000002204307947 */ /* 0x000fea000b800000 */
[----:B------:R-:W1:Y:S02]  /*17f30*/  S2R R2, SR_TID.X ;  /* 0x0000000000027919 */ /* 0x000e640000002100 */
[----:B-1----:R-:W-:-:S04]  /*17f40*/  SHF.R.U32.HI R2, RZ, 0x5, R2 ;  /* 0x00000005ff027819 */ /* 0x002fc80000011602 */
[----:B------:R-:W-:-:S05]  /*17f50*/  LOP3.LUT R2, R2, 0x3, RZ, 0xc0, !PT ;  /* 0x0000000302027812 */ /* 0x000fca00078ec0ff */
[----:B------:R1:W2:Y:S02]  /*17f60*/  SHFL.IDX PT, R14, R2, RZ, 0x1f ;  /* 0x00001fff020e7589 */ /* 0x0002a400000e0000 */
.L_x_1029:
[----:B--2---:R-:W-:-:S13]  /*17f70*/  ISETP.NE.AND P0, PT, R14, RZ, PT ;  /* 0x000000ff0e00720c */ /* 0x004fda0003f05270 */
[----:B------:R-:W-:Y:S05]  /*17f80*/  @P0 BRA `(.L_x_645) ;  /* 0x0000000000940947 */ /* 0x000fea0003800000 */
[----:B------:R-:W-:-:S03]  /*17f90*/  UMOV UR4, 0xffffffff ;  /* 0xffffffff00047882 */ /* 0x000fc60000000000 */
[----:B------:R-:W-:Y:S05]  /*17fa0*/  BRA.DIV UR4, `(.L_x_942) ;  /* 0x0000002204447947 */ /* 0x000fea000b800000 */
[----:B------:R-:W-:-:S13]  /*17fb0*/  ELECT P6, URZ, PT ;  /* 0x00000000003f782f */ /* 0x000fda00038c0000 */
.L_x_1032:
[----:B------:R-:W-:Y:S05]  /*17fc0*/  @!P6 BRA `(.L_x_645) ;  /* 0x000000000084e947 */ /* 0x000fea0003800000 */
[----:B-1----:R-:W2:Y:S02]  /*17fd0*/  LDL.LU R2, [R1+0x60] ;  /* 0x0000600001027983 */ /* 0x002ea40000300800 */
[----:B--2---:R-:W-:-:S04]  /*17fe0*/  LOP3.LUT R2, R2, 0x2, RZ, 0xfc, !PT ;  /* 0x0000000202027812 */ /* 0x004fc800078efcff */
[----:B------:R-:W-:-:S13]  /*17ff0*/  ISETP.NE.AND P2, PT, R2, 0x3, PT ;  /* 0x000000030200780c */ /* 0x000fda0003f45270 */
[----:B------:R-:W-:Y:S05]  /*18000*/  @!P2 BRA `(.L_x_943) ;  /* 0x000000000004a947 */ /* 0x000fea0003800000 */
[----:B------:R-:W-:Y:S01]  /*18010*/  BPT.TRAP 0x1 ;  /* 0x000000040000795c */ /* 0x000fe20000300000 */
.L_x_943:
[----:B0-----:R-:W2:Y:S04]  /*18020*/  LDL R3, [R1+0x8] ;  /* 0x0000080001037983 */ /* 0x001ea80000100800 */
[----:B------:R-:W3:Y:S01]  /*18030*/  LDL.LU R7, [R1+0x14] ;  /* 0x0000140001077983 */ /* 0x000ee20000300800 */
        /* <DEDUP_REMOVED lines=12> */
.L_x_1033:
[----:B------:R-:W1:Y:S02]  /*18100*/  SYNCS.PHASECHK.TRANS64.TRYWAIT P0, [R7+URZ], R2 ;  /* 0x00000002070075a7 */ /* 0x000e64000800017f */
[----:B-1----:R-:W-:Y:S05]  /*18110*/  @!P0 BRA `(.L_x_945) ;  /* 0x00000020001c8947 */ /* 0x002fea0003800000 */
.L_x_1034:
[----:B------:R-:W-:Y:S05]  /*18120*/  @!P2 BRA `(.L_x_946) ;  /* 0x000000000004a947 */ /* 0x000fea0003800000 */
[----:B------:R-:W-:Y:S01]  /*18130*/  BPT.TRAP 0x1 ;  /* 0x000000040000795c */ /* 0x000fe20000300000 */
.L_x_946:
[----:B------:R-:W2:Y:S01]  /*18140*/  LDL.LU R4, [R1+0x8] ;  /* 0x0000080001047983 */ /* 0x000ea20000300800 */
[----:B------:R-:W-:-:S04]  /*18150*/  VIADD R0, R0, 0x28c60 ;  /* 0x00028c6000007836 */ /* 0x000fc80000000000 */
[----:B--2---:R-:W-:-:S04]  /*18160*/  IMAD R4, R4, 0x8, R0 ;  /* 0x0000000804047824 */ /* 0x004fc800078e0200 */
[----:B------:R-:W2:Y:S02]  /*18170*/  SYNCS.PHASECHK.TRANS64.TRYWAIT P0, [R4+URZ], R5 ;  /* 0x00000005040075a7 */ /* 0x000ea4000800017f */
[----:B--2---:R-:W-:Y:S05]  /*18180*/  @!P0 BRA `(.L_x_947) ;  /* 0x0000002000148947 */ /* 0x004fea0003800000 */
.L_x_1035:
[----:B------:R-:W-:-:S07]  /*18190*/  IMAD R3, R3, 0x8, R0 ;  /* 0x0000000803037824 */ /* 0x000fce00078e0200 */
.L_x_948:
[----:B---3--:R3:W4:Y:S02]  /*181a0*/  SYNCS.PHASECHK.TRANS64.TRYWAIT P0, [R3+URZ], R2 ;  /* 0x00000002030075a7 */ /* 0x008724000800017f */
[----:B----4-:R-:W-:Y:S05]  /*181b0*/  @!P0 NANOSLEEP.SYNCS 0x989680 ;  /* 0x009896800000895d */ /* 0x010fea0003900000 */
[----:B------:R-:W4:Y:S02]  /*181c0*/  @!P0 SYNCS.PHASECHK.TRANS64 P0, [R3+URZ], R2 ;  /* 0x00000002030085a7 */ /* 0x000f24000800007f */
[----:B----4-:R-:W-:Y:S05]  /*181d0*/  @!P0 BRA `(.L_x_948) ;  /* 0xfffffffc00f08947 */ /* 0x010fea000383ffff */
.L_x_645:
[----:B------:R-:W-:Y:S05]  /*181e0*/  BSYNC B9 ;  /* 0x0000000000097941 */ /* 0x000fea0003800000 */
.L_x_642:
[----:B------:R-:W-:Y:S05]  /*181f0*/  EXIT ;  /* 0x000000000000794d */ /* 0x000fea0003800000 */
.L_x_661:
[----:B0-----:R0:W1:Y:S02]  /*18200*/  SYNCS.PHASECHK.TRANS64.TRYWAIT P5, [R66+URZ+0x28c90], R75 ;  /* 0x028c904b420075a7 */ /* 0x00106400080a017f */
[----:B-1----:R-:W-:Y:S05]  /*18210*/  @!P5 NANOSLEEP.SYNCS 0x989680 ;  /* 0x009896800000d95d */ /* 0x002fea0003900000 */
[----:B------:R-:W1:Y:S02]  /*18220*/  @!P5 SYNCS.PHASECHK.TRANS64 P5, [R66+URZ+0x28c90], R75 ;  /* 0x028c904b4200d5a7 */ /* 0x000e6400080a007f */
[----:B-1----:R-:W-:Y:S05]  /*18230*/  @!P5 BRA `(.L_x_661) ;  /* 0xfffffffc00f0d947 */ /* 0x002fea000383ffff */
[----:B------:R-:W-:Y:S05]  /*18240*/  BRA `(.L_x_949) ;  /* 0xfffffea400287947 */ /* 0x000fea000383ffff */
.L_x_671:
[----:B0-----:R0:W1:Y:S02]  /*18250*/  SYNCS.PHASECHK.TRANS64.TRYWAIT P5, [R66+URZ+0x28c90], R75 ;  /* 0x028c904b420075a7 */ /* 0x00106400080a017f */
[----:B-1----:R-:W-:Y:S05]  /*18260*/  @!P5 NANOSLEEP.SYNCS 0x989680 ;  /* 0x009896800000d95d */ /* 0x002fea0003900000 */
[----:B------:R-:W1:Y:S02]  /*18270*/  @!P5 SYNCS.PHASECHK.TRANS64 P5, [R66+URZ+0x28c90], R75 ;  /* 0x028c904b4200d5a7 */ /* 0x000e6400080a007f */
[----:B-1----:R-:W-:Y:S05]  /*18280*/  @!P5 BRA `(.L_x_671) ;  /* 0xfffffffc00f0d947 */ /* 0x002fea000383ffff */
[----:B------:R-:W-:Y:S05]  /*18290*/  BRA `(.L_x_950) ;  /* 0xfffffeac009c7947 */ /* 0x000fea000383ffff */
.L_x_676:
[----:B0-----:R0:W1:Y:S02]  /*182a0*/  SYNCS.PHASECHK.TRANS64.TRYWAIT P5, [R66+URZ+0x28c90], R75 ;  /* 0x028c904b420075a7 */ /* 0x00106400080a017f */
[----:B-1----:R-:W-:Y:S05]  /*182b0*/  @!P5 NANOSLEEP.SYNCS 0x989680 ;  /* 0x009896800000d95d */ /* 0x002fea0003900000 */
[----:B------:R-:W1:Y:S02]  /*182c0*/  @!P5 SYNCS.PHASECHK.TRANS64 P5, [R66+URZ+0x28c90], R75 ;  /* 0x028c904b4200d5a7 */ /* 0x000e6400080a007f */
[----:B-1----:R-:W-:Y:S05]  /*182d0*/  @!P5 BRA `(.L_x_676) ;  /* 0xfffffffc00f0d947 */ /* 0x002fea000383ffff */
[----:B------:R-:W-:Y:S05]  /*182e0*/  BRA `(.L_x_951) ;  /* 0xfffffeb400d47947 */ /* 0x000fea000383ffff */
.L_x_680:
[----:B------:R0:W0:Y:S02]  /*182f0*/  SYNCS.PHASECHK.TRANS64.TRYWAIT P5, [R66+URZ+0x28cb0], R75 ;  /* 0x028cb04b420075a7 */ /* 0x00002400080a017f */
[----:B0-----:R-:W-:Y:S05]  /*18300*/  @!P5 NANOSLEEP.SYNCS 0x989680 ;  /* 0x009896800000d95d */ /* 0x001fea0003900000 */
[----:B------:R-:W0:Y:S02]  /*18310*/  @!P5 SYNCS.PHASECHK.TRANS64 P5, [R66+URZ+0x28cb0], R75 ;  /* 0x028cb04b4200d5a7 */ /* 0x000e2400080a007f */
[----:B0-----:R-:W-:Y:S05]  /*18320*/  @!P5 BRA `(.L_x_680) ;  /* 0xfffffffc00f0d947 */ /* 0x001fea000383ffff */
[----:B------:R-:W-:Y:S05]  /*18330*/  BRA `(.L_x_952) ;  /* 0xfffffeb800507947 */ /* 0x000fea000383ffff */
.L_x_691:
[----:B0-----:R0:W1:Y:S02]  /*18340*/  SYNCS.PHASECHK.TRANS64.TRYWAIT P0, [R13+URZ+0x28c50], R4 ;  /* 0x028c50040d0075a7 */ /* 0x001064000800017f */
[----:B-1----:R-:W-:Y:S05]  /*18350*/  @!P0 NANOSLEEP.SYNCS 0x989680 ;  /* 0x009896800000895d */ /* 0x002fea0003900000 */
[----:B------:R-:W1:Y:S02]  /*18360*/  @!P0 SYNCS.PHASECHK.TRANS64 P0, [R13+URZ+0x28c50], R4 ;  /* 0x028c50040d0085a7 */ /* 0x000e64000800007f */
[----:B-1----:R-:W-:Y:S05]  /*18370*/  @!P0 BRA `(.L_x_691) ;  /* 0xfffffffc00f08947 */ /* 0x002fea000383ffff */
[----:B------:R-:W-:Y:S05]  /*18380*/  BRA `(.L_x_953) ;  /* 0xfffffec400807947 */ /* 0x000fea000383ffff */
.L_x_698:
[----:B-1----:R1:W2:Y:S02]  /*18390*/  SYNCS.PHASECHK.TRANS64.TRYWAIT P0, [R0+URZ+0x28c50], R11 ;  /* 0x028c500b000075a7 */ /* 0x0022a4000800017f */
[----:B--2---:R-:W-:Y:S05]  /*183a0*/  @!P0 NANOSLEEP.SYNCS 0x989680 ;  /* 0x009896800000895d */ /* 0x004fea0003900000 */
[----:B------:R-:W2:Y:S02]  /*183b0*/  @!P0 SYNCS.PHASECHK.TRANS64 P0, [R0+URZ+0x28c50], R11 ;  /* 0x028c500b000085a7 */ /* 0x000ea4000800007f */
[----:B--2---:R-:W-:Y:S05]  /*183c0*/  @!P0 BRA `(.L_x_698) ;  /* 0xfffffffc00f08947 */ /* 0x004fea000383ffff */
[----:B------:R-:W-:Y:S05]  /*183d0*/  BRA `(.L_x_697) ;  /* 0xfffffed000ac7947 */ /* 0x000fea000383ffff */
.L_x_711:
        /* <DEDUP_REMOVED lines=8> */
.L_x_955:
[----:B------:R-:W-:Y:S05]  /*18460*/  BSYNC B1 ;  /* 0x0000000000017941 */ /* 0x000fea0003800000 */
.L_x_954:
[----:B------:R-:W-:Y:S02]  /*18470*/  IMAD.MOV.U32 R13, RZ, RZ, R26 ;  /* 0x000000ffff0d7224 */ /* 0x000fe400078e001a */
[----:B------:R-:W-:Y:S02]  /*18480*/  IMAD.MOV.U32 R12, RZ, RZ, RZ ;  /* 0x000000ffff0c7224 */ /* 0x000fe400078e00ff */
[----:B------:R-:W-:Y:S02]  /*18490*/  IMAD.MOV.U32 R11, RZ, RZ, 0x1c1f ;  /* 0x00001c1fff0b7424 */ /* 0x000fe400078e00ff */
[----:B------:R-:W-:Y:S02]  /*184a0*/  IMAD.MOV.U32 R15, RZ, RZ, -0x1 ;  /* 0xffffffffff0f7424 */ /* 0x000fe400078e00ff */
[----:B------:R-:W-:-:S07]  /*184b0*/  IMAD.MOV.U32 R0, RZ, RZ, R14 ;  /* 0x000000ffff007224 */ /* 0x000fce00078e000e */
[----:B------:R-:W-:Y:S05]  /*184c0*/  WARPSYNC.COLLECTIVE R15, `(.L_x_956) ;  /* 0x000000000f087348 */ /* 0x000fea0003c00000 */
[----:B------:R0:W1:Y:S02]  /*184d0*/  SHFL.IDX P6, R14, R13, R12, R11 ;  /* 0x0000000c0d0e7389 */ /* 0x00006400000c000b */
[----:B01----:R-:W-:Y:S01]  /*184e0*/  ENDCOLLECTIVE ;  /* 0x000000000000791b */ /* 0x003fe20003800000 */
.L_x_956:
[----:B------:R-:W-:Y:S02]  /*184f0*/  IMAD.MOV.U32 R13, RZ, RZ, R29 ;  /* 0x000000ffff0d7224 */ /* 0x000fe400078e001d */
[----:B------:R-:W-:-:S07]  /*18500*/  IMAD.MOV.U32 R3, RZ, RZ, R14 ;  /* 0x000000ffff037224 */ /* 0x000fce00078e000e */
[----:B------:R-:W-:Y:S05]  /*18510*/  WARPSYNC.COLLECTIVE R15, `(.L_x_957) ;  /* 0x000000000f087348 */ /* 0x000fea0003c00000 */
[----:B------:R0:W1:Y:S02]  /*18520*/  SHFL.IDX P6, R14, R13, R12, R11 ;  /* 0x0000000c0d0e7389 */ /* 0x00006400000c000b */
[----:B01----:R-:W-:Y:S01]  /*18530*/  ENDCOLLECTIVE ;  /* 0x000000000000791b */ /* 0x003fe20003800000 */
.L_x_957:
[----:B------:R-:W-:Y:S02]  /*18540*/  IMAD.MOV.U32 R13, RZ, RZ, R28 ;  /* 0x000000ffff0d7224 */ /* 0x000fe400078e001c */
[----:B------:R-:W-:-:S07]  /*18550*/  IMAD.MOV.U32 R4, RZ, RZ, R14 ;  /* 0x000000ffff047224 */ /* 0x000fce00078e000e */
[----:B------:R-:W-:Y:S05]  /*18560*/  WARPSYNC.COLLECTIVE R15, `(.L_x_958) ;  /* 0x000000000f087348 */ /* 0x000fea0003c00000 */
[----:B------:R0:W1:Y:S02]  /*18570*/  SHFL.IDX P6, R14, R13, R12, R11 ;  /* 0x0000000c0d0e7389 */ /* 0x00006400000c000b */
[----:B01----:R-:W-:Y:S01]  /*18580*/  ENDCOLLECTIVE ;  /* 0x000000000000791b */ /* 0x003fe20003800000 */
.L_x_958:
[----:B------:R-:W-:Y:S05]  /*18590*/  BRA `(.L_x_959) ;  /* 0xfffffee000d87947 */ /* 0x000fea000383ffff */
.L_x_715:
[----:B0-----:R0:W1:Y:S02]  /*185a0*/  SYNCS.PHASECHK.TRANS64.TRYWAIT P0, [R2+URZ+0x28c00], R5 ;  /* 0x028c0005020075a7 */ /* 0x001064000800017f */
[----:B-1----:R-:W-:Y:S05]  /*185b0*/  @!P0 NANOSLEEP.SYNCS 0x989680 ;  /* 0x009896800000895d */ /* 0x002fea0003900000 */
[----:B------:R-:W1:Y:S02]  /*185c0*/  @!P0 SYNCS.PHASECHK.TRANS64 P0, [R2+URZ+0x28c00], R5 ;  /* 0x028c0005020085a7 */ /* 0x000e64000800007f */
[----:B-1----:R-:W-:Y:S05]  /*185d0*/  @!P0 BRA `(.L_x_715) ;  /* 0xfffffffc00f08947 */ /* 0x002fea000383ffff */
[----:B------:R-:W-:Y:S05]  /*185e0*/  BRA `(.L_x_960) ;  /* 0xfffffee400e07947 */ /* 0x000fea000383ffff */
.L_x_723:
        /* <DEDUP_REMOVED lines=8> */
.L_x_962:
[----:B------:R-:W-:Y:S05]  /*18670*/  BSYNC B1 ;  /* 0x0000000000017941 */ /* 0x000fea0003800000 */
.L_x_961:
        /* <DEDUP_REMOVED lines=8> */
.L_x_963:
[----:B------:R-:W-:Y:S02]  /*18700*/  IMAD.MOV.U32 R13, RZ, RZ, R29 ;  /* 0x000000ffff0d7224 */ /* 0x000fe400078e001d */
[----:B------:R-:W-:-:S07]  /*18710*/  IMAD.MOV.U32 R0, RZ, RZ, R14 ;  /* 0x000000ffff007224 */ /* 0x000fce00078e000e */
[----:B------:R-:W-:Y:S05]  /*18720*/  WARPSYNC.COLLECTIVE R15, `(.L_x_964) ;  /* 0x000000000f087348 */ /* 0x000fea0003c00000 */
[----:B------:R0:W1:Y:S02]  /*18730*/  SHFL.IDX P6, R14, R13, R12, R11 ;  /* 0x0000000c0d0e7389 */ /* 0x00006400000c000b */
[----:B01----:R-:W-:Y:S01]  /*18740*/  ENDCOLLECTIVE ;  /* 0x000000000000791b */ /* 0x003fe20003800000 */
.L_x_964:
[----:B------:R-:W-:Y:S02]  /*18750*/  IMAD.MOV.U32 R13, RZ, RZ, R28 ;  /* 0x000000ffff0d7224 */ /* 0x000fe400078e001c */
[----:B------:R-:W-:-:S07]  /*18760*/  IMAD.MOV.U32 R5, RZ, RZ, R14 ;  /* 0x000000ffff057224 */ /* 0x000fce00078e000e */
[----:B------:R-:W-:Y:S05]  /*18770*/  WARPSYNC.COLLECTIVE R15, `(.L_x_965) ;  /* 0x000000000f087348 */ /* 0x000fea0003c00000 */
[----:B------:R0:W1:Y:S02]  /*18780*/  SHFL.IDX P6, R14, R13, R12, R11 ;  /* 0x0000000c0d0e7389 */ /* 0x00006400000c000b */
[----:B01----:R-:W-:Y:S01]  /*18790*/  ENDCOLLECTIVE ;  /* 0x000000000000791b */ /* 0x003fe20003800000 */
.L_x_965:
[----:B------:R-:W-:Y:S02]  /*187a0*/  IMAD.MOV.U32 R12, RZ, RZ, R0 ;  /* 0x000000ffff0c7224 */ /* 0x000fe400078e0000 */
[----:B------:R-:W-:Y:S01]  /*187b0*/  IMAD.MOV.U32 R13, RZ, RZ, R3 ;  /* 0x000000ffff0d7224 */ /* 0x000fe200078e0003 */
[----:B------:R-:W-:Y:S06]  /*187c0*/  BRA `(.L_x_966) ;  /* 0xfffffef0004c7947 */ /* 0x000fec000383ffff */
.L_x_727:
[----:B0-----:R0:W1:Y:S02]  /*187d0*/  SYNCS.PHASECHK.TRANS64.TRYWAIT P1, [R2+URZ+0x28c00], R21 ;  /* 0x028c0015020075a7 */ /* 0x001064000802017f */
[----:B-1----:R-:W-:Y:S05]  /*187e0*/  @!P1 NANOSLEEP.SYNCS 0x989680 ;  /* 0x009896800000995d */ /* 0x002fea0003900000 */
[----:B------:R-:W1:Y:S02]  /*187f0*/  @!P1 SYNCS.PHASECHK.TRANS64 P1, [R2+URZ+0x28c00], R21 ;  /* 0x028c0015020095a7 */ /* 0x000e64000802007f */
[----:B-1----:R-:W-:Y:S05]  /*18800*/  @!P1 BRA `(.L_x_727) ;  /* 0xfffffffc00f09947 */ /* 0x002fea000383ffff */
[----:B------:R-:W-:Y:S05]  /*18810*/  BRA `(.L_x_967) ;  /* 0xfffffef400187947 */ /* 0x000fea000383ffff */
.L_x_733:
[----:B0-----:R0:W1:Y:S02]  /*18820*/  SYNCS.PHASECHK.TRANS64.TRYWAIT P1, [R15+URZ+0x28c30], R58 ;  /* 0x028c303a0f0075a7 */ /* 0x001064000802017f */
[----:B-1----:R-:W-:Y:S05]  /*18830*/  @!P1 NANOSLEEP.SYNCS 0x989680 ;  /* 0x009896800000995d */ /* 0x002fea0003900000 */
[----:B------:R-:W1:Y:S02]  /*18840*/  @!P1 SYNCS.PHASECHK.TRANS64 P1, [R15+URZ+0x28c30], R58 ;  /* 0x028c303a0f0095a7 */ /* 0x000e64000802007f */
[----:B-1----:R-:W-:Y:S05]  /*18850*/  @!P1 BRA `(.L_x_733) ;  /* 0xfffffffc00f09947 */ /* 0x002fea000383ffff */
[----:B------:R-:W-:Y:S05]  /*18860*/  BRA `(.L_x_732) ;  /* 0xffffff0000287947 */ /* 0x000fea000383ffff */
.L_x_738:
[----:B-1----:R1:W3:Y:S02]  /*18870*/  SYNCS.PHASECHK.TRANS64.TRYWAIT P2, [R15+URZ+0x28c50], R58 ;  /* 0x028c503a0f0075a7 */ /* 0x0022e4000804017f */
[----:B---3--:R-:W-:Y:S05]  /*18880*/  @!P2 NANOSLEEP.SYNCS 0x989680 ;  /* 0x009896800000a95d */ /* 0x008fea0003900000 */
[----:B------:R-:W3:Y:S02]  /*18890*/  @!P2 SYNCS.PHASECHK.TRANS64 P2, [R15+URZ+0x28c50], R58 ;  /* 0x028c503a0f00a5a7 */ /* 0x000ee4000804007f */
[----:B---3--:R-:W-:Y:S05]  /*188a0*/  @!P2 BRA `(.L_x_738) ;  /* 0xfffffffc00f0a947 */ /* 0x008fea000383ffff */
[----:B------:R-:W-:Y:S05]  /*188b0*/  BRA `(.L_x_737) ;  /* 0xffffff1400687947 */ /* 0x000fea000383ffff */
.L_x_745:
[----:B-1----:R1:W3:Y:S02]  /*188c0*/  SYNCS.PHASECHK.TRANS64.TRYWAIT P3, [R216+URZ+0x28c30], R20 ;  /* 0x028c3014d80075a7 */ /* 0x0022e4000806017f */
[----:B---3--:R-:W-:Y:S05]  /*188d0*/  @!P3 NANOSLEEP.SYNCS 0x989680 ;  /* 0x009896800000b95d */ /* 0x008fea0003900000 */
[----:B------:R-:W3:Y:S02]  /*188e0*/  @!P3 SYNCS.PHASECHK.TRANS64 P3, [R216+URZ+0x28c30], R20 ;  /* 0x028c3014d800b5a7 */ /* 0x000ee4000806007f */
[----:B---3--:R-:W-:Y:S05]  /*188f0*/  @!P3 BRA `(.L_x_745) ;  /* 0xfffffffc00f0b947 */ /* 0x008fea000383ffff */
[----:B------:R-:W-:Y:S05]  /*18900*/  BRA `(.L_x_744) ;  /* 0xffffff1800707947 */ /* 0x000fea000383ffff */
.L_x_750:
[----:B--2---:R2:W3:Y:S02]  /*18910*/  SYNCS.PHASECHK.TRANS64.TRYWAIT P3, [R216+URZ+0x28c50], R20 ;  /* 0x028c5014d80075a7 */ /* 0x0044e4000806017f */
[----:B---3--:R-:W-:Y:S05]  /*18920*/  @!P3 NANOSLEEP.SYNCS 0x989680 ;  /* 0x009896800000b95d */ /* 0x008fea0003900000 */
[----:B------:R-:W3:Y:S02]  /*18930*/  @!P3 SYNCS.PHASECHK.TRANS64 P3, [R216+URZ+0x28c50], R20 ;  /* 0x028c5014d800b5a7 */ /* 0x000ee4000806007f */
[----:B---3--:R-:W-:Y:S05]  /*18940*/  @!P3 BRA `(.L_x_750) ;  /* 0xfffffffc00f0b947 */ /* 0x008fea000383ffff */
[----:B------:R-:W-:Y:S05]  /*18950*/  BRA `(.L_x_749) ;  /* 0xffffff3000c87947 */ /* 0x000fea000383ffff */
.L_x_780:
[----:B------:R-:W1:Y:S01]  /*18960*/  S2R R9, SR_TID.X ;  /* 0x0000000000097919 */ /* 0x000e620000002100 */
[----:B------:R-:W-:Y:S01]  /*18970*/  BSSY B1, `(.L_x_968) ;  /* 0x000000a000017945 */ /* 0x000fe20003800000 */
[----:B------:R-:W-:Y:S02]  /*18980*/  IMAD.MOV.U32 R12, RZ, RZ, RZ ;  /* 0x000000ffff0c7224 */ /* 0x000fe400078e00ff */
[----:B0-----:R-:W-:Y:S02]  /*18990*/  IMAD.MOV.U32 R11, RZ, RZ, 0x1f ;  /* 0x0000001fff0b7424 */ /* 0x001fe400078e00ff */
[----:B------:R-:W-:Y:S01]  /*189a0*/  IMAD.MOV.U32 R15, RZ, RZ, -0x1 ;  /* 0xffffffffff0f7424 */ /* 0x000fe200078e00ff */
[----:B-1----:R-:W-:-:S04]  /*189b0*/  SHF.R.U32.HI R9, RZ, 0x5, R9 ;  /* 0x00000005ff097819 */ /* 0x002fc80000011609 */
[----:B------:R-:W-:-:S05]  /*189c0*/  LOP3.LUT R9, R9, 0x3, RZ, 0xc0, !PT ;  /* 0x0000000309097812 */ /* 0x000fca00078ec0ff */
[----:B------:R-:W-:-:S07]  /*189d0*/  IMAD.MOV.U32 R13, RZ, RZ, R9 ;  /* 0x000000ffff0d7224 */ /* 0x000fce00078e0009 */
[----:B------:R-:W-:Y:S05]  /*189e0*/  WARPSYNC.COLLECTIVE R15, `(.L_x_969) ;  /* 0x000000000f087348 */ /* 0x000fea0003c00000 */
[----:B------:R0:W1:Y:S02]  /*189f0*/  SHFL.IDX P6, R14, R13, R12, R11 ;  /* 0x0000000c0d0e7389 */ /* 0x00006400000c000b */
[----:B01----:R-:W-:Y:S01]  /*18a00*/  ENDCOLLECTIVE ;  /* 0x000000000000791b */ /* 0x003fe20003800000 */
.L_x_969:
[----:B------:R-:W-:Y:S05]  /*18a10*/  BSYNC B1 ;  /* 0x0000000000017941 */ /* 0x000fea0003800000 */
.L_x_968:
[----:B------:R-:W-:Y:S05]  /*18a20*/  BRA `(.L_x_970) ;  /* 0xffffff7c00f87947 */ /* 0x000fea000383ffff */
.L_x_782:
[----:B------:R-:W-:Y:S01]  /*18a30*/  BSSY B1, `(.L_x_971) ;  /* 0x0000006000017945 */ /* 0x000fe20003800000 */
[----:B------:R-:W-:-:S07]  /*18a40*/  IMAD.MOV.U32 R15, RZ, RZ, -0x1 ;  /* 0xffffffffff0f7424 */ /* 0x000fce00078e00ff */
[----:B01----:R-:W-:Y:S05]  /*18a50*/  WARPSYNC.COLLECTIVE R15, `(.L_x_972) ;  /* 0x000000000f0c7348 */ /* 0x003fea0003c00000 */
[----:B------:R-:W-:Y:S02]  /*18a60*/  ELECT P6, UR62, PT ;  /* 0x00000000003e782f */ /* 0x000fe400038c0000 */
[----:B------:R-:W-:Y:S01]  /*18a70*/  MOV R14, UR62 ;  /* 0x0000003e000e7c02 */ /* 0x000fe20008000f00 */
[----:B01----:R-:W-:Y:S10]  /*18a80*/  ENDCOLLECTIVE ;  /* 0x000000000000791b */ /* 0x003ff40003800000 */
.L_x_972:
[----:B------:R-:W-:Y:S05]  /*18a90*/  BSYNC B1 ;  /* 0x0000000000017941 */ /* 0x000fea0003800000 */
.L_x_971:
[----:B------:R-:W-:Y:S05]  /*18aa0*/  BRA `(.L_x_781) ;  /* 0xffffff7c00f07947 */ /* 0x000fea000383ffff */
.L_x_784:
[----:B-1----:R-:W2:Y:S02]  /*18ab0*/  LDL R5, [R1+0x4] ;  /* 0x0000040001057983 */ /* 0x002ea40000100800 */
[----:B--2---:R1:W2:Y:S02]  /*18ac0*/  SYNCS.PHASECHK.TRANS64.TRYWAIT P0, [R5+URZ+0x28c20], R4 ;  /* 0x028c2004050075a7 */ /* 0x0042a4000800017f */
[----:B--2---:R-:W-:Y:S05]  /*18ad0*/  @!P0 NANOSLEEP.SYNCS 0x989680 ;  /* 0x009896800000895d */ /* 0x004fea0003900000 */
[----:B------:R-:W2:Y:S02]  /*18ae0*/  @!P0 SYNCS.PHASECHK.TRANS64 P0, [R5+URZ+0x28c20], R4 ;  /* 0x028c2004050085a7 */ /* 0x000ea4000800007f */
[----:B--2---:R-:W-:Y:S05]  /*18af0*/  @!P0 BRA `(.L_x_784) ;  /* 0xfffffffc00ec8947 */ /* 0x004fea000383ffff */
[----:B------:R-:W-:Y:S05]  /*18b00*/  BRA `(.L_x_973) ;  /* 0xffffff8000007947 */ /* 0x000fea000383ffff */
.L_x_788:
[----:B-1----:R1:W2:Y:S02]  /*18b10*/  SYNCS.PHASECHK.TRANS64.TRYWAIT P0, [R5+URZ+0x28ca0], R9 ;  /* 0x028ca009050075a7 */ /* 0x0022a4000800017f */
[----:B--2---:R-:W-:Y:S05]  /*18b20*/  @!P0 NANOSLEEP.SYNCS 0x989680 ;  /* 0x009896800000895d */ /* 0x004fea0003900000 */
[----:B------:R-:W2:Y:S02]  /*18b30*/  @!P0 SYNCS.PHASECHK.TRANS64 P0, [R5+URZ+0x28ca0], R9 ;  /* 0x028ca009050085a7 */ /* 0x000ea4000800007f */
[----:B--2---:R-:W-:Y:S05]  /*18b40*/  @!P0 BRA `(.L_x_788) ;  /* 0xfffffffc00f08947 */ /* 0x004fea000383ffff */
[----:B------:R-:W-:Y:S05]  /*18b50*/  BRA `(.L_x_974) ;  /* 0xffffff8000287947 */ /* 0x000fea000383ffff */
.L_x_793:
[----:B--2---:R2:W3:Y:S02]  /*18b60*/  SYNCS.PHASECHK.TRANS64.TRYWAIT P0, [R5+URZ+0x28cc0], R9 ;  /* 0x028cc009050075a7 */ /* 0x0044e4000800017f */
[----:B---3--:R-:W-:Y:S05]  /*18b70*/  @!P0 NANOSLEEP.SYNCS 0x989680 ;  /* 0x009896800000895d */ /* 0x008fea0003900000 */
[----:B------:R-:W3:Y:S02]  /*18b80*/  @!P0 SYNCS.PHASECHK.TRANS64 P0, [R5+URZ+0x28cc0], R9 ;  /* 0x028cc009050085a7 */ /* 0x000ee4000800007f */
[----:B---3--:R-:W-:Y:S05]  /*18b90*/  @!P0 BRA `(.L_x_793) ;  /* 0xfffffffc00f08947 */ /* 0x008fea000383ffff */
[----:B------:R-:W-:Y:S05]  /*18ba0*/  BRA `(.L_x_975) ;  /* 0xffffff8000ac7947 */ /* 0x000fea000383ffff */
.L_x_807:
[----:B-1----:R1:W2:Y:S02]  /*18bb0*/  SYNCS.PHASECHK.TRANS64.TRYWAIT P1, [R5+URZ+0x28ca0], R6 ;  /* 0x028ca006050075a7 */ /* 0x0022a4000802017f */
[----:B--2---:R-:W-:Y:S05]  /*18bc0*/  @!P1 NANOSLEEP.SYNCS 0x989680 ;  /* 0x009896800000995d */ /* 0x004fea0003900000 */
[----:B------:R-:W2:Y:S02]  /*18bd0*/  @!P1 SYNCS.PHASECHK.TRANS64 P1, [R5+URZ+0x28ca0], R6 ;  /* 0x028ca006050095a7 */ /* 0x000ea4000802007f */
[----:B--2---:R-:W-:Y:S05]  /*18be0*/  @!P1 BRA `(.L_x_807) ;  /* 0xfffffffc00f09947 */ /* 0x004fea000383ffff */
[----:B------:R-:W-:Y:S05]  /*18bf0*/  BRA `(.L_x_976) ;  /* 0xffffff8c00347947 */ /* 0x000fea000383ffff */
.L_x_812:
[----:B--2---:R2:W3:Y:S02]  /*18c00*/  SYNCS.PHASECHK.TRANS64.TRYWAIT P1, [R5+URZ+0x28cc0], R6 ;  /* 0x028cc006050075a7 */ /* 0x0044e4000802017f */
[----:B---3--:R-:W-:Y:S05]  /*18c10*/  @!P1 NANOSLEEP.SYNCS 0x989680 ;  /* 0x009896800000995d */ /* 0x008fea0003900000 */
[----:B------:R-:W3:Y:S02]  /*18c20*/  @!P1 SYNCS.PHASECHK.TRANS64 P1, [R5+URZ+0x28cc0], R6 ;  /* 0x028cc006050095a7 */ /* 0x000ee4000802007f */
[----:B---3--:R-:W-:Y:S05]  /*18c30*/  @!P1 BRA `(.L_x_812) ;  /* 0xfffffffc00f09947 */ /* 0x008fea000383ffff */
[----:B------:R-:W-:Y:S05]  /*18c40*/  BRA `(.L_x_977) ;  /* 0xffffff8c00b47947 */ /* 0x000fea000383ffff */
.L_x_832:
        /* <DEDUP_REMOVED lines=11> */
.L_x_979:
[----:B------:R-:W-:Y:S05]  /*18d00*/  BSYNC B0 ;  /* 0x0000000000007941 */ /* 0x000fea0003800000 */
.L_x_978:
[----:B------:R-:W-:Y:S05]  /*18d10*/  BRA `(.L_x_980) ;  /* 0xffffff9c00987947 */ /* 0x000fea000383ffff */
.L_x_834:
[----:B------:R-:W-:Y:S01]  /*18d20*/  BSSY B0, `(.L_x_981) ;  /* 0x0000006000007945 */ /* 0x000fe20003800000 */
[----:B------:R-:W-:-:S07]  /*18d30*/  IMAD.MOV.U32 R15, RZ, RZ, -0x1 ;  /* 0xffffffffff0f7424 */ /* 0x000fce00078e00ff */
[----:B01----:R-:W-:Y:S05]  /*18d40*/  WARPSYNC.COLLECTIVE R15, `(.L_x_982) ;  /* 0x000000000f0c7348 */ /* 0x003fea0003c00000 */
[----:B------:R-:W-:Y:S02]  /*18d50*/  ELECT P6, UR62, PT ;  /* 0x00000000003e782f */ /* 0x000fe400038c0000 */
[----:B------:R-:W-:Y:S01]  /*18d60*/  MOV R14, UR62 ;  /* 0x0000003e000e7c02 */ /* 0x000fe20008000f00 */
[----:B01----:R-:W-:Y:S10]  /*18d70*/  ENDCOLLECTIVE ;  /* 0x000000000000791b */ /* 0x003ff40003800000 */
.L_x_982:
[----:B------:R-:W-:Y:S05]  /*18d80*/  BSYNC B0 ;  /* 0x0000000000007941 */ /* 0x000fea0003800000 */
.L_x_981:
[----:B------:R-:W-:Y:S05]  /*18d90*/  BRA `(.L_x_983) ;  /* 0xffffff9c00a47947 */ /* 0x000fea000383ffff */
.L_x_836:
[----:B-1----:R1:W2:Y:S02]  /*18da0*/  SYNCS.PHASECHK.TRANS64.TRYWAIT P0, [R0+URZ+0x28c40], R2 ;  /* 0x028c4002000075a7 */ /* 0x0022a4000800017f */
[----:B--2---:R-:W-:Y:S05]  /*18db0*/  @!P0 NANOSLEEP.SYNCS 0x989680 ;  /* 0x009896800000895d */ /* 0x004fea0003900000 */
[----:B------:R-:W2:Y:S02]  /*18dc0*/  @!P0 SYNCS.PHASECHK.TRANS64 P0, [R0+URZ+0x28c40], R2 ;  /* 0x028c4002000085a7 */ /* 0x000ea4000800007f */
[----:B--2---:R-:W-:Y:S05]  /*18dd0*/  @!P0 BRA `(.L_x_836) ;  /* 0xfffffffc00f08947 */ /* 0x004fea000383ffff */
[----:B------:R-:W-:Y:S05]  /*18de0*/  BRA `(.L_x_984) ;  /* 0xffffffa000107947 */ /* 0x000fea000383ffff */
.L_x_840:
        /* <DEDUP_REMOVED lines=12> */
.L_x_985:
[----:B------:R-:W-:Y:S02]  /*18eb0*/  IMAD.MOV.U32 R13, RZ, RZ, R3 ;  /* 0x000000ffff0d7224 */ /* 0x000fe400078e0003 */
[----:B------:R-:W-:-:S07]  /*18ec0*/  IMAD.MOV.U32 R4, RZ, RZ, R14 ;  /* 0x000000ffff047224 */ /* 0x000fce00078e000e */
[----:B------:R-:W-:Y:S05]  /*18ed0*/  WARPSYNC.COLLECTIVE R15, `(.L_x_986) ;  /* 0x000000000f087348 */ /* 0x000fea0003c00000 */
[----:B------:R0:W1:Y:S02]  /*18ee0*/  SHFL.IDX P6, R14, R13, R12, R11 ;  /* 0x0000000c0d0e7389 */ /* 0x00006400000c000b */
[----:B01----:R-:W-:Y:S01]  /*18ef0*/  ENDCOLLECTIVE ;  /* 0x000000000000791b */ /* 0x003fe20003800000 */
.L_x_986:
[----:B------:R-:W-:Y:S02]  /*18f00*/  IMAD.MOV.U32 R13, RZ, RZ, R2 ;  /* 0x000000ffff0d7224 */ /* 0x000fe400078e0002 */
[----:B------:R-:W-:Y:S02]  /*18f10*/  IMAD.MOV.U32 R12, RZ, RZ, 0x1 ;  /* 0x00000001ff0c7424 */ /* 0x000fe400078e00ff */
[----:B------:R-:W-:-:S07]  /*18f20*/  IMAD.MOV.U32 R5, RZ, RZ, R14 ;  /* 0x000000ffff057224 */ /* 0x000fce00078e000e */
[----:B------:R-:W-:Y:S05]  /*18f30*/  WARPSYNC.COLLECTIVE R15, `(.L_x_987) ;  /* 0x000000000f087348 */ /* 0x000fea0003c00000 */
[----:B------:R0:W1:Y:S02]  /*18f40*/  SHFL.IDX P6, R14, R13, R12, R11 ;  /* 0x0000000c0d0e7389 */ /* 0x00006400000c000b */
[----:B01----:R-:W-:Y:S01]  /*18f50*/  ENDCOLLECTIVE ;  /* 0x000000000000791b */ /* 0x003fe20003800000 */
.L_x_987:
        /* <DEDUP_REMOVED lines=10> */
.L_x_988:
        /* <DEDUP_REMOVED lines=11> */
.L_x_989:
        /* <DEDUP_REMOVED lines=10> */
.L_x_990:
        /* <DEDUP_REMOVED lines=12> */
.L_x_991:
        /* <DEDUP_REMOVED lines=14> */
.L_x_992:
[----:B------:R-:W-:Y:S01]  /*192f0*/  IMAD.MOV.U32 R3, RZ, RZ, R14 ;  /* 0x000000ffff037224 */ /* 0x000fe200078e000e */
[----:B------:R-:W-:Y:S06]  /*19300*/  BRA `(.L_x_993) ;  /* 0xffffffa4007c7947 */ /* 0x000fec000383ffff */
.L_x_843:
[----:B0-----:R-:W2:Y:S02]  /*19310*/  LDL R2, [R1+0x4] ;  /* 0x0000040001027983 */ /* 0x001ea40000100800 */
[----:B--2---:R0:W1:Y:S02]  /*19320*/  SYNCS.PHASECHK.TRANS64.TRYWAIT P0, [R2+URZ+0x28c20], R0 ;  /* 0x028c2000020075a7 */ /* 0x004064000800017f */
[----:B-1----:R-:W-:Y:S05]  /*19330*/  @!P0 NANOSLEEP.SYNCS 0x989680 ;  /* 0x009896800000895d */ /* 0x002fea0003900000 */
[----:B------:R-:W1:Y:S02]  /*19340*/  @!P0 SYNCS.PHASECHK.TRANS64 P0, [R2+URZ+0x28c20], R0 ;  /* 0x028c2000020085a7 */ /* 0x000e64000800007f */
[----:B-1----:R-:W-:Y:S05]  /*19350*/  @!P0 BRA `(.L_x_843) ;  /* 0xfffffffc00ec8947 */ /* 0x002fea000383ffff */
[----:B------:R-:W-:Y:S05]  /*19360*/  BRA `(.L_x_994) ;  /* 0xffffffa400dc7947 */ /* 0x000fea000383ffff */
.L_x_847:
[----:B0-----:R0:W1:Y:S02]  /*19370*/  SYNCS.PHASECHK.TRANS64.TRYWAIT P0, [R3+URZ+0x28c60], R0 ;  /* 0x028c6000030075a7 */ /* 0x001064000800017f */
[----:B-1----:R-:W-:Y:S05]  /*19380*/  @!P0 NANOSLEEP.SYNCS 0x989680 ;  /* 0x009896800000895d */ /* 0x002fea0003900000 */
[----:B------:R-:W1:Y:S02]  /*19390*/  @!P0 SYNCS.PHASECHK.TRANS64 P0, [R3+URZ+0x28c60], R0 ;  /* 0x028c6000030085a7 */ /* 0x000e64000800007f */
[----:B-1----:R-:W-:Y:S05]  /*193a0*/  @!P0 BRA `(.L_x_847) ;  /* 0xfffffffc00f08947 */ /* 0x002fea000383ffff */
[----:B------:R-:W-:Y:S05]  /*193b0*/  BRA `(.L_x_995) ;  /* 0xffffffa8000c7947 */ /* 0x000fea000383ffff */
.L_x_866:
[----:B-1----:R1:W2:Y:S02]  /*193c0*/  SYNCS.PHASECHK.TRANS64.TRYWAIT P0, [R3+URZ+0x28c40], R2 ;  /* 0x028c4002030075a7 */ /* 0x0022a4000800017f */
[----:B--2---:R-:W-:Y:S05]  /*193d0*/  @!P0 NANOSLEEP.SYNCS 0x989680 ;  /* 0x009896800000895d */ /* 0x004fea0003900000 */
[----:B------:R-:W2:Y:S02]  /*193e0*/  @!P0 SYNCS.PHASECHK.TRANS64 P0, [R3+URZ+0x28c40], R2 ;  /* 0x028c4002030085a7 */ /* 0x000ea4000800007f */
[----:B--2---:R-:W-:Y:S05]  /*193f0*/  @!P0 BRA `(.L_x_866) ;  /* 0xfffffffc00f08947 */ /* 0x004fea000383ffff */
[----:B------:R-:W-:Y:S05]  /*19400*/  BRA `(.L_x_996) ;  /* 0xffffffb4003c7947 */ /* 0x000fea000383ffff */
.L_x_871:
[----:B0-----:R0:W2:Y:S02]  /*19410*/  SYNCS.PHASECHK.TRANS64.TRYWAIT P0, [R3+URZ+0x28c60], R2 ;  /* 0x028c6002030075a7 */ /* 0x0010a4000800017f */
[----:B--2---:R-:W-:Y:S05]  /*19420*/  @!P0 NANOSLEEP.SYNCS 0x989680 ;  /* 0x009896800000895d */ /* 0x004fea0003900000 */
[----:B------:R-:W2:Y:S02]  /*19430*/  @!P0 SYNCS.PHASECHK.TRANS64 P0, [R3+URZ+0x28c60], R2 ;  /* 0x028c6002030085a7 */ /* 0x000ea4000800007f */
[----:B--2---:R-:W-:Y:S05]  /*19440*/  @!P0 BRA `(.L_x_871) ;  /* 0xfffffffc00f08947 */ /* 0x004fea000383ffff */
[----:B------:R-:W-:Y:S05]  /*19450*/  BRA `(.L_x_997) ;  /* 0xffffffb400c47947 */ /* 0x000fea000383ffff */
.L_x_886:
[----:B0-----:R0:W1:Y:S02]  /*19460*/  SYNCS.PHASECHK.TRANS64.TRYWAIT P0, [R4+URZ+0x28c40], R2 ;  /* 0x028c4002040075a7 */ /* 0x001064000800017f */
[----:B-1----:R-:W-:Y:S05]  /*19470*/  @!P0 NANOSLEEP.SYNCS 0x989680 ;  /* 0x009896800000895d */ /* 0x002fea0003900000 */
[----:B------:R-:W1:Y:S02]  /*19480*/  @!P0 SYNCS.PHASECHK.TRANS64 P0, [R4+URZ+0x28c40], R2 ;  /* 0x028c4002040085a7 */ /* 0x000e64000800007f */
[----:B-1----:R-:W-:Y:S05]  /*19490*/  @!P0 BRA `(.L_x_886) ;  /* 0xfffffffc00f08947 */ /* 0x002fea000383ffff */
[----:B------:R-:W-:Y:S05]  /*194a0*/  BRA `(.L_x_998) ;  /* 0xffffffc000d47947 */ /* 0x000fea000383ffff */
.L_x_891:
[----:B-1----:R1:W2:Y:S02]  /*194b0*/  SYNCS.PHASECHK.TRANS64.TRYWAIT P0, [R4+URZ+0x28c60], R2 ;  /* 0x028c6002040075a7 */ /* 0x0022a4000800017f */
[----:B--2---:R-:W-:Y:S05]  /*194c0*/  @!P0 NANOSLEEP.SYNCS 0x989680 ;  /* 0x009896800000895d */ /* 0x004fea0003900000 */
[----:B------:R-:W2:Y:S02]  /*194d0*/  @!P0 SYNCS.PHASECHK.TRANS64 P0, [R4+URZ+0x28c60], R2 ;  /* 0x028c6002040085a7 */ /* 0x000ea4000800007f */
[----:B--2---:R-:W-:Y:S05]  /*194e0*/  @!P0 BRA `(.L_x_891) ;  /* 0xfffffffc00f08947 */ /* 0x004fea000383ffff */
[----:B------:R-:W-:Y:S05]  /*194f0*/  BRA `(.L_x_999) ;  /* 0xffffffc400587947 */ /* 0x000fea000383ffff */
.L_x_906:
[----:B-1----:R1:W2:Y:S02]  /*19500*/  SYNCS.PHASECHK.TRANS64.TRYWAIT P0, [R4+URZ+0x28c40], R2 ;  /* 0x028c4002040075a7 */ /* 0x0022a4000800017f */
[----:B--2---:R-:W-:Y:S05]  /*19510*/  @!P0 NANOSLEEP.SYNCS 0x989680 ;  /* 0x009896800000895d */ /* 0x004fea0003900000 */
[----:B------:R-:W2:Y:S02]  /*19520*/  @!P0 SYNCS.PHASECHK.TRANS64 P0, [R4+URZ+0x28c40], R2 ;  /* 0x028c4002040085a7 */ /* 0x000ea4000800007f */
[----:B--2---:R-:W-:Y:S05]  /*19530*/  @!P0 BRA `(.L_x_906) ;  /* 0xfffffffc00f08947 */ /* 0x004fea000383ffff */
[----:B------:R-:W-:Y:S05]  /*19540*/  BRA `(.L_x_1000) ;  /* 0xffffffd000447947 */ /* 0x000fea000383ffff */
.L_x_911:
[----:B0-----:R0:W2:Y:S02]  /*19550*/  SYNCS.PHASECHK.TRANS64.TRYWAIT P0, [R4+URZ+0x28c60], R2 ;  /* 0x028c6002040075a7 */ /* 0x0010a4000800017f */
[----:B--2---:R-:W-:Y:S05]  /*19560*/  @!P0 NANOSLEEP.SYNCS 0x989680 ;  /* 0x009896800000895d */ /* 0x004fea0003900000 */
[----:B------:R-:W2:Y:S02]  /*19570*/  @!P0 SYNCS.PHASECHK.TRANS64 P0, [R4+URZ+0x28c60], R2 ;  /* 0x028c6002040085a7 */ /* 0x000ea4000800007f */
[----:B--2---:R-:W-:Y:S05]  /*19580*/  @!P0 BRA `(.L_x_911) ;  /* 0xfffffffc00f08947 */ /* 0x004fea000383ffff */
[----:B------:R-:W-:Y:S05]  /*19590*/  BRA `(.L_x_1001) ;  /* 0xffffffd000cc7947 */ /* 0x000fea000383ffff */
.L_x_927:
[----:B------:R-:W-:Y:S01]  /*195a0*/  BSSY B0, `(.L_x_1002) ;  /* 0x0000008000007945 */ /* 0x000fe20003800000 */
[----:B------:R-:W-:Y:S02]  /*195b0*/  IMAD.MOV.U32 R13, RZ, RZ, R16 ;  /* 0x000000ffff0d7224 */ /* 0x000fe400078e0010 */
[----:B------:R-:W-:Y:S02]  /*195c0*/  IMAD.MOV.U32 R12, RZ, RZ, RZ ;  /* 0x000000ffff0c7224 */ /* 0x000fe400078e00ff */
[----:B------:R-:W-:Y:S02]  /*195d0*/  IMAD.MOV.U32 R11, RZ, RZ, 0x1f ;  /* 0x0000001fff0b7424 */ /* 0x000fe400078e00ff */
[----:B------:R-:W-:-:S07]  /*195e0*/  IMAD.MOV.U32 R15, RZ, RZ, -0x1 ;  /* 0xffffffffff0f7424 */ /* 0x000fce00078e00ff */
[----:B-1---5:R-:W-:Y:S05]  /*195f0*/  WARPSYNC.COLLECTIVE R15, `(.L_x_1003) ;  /* 0x000000000f087348 */ /* 0x022fea0003c00000 */
[----:B------:R0:W2:Y:S02]  /*19600*/  SHFL.IDX P6, R14, R13, R12, R11 ;  /* 0x0000000c0d0e7389 */ /* 0x0000a400000c000b */
[----:B012--5:R-:W-:Y:S01]  /*19610*/  ENDCOLLECTIVE ;  /* 0x000000000000791b */ /* 0x027fe20003800000 */
.L_x_1003:
[----:B------:R-:W-:Y:S05]  /*19620*/  BSYNC B0 ;  /* 0x0000000000007941 */ /* 0x000fea0003800000 */
.L_x_1002:
        /* <DEDUP_REMOVED lines=9> */
.L_x_1004:
        /* <DEDUP_REMOVED lines=18> */
.L_x_1005:
[----:B------:R-:W-:Y:S02]  /*197e0*/  IMAD.MOV.U32 R12, RZ, RZ, 0x2 ;  /* 0x00000002ff0c7424 */ /* 0x000fe400078e00ff */
[----:B------:R-:W-:-:S05]  /*197f0*/  IMAD.MOV.U32 R3, RZ, RZ, R14 ;  /* 0x000000ffff037224 */ /* 0x000fca00078e000e */
[----:B------:R-:W-:-:S05]  /*19800*/  SEL R5, R3, RZ, P1 ;  /* 0x000000ff03057207 */ /* 0x000fca0000800000 */
[----:B------:R-:W-:-:S04]  /*19810*/  IMAD.IADD R3, R2, 0x1, R5 ;  /* 0x0000000102037824 */ /* 0x000fc800078e0205 */
[----:B------:R-:W-:-:S07]  /*19820*/  IMAD.MOV.U32 R13, RZ, RZ, R3 ;  /* 0x000000ffff0d7224 */ /* 0x000fce00078e0003 */
[----:B------:R-:W-:Y:S05]  /*19830*/  WARPSYNC.COLLECTIVE R15, `(.L_x_1006) ;  /* 0x000000000f087348 */ /* 0x000fea0003c00000 */
[----:B------:R0:W1:Y:S02]  /*19840*/  SHFL.UP P6, R14, R13, R12, R11 ;  /* 0x0400000c0d0e7389 */ /* 0x00006400000c000b */
[----:B01----:R-:W-:Y:S01]  /*19850*/  ENDCOLLECTIVE ;  /* 0x000000000000791b */ /* 0x003fe20003800000 */
.L_x_1006:
        /* <DEDUP_REMOVED lines=8> */
.L_x_1007:
        /* <DEDUP_REMOVED lines=8> */
.L_x_1008:
        /* <DEDUP_REMOVED lines=8> */
.L_x_1009:
[----:B------:R-:W-:Y:S02]  /*199e0*/  IMAD.MOV.U32 R12, RZ, RZ, 0x1f ;  /* 0x0000001fff0c7424 */ /* 0x000fe400078e00ff */
[----:B------:R-:W-:Y:S02]  /*199f0*/  IMAD.MOV.U32 R11, RZ, RZ, 0x1f ;  /* 0x0000001fff0b7424 */ /* 0x000fe400078e00ff */
[----:B------:R-:W-:-:S05]  /*19a00*/  IMAD.MOV.U32 R5, RZ, RZ, R14 ;  /* 0x000000ffff057224 */ /* 0x000fca00078e000e */
[----:B------:R-:W-:-:S05]  /*19a10*/  SEL R5, R5, RZ, P5 ;  /* 0x000000ff05057207 */ /* 0x000fca0002800000 */
[----:B------:R-:W-:-:S04]  /*19a20*/  IMAD.IADD R3, R3, 0x1, R5 ;  /* 0x0000000103037824 */ /* 0x000fc800078e0205 */
[----:B------:R-:W-:-:S07]  /*19a30*/  IMAD.MOV.U32 R13, RZ, RZ, R3 ;  /* 0x000000ffff0d7224 */ /* 0x000fce00078e0003 */
[----:B------:R-:W-:Y:S05]  /*19a40*/  WARPSYNC.COLLECTIVE R15, `(.L_x_1010) ;  /* 0x000000000f087348 */ /* 0x000fea0003c00000 */
[----:B------:R0:W1:Y:S02]  /*19a50*/  SHFL.IDX P6, R14, R13, R12, R11 ;  /* 0x0000000c0d0e7389 */ /* 0x00006400000c000b */
[----:B01----:R-:W-:Y:S01]  /*19a60*/  ENDCOLLECTIVE ;  /* 0x000000000000791b */ /* 0x003fe20003800000 */
.L_x_1010:
[----:B------:R-:W-:Y:S01]  /*19a70*/  IMAD.MOV.U32 R6, RZ, RZ, R14 ;  /* 0x000000ffff067224 */ /* 0x000fe200078e000e */
[----:B------:R-:W-:Y:S06]  /*19a80*/  BRA `(.L_x_1011) ;  /* 0xffffffdc00247947 */ /* 0x000fec000383ffff */
.L_x_932:
[----:B------:R-:W-:Y:S01]  /*19a90*/  BSSY B0, `(.L_x_1012) ;  /* 0x0000008000007945 */ /* 0x000fe20003800000 */
[----:B-----5:R-:W-:Y:S02]  /*19aa0*/  IMAD.MOV.U32 R13, RZ, RZ, R2 ;  /* 0x000000ffff0d7224 */ /* 0x020fe400078e0002 */
[----:B------:R-:W-:Y:S02]  /*19ab0*/  IMAD.MOV.U32 R12, RZ, RZ, 0x1 ;  /* 0x00000001ff0c7424 */ /* 0x000fe400078e00ff */
[----:B------:R-:W-:Y:S02]  /*19ac0*/  IMAD.MOV.U32 R11, RZ, RZ, RZ ;  /* 0x000000ffff0b7224 */ /* 0x000fe400078e00ff */
[----:B------:R-:W-:-:S07]  /*19ad0*/  IMAD.MOV.U32 R15, RZ, RZ, -0x1 ;  /* 0xffffffffff0f7424 */ /* 0x000fce00078e00ff */
[----:B0-----:R-:W-:Y:S05]  /*19ae0*/  WARPSYNC.COLLECTIVE R15, `(.L_x_1013) ;  /* 0x000000000f087348 */ /* 0x001fea0003c00000 */
[----:B------:R1:W2:Y:S02]  /*19af0*/  SHFL.UP P6, R14, R13, R12, R11 ;  /* 0x0400000c0d0e7389 */ /* 0x0002a400000c000b */
[----:B012---:R-:W-:Y:S01]  /*19b00*/  ENDCOLLECTIVE ;  /* 0x000000000000791b */ /* 0x007fe20003800000 */
.L_x_1013:
[----:B------:R-:W-:Y:S05]  /*19b10*/  BSYNC B0 ;  /* 0x0000000000007941 */ /* 0x000fea0003800000 */
.L_x_1012:
        /* <DEDUP_REMOVED lines=9> */
.L_x_1014:
        /* <DEDUP_REMOVED lines=8> */
.L_x_1015:
        /* <DEDUP_REMOVED lines=8> */
.L_x_1016:
        /* <DEDUP_REMOVED lines=8> */
.L_x_1017:
        /* <DEDUP_REMOVED lines=9> */
.L_x_1018:
[----:B------:R-:W-:Y:S01]  /*19dc0*/  IMAD.MOV.U32 R6, RZ, RZ, R14 ;  /* 0x000000ffff067224 */ /* 0x000fe200078e000e */
[----:B------:R-:W-:Y:S06]  /*19dd0*/  BRA `(.L_x_1019) ;  /* 0xffffffd800ec7947 */ /* 0x000fec000383ffff */
.L_x_934:
[----:B------:R-:W-:Y:S01]  /*19de0*/  BSSY B0, `(.L_x_1020) ;  /* 0x0000006000007945 */ /* 0x000fe20003800000 */
[----:B------:R-:W-:Y:S01]  /*19df0*/  PLOP3.LUT P6, PT, P6, PT, PT, 0x8, 0x0 ;  /* 0x000000000000781c */ /* 0x000fe200037ce170 */
[----:B------:R-:W-:-:S12]  /*19e00*/  IMAD.MOV.U32 R15, RZ, RZ, -0x1 ;  /* 0xffffffffff0f7424 */ /* 0x000fd800078e00ff */
[----:B0----5:R-:W-:Y:S05]  /*19e10*/  WARPSYNC.COLLECTIVE R15, `(.L_x_1021) ;  /* 0x000000000f087348 */ /* 0x021fea0003c00000 */
[----:B------:R-:W-:Y:S01]  /*19e20*/  VOTE.ANY R14, PT, P6 ;  /* 0x00000000000e7806 */ /* 0x000fe200030e0100 */
[----:B0----5:R-:W-:Y:S06]  /*19e30*/  ENDCOLLECTIVE ;  /* 0x000000000000791b */ /* 0x021fec0003800000 */
.L_x_1021:
[----:B------:R-:W-:Y:S05]  /*19e40*/  BSYNC B0 ;  /* 0x0000000000007941 */ /* 0x000fea0003800000 */
.L_x_1020:
        /* <DEDUP_REMOVED lines=9> */
.L_x_1022:
[----:B------:R-:W-:Y:S01]  /*19ee0*/  IMAD.MOV.U32 R17, RZ, RZ, R14 ;  /* 0x000000ffff117224 */ /* 0x000fe200078e000e */
[----:B------:R-:W-:Y:S06]  /*19ef0*/  BRA `(.L_x_1023) ;  /* 0xffffffd800dc7947 */ /* 0x000fec000383ffff */
.L_x_936:
[----:B------:R-:W-:Y:S01]  /*19f00*/  BSSY B0, `(.L_x_1024) ;  /* 0x0000007000007945 */ /* 0x000fe20003800000 */
[----:B------:R-:W-:Y:S02]  /*19f10*/  IMAD.MOV.U32 R13, RZ, RZ, R3 ;  /* 0x000000ffff0d7224 */ /* 0x000fe400078e0003 */
[----:B------:R-:W-:Y:S02]  /*19f20*/  IMAD.MOV.U32 R11, RZ, RZ, 0x1f ;  /* 0x0000001fff0b7424 */ /* 0x000fe400078e00ff */
[----:B------:R-:W-:-:S07]  /*19f30*/  IMAD.MOV.U32 R15, RZ, RZ, -0x1 ;  /* 0xffffffffff0f7424 */ /* 0x000fce00078e00ff */
[----:B0-2--5:R-:W-:Y:S05]  /*19f40*/  WARPSYNC.COLLECTIVE R15, `(.L_x_1025) ;  /* 0x000000000f087348 */ /* 0x025fea0003c00000 */
[----:B------:R1:W3:Y:S02]  /*19f50*/  SHFL.IDX P6, R14, R13, R12, R11 ;  /* 0x0000000c0d0e7389 */ /* 0x0002e400000c000b */
[----:B0123-5:R-:W-:Y:S01]  /*19f60*/  ENDCOLLECTIVE ;  /* 0x000000000000791b */ /* 0x02ffe20003800000 */
.L_x_1025:
[----:B------:R-:W-:Y:S05]  /*19f70*/  BSYNC B0 ;  /* 0x0000000000007941 */ /* 0x000fea0003800000 */
.L_x_1024:
[----:B------:R-:W-:Y:S01]  /*19f80*/  IMAD.MOV.U32 R2, RZ, RZ, R14 ;  /* 0x000000ffff027224 */ /* 0x000fe200078e000e */
[----:B------:R-:W-:Y:S06]  /*19f90*/  BRA `(.L_x_935) ;  /* 0xffffffd800d07947 */ /* 0x000fec000383ffff */
.L_x_940:
[----:B0-----:R0:W1:Y:S02]  /*19fa0*/  SYNCS.PHASECHK.TRANS64.TRYWAIT P0, [R0+URZ+0x28c20], R3 ;  /* 0x028c2003000075a7 */ /* 0x001064000800017f */
[----:B-1----:R-:W-:Y:S05]  /*19fb0*/  @!P0 NANOSLEEP.SYNCS 0x989680 ;  /* 0x009896800000895d */ /* 0x002fea0003900000 */
[----:B------:R-:W1:Y:S02]  /*19fc0*/  @!P0 SYNCS.PHASECHK.TRANS64 P0, [R0+URZ+0x28c20], R3 ;  /* 0x028c2003000085a7 */ /* 0x000e64000800007f */
[----:B-1----:R-:W-:Y:S05]  /*19fd0*/  @!P0 BRA `(.L_x_940) ;  /* 0xfffffffc00f08947 */ /* 0x002fea000383ffff */
[----:B------:R-:W-:Y:S05]  /*19fe0*/  BRA `(.L_x_1026) ;  /* 0xffffffdc00c47947 */ /* 0x000fea000383ffff */
.L_x_941:
        /* <DEDUP_REMOVED lines=8> */
[----:B0----5:R-:W-:Y:S05]  /*1a070*/  WARPSYNC.COLLECTIVE R15, `(.L_x_1028) ;  /* 0x000000000f087348 */ /* 0x021fea0003c00000 */
[----:B------:R1:W2:Y:S02]  /*1a080*/  SHFL.IDX P6, R14, R13, R12, R11 ;  /* 0x0000000c0d0e7389 */ /* 0x0002a400000c000b */
[----:B012--5:R-:W-:Y:S01]  /*1a090*/  ENDCOLLECTIVE ;  /* 0x000000000000791b */ /* 0x027fe20003800000 */
.L_x_1028:
[----:B------:R-:W-:Y:S05]  /*1a0a0*/  BSYNC B0 ;  /* 0x0000000000007941 */ /* 0x000fea0003800000 */
.L_x_1027:
[----:B------:R-:W-:Y:S05]  /*1a0b0*/  BRA `(.L_x_1029) ;  /* 0xffffffdc00ac7947 */ /* 0x000fea000383ffff */
.L_x_942:
[----:B------:R-:W-:Y:S01]  /*1a0c0*/  BSSY B0, `(.L_x_1030) ;  /* 0x0000006000007945 */ /* 0x000fe20003800000 */
[----:B------:R-:W-:-:S07]  /*1a0d0*/  IMAD.MOV.U32 R15, RZ, RZ, -0x1 ;  /* 0xffffffffff0f7424 */ /* 0x000fce00078e00ff */
[----:B01---5:R-:W-:Y:S05]  /*1a0e0*/  WARPSYNC.COLLECTIVE R15, `(.L_x_1031) ;  /* 0x000000000f0c7348 */ /* 0x023fea0003c00000 */
[----:B------:R-:W-:Y:S02]  /*1a0f0*/  ELECT P6, UR62, PT ;  /* 0x00000000003e782f */ /* 0x000fe400038c0000 */
[----:B------:R-:W-:Y:S01]  /*1a100*/  MOV R14, UR62 ;  /* 0x0000003e000e7c02 */ /* 0x000fe20008000f00 */
[----:B01---5:R-:W-:Y:S10]  /*1a110*/  ENDCOLLECTIVE ;  /* 0x000000000000791b */ /* 0x023ff40003800000 */
.L_x_1031:
[----:B------:R-:W-:Y:S05]  /*1a120*/  BSYNC B0 ;  /* 0x0000000000007941 */ /* 0x000fea0003800000 */
.L_x_1030:
[----:B------:R-:W-:Y:S05]  /*1a130*/  BRA `(.L_x_1032) ;  /* 0xffffffdc00a07947 */ /* 0x000fea000383ffff */
.L_x_944:
[----:B0-----:R0:W1:Y:S02]  /*1a140*/  SYNCS.PHASECHK.TRANS64.TRYWAIT P0, [R6+URZ], R5 ;  /* 0x00000005060075a7 */ /* 0x001064000800017f */
[----:B-1----:R-:W-:Y:S05]  /*1a150*/  @!P0 NANOSLEEP.SYNCS 0x989680 ;  /* 0x009896800000895d */ /* 0x002fea0003900000 */
[----:B------:R-:W1:Y:S02]  /*1a160*/  @!P0 SYNCS.PHASECHK.TRANS64 P0, [R6+URZ], R5 ;  /* 0x00000005060085a7 */ /* 0x000e64000800007f */
[----:B-1----:R-:W-:Y:S05]  /*1a170*/  @!P0 BRA `(.L_x_944) ;  /* 0xfffffffc00f08947 */ /* 0x002fea000383ffff */
[----:B------:R-:W-:Y:S05]  /*1a180*/  BRA `(.L_x_1033) ;  /* 0xffffffdc00dc7947 */ /* 0x000fea000383ffff */
.L_x_945:
[----:B-1----:R1:W2:Y:S02]  /*1a190*/  SYNCS.PHASECHK.TRANS64.TRYWAIT P0, [R7+URZ], R2 ;  /* 0x00000002070075a7 */ /* 0x0022a4000800017f */
[----:B--2---:R-:W-:Y:S05]  /*1a1a0*/  @!P0 NANOSLEEP.SYNCS 0x989680 ;  /* 0x009896800000895d */ /* 0x004fea0003900000 */
[----:B------:R-:W2:Y:S02]  /*1a1b0*/  @!P0 SYNCS.PHASECHK.TRANS64 P0, [R7+URZ], R2 ;  /* 0x00000002070085a7 */ /* 0x000ea4000800007f */
[----:B--2---:R-:W-:Y:S05]  /*1a1c0*/  @!P0 BRA `(.L_x_945) ;  /* 0xfffffffc00f08947 */ /* 0x004fea000383ffff */
[----:B------:R-:W-:Y:S05]  /*1a1d0*/  BRA `(.L_x_1034) ;  /* 0xffffffdc00d07947 */ /* 0x000fea000383ffff */
.L_x_947:
[----:B--2---:R2:W3:Y:S02]  /*1a1e0*/  SYNCS.PHASECHK.TRANS64.TRYWAIT P0, [R4+URZ], R5 ;  /* 0x00000005040075a7 */ /* 0x0044e4000800017f */
[----:B---3--:R-:W-:Y:S05]  /*1a1f0*/  @!P0 NANOSLEEP.SYNCS 0x989680 ;  /* 0x009896800000895d */ /* 0x008fea0003900000 */
[----:B------:R-:W3:Y:S02]  /*1a200*/  @!P0 SYNCS.PHASECHK.TRANS64 P0, [R4+URZ], R5 ;  /* 0x00000005040085a7 */ /* 0x000ee4000800007f */
[----:B---3--:R-:W-:Y:S05]  /*1a210*/  @!P0 BRA `(.L_x_947) ;  /* 0xfffffffc00f08947 */ /* 0x008fea000383ffff */
[----:B------:R-:W-:Y:S05]  /*1a220*/  BRA `(.L_x_1035) ;  /* 0xffffffdc00d87947 */ /* 0x000fea000383ffff */
.L_x_1036:
        /* <DEDUP_REMOVED lines=13> */
.L_x_6022:


//--------------------- .text._ZN7cutlass13device_kernelIN5flash11enable_sm90INS1_16FlashAttnFwdSm90INS1_25CollectiveMainloopFwdSm90ILi2EN4cute5tupleIJNS5_1CILi1EEES8_S8_EEENS6_IJNS7_ILi64EEESA_SA_EEELi512ENS_10bfloat16_tEfNS_4arch4Sm90ELb0ELb0ELb1ELb1ELb0ELb0ELb1ELb0ELb0ELb1ELb0ELb0EEENS1_21CollectiveEpilogueFwdINS6_IJSA_NS7_ILi512EEESA_EEES9_SC_SE_Li256ELb1ELb1ELb0ELb0EEENS1_36VarlenDynamicPersistentTileSchedulerILi64ELi64ELi256ELi128ELb0ELb1ELb1ELb0ELb1ELb1EEEEEEEEEvNT_6ParamsE --------------------------
	.section	.text._ZN7cutlass13device_kernelIN5flash11enable_sm90INS1_16FlashAttnFwdSm90INS1_25CollectiveMainloopFwdSm90ILi2EN4cute5tupleIJNS5_1CILi1EEES8_S8_EEENS6_IJNS7_ILi64EEESA_SA_EEELi512ENS_10bfloat16_tEfNS_4arch4Sm90ELb0ELb0ELb1ELb1ELb0ELb0ELb1ELb0ELb0ELb1ELb0ELb0EEENS1_21CollectiveEpilogueFwdINS6_IJSA_NS7_ILi512EEESA_EEES9_SC_SE_Li256ELb1ELb1ELb0ELb0EEENS1_36VarlenDynamicPersistentTileSchedulerILi64ELi64ELi256ELi128ELb0ELb1ELb1ELb0ELb1ELb1EEEEEEEEEvNT_6ParamsE,"ax",@progbits
	.align	128
.text._ZN7cutlass13device_kernelIN5flash11enable_sm90INS1_16FlashAttnFwdSm90INS1_25CollectiveMainloopFwdSm90ILi2EN4cute5tupleIJNS5_1CILi1EEES8_S8_EEENS6_IJNS7_ILi64EEESA_SA_EEELi512ENS_10bfloat16_tEfNS_4arch4Sm90ELb0ELb0ELb1ELb1ELb0ELb0ELb1ELb0ELb0ELb1ELb0ELb0EEENS1_21CollectiveEpilogueFwdINS6_IJSA_NS7_ILi512EEESA_EEES9_SC_SE_Li256ELb1ELb1ELb0ELb0EEENS1_36VarlenDynamicPersistentTileSchedulerILi64ELi64ELi256ELi128ELb0ELb1ELb1ELb0ELb1ELb1EEEEEEEEEvNT_6ParamsE:
        .type           _ZN7cutlass13device_kernelIN5flash11enable_sm90INS1_16FlashAttnFwdSm90INS1_25CollectiveMainloopFwdSm90ILi2EN4cute5tupleIJNS5_1CILi1EEES8_S8_EEENS6_IJNS7_ILi64EEESA_SA_EEELi512ENS_10bfloat16_tEfNS_4arch4Sm90ELb0ELb0ELb1ELb1ELb0ELb0ELb1ELb0ELb0ELb1ELb0ELb0EEENS1_21CollectiveEpilogueFwdINS6_IJSA_NS7_ILi512EEESA_EEES9_SC_SE_Li256ELb1ELb1ELb0ELb0EEENS1_36VarlenDynamicPersistentTileSchedulerILi64ELi64ELi256ELi128ELb0ELb1ELb1ELb0ELb1ELb1EEEEEEEEEvNT_6ParamsE,@function
        .size           _ZN7cutlass13device_kernelIN5flash11enable_sm90INS1_16FlashAttnFwdSm90INS1_25CollectiveMainloopFwdSm90ILi2EN4cute5tupleIJNS5_1CILi1EEES8_S8_EEENS6_IJNS7_ILi64EEESA_SA_EEELi512ENS_10bfloat16_tEfNS_4arch4Sm90ELb0ELb0ELb1ELb1ELb0ELb0ELb1ELb0ELb0ELb1ELb0ELb0EEENS1_21CollectiveEpilogueFwdINS6_IJSA_NS7_ILi512EEESA_EEES9_SC_SE_Li256ELb1ELb1ELb0ELb0EEENS1_36VarlenDynamicPersistentTileSchedulerILi64ELi64ELi256ELi128ELb0ELb1ELb1ELb0ELb1ELb1EEEEEEEEEvNT_6ParamsE,(.L_x_6023 - _ZN7cutlass13device_kernelIN5flash11enable_sm90INS1_16FlashAttnFwdSm90INS1_25CollectiveMainloopFwdSm90ILi2EN4cute5tupleIJNS5_1CILi1EEES8_S8_EEENS6_IJNS7_ILi64EEESA_SA_EEELi512ENS_10bfloat16_tEfNS_4arch4Sm90ELb0ELb0ELb1ELb1ELb0ELb0ELb1ELb0ELb0ELb1ELb0ELb0EEENS1_21CollectiveEpilogueFwdINS6_IJSA_NS7_ILi512EEESA_EEES9_SC_SE_Li256ELb1ELb1ELb0ELb0EEENS1_36VarlenDynamicPersistentTileSchedulerILi64ELi64ELi256ELi128ELb0ELb1ELb1ELb0ELb1ELb1EEEEEEEEEvNT_6ParamsE)
        .other          _ZN7cutlass13device_kernelIN5flash11enable_sm90INS1_16FlashAttnFwdSm90INS1_25CollectiveMainloopFwdSm90ILi2EN4cute5tupleIJNS5_1CILi1EEES8_S8_EEENS6_IJNS7_ILi64EEESA_SA_EEELi512ENS_10bfloat16_tEfNS_4arch4Sm90ELb0ELb0ELb1ELb1ELb0ELb0ELb1ELb0ELb0ELb1ELb0ELb0EEENS1_21CollectiveEpilogueFwdINS6_IJSA_NS7_ILi512EEESA_EEES9_SC_SE_Li256ELb1ELb1ELb0ELb0EEENS1_36VarlenDynamicPersistentTileSchedulerILi64ELi64ELi256ELi128ELb0ELb1ELb1ELb0ELb1ELb1EEEEEEEEEvNT_6ParamsE,@"STO_CUDA_ENTRY STV_DEFAULT"
_ZN7cutlass13device_kernelIN5flash11enable_sm90INS1_16FlashAttnFwdSm90INS1_25CollectiveMainloopFwdSm90ILi2EN4cute5tupleIJNS5_1CILi1EEES8_S8_EEENS6_IJNS7_ILi64EEESA_SA_EEELi512ENS_10bfloat16_tEfNS_4arch4Sm90ELb0ELb0ELb1ELb1ELb0ELb0ELb1ELb0ELb0ELb1ELb0ELb0EEENS1_21CollectiveEpilogueFwdINS6_IJSA_NS7_ILi512EEESA_EEES9_SC_SE_Li256ELb1ELb1ELb0ELb0EEENS1_36VarlenDynamicPersistentTileSchedulerILi64ELi64ELi256ELi128ELb0ELb1ELb1ELb0ELb1ELb1EEEEEEEEEvNT_6ParamsE:
        /* <DEDUP_REMOVED lines=17> */
.L_x_1038:
[----:B------:R-:W-:Y:S05]  /*0110*/  BSYNC B0 ;  /* 0x0000000000007941 */ /* 0x000fea0003800000 */
.L_x_1037:
        /* <DEDUP_REMOVED lines=39> */
.L_x_1039:
        /* <DEDUP_REMOVED lines=22> */
.L_x_1040:
        /* <DEDUP_REMOVED lines=18> */
.L_x_1041:
        /* <DEDUP_REMOVED lines=22> */
.L_x_1042:
        /* <DEDUP_REMOVED lines=22> */
.L_x_1043:
[----:B------:R-:W-:Y:S01]  /*08d0*/  ISETP.NE.AND P0, PT, R3, RZ, PT ;  /* 0x000000ff0300720c */ /* 0x000fe20003f05270 */
[----:B------:R-:W-:Y:S01]  /*08e0*/  NOP ;  /* 0x0000000000007918 */ /* 0x000fe20000000000 */
[----:B------:R-:W-:Y:S01]  /*08f0*/  ULDC.64 UR38, c[0x0][0x208] ;  /* 0x0000820000267ab9 */ /* 0x000fe20000000a00 */
[----:B01234-:R-:W-:Y:S10]  /*0900*/  BAR.SYNC.DEFER_BLOCKING 0x0 ;  /* 0x0000000000007b1d */ /* 0x01fff40000010000 */
[----:B------:R-:W-:Y:S05]  /*0910*/  @!P0 BRA `(.L_x_1044) ;  /* 0x000000b800848947 */ /* 0x000fea0003800000 */
.L_x_1045:
        /* <DEDUP_REMOVED lines=23> */
[----:B------:R-:W-:Y:S01]  /*0a90*/  IMAD.MOV.U32 R193, RZ, RZ, RZ ;  /* 0x000000ffffc17224 */ /* 0x000fe200078e00ff */
[----:B------:R-:W-:Y:S01]  /*0aa0*/  SHF.R.S32.HI R0, RZ, 0x1f, R199 ;  /* 0x0000001fff007819 */ /* 0x000fe200000114c7 */
[----:B------:R-:W-:-:S03]  /*0ab0*/  UMOV UR36, URZ ;  /* 0x0000003f00247c82 */ /* 0x000fc60008000000 */
[CC--:B------:R-:W-:Y:S02]  /*0ac0*/  LEA.HI R2, R0.reuse, R199.reuse, RZ, 0x4 ;  /* 0x000000c700027211 */ /* 0x0c0fe400078f20ff */
[CC--:B------:R-:W-:Y:S02]  /*0ad0*/  LEA.HI R5, R0.reuse, R199.reuse, RZ, 0x5 ;  /* 0x000000c700057211 */ /* 0x0c0fe400078f28ff */
[----:B------:R-:W-:Y:S02]  /*0ae0*/  SHF.R.S32.HI R3, RZ, 0x4, R2 ;  /* 0x00000004ff037819 */ /* 0x000fe40000011402 */
[----:B------:R-:W-:Y:S02]  /*0af0*/  LEA.HI R7, R0, R199, RZ, 0x2 ;  /* 0x000000c700077211 */ /* 0x000fe400078f10ff */
[----:B------:R-:W-:Y:S02]  /*0b00*/  LEA.HI R4, R2, R3, RZ, 0x1 ;  /* 0x0000000302047211 */ /* 0x000fe400078f08ff */
[----:B------:R-:W-:-:S02]  /*0b10*/  SHF.R.S32.HI R11, RZ, 0x5, R5 ;  /* 0x00000005ff0b7819 */ /* 0x000fc40000011405 */
[----:B------:R-:W-:Y:S02]  /*0b20*/  LOP3.LUT R4, R4, 0x1ffffffe, RZ, 0xc0, !PT ;  /* 0x1ffffffe04047812 */ /* 0x000fe400078ec0ff */
[----:B------:R-:W-:Y:S02]  /*0b30*/  SHF.R.S32.HI R6, RZ, 0x1f, R5 ;  /* 0x0000001fff067819 */ /* 0x000fe40000011405 */
        /* <DEDUP_REMOVED lines=37> */
[----:B------:R-:W-:-:S02]  /*0d90*/  LEA.HI R4, R4, R5, RZ, 0x3 ;  /* 0x0000000504047211 */ /* 0x000fc400078f18ff */
[----:B------:R-:W-:Y:S02]  /*0da0*/  LOP3.LUT R9, R2, 0x8, R9, 0xf8, !PT ;  /* 0x0000000802097812 */ /* 0x000fe400078ef809 */
[----:B------:R-:W-:Y:S02]  /*0db0*/  SHF.R.U32.HI R2, RZ, 0x3, R2 ;  /* 0x00000003ff027819 */ /* 0x000fe40000011602 */
[----:B------:R-:W-:Y:S01]  /*0dc0*/  R2P PR, R7, 0x6 ;  /* 0x0000000607007804 */ /* 0x000fe20000000000 */
[----:B------:R-:W-:Y:S01]  /*0dd0*/  IMAD.MOV.U32 R7, RZ, RZ, R15 ;  /* 0x000000ffff077224 */ /* 0x000fe200078e000f */
[----:B------:R-:W-:Y:S02]  /*0de0*/  LOP3.LUT R9, R9, R2, RZ, 0x3c, !PT ;  /* 0x0000000209097212 */ /* 0x000fe400078e3cff */
[----:B------:R-:W-:Y:S02]  /*0df0*/  LOP3.LUT R2, R0, 0xfffffff8, RZ, 0xc0, !PT ;  /* 0xfffffff800027812 */ /* 0x000fe400078ec0ff */
[----:B------:R-:W-:Y:S01]  /*0e00*/  LOP3.LUT R4, R4, 0xfffffff8, RZ, 0xc0, !PT ;  /* 0xfffffff804047812 */ /* 0x000fe200078ec0ff */
[----:B------:R-:W-:Y:S01]  /*0e10*/  IMAD.IADD R8, R8, 0x1, R9 ;  /* 0x0000000108087824 */ /* 0x000fe200078e0209 */
[----:B------:R-:W-:Y:S01]  /*0e20*/  LEA.HI R3, R3, R194, RZ, 0x1 ;  /* 0x000000c203037211 */ /* 0x000fe200078f08ff */
[----:B------:R-:W-:Y:S01]  /*0e30*/  IMAD.IADD R191, R199, 0x1, -R2 ;  /* 0x00000001c7bf7824 */ /* 0x000fe200078e0a02 */
[----:B------:R-:W-:Y:S01]  /*0e40*/  SHF.R.S32.HI R6, RZ, 0x5, R6 ;  /* 0x00000005ff067819 */ /* 0x000fe20000011406 */
[----:B------:R-:W-:Y:S01]  /*0e50*/  IMAD.IADD R17, R5, 0x1, -R4 ;  /* 0x0000000105117824 */ /* 0x000fe200078e0a04 */
[----:B------:R-:W-:Y:S01]  /*0e60*/  LEA R22, R8, UR37, 0x1 ;  /* 0x0000002508167c11 */ /* 0x000fe2000f8e08ff */
[----:B------:R-:W-:Y:S01]  /*0e70*/  IMAD.SHL.U32 R16, R191, 0x8, RZ ;  /* 0x00000008bf107824 */ /* 0x000fe200078e00ff */
[----:B------:R-:W-:Y:S01]  /*0e80*/  LOP3.LUT R3, R3, 0xfffffe, RZ, 0xc0, !PT ;  /* 0x00fffffe03037812 */ /* 0x000fe200078ec0ff */
[----:B------:R-:W-:Y:S01]  /*0e90*/  IMAD R17, R6, 0x10, R17 ;  /* 0x0000001006117824 */ /* 0x000fe200078e0211 */
[----:B------:R-:W-:Y:S01]  /*0ea0*/  SEL R184, R184, 0xffffffc0, !P2 ;  /* 0xffffffc0b8b87807 */ /* 0x000fe20005000000 */
[----:B------:R-:W-:Y:S01]  /*0eb0*/  VIADD R185, R22, 0x36400 ;  /* 0x0003640016b97836 */ /* 0x000fe20000000000 */
[----:B------:R-:W-:Y:S01]  /*0ec0*/  SHF.R.S32.HI R192, RZ, 0x3, R0 ;  /* 0x00000003ffc07819 */ /* 0x000fe20000011400 */
[----:B------:R-:W-:-:S02]  /*0ed0*/  VIADD R190, R16, 0x40 ;  /* 0x0000004010be7836 */ /* 0x000fc40000000000 */
[C---:B------:R-:W-:Y:S02]  /*0ee0*/  VIADD R189, R16.reuse, 0x80 ;  /* 0x0000008010bd7836 */ /* 0x040fe40000000000 */
        /* <DEDUP_REMOVED lines=12> */
[----:B------:R-:W-:Y:S01]  /*0fb0*/  IMAD.IADD R3, R194, 0x1, -R3 ;  /* 0x00000001c2037824 */ /* 0x000fe200078e0a03 */
[----:B------:R-:W-:Y:S01]  /*0fc0*/  SHF.R.S32.HI R200, RZ, 0x1f, R195 ;  /* 0x0000001fffc87819 */ /* 0x000fe200000114c3 */
[----:B------:R-:W-:-:S02]  /*0fd0*/  @P1 VIADD R23, R185, 0xffffffe0 ;  /* 0xffffffe0b9171836 */ /* 0x000fc40000000000 */
[----:B------:R-:W-:Y:S02]  /*0fe0*/  IMAD.IADD R185, R185, 0x1, R184 ;  /* 0x00000001b9b97824 */ /* 0x000fe400078e02b8 */
[----:B------:R-:W-:Y:S02]  /*0ff0*/  IMAD.MOV.U32 R2, RZ, RZ, RZ ;  /* 0x000000ffff027224 */ /* 0x000fe400078e00ff */
[----:B------:R-:W-:Y:S02]  /*1000*/  IMAD.SHL.U32 R19, R3, 0x100, RZ ;  /* 0x0000010003137824 */ /* 0x000fe400078e00ff */
[----:B------:R-:W-:Y:S02]  /*1010*/  IMAD R197, R10, 0x8, R17 ;  /* 0x000000080ac57824 */ /* 0x000fe400078e0211 */
[----:B------:R-:W-:-:S07]  /*1020*/  IMAD.IADD R184, R184, 0x1, R23 ;  /* 0x00000001b8b87824 */ /* 0x000fce00078e0217 */
.L_x_1084:
        /* <DEDUP_REMOVED lines=46> */
.L_x_1046:
[----:B0-----:R-:W2:Y:S01]  /*1310*/  LDL R4, [R1] ;  /* 0x0000000001047983 */ /* 0x001ea20000100800 */
[----:B-----5:R-:W-:Y:S01]  /*1320*/  IMAD.IADD R152, R152, 0x1, -R3 ;  /* 0x0000000198987824 */ /* 0x020fe200078e0a03 */
[----:B------:R-:W-:Y:S01]  /*1330*/  CS2R R150, SRZ ;  /* 0x0000000000967805 */ /* 0x000fe2000001ff00 */
[----:B------:R-:W-:Y:S01]  /*1340*/  IMAD.MOV.U32 R3, RZ, RZ, RZ ;  /* 0x000000ffff037224 */ /* 0x000fe200078e00ff */
[----:B------:R-:W-:Y:S01]  /*1350*/  CS2R R148, SRZ ;  /* 0x0000000000947805 */ /* 0x000fe2000001ff00 */
[----:B------:R-:W-:Y:S01]  /*1360*/  VIADD R0, R152, 0x3f ;  /* 0x0000003f98007836 */ /* 0x000fe20000000000 */
[----:B------:R-:W-:Y:S02]  /*1370*/  CS2R R146, SRZ ;  /* 0x0000000000927805 */ /* 0x000fe4000001ff00 */
[----:B------:R-:W-:Y:S02]  /*1380*/  CS2R R144, SRZ ;  /* 0x0000000000907805 */ /* 0x000fe4000001ff00 */
[----:B------:R-:W-:-:S02]  /*1390*/  CS2R R142, SRZ ;  /* 0x00000000008e7805 */ /* 0x000fc4000001ff00 */
[----:B------:R-:W-:Y:S02]  /*13a0*/  CS2R R140, SRZ ;  /* 0x00000000008c7805 */ /* 0x000fe4000001ff00 */
[----:B------:R-:W-:Y:S02]  /*13b0*/  SHF.R.S32.HI R5, RZ, 0x1f, R0 ;  /* 0x0000001fff057819 */ /* 0x000fe40000011400 */
[----:B------:R-:W-:Y:S02]  /*13c0*/  CS2R R138, SRZ ;  /* 0x00000000008a7805 */ /* 0x000fe4000001ff00 */
[----:B------:R-:W-:Y:S02]  /*13d0*/  CS2R R136, SRZ ;  /* 0x0000000000887805 */ /* 0x000fe4000001ff00 */
[----:B------:R-:W-:Y:S02]  /*13e0*/  CS2R R134, SRZ ;  /* 0x0000000000867805 */ /* 0x000fe4000001ff00 */
[----:B------:R-:W-:Y:S01]  /*13f0*/  LEA.HI R5, R5, R0, RZ, 0x6 ;  /* 0x0000000005057211 */ /* 0x000fe200078f30ff */
        /* <DEDUP_REMOVED lines=54> */
[----:B------:R-:W-:Y:S01]  /*1760*/  CS2R R172, SRZ ;  /* 0x0000000000ac7805 */ /* 0x000fe2000001ff00 */
[----:B------:R-:W-:Y:S01]  /*1770*/  IMAD.MOV.U32 R27, RZ, RZ, RZ ;  /* 0x000000ffff1b7224 */ /* 0x000fe200078e00ff */
[----:B------:R-:W-:Y:S02]  /*1780*/  CS2R R8, SRZ ;  /* 0x0000000000087805 */ /* 0x000fe4000001ff00 */
[----:B------:R-:W-:Y:S02]  /*1790*/  SHF.R.S32.HI R174, RZ, 0x6, R5 ;  /* 0x00000006ffae7819 */ /* 0x000fe40000011405 */
[----:B--2---:R-:W-:-:S13]  /*17a0*/  ISETP.NE.AND P0, PT, R4, 0x1, PT ;  /* 0x000000010400780c */ /* 0x004fda0003f05270 */
[----:B------:R-:W-:Y:S05]  /*17b0*/  @!P0 BRA `(.L_x_1047) ;  /* 0x0000001400d48947 */ /* 0x000fea0003800000 */
[----:B------:R-:W-:Y:S02]  /*17c0*/  ISETP.GE.AND P1, PT, R152, 0x1, PT ;  /* 0x000000019800780c */ /* 0x000fe40003f26270 */
[----:B------:R-:W-:-:S11]  /*17d0*/  PLOP3.LUT P0, PT, PT, PT, PT, 0x80, 0x0 ;  /* 0x000000000000781c */ /* 0x000fd60003f0f070 */
[----:B------:R-:W-:Y:S05]  /*17e0*/  @!P1 BRA `(.L_x_1048) ;  /* 0x0000007800d09947 */ /* 0x000fea0003800000 */
        /* <DEDUP_REMOVED lines=56> */
[----:B------:R-:W-:-:S07]  /*1b70*/  VIADD R174, R174, 0xfffffffe ;  /* 0xfffffffeaeae7836 */ /* 0x000fce0000000000 */
.L_x_1050:
[----:B------:R-:W-:Y:S01]  /*1b80*/  BAR.SYNC.DEFER_BLOCKING 0xe, 0x100 ;  /* 0x0384000000007b1d */ /* 0x000fe20000010000 */
[----:B01----:R-:W-:Y:S01]  /*1b90*/  IMAD.U32 R4, RZ, RZ, UR36 ;  /* 0x00000024ff047e24 */ /* 0x003fe2000f8e00ff */
[----:B------:R-:W-:Y:S01]  /*1ba0*/  UIADD3 UR36, UR36, 0x1, URZ ;  /* 0x0000000124247890 */ /* 0x000fe2000fffe03f */
[C---:B------:R-:W-:Y:S01]  /*1bb0*/  ISETP.GT.AND P0, PT, R174.reuse, RZ, PT ;  /* 0x000000ffae00720c */ /* 0x040fe20003f04270 */
[----:B------:R-:W-:Y:S02]  /*1bc0*/  VIADD R174, R174, 0xffffffff ;  /* 0xffffffffaeae7836 */ /* 0x000fe40000000000 */
[----:B------:R-:W-:Y:S01]  /*1bd0*/  IMAD R4, R4, 0x40, R17 ;  /* 0x0000004004047824 */ /* 0x000fe200078e0211 */
        /* <DEDUP_REMOVED lines=165> */
.L_x_1049:
[----:B------:R-:W-:Y:S01]  /*2630*/  BAR.SYNC.DEFER_BLOCKING 0xe, 0x100 ;  /* 0x0384000000007b1d */ /* 0x000fe20000010000 */
[----:B01----:R-:W-:Y:S01]  /*2640*/  IMAD.U32 R4, RZ, RZ, UR36 ;  /* 0x00000024ff047e24 */ /* 0x003fe2000f8e00ff */
[----:B------:R-:W-:Y:S01]  /*2650*/  UIADD3 UR36, UR36, 0x1, URZ ;  /* 0x0000000124247890 */ /* 0x000fe2000fffe03f */
[----:B------:R-:W-:Y:S02]  /*2660*/  PLOP3.LUT P0, PT, PT, PT, PT, 0x8, 0x0 ;  /* 0x000000000000781c */ /* 0x000fe40003f0e170 */
[----:B------:R-:W-:Y:S01]  /*2670*/  IMAD R4, R4, 0x40, R17 ;  /* 0x0000004004047824 */ /* 0x000fe200078e0211 */
        /* <DEDUP_REMOVED lines=137> */
.L_x_1047:
        /* <DEDUP_REMOVED lines=32> */
.L_x_1051:
        /* <DEDUP_REMOVED lines=8> */
.L_x_1229:
[----:B------:R-:W-:Y:S05]  /*3190*/  @P0 BRA `(.L_x_1053) ;  /* 0x0000000000040947 */ /* 0x000fea0003800000 */
[----:B------:R-:W-:Y:S01]  /*31a0*/  BPT.TRAP 0x1 ;  /* 0x000000040000795c */ /* 0x000fe20000300000 */
.L_x_1053:
[----:B0-----:R-:W-:Y:S01]  /*31b0*/  IMAD.U32 R3, RZ, RZ, UR36 ;  /* 0x00000024ff037e24 */ /* 0x001fe2000f8e00ff */
[----:B------:R-:W-:-:S04]  /*31c0*/  SHF.L.U32 R6, R2, 0x1f, RZ ;  /* 0x0000001f02067819 */ /* 0x000fc800000006ff */
[----:B------:R-:W-:-:S04]  /*31d0*/  LEA R3, R3, UR37, 0x3 ;  /* 0x0000002503037c11 */ /* 0x000fc8000f8e18ff */
[----:B------:R0:W1:Y:S01]  /*31e0*/  SYNCS.PHASECHK.TRANS64.TRYWAIT P1, [R3+URZ+0x38830], R6 ;  /* 0x03883006030075a7 */ /* 0x000062000802017f */
[----:B------:R-:W-:Y:S05]  /*31f0*/  @P0 BRA `(.L_x_1054) ;  /* 0x0000000000040947 */ /* 0x000fea0003800000 */
[----:B------:R-:W-:Y:S01]  /*3200*/  BPT.TRAP 0x1 ;  /* 0x000000040000795c */ /* 0x000fe20000300000 */
.L_x_1054:
[----:B-1----:R-:W-:Y:S05]  /*3210*/  @P1 BRA `(.L_x_1055) ;  /* 0x0000000000081947 */ /* 0x002fea0003800000 */
[----:B------:R-:W1:Y:S02]  /*3220*/  SYNCS.PHASECHK.TRANS64.TRYWAIT P1, [R3+URZ+0x38830], R6 ;  /* 0x03883006030075a7 */ /* 0x000e64000802017f */
[----:B-1----:R-:W-:Y:S05]  /*3230*/  @!P1 BRA `(.L_x_1056) ;  /* 0x0000010c00c09947 */ /* 0x002fea0003800000 */
.L_x_1055:
        /* <DEDUP_REMOVED lines=40> */
.L_x_1230:
[----:B------:R-:W-:Y:S05]  /*34c0*/  @P0 BRA `(.L_x_1058) ;  /* 0x0000000000040947 */ /* 0x000fea0003800000 */
[----:B------:R-:W-:Y:S01]  /*34d0*/  BPT.TRAP 0x1 ;  /* 0x000000040000795c */ /* 0x000fe20000300000 */
.L_x_1058:
[----:B------:R3:W4:Y:S01]  /*34e0*/  SYNCS.PHASECHK.TRANS64.TRYWAIT P1, [R3+URZ+0x38850], R6 ;  /* 0x03885006030075a7 */ /* 0x000722000802017f */
[----:B------:R-:W-:Y:S05]  /*34f0*/  @P0 BRA `(.L_x_1059) ;  /* 0x0000000000040947 */ /* 0x000fea0003800000 */
[----:B------:R-:W-:Y:S01]  /*3500*/  BPT.TRAP 0x1 ;  /* 0x000000040000795c */ /* 0x000fe20000300000 */
.L_x_1059:
[----:B----4-:R-:W-:Y:S05]  /*3510*/  @P1 BRA `(.L_x_1060) ;  /* 0x0000000000081947 */ /* 0x010fea0003800000 */
[----:B------:R-:W4:Y:S02]  /*3520*/  SYNCS.PHASECHK.TRANS64.TRYWAIT P1, [R3+URZ+0x38850], R6 ;  /* 0x03885006030075a7 */ /* 0x000f24000802017f */
[----:B----4-:R-:W-:Y:S05]  /*3530*/  @!P1 BRA `(.L_x_1061) ;  /* 0x0000010c002c9947 */ /* 0x010fea0003800000 */
.L_x_1060:
        /* <DEDUP_REMOVED lines=253> */
[----:B------:R-:W-:Y:S01]  /*4510*/  ULDC UR11, c[0x0][0xa80] ;  /* 0x0002a000000b7ab9 */ /* 0x000fe20000000800 */
        /* <DEDUP_REMOVED lines=29> */
[----:B------:R-:W-:-:S04]  /*46f0*/  ULOP3.LUT UR7, UR44, 0x2000000, URZ, 0xfc, !UPT ;  /* 0x020000002c077892 */ /* 0x000fc8000f8efc3f */
[----:B------:R-:W-:-:S07]  /*4700*/  ULEA UR10, UR36, UR7, 0xc ;  /* 0x00000007240a7291 */ /* 0x000fce000f8e603f */
[----:B------:R-:W-:Y:S01]  /*4710*/  UMOV UR14, UR10 ;  /* 0x0000000a000e7c82 */ /* 0x000fe20008000000 */
        /* <DEDUP_REMOVED lines=104> */
[----:B-----5:R-:W-:-:S07]  /*4da0*/  FSEL R49, R49, -INF , P2 ;  /* 0xff80000031317808 */ /* 0x020fce0001000000 */
[----:B------:R-:W5:Y:S01]  /*4db0*/  MUFU.TANH R53, R53 ;  /* 0x0000003500357308 */ /* 0x000f620000002400 */
[----:B0-----:R-:W-:Y:S02]  /*4dc0*/  FSEL R43, R43, -INF , P4 ;  /* 0xff8000002b2b7808 */ /* 0x001fe40002000000 */
[----:B------:R-:W-:Y:S02]  /*4dd0*/  ISETP.GT.AND P4, PT, R5, 0x39, PT ;  /* 0x000000390500780c */ /* 0x000fe40003f84270 */
[----:B------:R-:W-:-:S03]  /*4de0*/  FMNMX.FTZ R5, R49, R4, !PT ;  /* 0x0000000431057209 */ /* 0x000fc60007810000 */
[----:B------:R-:W0:Y:S01]  /*4df0*/  MUFU.TANH R46, R46 ;  /* 0x0000002e002e7308 */ /* 0x000e220000002400 */
[----:B--2---:R-:W-:-:S04]  /*4e00*/  FSEL R52, R52, -INF , P3 ;  /* 0xff80000034347808 */ /* 0x004fc80001800000 */
[----:B------:R-:W-:-:S03]  /*4e10*/  FMNMX.FTZ R4, R52, R5, !PT ;  /* 0x0000000534047209 */ /* 0x000fc60007810000 */
[----:B------:R-:W2:Y:S01]  /*4e20*/  MUFU.TANH R47, R47 ;  /* 0x0000002f002f7308 */ /* 0x000ea20000002400 */
[----:B-----5:R-:W-:-:S04]  /*4e30*/  FSEL R53, R53, -INF , P4 ;  /* 0xff80000035357808 */ /* 0x020fc80002000000 */
[----:B-1-34-:R-:W-:-:S03]  /*4e40*/  FMNMX.FTZ R6, R53, R4, !PT ;  /* 0x0000000435067209 */ /* 0x01afc60007810000 */
[----:B------:R-:W1:Y:S01]  /*4e50*/  MUFU.TANH R50, R50 ;  /* 0x0000003200327308 */ /* 0x000e620000002400 */
[----:B0-----:R-:W-:Y:S01]  /*4e60*/  FSEL R46, R46, -INF , P5 ;  /* 0xff8000002e2e7808 */ /* 0x001fe20002800000 */
[----:B------:R-:W0:Y:S06]  /*4e70*/  SHFL.BFLY PT, R5, R6, 0x2, 0x1f ;  /* 0x0c401f0006057f89 */ /* 0x000e2c00000e0000 */
[----:B------:R-:W3:Y:S01]  /*4e80*/  MUFU.TANH R51, R51 ;  /* 0x0000003300337308 */ /* 0x000ee20000002400 */
[----:B--2---:R-:W-:-:S07]  /*4e90*/  FSEL R47, R47, -INF , P6 ;  /* 0xff8000002f2f7808 */ /* 0x004fce0003000000 */
[----:B------:R-:W2:Y:S01]  /*4ea0*/  MUFU.TANH R54, R54 ;  /* 0x0000003600367308 */ /* 0x000ea20000002400 */
[----:B-1----:R-:W-:-:S07]  /*4eb0*/  FSEL R50, R50, -INF , P1 ;  /* 0xff80000032327808 */ /* 0x002fce0000800000 */
[----:B------:R-:W1:Y:S01]  /*4ec0*/  MUFU.TANH R55, R55 ;  /* 0x0000003700377308 */ /* 0x000e620000002400 */
[----:B---3--:R-:W-:Y:S02]  /*4ed0*/  FSEL R51, R51, -INF , P2 ;  /* 0xff80000033337808 */ /* 0x008fe40001000000 */
[----:B0-----:R-:W-:Y:S02]  /*4ee0*/  FMNMX.FTZ R7, R6, R5, !PT ;  /* 0x0000000506077209 */ /* 0x001fe40007810000 */
[----:B------:R-:W-:Y:S02]  /*4ef0*/  FMNMX.FTZ R5, R26, R27, !PT ;  /* 0x0000001b1a057209 */ /* 0x000fe40007810000 */
[----:B------:R-:W-:Y:S01]  /*4f00*/  ISETP.GE.AND P2, PT, R152, 0x41, PT ;  /* 0x000000419800780c */ /* 0x000fe20003f46270 */
[----:B------:R-:W0:Y:S01]  /*4f10*/  SHFL.BFLY PT, R8, R7, 0x1, 0x1f ;  /* 0x0c201f0007087f89 */ /* 0x000e2200000e0000 */
[----:B------:R-:W-:Y:S02]  /*4f20*/  FMNMX.FTZ R4, R30, R5, !PT ;  /* 0x000000051e047209 */ /* 0x000fe40007810000 */
[----:B--2---:R-:W-:-:S02]  /*4f30*/  FSEL R54, R54, -INF , P3 ;  /* 0xff80000036367808 */ /* 0x004fc40001800000 */
[----:B------:R-:W-:-:S04]  /*4f40*/  FMNMX.FTZ R5, R31, R4, !PT ;  /* 0x000000041f057209 */ /* 0x000fc80007810000 */
[----:B------:R-:W-:Y:S02]  /*4f50*/  FMNMX.FTZ R4, R34, R5, !PT ;  /* 0x0000000522047209 */ /* 0x000fe40007810000 */
[----:B-1----:R-:W-:Y:S02]  /*4f60*/  FSEL R55, R55, -INF , P4 ;  /* 0xff80000037377808 */ /* 0x002fe40002000000 */
        /* <DEDUP_REMOVED lines=15> */
[----:B------:R-:W-:Y:S01]  /*5060*/  MUFU.EX2 R6, R24 ;  /* 0x0000001800067308 */ /* 0x000fe20000000800 */
[----:B------:R-:W-:Y:S01]  /*5070*/  FMNMX.FTZ R5, R51, R8, !PT ;  /* 0x0000000833057209 */ /* 0x000fe20007810000 */
[--C-:B------:R-:W-:Y:S01]  /*5080*/  FFMA.FTZ R10, R32, UR11, -R56.reuse ;  /* 0x0000000b200a7c23 */ /* 0x100fe20008010838 */
[--C-:B------:R-:W-:Y:S01]  /*5090*/  FFMA.FTZ R11, R33, UR11, -R56.reuse ;  /* 0x0000000b210b7c23 */ /* 0x100fe20008010838 */
[--C-:B------:R-:W-:Y:S01]  /*50a0*/  FFMA.FTZ R12, R36, UR11, -R56.reuse ;  /* 0x0000000b240c7c23 */ /* 0x100fe20008010838 */
        /* <DEDUP_REMOVED lines=10> */
[--C-:B------:R-:W-:Y:S01]  /*5150*/  FFMA.FTZ R155, R52, UR11, -R56.reuse ;  /* 0x0000000b349b7c23 */ /* 0x100fe20008010838 */
[--C-:B------:R-:W-:Y:S01]  /*5160*/  FFMA.FTZ R172, R53, UR11, -R56.reuse ;  /* 0x0000000b35ac7c23 */ /* 0x100fe20008010838 */
[----:B------:R-:W1:Y:S08]  /*5170*/  MUFU.EX2 R7, R7 ;  /* 0x0000000700077308 */ /* 0x000e700000000800 */
[----:B------:R-:W-:Y:S08]  /*5180*/  MUFU.EX2 R8, R28 ;  /* 0x0000001c00087308 */ /* 0x000ff00000000800 */
[----:B------:R-:W2:Y:S01]  /*5190*/  MUFU.EX2 R9, R9 ;  /* 0x0000000900097308 */ /* 0x000ea20000000800 */
[----:B-1----:R-:W-:Y:S01]  /*51a0*/  F2FP.BF16.F32.PACK_AB R156, R7, R6 ;  /* 0x00000006079c723e */ /* 0x002fe200000010ff */
[----:B------:R-:W-:Y:S01]  /*51b0*/  FADD.FTZ R7, R6, R7 ;  /* 0x0000000706077221 */ /* 0x000fe20000010000 */
[----:B0-----:R-:W-:Y:S01]  /*51c0*/  FMNMX.FTZ R24, R5, R14, !PT ;  /* 0x0000000e05187209 */ /* 0x001fe20007810000 */
[----:B------:R-:W-:-:S04]  /*51d0*/  FFMA.FTZ R14, R40, UR11, -R56 ;  /* 0x0000000b280e7c23 */ /* 0x000fc80008010838 */
[----:B------:R-:W-:Y:S01]  /*51e0*/  MUFU.EX2 R10, R10 ;  /* 0x0000000a000a7308 */ /* 0x000fe20000000800 */
[----:B------:R-:W0:Y:S07]  /*51f0*/  SHFL.BFLY PT, R5, R24, 0x1, 0x1f ;  /* 0x0c201f0018057f89 */ /* 0x000e2e00000e0000 */
[----:B------:R-:W1:Y:S01]  /*5200*/  MUFU.EX2 R11, R11 ;  /* 0x0000000b000b7308 */ /* 0x000e620000000800 */
[----:B--2---:R-:W-:Y:S01]  /*5210*/  F2FP.BF16.F32.PACK_AB R158, R9, R8 ;  /* 0x00000008099e723e */ /* 0x004fe200000010ff */
[----:B------:R-:W-:-:S04]  /*5220*/  FADD.FTZ R8, R8, R7 ;  /* 0x0000000708087221 */ /* 0x000fc80000010000 */
[----:B------:R-:W-:Y:S02]  /*5230*/  FADD.FTZ R9, R9, R8 ;  /* 0x0000000809097221 */ /* 0x000fe40000010000 */
[----:B------:R-:W-:Y:S08]  /*5240*/  MUFU.EX2 R12, R12 ;  /* 0x0000000c000c7308 */ /* 0x000ff00000000800 */
[----:B------:R-:W2:Y:S01]  /*5250*/  MUFU.EX2 R13, R13 ;  /* 0x0000000d000d7308 */ /* 0x000ea20000000800 */
[----:B-1----:R-:W-:Y:S01]  /*5260*/  F2FP.BF16.F32.PACK_AB R160, R11, R10 ;  /* 0x0000000a0ba0723e */ /* 0x002fe200000010ff */
[----:B------:R-:W-:Y:S01]  /*5270*/  FADD.FTZ R10, R10, R9 ;  /* 0x000000090a0a7221 */ /* 0x000fe20000010000 */
[----:B0-----:R-:W-:-:S03]  /*5280*/  FMNMX.FTZ R5, R24, R5, !PT ;  /* 0x0000000518057209 */ /* 0x001fc60007810000 */
[----:B------:R-:W-:Y:S01]  /*5290*/  FADD.FTZ R11, R11, R10 ;  /* 0x0000000a0b0b7221 */ /* 0x000fe20000010000 */
[C---:B------:R-:W-:Y:S01]  /*52a0*/  FSETP.NEU.FTZ.AND P1, PT, R5.reuse, -INF , PT ;  /* 0xff8000000500780b */ /* 0x040fe20003f3d000 */
[----:B------:R-:W-:Y:S01]  /*52b0*/  FMUL.FTZ R24, R5, UR11 ;  /* 0x0000000b05187c20 */ /* 0x000fe20008410000 */
[----:B------:R-:W-:Y:S04]  /*52c0*/  MUFU.EX2 R14, R14 ;  /* 0x0000000e000e7308 */ /* 0x000fe80000000800 */
[----:B------:R-:W-:Y:S02]  /*52d0*/  FSEL R25, R24, RZ, P1 ;  /* 0x000000ff18197208 */ /* 0x000fe40000800000 */
[----:B------:R-:W-:Y:S02]  /*52e0*/  ISETP.NE.AND P1, PT, R57, RZ, PT ;  /* 0x000000ff3900720c */ /* 0x000fe40003f25270 */
[----:B------:R-:W0:Y:S01]  /*52f0*/  MUFU.EX2 R15, R15 ;  /* 0x0000000f000f7308 */ /* 0x000e220000000800 */
[--C-:B------:R-:W-:Y:S01]  /*5300*/  FFMA.FTZ R173, R26, UR11, -R25.reuse ;  /* 0x0000000b1aad7c23 */ /* 0x100fe20008010819 */
        /* <DEDUP_REMOVED lines=8> */
[----:B------:R-:W-:Y:S01]  /*5390*/  FFMA.FTZ R208, R43, UR11, -R25 ;  /* 0x0000000b2bd07c23 */ /* 0x000fe20008010819 */
[----:B------:R-:W-:-:S02]  /*53a0*/  @!P1 VIADD R24, R3, 0x38840 ;  /* 0x0003884003189836 */ /* 0x000fc40000000000 */
[--C-:B------:R-:W-:Y:S01]  /*53b0*/  FFMA.FTZ R183, R46, UR11, -R25.reuse ;  /* 0x0000000b2eb77c23 */ /* 0x100fe20008010819 */
[--C-:B------:R-:W-:Y:S01]  /*53c0*/  FFMA.FTZ R210, R47, UR11, -R25.reuse ;  /* 0x0000000b2fd27c23 */ /* 0x100fe20008010819 */
[--C-:B------:R-:W-:Y:S01]  /*53d0*/  FFMA.FTZ R207, R50, UR11, -R25.reuse ;  /* 0x0000000b32cf7c23 */ /* 0x100fe20008010819 */
[--C-:B------:R-:W-:Y:S01]  /*53e0*/  FFMA.FTZ R212, R51, UR11, -R25.reuse ;  /* 0x0000000b33d47c23 */ /* 0x100fe20008010819 */
[----:B------:R-:W-:Y:S01]  /*53f0*/  @!P1 PRMT R24, RZ, 0x654, R24 ;  /* 0x00000654ff189816 */ /* 0x000fe20000000018 */
[--C-:B------:R-:W-:Y:S01]  /*5400*/  FFMA.FTZ R209, R54, UR11, -R25.reuse ;  /* 0x0000000b36d17c23 */ /* 0x100fe20008010819 */
[----:B------:R-:W-:Y:S01]  /*5410*/  FFMA.FTZ R214, R55, UR11, -R25 ;  /* 0x0000000b37d67c23 */ /* 0x000fe20008010819 */
[----:B------:R-:W-:Y:S01]  /*5420*/  MUFU.EX2 R173, R173 ;  /* 0x000000ad00ad7308 */ /* 0x000fe20000000800 */
[----:B------:R1:W-:Y:S01]  /*5430*/  @!P1 SYNCS.ARRIVE.TRANS64.RED.A1T0 RZ, [R24+URZ], RZ ;  /* 0x000000ff18ff99a7 */ /* 0x0003e2000810043f */
[----:B--2---:R-:W-:Y:S01]  /*5440*/  F2FP.BF16.F32.PACK_AB R162, R13, R12 ;  /* 0x0000000c0da2723e */ /* 0x004fe200000010ff */
[----:B------:R-:W-:Y:S01]  /*5450*/  FADD.FTZ R12, R12, R11 ;  /* 0x0000000b0c0c7221 */ /* 0x000fe20000010000 */
[----:B0-----:R-:W-:Y:S01]  /*5460*/  F2FP.BF16.F32.PACK_AB R164, R15, R14 ;  /* 0x0000000e0fa4723e */ /* 0x001fe200000010ff */
[----:B------:R-:W-:-:S02]  /*5470*/  @!P1 VIADD R3, R3, 0x38860 ;  /* 0x0003886003039836 */ /* 0x000fc40000000000 */
[----:B------:R-:W-:Y:S01]  /*5480*/  FADD.FTZ R13, R13, R12 ;  /* 0x0000000c0d0d7221 */ /* 0x000fe20000010000 */
[----:B------:R-:W0:Y:S02]  /*5490*/  MUFU.EX2 R176, R176 ;  /* 0x000000b000b07308 */ /* 0x000e240000000800 */
[----:B------:R-:W-:Y:S01]  /*54a0*/  @!P1 PRMT R3, RZ, 0x654, R3 ;  /* 0x00000654ff039816 */ /* 0x000fe20000000003 */
[----:B------:R-:W-:-:S04]  /*54b0*/  FADD.FTZ R14, R14, R13 ;  /* 0x0000000d0e0e7221 */ /* 0x000fc80000010000 */
[----:B------:R-:W-:Y:S01]  /*54c0*/  FADD.FTZ R15, R15, R14 ;  /* 0x0000000e0f0f7221 */ /* 0x000fe20000010000 */
        /* <DEDUP_REMOVED lines=15> */
[----:B------:R-:W-:Y:S01]  /*55c0*/  MUFU.EX2 R20, R20 ;  /* 0x0000001400147308 */ /* 0x000fe20000000800 */
[----:B------:R0:W-:Y:S07]  /*55d0*/  STSM.16.M88.4 [R22+0x36400], R156 ;  /* 0x0364009c16007844 */ /* 0x0001ee0000000200 */
[----:B------:R-:W3:Y:S01]  /*55e0*/  MUFU.EX2 R21, R21 ;  /* 0x0000001500157308 */ /* 0x000ee20000000800 */
[----:B--2---:R-:W-:Y:S01]  /*55f0*/  F2FP.BF16.F32.PACK_AB R163, R182, R179 ;  /* 0x000000b3b6a3723e */ /* 0x004fe200000010ff */
[----:B------:R-:W-:-:S04]  /*5600*/  FADD.FTZ R179, R179, R180 ;  /* 0x000000b4b3b37221 */ /* 0x000fc80000010000 */
[----:B------:R0:W-:Y:S01]  /*5610*/  STSM.16.M88.4 [R23], R160 ;  /* 0x000000a017007844 */ /* 0x0001e20000000200 */
[----:B------:R-:W-:Y:S01]  /*5620*/  FADD.FTZ R182, R182, R179 ;  /* 0x000000b3b6b67221 */ /* 0x000fe20000010000 */
[----:B------:R-:W-:Y:S08]  /*5630*/  MUFU.EX2 R181, R181 ;  /* 0x000000b500b57308 */ /* 0x000ff00000000800 */
[----:B------:R-:W2:Y:S01]  /*5640*/  MUFU.EX2 R208, R208 ;  /* 0x000000d000d07308 */ /* 0x000ea20000000800 */
[----:B---3--:R-:W-:Y:S01]  /*5650*/  F2FP.BF16.F32.PACK_AB R166, R21, R20 ;  /* 0x0000001415a6723e */ /* 0x008fe200000010ff */
[----:B------:R-:W-:-:S04]  /*5660*/  FADD.FTZ R20, R20, R15 ;  /* 0x0000000f14147221 */ /* 0x000fc80000010000 */
[----:B------:R-:W-:Y:S02]  /*5670*/  FADD.FTZ R20, R21, R20 ;  /* 0x0000001415147221 */ /* 0x000fe40000010000 */
[----:B------:R-:W-:Y:S08]  /*5680*/  MUFU.EX2 R183, R183 ;  /* 0x000000b700b77308 */ /* 0x000ff00000000800 */
[----:B------:R-:W3:Y:S01]  /*5690*/  MUFU.EX2 R210, R210 ;  /* 0x000000d200d27308 */ /* 0x000ee20000000800 */
[----:B--2---:R-:W-:Y:S01]  /*56a0*/  F2FP.BF16.F32.PACK_AB R165, R208, R181 ;  /* 0x000000b5d0a5723e */ /* 0x004fe200000010ff */
[----:B------:R-:W-:-:S04]  /*56b0*/  FADD.FTZ R181, R181, R182 ;  /* 0x000000b6b5b57221 */ /* 0x000fc80000010000 */
[----:B------:R-:W-:Y:S02]  /*56c0*/  FADD.FTZ R208, R208, R181 ;  /* 0x000000b5d0d07221 */ /* 0x000fe40000010000 */
[----:B------:R-:W-:Y:S08]  /*56d0*/  MUFU.EX2 R153, R153 ;  /* 0x0000009900997308 */ /* 0x000ff00000000800 */
[----:B------:R-:W2:Y:S01]  /*56e0*/  MUFU.EX2 R154, R154 ;  /* 0x0000009a009a7308 */ /* 0x000ea20000000800 */
[----:B---3--:R-:W-:Y:S01]  /*56f0*/  F2FP.BF16.F32.PACK_AB R167, R210, R183 ;  /* 0x000000b7d2a7723e */ /* 0x008fe200000010ff */
[----:B------:R-:W-:-:S04]  /*5700*/  FADD.FTZ R183, R183, R208 ;  /* 0x000000d0b7b77221 */ /* 0x000fc80000010000 */
[----:B------:R0:W-:Y:S01]  /*5710*/  STSM.16.M88.4 [R185], R164 ;  /* 0x000000a4b9007844 */ /* 0x0001e20000000200 */
[----:B------:R-:W-:Y:S01]  /*5720*/  FADD.FTZ R210, R210, R183 ;  /* 0x000000b7d2d27221 */ /* 0x000fe20000010000 */
[----:B------:R-:W-:Y:S08]  /*5730*/  MUFU.EX2 R155, R155 ;  /* 0x0000009b009b7308 */ /* 0x000ff00000000800 */
[----:B------:R-:W3:Y:S01]  /*5740*/  MUFU.EX2 R172, R172 ;  /* 0x000000ac00ac7308 */ /* 0x000ee20000000800 */
[----:B--2---:R-:W-:Y:S01]  /*5750*/  F2FP.BF16.F32.PACK_AB R168, R154, R153 ;  /* 0x000000999aa8723e */ /* 0x004fe200000010ff */
[----:B------:R-:W-:-:S04]  /*5760*/  FADD.FTZ R153, R153, R20 ;  /* 0x0000001499997221 */ /* 0x000fc80000010000 */
[----:B------:R-:W-:Y:S02]  /*5770*/  FADD.FTZ R154, R154, R153 ;  /* 0x000000999a9a7221 */ /* 0x000fe40000010000 */
[----:B------:R-:W-:Y:S08]  /*5780*/  MUFU.EX2 R207, R207 ;  /* 0x000000cf00cf7308 */ /* 0x000ff00000000800 */
[----:B------:R-:W2:Y:S01]  /*5790*/  MUFU.EX2 R212, R212 ;  /* 0x000000d400d47308 */ /* 0x000ea20000000800 */
[----:B---3--:R-:W-:-:S07]  /*57a0*/  F2FP.BF16.F32.PACK_AB R170, R172, R155 ;  /* 0x0000009bacaa723e */ /* 0x008fce00000010ff */
[----:B------:R-:W-:Y:S08]  /*57b0*/  MUFU.EX2 R209, R209 ;  /* 0x000000d100d17308 */ /* 0x000ff00000000800 */
[----:B------:R-:W3:Y:S01]  /*57c0*/  MUFU.EX2 R214, R214 ;  /* 0x000000d600d67308 */ /* 0x000ee20000000800 */
[----:B--2---:R-:W-:Y:S01]  /*57d0*/  F2FP.BF16.F32.PACK_AB R169, R212, R207 ;  /* 0x000000cfd4a9723e */ /* 0x004fe200000010ff */
[----:B------:R-:W-:-:S04]  /*57e0*/  FADD.FTZ R207, R207, R210 ;  /* 0x000000d2cfcf7221 */ /* 0x000fc80000010000 */
[----:B------:R-:W-:Y:S01]  /*57f0*/  FADD.FTZ R212, R212, R207 ;  /* 0x000000cfd4d47221 */ /* 0x000fe20000010000 */
[----:B---3--:R-:W-:-:S03]  /*5800*/  F2FP.BF16.F32.PACK_AB R171, R214, R209 ;  /* 0x000000d1d6ab723e */ /* 0x008fc600000010ff */
[----:B------:R-:W-:Y:S02]  /*5810*/  FADD.FTZ R209, R209, R212 ;  /* 0x000000d4d1d17221 */ /* 0x000fe40000010000 */
[----:B------:R0:W-:Y:S01]  /*5820*/  STSM.16.M88.4 [R184], R168 ;  /* 0x000000a8b8007844 */ /* 0x0001e20000000200 */
[----:B-1----:R-:W-:Y:S01]  /*5830*/  WARPGROUP.ARRIVE ;  /* 0x00000000000079c5 */ /* 0x002fe20000000000 */
[----:B------:R-:W-:-:S05]  /*5840*/  FADD.FTZ R6, R214, R209 ;  /* 0x000000d1d6067221 */ /* 0x000fca0000010000 */
[----:B------:R-:W-:Y:S01]  /*5850*/  HGMMA.64x256x16.F32.BF16 R24, R156, gdesc[UR12].tnspB, RZ, !UPT, gsb0 ;  /* 0x43e0000c9c187df0 */ /* 0x000fe2000c0018ff */
        /* <DEDUP_REMOVED lines=12> */
[----:B------:R-:W-:Y:S01]  /*5920*/  HGMMA.64x256x16.F32.BF16 R24, R164, gdesc[UR12].tnspB, R24, gsb0 ;  /* 0x43e0000ca4187df0 */ /* 0x000fe20008001818 */
[----:B------:R-:W-:Y:S01]  /*5930*/  UMOV UR14, UR10 ;  /* 0x0000000a000e7c82 */ /* 0x000fe20008000000 */
        /* <DEDUP_REMOVED lines=14> */
[----:B------:R1:W-:Y:S02]  /*5a20*/  @!P1 SYNCS.ARRIVE.TRANS64.RED.A1T0 RZ, [R3+URZ], RZ ;  /* 0x000000ff03ff99a7 */ /* 0x0003e4000810043f */
[----:B-1----:R-:W-:-:S04]  /*5a30*/  FADD.FTZ R3, R155, R154 ;  /* 0x0000009a9b037221 */ /* 0x002fc80000010000 */
[----:B------:R-:W-:Y:S01]  /*5a40*/  FADD.FTZ R3, R172, R3 ;  /* 0x00000003ac037221 */ /* 0x000fe20000010000 */
[----:B0-----:R-:W-:Y:S06]  /*5a50*/  @!P2 BRA `(.L_x_1062) ;  /* 0x0000002c0088a947 */ /* 0x001fec0003800000 */
[----:B------:R-:W-:Y:S01]  /*5a60*/  VIADD R7, R174, 0xfffffffe ;  /* 0xfffffffeae077836 */ /* 0x000fe20000000000 */
[----:B------:R-:W-:Y:S01]  /*5a70*/  UMOV UR24, UR36 ;  /* 0x0000002400187c82 */ /* 0x000fe20008000000 */
[----:B------:R-:W-:Y:S02]  /*5a80*/  IMAD.MOV.U32 R8, RZ, RZ, R5 ;  /* 0x000000ffff087224 */ /* 0x000fe400078e0005 */
[----:B------:R-:W-:-:S07]  /*5a90*/  IMAD.MOV.U32 R13, RZ, RZ, R4 ;  /* 0x000000ffff0d7224 */ /* 0x000fce00078e0004 */
.L_x_1071:
        /* <DEDUP_REMOVED lines=9> */
.L_x_1063:
[----:B------:R-:W-:Y:S01]  /*5b30*/  ULEA UR5, UR36, UR37, 0x3 ;  /* 0x0000002524057291 */ /* 0x000fe2000f8e183f */
[----:B------:R-:W-:-:S08]  /*5b40*/  SHF.L.U32 R4, R2, 0x1f, RZ ;  /* 0x0000001f02047819 */ /* 0x000fd000000006ff */
[----:B------:R0:W1:Y:S01]  /*5b50*/  SYNCS.PHASECHK.TRANS64.TRYWAIT P3, [UR5+0x38830], R4 ;  /* 0x03883004ff0075a7 */ /* 0x0000620008060145 */
[----:B------:R-:W-:Y:S05]  /*5b60*/  @P0 BRA `(.L_x_1064) ;  /* 0x0000000000040947 */ /* 0x000fea0003800000 */
[----:B------:R-:W-:Y:S01]  /*5b70*/  BPT.TRAP 0x1 ;  /* 0x000000040000795c */ /* 0x000fe20000300000 */
.L_x_1064:
[----:B-1----:R-:W-:Y:S05]  /*5b80*/  @P3 BRA `(.L_x_1065) ;  /* 0x0000000000083947 */ /* 0x002fea0003800000 */
[----:B------:R-:W1:Y:S02]  /*5b90*/  SYNCS.PHASECHK.TRANS64.TRYWAIT P3, [UR5+0x38830], R4 ;  /* 0x03883004ff0075a7 */ /* 0x000e640008060145 */
[----:B-1----:R-:W-:Y:S05]  /*5ba0*/  @!P3 BRA `(.L_x_1066) ;  /* 0x000000e400a4b947 */ /* 0x002fea0003800000 */
.L_x_1065:
        /* <DEDUP_REMOVED lines=28> */
.L_x_1067:
[----:B------:R2:W3:Y:S01]  /*5d70*/  SYNCS.PHASECHK.TRANS64.TRYWAIT P3, [UR5+0x38850], R4 ;  /* 0x03885004ff0075a7 */ /* 0x0004e20008060145 */
[----:B------:R-:W-:Y:S05]  /*5d80*/  @P0 BRA `(.L_x_1068) ;  /* 0x0000000000040947 */ /* 0x000fea0003800000 */
[----:B------:R-:W-:Y:S01]  /*5d90*/  BPT.TRAP 0x1 ;  /* 0x000000040000795c */ /* 0x000fe20000300000 */
.L_x_1068:
[----:B---3--:R-:W-:Y:S05]  /*5da0*/  @P3 BRA `(.L_x_1069) ;  /* 0x0000000000083947 */ /* 0x008fea0003800000 */
[----:B------:R-:W3:Y:S02]  /*5db0*/  SYNCS.PHASECHK.TRANS64.TRYWAIT P3, [UR5+0x38850], R4 ;  /* 0x03885004ff0075a7 */ /* 0x000ee40008060145 */
[----:B---3--:R-:W-:Y:S05]  /*5dc0*/  @!P3 BRA `(.L_x_1070) ;  /* 0x000000e40034b947 */ /* 0x008fea0003800000 */
.L_x_1069:
[----:B------:R-:W-:Y:S01]  /*5dd0*/  UIADD3 UR10, UR37, 0x26400, URZ ;  /* 0x00026400250a7890 */ /* 0x000fe2000fffe03f */
[----:B------:R-:W-:Y:S01]  /*5de0*/  WARPGROUP.ARRIVE ;  /* 0x00000000000079c5 */ /* 0x000fe20000000000 */
[----:B------:R-:W-:-:S05]  /*5df0*/  UIADD3 UR15, UR6, 0x2, URZ ;  /* 0x00000002060f7890 */ /* 0x000fca000fffe03f */
[----:B-1----:R-:W1:Y:S01]  /*5e00*/  S2R R5, SR_TID.X ;  /* 0x0000000000057919 */ /* 0x002e620000002100 */
[----:B------:R-:W-:Y:S02]  /*5e10*/  USHF.R.U32.HI UR10, URZ, 0x4, UR10 ;  /* 0x000000043f0a7899 */ /* 0x000fe4000801160a */
[----:B------:R-:W-:Y:S02]  /*5e20*/  UIADD3 UR11, UR6, 0x6, URZ ;  /* 0x00000006060b7890 */ /* 0x000fe4000fffe03f */
[----:B------:R-:W-:Y:S02]  /*5e30*/  ULOP3.LUT UR18, UR10, 0x3fff, URZ, 0xc0, !UPT ;  /* 0x00003fff0a127892 */ /* 0x000fe4000f8ec03f */
[----:B------:R-:W-:Y:S02]  /*5e40*/  UIADD3 UR14, UR6, 0x4, URZ ;  /* 0x00000004060e7890 */ /* 0x000fe4000fffe03f */
        /* <DEDUP_REMOVED lines=9> */
[----:B------:R-:W-:Y:S01]  /*5ee0*/  UIADD3 UR22, UR10, 0x2, URZ ;  /* 0x000000020a167890 */ /* 0x000fe2000fffe03f */
[----:B------:R-:W-:Y:S01]  /*5ef0*/  UMOV UR20, UR15 ;  /* 0x0000000f00147c82 */ /* 0x000fe20008000000 */
[----:B------:R-:W-:Y:S01]  /*5f00*/  UMOV UR21, 0x40000040 ;  /* 0x4000004000157882 */ /* 0x000fe20000000000 */
[----:B------:R-:W-:Y:S01]  /*5f10*/  UMOV UR23, 0x40000040 ;  /* 0x4000004000177882 */ /* 0x000fe20000000000 */
[----:B-1----:R-:W-:-:S05]  /*5f20*/  SHF.R.U32.HI R5, RZ, 0x7, R5 ;  /* 0x00000007ff057819 */ /* 0x002fca0000011605 */
[----:B0-2---:R-:W0:Y:S01]  /*5f30*/  SHFL.IDX PT, R4, R5, RZ, 0x1f ;  /* 0x00001fff05047589 */ /* 0x005e2200000e0000 */
        /* <DEDUP_REMOVED lines=319> */
[----:B------:R-:W3:Y:S08]  /*7330*/  MUFU.TANH R11, R11 ;  /* 0x0000000b000b7308 */ /* 0x000ef00000002400 */
[----:B------:R-:W4:Y:S08]  /*7340*/  MUFU.TANH R12, R12 ;  /* 0x0000000c000c7308 */ /* 0x000f300000002400 */
[----:B------:R-:W5:Y:S01]  /*7350*/  MUFU.TANH R154, R154 ;  /* 0x0000009a009a7308 */ /* 0x000f620000002400 */
[----:B0-----:R-:W-:-:S02]  /*7360*/  FMNMX.FTZ R168, R153, R4, !PT ;  /* 0x0000000499a87209 */ /* 0x001fc40007810000 */
[----:B-1----:R-:W-:-:S05]  /*7370*/  FMNMX.FTZ R153, R9, R8, !PT ;  /* 0x0000000809997209 */ /* 0x002fca0007810000 */
[----:B------:R-:W0:Y:S01]  /*7380*/  MUFU.TANH R155, R155 ;  /* 0x0000009b009b7308 */ /* 0x000e220000002400 */
[----:B------:R-:W1:Y:S01]  /*7390*/  SHFL.BFLY PT, R169, R168, 0x1, 0x1f ;  /* 0x0c201f00a8a97f89 */ /* 0x000e6200000e0000 */
[----:B--2---:R-:W-:-:S04]  /*73a0*/  FMNMX.FTZ R4, R10, R153, !PT ;  /* 0x000000990a047209 */ /* 0x004fc80007810000 */
[----:B---3--:R-:W-:Y:S02]  /*73b0*/  FMNMX.FTZ R153, R11, R4, !PT ;  /* 0x000000040b997209 */ /* 0x008fe40007810000 */
[----:B------:R-:W2:Y:S02]  /*73c0*/  MUFU.TANH R156, R156 ;  /* 0x0000009c009c7308 */ /* 0x000ea40000002400 */
[----:B----4-:R-:W-:-:S04]  /*73d0*/  FMNMX.FTZ R153, R12, R153, !PT ;  /* 0x000000990c997209 */ /* 0x010fc80007810000 */
[----:B-----5:R-:W-:Y:S02]  /*73e0*/  FMNMX.FTZ R14, R154, R153, !PT ;  /* 0x000000999a0e7209 */ /* 0x020fe40007810000 */
[----:B------:R-:W3:Y:S01]  /*73f0*/  MUFU.TANH R160, R160 ;  /* 0x000000a000a07308 */ /* 0x000ee20000002400 */
[----:B------:R-:W-:Y:S01]  /*7400*/  FMUL.FTZ R153, R183, UR10 ;  /* 0x0000000ab7997c20 */ /* 0x000fe20008410000 */
[----:B------:R-:W-:-:S06]  /*7410*/  ULEA UR10, UR36, UR7, 0xc ;  /* 0x00000007240a7291 */ /* 0x000fcc000f8e603f */
[----:B------:R-:W4:Y:S01]  /*7420*/  MUFU.TANH R162, R162 ;  /* 0x000000a200a27308 */ /* 0x000f220000002400 */
[----:B------:R-:W-:Y:S01]  /*7430*/  UMOV UR14, UR10 ;  /* 0x0000000a000e7c82 */ /* 0x000fe20008000000 */
[----:B-1----:R-:W-:Y:S02]  /*7440*/  FMNMX.FTZ R4, R168, R169, !PT ;  /* 0x000000a9a8047209 */ /* 0x002fe40007810000 */
[----:B0-----:R-:W-:-:S03]  /*7450*/  FMNMX.FTZ R169, R155, R14, !PT ;  /* 0x0000000e9ba97209 */ /* 0x001fc60007810000 */
[----:B------:R-:W-:Y:S01]  /*7460*/  FADD.FTZ R13, -R4, R13 ;  /* 0x0000000d040d7221 */ /* 0x000fe20000010100 */
[----:B------:R-:W0:Y:S01]  /*7470*/  MUFU.TANH R163, R163 ;  /* 0x000000a300a37308 */ /* 0x000e220000002400 */
[----:B--2---:R-:W-:Y:S01]  /*7480*/  FMNMX.FTZ R169, R156, R169, !PT ;  /* 0x000000a99ca97209 */ /* 0x004fe20007810000 */
[----:B------:R-:W-:Y:S01]  /*7490*/  FMUL.FTZ R182, R4, UR11 ;  /* 0x0000000b04b67c20 */ /* 0x000fe20008410000 */
[----:B------:R-:W-:Y:S02]  /*74a0*/  FMUL.FTZ R14, R13, UR11 ;  /* 0x0000000b0d0e7c20 */ /* 0x000fe40008410000 */
[----:B---3--:R-:W-:Y:S01]  /*74b0*/  FMNMX.FTZ R169, R160, R169, !PT ;  /* 0x000000a9a0a97209 */ /* 0x008fe20007810000 */
[--C-:B------:R-:W-:Y:S01]  /*74c0*/  FFMA.FTZ R13, R20, UR11, -R182.reuse ;  /* 0x0000000b140d7c23 */ /* 0x100fe200080108b6 */
[--C-:B------:R-:W-:Y:S01]  /*74d0*/  FFMA.FTZ R171, R21, UR11, -R182.reuse ;  /* 0x0000000b15ab7c23 */ /* 0x100fe200080108b6 */
[----:B------:R-:W1:Y:S01]  /*74e0*/  MUFU.TANH R166, R166 ;  /* 0x000000a600a67308 */ /* 0x000e620000002400 */
[----:B----4-:R-:W-:Y:S01]  /*74f0*/  FMNMX.FTZ R168, R162, R169, !PT ;  /* 0x000000a9a2a87209 */ /* 0x010fe20007810000 */
[--C-:B------:R-:W-:Y:S01]  /*7500*/  FFMA.FTZ R21, R157, UR11, -R182.reuse ;  /* 0x0000000b9d157c23 */ /* 0x100fe200080108b6 */
[--C-:B------:R-:W-:Y:S01]  /*7510*/  FFMA.FTZ R170, R158, UR11, -R182.reuse ;  /* 0x0000000b9eaa7c23 */ /* 0x100fe200080108b6 */
[--C-:B------:R-:W-:Y:S01]  /*7520*/  FFMA.FTZ R178, R177, UR11, -R182.reuse ;  /* 0x0000000bb1b27c23 */ /* 0x100fe200080108b6 */
[--C-:B------:R-:W-:Y:S01]  /*7530*/  FFMA.FTZ R15, R15, UR11, -R182.reuse ;  /* 0x0000000b0f0f7c23 */ /* 0x100fe200080108b6 */
[--C-:B------:R-:W-:Y:S01]  /*7540*/  FFMA.FTZ R172, R161, UR11, -R182.reuse ;  /* 0x0000000ba1ac7c23 */ /* 0x100fe200080108b6 */
[--C-:B------:R-:W-:Y:S01]  /*7550*/  FFMA.FTZ R164, R164, UR11, -R182.reuse ;  /* 0x0000000ba4a47c23 */ /* 0x100fe200080108b6 */
[----:B------:R-:W2:Y:S01]  /*7560*/  MUFU.TANH R167, R167 ;  /* 0x000000a700a77308 */ /* 0x000ea20000002400 */
[----:B0-----:R-:W-:Y:S01]  /*7570*/  FMNMX.FTZ R169, R163, R168, !PT ;  /* 0x000000a8a3a97209 */ /* 0x001fe20007810000 */
[--C-:B------:R-:W-:Y:S01]  /*7580*/  FFMA.FTZ R173, R207, UR11, -R182.reuse ;  /* 0x0000000bcfad7c23 */ /* 0x100fe200080108b6 */
[--C-:B------:R-:W-:Y:S01]  /*7590*/  FFMA.FTZ R176, R208, UR11, -R182.reuse ;  /* 0x0000000bd0b07c23 */ /* 0x100fe200080108b6 */
[--C-:B------:R-:W-:Y:S01]  /*75a0*/  FFMA.FTZ R175, R209, UR11, -R182.reuse ;  /* 0x0000000bd1af7c23 */ /* 0x100fe200080108b6 */
[----:B------:R-:W-:-:S03]  /*75b0*/  FFMA.FTZ R177, R210, UR11, -R182 ;  /* 0x0000000bd2b17c23 */ /* 0x000fc600080108b6 */
[----:B------:R-:W0:Y:S01]  /*75c0*/  MUFU.TANH R181, R181 ;  /* 0x000000b500b57308 */ /* 0x000e220000002400 */
[----:B-1----:R-:W-:Y:S01]  /*75d0*/  FMNMX.FTZ R20, R166, R169, !PT ;  /* 0x000000a9a6147209 */ /* 0x002fe20007810000 */
[----:B------:R-:W-:-:S06]  /*75e0*/  FFMA.FTZ R169, R5, UR11, -R182 ;  /* 0x0000000b05a97c23 */ /* 0x000fcc00080108b6 */
[----:B------:R-:W1:Y:S01]  /*75f0*/  MUFU.TANH R211, R211 ;  /* 0x000000d300d37308 */ /* 0x000e620000002400 */
[----:B--2---:R-:W-:-:S07]  /*7600*/  FMNMX.FTZ R168, R167, R20, !PT ;  /* 0x00000014a7a87209 */ /* 0x004fce0007810000 */
[----:B------:R-:W2:Y:S01]  /*7610*/  MUFU.TANH R152, R152 ;  /* 0x0000009800987308 */ /* 0x000ea20000002400 */
[----:B0-----:R-:W-:-:S07]  /*7620*/  FMNMX.FTZ R168, R181, R168, !PT ;  /* 0x000000a8b5a87209 */ /* 0x001fce0007810000 */
[----:B------:R-:W0:Y:S01]  /*7630*/  MUFU.TANH R153, R153 ;  /* 0x0000009900997308 */ /* 0x000e220000002400 */
[----:B-1----:R-:W-:-:S07]  /*7640*/  FMNMX.FTZ R5, R211, R168, !PT ;  /* 0x000000a8d3057209 */ /* 0x002fce0007810000 */
[----:B------:R1:W-:Y:S01]  /*7650*/  MUFU.EX2 R20, R169 ;  /* 0x000000a900147308 */ /* 0x0003e20000000800 */
[----:B--2---:R-:W-:-:S07]  /*7660*/  FMNMX.FTZ R168, R152, R5, !PT ;  /* 0x0000000598a87209 */ /* 0x004fce0007810000 */
[----:B------:R-:W2:Y:S01]  /*7670*/  MUFU.EX2 R14, R14 ;  /* 0x0000000e000e7308 */ /* 0x000ea20000000800 */
[----:B0-----:R-:W-:Y:S01]  /*7680*/  FMNMX.FTZ R5, R153, R168, !PT ;  /* 0x000000a899057209 */ /* 0x001fe20007810000 */
[----:B-1----:R-:W-:-:S04]  /*7690*/  FFMA.FTZ R169, R159, UR11, -R182 ;  /* 0x0000000b9fa97c23 */ /* 0x002fc800080108b6 */
[----:B------:R-:W0:Y:S02]  /*76a0*/  SHFL.BFLY PT, R174, R5, 0x2, 0x1f ;  /* 0x0c401f0005ae7f89 */ /* 0x000e2400000e0000 */
[----:B------:R-:W1:Y:S08]  /*76b0*/  MUFU.EX2 R13, R13 ;  /* 0x0000000d000d7308 */ /* 0x000e700000000800 */
[----:B------:R-:W-:Y:S01]  /*76c0*/  MUFU.EX2 R15, R15 ;  /* 0x0000000f000f7308 */ /* 0x000fe20000000800 */
        /* <DEDUP_REMOVED lines=12> */
[----:B------:R-:W-:Y:S01]  /*7790*/  FMUL.FTZ R45, R45, R14 ;  /* 0x0000000e2d2d7220 */ /* 0x000fe20000410000 */
[----:B0-----:R-:W-:Y:S01]  /*77a0*/  FMNMX.FTZ R157, R5, R174, !PT ;  /* 0x000000ae059d7209 */ /* 0x001fe20007810000 */
[--C-:B------:R-:W-:Y:S01]  /*77b0*/  FFMA.FTZ R174, R165, UR11, -R182.reuse ;  /* 0x0000000ba5ae7c23 */ /* 0x100fe200080108b6 */
[----:B------:R-:W-:Y:S01]  /*77c0*/  FFMA.FTZ R182, R180, UR11, -R182 ;  /* 0x0000000bb4b67c23 */ /* 0x000fe200080108b6 */
[----:B------:R-:W-:Y:S01]  /*77d0*/  MUFU.EX2 R21, R21 ;  /* 0x0000001500157308 */ /* 0x000fe20000000800 */
[-C--:B------:R-:W-:Y:S01]  /*77e0*/  FMUL.FTZ R48, R48, R14.reuse ;  /* 0x0000000e30307220 */ /* 0x080fe20000410000 */
[----:B------:R-:W0:Y:S01]  /*77f0*/  SHFL.BFLY PT, R158, R157, 0x1, 0x1f ;  /* 0x0c201f009d9e7f89 */ /* 0x000e2200000e0000 */
        /* <DEDUP_REMOVED lines=23> */
[----:B0-----:R-:W-:Y:S01]  /*7970*/  FMNMX.FTZ R5, R157, R158, !PT ;  /* 0x0000009e9d057209 */ /* 0x001fe20007810000 */
[-C--:B------:R-:W-:Y:S01]  /*7980*/  FMUL.FTZ R89, R89, R14.reuse ;  /* 0x0000000e59597220 */ /* 0x080fe20000410000 */
[-C--:B------:R-:W-:Y:S01]  /*7990*/  FMUL.FTZ R92, R92, R14.reuse ;  /* 0x0000000e5c5c7220 */ /* 0x080fe20000410000 */
[-C--:B------:R-:W-:Y:S01]  /*79a0*/  FMUL.FTZ R93, R93, R14.reuse ;  /* 0x0000000e5d5d7220 */ /* 0x080fe20000410000 */
[-C--:B------:R-:W-:Y:S01]  /*79b0*/  FMUL.FTZ R96, R96, R14.reuse ;  /* 0x0000000e60607220 */ /* 0x080fe20000410000 */
[----:B------:R-:W-:Y:S01]  /*79c0*/  FADD.FTZ R157, -R5, R8 ;  /* 0x00000008059d7221 */ /* 0x000fe20000010100 */
[----:B------:R-:W-:Y:S01]  /*79d0*/  MUFU.EX2 R171, R164 ;  /* 0x000000a400ab7308 */ /* 0x000fe20000000800 */
[-C--:B------:R-:W-:Y:S01]  /*79e0*/  FMUL.FTZ R97, R97, R14.reuse ;  /* 0x0000000e61617220 */ /* 0x080fe20000410000 */
[-C--:B------:R-:W-:Y:S01]  /*79f0*/  FMUL.FTZ R100, R100, R14.reuse ;  /* 0x0000000e64647220 */ /* 0x080fe20000410000 */
[----:B------:R-:W-:Y:S01]  /*7a00*/  FMUL.FTZ R179, R157, UR11 ;  /* 0x0000000b9db37c20 */ /* 0x000fe20008410000 */
[----:B------:R-:W-:Y:S01]  /*7a10*/  FMUL.FTZ R157, R5, UR11 ;  /* 0x0000000b059d7c20 */ /* 0x000fe20008410000 */
[-C--:B------:R-:W-:Y:S01]  /*7a20*/  FMUL.FTZ R101, R101, R14.reuse ;  /* 0x0000000e65657220 */ /* 0x080fe20000410000 */
[-C--:B------:R-:W-:Y:S01]  /*7a30*/  FMUL.FTZ R104, R104, R14.reuse ;  /* 0x0000000e68687220 */ /* 0x080fe20000410000 */
[----:B------:R-:W-:Y:S01]  /*7a40*/  FMUL.FTZ R105, R105, R14 ;  /* 0x0000000e69697220 */ /* 0x000fe20000410000 */
[----:B------:R-:W-:Y:S01]  /*7a50*/  FFMA.FTZ R183, R155, UR11, -R157 ;  /* 0x0000000b9bb77c23 */ /* 0x000fe2000801089d */
[----:B------:R-:W-:Y:S01]  /*7a60*/  IMAD.MOV R155, RZ, RZ, -R19 ;  /* 0x000000ffff9b7224 */ /* 0x000fe200078e0a13 */
[----:B------:R-:W0:Y:S01]  /*7a70*/  MUFU.EX2 R179, R179 ;  /* 0x000000b300b37308 */ /* 0x000e220000000800 */
[--C-:B------:R-:W-:Y:S01]  /*7a80*/  FFMA.FTZ R180, R9, UR11, -R157.reuse ;  /* 0x0000000b09b47c23 */ /* 0x100fe2000801089d */
[--C-:B------:R-:W-:Y:S01]  /*7a90*/  FFMA.FTZ R212, R211, UR11, -R157.reuse ;  /* 0x0000000bd3d47c23 */ /* 0x100fe2000801089d */
[----:B------:R-:W-:Y:S01]  /*7aa0*/  FFMA.FTZ R9, R10, UR11, -R157 ;  /* 0x0000000b0a097c23 */ /* 0x000fe2000801089d */
[----:B------:R-:W-:Y:S01]  /*7ab0*/  ISETP.NE.AND P3, PT, R18, R155, PT ;  /* 0x0000009b1200720c */ /* 0x000fe20003f65270 */
[----:B------:R-:W-:-:S02]  /*7ac0*/  IMAD.U32 R211, RZ, RZ, UR5 ;  /* 0x00000005ffd37e24 */ /* 0x000fc4000f8e00ff */
[--C-:B------:R-:W-:Y:S01]  /*7ad0*/  FFMA.FTZ R10, R11, UR11, -R157.reuse ;  /* 0x0000000b0b0a7c23 */ /* 0x100fe2000801089d */
[--C-:B------:R-:W-:Y:S01]  /*7ae0*/  FFMA.FTZ R11, R12, UR11, -R157.reuse ;  /* 0x0000000b0c0b7c23 */ /* 0x100fe2000801089d */
[----:B------:R2:W-:Y:S01]  /*7af0*/  MUFU.EX2 R8, R182 ;  /* 0x000000b600087308 */ /* 0x0005e20000000800 */
[--C-:B------:R-:W-:Y:S01]  /*7b00*/  FFMA.FTZ R12, R154, UR11, -R157.reuse ;  /* 0x0000000b9a0c7c23 */ /* 0x100fe2000801089d */
[----:B------:R-:W-:Y:S02]  /*7b10*/  @!P1 VIADD R154, R211, 0x38840 ;  /* 0x00038840d39a9836 */ /* 0x000fe40000000000 */
[--C-:B------:R-:W-:Y:S01]  /*7b20*/  FFMA.FTZ R207, R160, UR11, -R157.reuse ;  /* 0x0000000ba0cf7c23 */ /* 0x100fe2000801089d */
[--C-:B------:R-:W-:Y:S01]  /*7b30*/  FFMA.FTZ R208, R162, UR11, -R157.reuse ;  /* 0x0000000ba2d07c23 */ /* 0x100fe2000801089d */
[--C-:B------:R-:W-:Y:S01]  /*7b40*/  FFMA.FTZ R209, R163, UR11, -R157.reuse ;  /* 0x0000000ba3d17c23 */ /* 0x100fe2000801089d */
[--C-:B------:R-:W-:Y:S01]  /*7b50*/  FFMA.FTZ R210, R166, UR11, -R157.reuse ;  /* 0x0000000ba6d27c23 */ /* 0x100fe2000801089d */
[----:B------:R-:W-:Y:S01]  /*7b60*/  @!P1 PRMT R154, RZ, 0x654, R154 ;  /* 0x00000654ff9a9816 */ /* 0x000fe2000000009a */
[--C-:B------:R-:W-:Y:S01]  /*7b70*/  FFMA.FTZ R213, R167, UR11, -R157.reuse ;  /* 0x0000000ba7d57c23 */ /* 0x100fe2000801089d */
[--C-:B--2---:R-:W-:Y:S01]  /*7b80*/  FFMA.FTZ R182, R156, UR11, -R157.reuse ;  /* 0x0000000b9cb67c23 */ /* 0x104fe2000801089d */
[----:B------:R-:W-:Y:S01]  /*7b90*/  IMAD.U32 R156, RZ, RZ, UR24 ;  /* 0x00000018ff9c7e24 */ /* 0x000fe2000f8e00ff */
[----:B------:R2:W-:Y:S01]  /*7ba0*/  @!P1 SYNCS.ARRIVE.TRANS64.RED.A1T0 RZ, [R154+URZ], RZ ;  /* 0x000000ff9aff99a7 */ /* 0x0005e2000810043f */
[--C-:B------:R-:W-:Y:S01]  /*7bb0*/  FFMA.FTZ R181, R181, UR11, -R157.reuse ;  /* 0x0000000bb5b57c23 */ /* 0x100fe2000801089d */
[----:B------:R-:W-:Y:S01]  /*7bc0*/  FFMA.FTZ R214, R152, UR11, -R157 ;  /* 0x0000000b98d67c23 */ /* 0x000fe2000801089d */
[----:B------:R-:W-:-:S02]  /*7bd0*/  @!P3 IMAD R155, R156, 0x40, R17 ;  /* 0x000000409c9bb824 */ /* 0x000fc400078e0211 */
[----:B------:R-:W-:Y:S01]  /*7be0*/  FFMA.FTZ R215, R153, UR11, -R157 ;  /* 0x0000000b99d77c23 */ /* 0x000fe2000801089d */
[----:B------:R-:W-:Y:S01]  /*7bf0*/  MUFU.EX2 R180, R180 ;  /* 0x000000b400b47308 */ /* 0x000fe20000000800 */
[----:B-1----:R-:W-:Y:S01]  /*7c00*/  F2FP.BF16.F32.PACK_AB R152, R20, R13 ;  /* 0x0000000d1498723e */ /* 0x002fe200000010ff */
[-C--:B0-----:R-:W-:Y:S01]  /*7c10*/  FMUL.FTZ R26, R26, R179.reuse ;  /* 0x000000b31a1a7220 */ /* 0x081fe20000410000 */
[----:B------:R-:W-:Y:S01]  /*7c20*/  @!P3 LEA R155, R155, UR37, 0x2 ;  /* 0x000000259b9bbc11 */ /* 0x000fe2000f8e10ff */
[----:B------:R-:W-:Y:S01]  /*7c30*/  FMUL.FTZ R27, R27, R179 ;  /* 0x000000b31b1b7220 */ /* 0x000fe20000410000 */
[----:B--2---:R-:W-:Y:S01]  /*7c40*/  F2FP.BF16.F32.PACK_AB R154, R168, R15 ;  /* 0x0000000fa89a723e */ /* 0x004fe200000010ff */
[----:B------:R-:W-:Y:S01]  /*7c50*/  FMUL.FTZ R30, R30, R179 ;  /* 0x000000b31e1e7220 */ /* 0x000fe20000410000 */
[----:B------:R-:W-:Y:S01]  /*7c60*/  F2FP.BF16.F32.PACK_AB R156, R170, R21 ;  /* 0x00000015aa9c723e */ /* 0x000fe200000010ff */
[----:B------:R-:W-:Y:S01]  /*7c70*/  @!P3 STS [R155+0x38400], R14 ;  /* 0x0384000e9b00b388 */ /* 0x000fe20000000800 */
[----:B------:R-:W0:Y:S01]  /*7c80*/  MUFU.EX2 R9, R9 ;  /* 0x0000000900097308 */ /* 0x000e220000000800 */
[----:B------:R-:W-:Y:S01]  /*7c90*/  F2FP.BF16.F32.PACK_AB R158, R172, R169 ;  /* 0x000000a9ac9e723e */ /* 0x000fe200000010ff */
[-C--:B------:R-:W-:Y:S01]  /*7ca0*/  FMUL.FTZ R31, R31, R179.reuse ;  /* 0x000000b31f1f7220 */ /* 0x080fe20000410000 */
[----:B------:R1:W-:Y:S01]  /*7cb0*/  @!P3 STS [R155+0x38420], R179 ;  /* 0x038420b39b00b388 */ /* 0x0003e20000000800 */
        /* <DEDUP_REMOVED lines=52> */
[----:B------:R-:W0:Y:S01]  /*8000*/  MUFU.EX2 R174, R174 ;  /* 0x000000ae00ae7308 */ /* 0x000e220000000800 */
[-C--:B------:R-:W-:Y:S01]  /*8010*/  FMUL.FTZ R112, R112, R14.reuse ;  /* 0x0000000e70707220 */ /* 0x080fe20000410000 */
[-C--:B------:R-:W-:Y:S01]  /*8020*/  FMUL.FTZ R113, R113, R14.reuse ;  /* 0x0000000e71717220 */ /* 0x080fe20000410000 */
[-C--:B------:R-:W-:Y:S01]  /*8030*/  FMUL.FTZ R114, R114, R179.reuse ;  /* 0x000000b372727220 */ /* 0x080fe20000410000 */
[-C--:B------:R-:W-:Y:S01]  /*8040*/  FMUL.FTZ R115, R115, R179.reuse ;  /* 0x000000b373737220 */ /* 0x080fe20000410000 */
[-C--:B------:R-:W-:Y:S01]  /*8050*/  FMUL.FTZ R116, R116, R14.reuse ;  /* 0x0000000e74747220 */ /* 0x080fe20000410000 */
[----:B------:R-:W-:Y:S01]  /*8060*/  FMUL.FTZ R117, R117, R14 ;  /* 0x0000000e75757220 */ /* 0x000fe20000410000 */
[-C--:B------:R-:W-:Y:S01]  /*8070*/  FMUL.FTZ R118, R118, R179.reuse ;  /* 0x000000b376767220 */ /* 0x080fe20000410000 */
[----:B------:R-:W-:Y:S01]  /*8080*/  MUFU.EX2 R173, R173 ;  /* 0x000000ad00ad7308 */ /* 0x000fe20000000800 */
[----:B-1----:R-:W-:Y:S01]  /*8090*/  F2FP.BF16.F32.PACK_AB R159, R207, R182 ;  /* 0x000000b6cf9f723e */ /* 0x002fe200000010ff */
[-C--:B------:R-:W-:Y:S01]  /*80a0*/  FMUL.FTZ R119, R119, R179.reuse ;  /* 0x000000b377777220 */ /* 0x080fe20000410000 */
[-C--:B------:R-:W-:Y:S01]  /*80b0*/  FMUL.FTZ R120, R120, R14.reuse ;  /* 0x0000000e78787220 */ /* 0x080fe20000410000 */
[-C--:B------:R-:W-:Y:S01]  /*80c0*/  FMUL.FTZ R121, R121, R14.reuse ;  /* 0x0000000e79797220 */ /* 0x080fe20000410000 */
[-C--:B------:R-:W-:Y:S01]  /*80d0*/  FMUL.FTZ R122, R122, R179.reuse ;  /* 0x000000b37a7a7220 */ /* 0x080fe20000410000 */
[----:B------:R-:W-:Y:S01]  /*80e0*/  FMUL.FTZ R123, R123, R179 ;  /* 0x000000b37b7b7220 */ /* 0x000fe20000410000 */
        /* <DEDUP_REMOVED lines=35> */
[----:B------:R-:W-:Y:S01]  /*8320*/  FMUL.FTZ R151, R151, R179 ;  /* 0x000000b397977220 */ /* 0x000fe20000410000 */
[----:B------:R0:W-:Y:S01]  /*8330*/  STSM.16.M88.4 [R22+0x36400], R152 ;  /* 0x0364009816007844 */ /* 0x0001e20000000200 */
[----:B------:R-:W-:Y:S01]  /*8340*/  FFMA.FTZ R3, R14, R3, R13 ;  /* 0x000000030e037223 */ /* 0x000fe2000001000d */
[----:B------:R-:W-:Y:S01]  /*8350*/  FFMA.FTZ R6, R179, R6, R180 ;  /* 0x00000006b3067223 */ /* 0x000fe200000100b4 */
[----:B------:R-:W-:Y:S01]  /*8360*/  @!P1 VIADD R211, R211, 0x38860 ;  /* 0x00038860d3d39836 */ /* 0x000fe20000000000 */
[----:B------:R0:W-:Y:S01]  /*8370*/  STSM.16.M88.4 [R23], R156 ;  /* 0x0000009c17007844 */ /* 0x0001e20000000200 */
[----:B------:R-:W-:Y:S01]  /*8380*/  MUFU.EX2 R175, R175 ;  /* 0x000000af00af7308 */ /* 0x000fe20000000800 */
[----:B------:R-:W-:Y:S01]  /*8390*/  FADD.FTZ R20, R20, R3 ;  /* 0x0000000314147221 */ /* 0x000fe20000010000 */
[----:B------:R-:W-:Y:S01]  /*83a0*/  FADD.FTZ R9, R9, R6 ;  /* 0x0000000609097221 */ /* 0x000fe20000010000 */
[----:B------:R-:W-:Y:S01]  /*83b0*/  @!P1 PRMT R211, RZ, 0x654, R211 ;  /* 0x00000654ffd39816 */ /* 0x000fe200000000d3 */
[----:B------:R-:W-:Y:S01]  /*83c0*/  UMOV UR24, UR36 ;  /* 0x0000002400187c82 */ /* 0x000fe20008000000 */
[----:B------:R-:W-:Y:S01]  /*83d0*/  FADD.FTZ R15, R15, R20 ;  /* 0x000000140f0f7221 */ /* 0x000fe20000010000 */
[----:B------:R-:W-:Y:S01]  /*83e0*/  FADD.FTZ R10, R10, R9 ;  /* 0x000000090a0a7221 */ /* 0x000fe20000010000 */
[----:B------:R-:W-:Y:S01]  /*83f0*/  IMAD.MOV.U32 R13, RZ, RZ, R4 ;  /* 0x000000ffff0d7224 */ /* 0x000fe200078e0004 */
[----:B------:R-:W2:Y:S01]  /*8400*/  MUFU.EX2 R178, R178 ;  /* 0x000000b200b27308 */ /* 0x000ea20000000800 */
[----:B-1----:R-:W-:Y:S01]  /*8410*/  F2FP.BF16.F32.PACK_AB R163, R213, R210 ;  /* 0x000000d2d5a3723e */ /* 0x002fe200000010ff */
[----:B------:R-:W-:Y:S01]  /*8420*/  FADD.FTZ R168, R168, R15 ;  /* 0x0000000fa8a87221 */ /* 0x000fe20000010000 */
[----:B------:R-:W-:-:S03]  /*8430*/  FADD.FTZ R11, R11, R10 ;  /* 0x0000000a0b0b7221 */ /* 0x000fc60000010000 */
[----:B------:R0:W-:Y:S01]  /*8440*/  STSM.16.M88.4 [R185], R160 ;  /* 0x000000a0b9007844 */ /* 0x0001e20000000200 */
[----:B------:R-:W-:Y:S01]  /*8450*/  FADD.FTZ R21, R21, R168 ;  /* 0x000000a815157221 */ /* 0x000fe20000010000 */
[----:B------:R-:W1:Y:S01]  /*8460*/  MUFU.EX2 R177, R177 ;  /* 0x000000b100b17308 */ /* 0x000e620000000800 */
[----:B------:R-:W-:Y:S02]  /*8470*/  FADD.FTZ R12, R12, R11 ;  /* 0x0000000b0c0c7221 */ /* 0x000fe40000010000 */
[----:B------:R-:W-:Y:S02]  /*8480*/  FADD.FTZ R170, R170, R21 ;  /* 0x00000015aaaa7221 */ /* 0x000fe40000010000 */
[----:B------:R-:W-:Y:S02]  /*8490*/  FADD.FTZ R183, R183, R12 ;  /* 0x0000000cb7b77221 */ /* 0x000fe40000010000 */
[----:B------:R-:W-:Y:S01]  /*84a0*/  FADD.FTZ R169, R169, R170 ;  /* 0x000000aaa9a97221 */ /* 0x000fe20000010000 */
[----:B------:R-:W-:Y:S01]  /*84b0*/  MUFU.EX2 R181, R181 ;  /* 0x000000b500b57308 */ /* 0x000fe20000000800 */
[----:B--2---:R-:W-:Y:S01]  /*84c0*/  F2FP.BF16.F32.PACK_AB R164, R178, R175 ;  /* 0x000000afb2a4723e */ /* 0x004fe200000010ff */
        /* <DEDUP_REMOVED lines=10> */
[----:B------:R-:W1:Y:S02]  /*8570*/  MUFU.EX2 R214, R214 ;  /* 0x000000d600d67308 */ /* 0x000e640000000800 */
[----:B------:R-:W-:Y:S01]  /*8580*/  FADD.FTZ R210, R210, R209 ;  /* 0x000000d1d2d27221 */ /* 0x000fe20000010000 */
[----:B------:R-:W-:-:S03]  /*8590*/  FADD.FTZ R176, R176, R173 ;  /* 0x000000adb0b07221 */ /* 0x000fc60000010000 */
[----:B------:R-:W-:Y:S01]  /*85a0*/  FADD.FTZ R210, R213, R210 ;  /* 0x000000d2d5d27221 */ /* 0x000fe20000010000 */
[----:B------:R-:W-:Y:S01]  /*85b0*/  FADD.FTZ R175, R175, R176 ;  /* 0x000000b0afaf7221 */ /* 0x000fe20000010000 */
[----:B------:R-:W3:Y:S01]  /*85c0*/  MUFU.EX2 R215, R215 ;  /* 0x000000d700d77308 */ /* 0x000ee20000000800 */
[----:B--2---:R-:W-:Y:S01]  /*85d0*/  F2FP.BF16.F32.PACK_AB R165, R212, R181 ;  /* 0x000000b5d4a5723e */ /* 0x004fe200000010ff */
[----:B------:R-:W-:Y:S01]  /*85e0*/  FADD.FTZ R181, R181, R210 ;  /* 0x000000d2b5b57221 */ /* 0x000fe20000010000 */
[----:B------:R-:W-:-:S03]  /*85f0*/  FADD.FTZ R178, R178, R175 ;  /* 0x000000afb2b27221 */ /* 0x000fc60000010000 */
[----:B------:R-:W-:Y:S01]  /*8600*/  FADD.FTZ R181, R212, R181 ;  /* 0x000000b5d4b57221 */ /* 0x000fe20000010000 */
[----:B------:R-:W-:-:S03]  /*8610*/  FADD.FTZ R3, R177, R178 ;  /* 0x000000b2b1037221 */ /* 0x000fc60000010000 */
[----:B-1----:R-:W-:Y:S01]  /*8620*/  FADD.FTZ R6, R214, R181 ;  /* 0x000000b5d6067221 */ /* 0x002fe20000010000 */
[----:B------:R-:W-:Y:S01]  /*8630*/  FADD.FTZ R3, R8, R3 ;  /* 0x0000000308037221 */ /* 0x000fe20000010000 */
[----:B------:R-:W-:Y:S01]  /*8640*/  IMAD.MOV.U32 R8, RZ, RZ, R5 ;  /* 0x000000ffff087224 */ /* 0x000fe200078e0005 */
[C---:B---3--:R-:W-:Y:S01]  /*8650*/  F2FP.BF16.F32.PACK_AB R167, R215.reuse, R214 ;  /* 0x000000d6d7a7723e */ /* 0x048fe200000010ff */
[----:B------:R-:W-:-:S04]  /*8660*/  FADD.FTZ R6, R215, R6 ;  /* 0x00000006d7067221 */ /* 0x000fc80000010000 */
[----:B------:R0:W-:Y:S01]  /*8670*/  STSM.16.M88.4 [R184], R164 ;  /* 0x000000a4b8007844 */ /* 0x0001e20000000200 */
[----:B------:R-:W-:-:S06]  /*8680*/  WARPGROUP.ARRIVE ;  /* 0x00000000000079c5 */ /* 0x000fcc0000000000 */
        /* <DEDUP_REMOVED lines=31> */
.L_x_1062:
[----:B------:R-:W1:Y:S01]  /*8880*/  SHFL.BFLY PT, R0, R3, 0x2, 0x1f ;  /* 0x0c401f0003007f89 */ /* 0x000e6200000e0000 */
[----:B------:R-:W-:Y:S02]  /*8890*/  IMAD.MOV R13, RZ, RZ, -R19 ;  /* 0x000000ffff0d7224 */ /* 0x000fe400078e0a13 */
[----:B------:R-:W-:Y:S01]  /*88a0*/  IMAD.MOV.U32 R9, RZ, RZ, RZ ;  /* 0x000000ffff097224 */ /* 0x000fe200078e00ff */
[----:B------:R-:W2:Y:S01]  /*88b0*/  SHFL.BFLY PT, R7, R6, 0x2, 0x1f ;  /* 0x0c401f0006077f89 */ /* 0x000ea200000e0000 */
[----:B------:R-:W-:Y:S01]  /*88c0*/  IMAD.U32 R21, RZ, RZ, UR11 ;  /* 0x0000000bff157e24 */ /* 0x000fe2000f8e00ff */
[----:B------:R-:W-:Y:S08]  /*88d0*/  BAR.ARV 0x8, 0x100 ;  /* 0x0204000000007b1d */ /* 0x000ff00000002000 */
[----:B------:R-:W-:Y:S01]  /*88e0*/  BAR.SYNC.DEFER_BLOCKING 0xf, 0x100 ;  /* 0x03c4000000007b1d */ /* 0x000fe20000010000 */
[----:B------:R-:W-:Y:S01]  /*88f0*/  ISETP.NE.AND P0, PT, R18, R13, PT ;  /* 0x0000000d1200720c */ /* 0x000fe20003f05270 */
[----:B------:R-:W-:-:S02]  /*8900*/  VIADD R193, R193, 0x1 ;  /* 0x00000001c1c17836 */ /* 0x000fc40000000000 */
[----:B-1----:R-:W-:Y:S01]  /*8910*/  FADD.FTZ R0, R0, R3 ;  /* 0x0000000300007221 */ /* 0x002fe20000010000 */
[----:B------:R-:W-:Y:S02]  /*8920*/  IMAD.MOV.U32 R3, RZ, RZ, -0x800000 ;  /* 0xff800000ff037424 */ /* 0x000fe400078e00ff */
[----:B--2---:R-:W-:Y:S02]  /*8930*/  FADD.FTZ R8, R7, R6 ;  /* 0x0000000607087221 */ /* 0x004fe40000010000 */
[----:B------:R-:W1:Y:S01]  /*8940*/  SHFL.BFLY PT, R11, R0, 0x1, 0x1f ;  /* 0x0c201f00000b7f89 */ /* 0x000e6200000e0000 */
[----:B------:R-:W-:-:S03]  /*8950*/  IMAD.MOV.U32 R6, RZ, RZ, RZ ;  /* 0x000000ffff067224 */ /* 0x000fc600078e00ff */
[----:B------:R-:W2:Y:S01]  /*8960*/  SHFL.BFLY PT, R7, R8, 0x1, 0x1f ;  /* 0x0c201f0008077f89 */ /* 0x000ea200000e0000 */
[----:B-1----:R-:W-:Y:S01]  /*8970*/  FADD.FTZ R11, R0, R11 ;  /* 0x0000000b000b7221 */ /* 0x002fe20000010000 */
[----:B------:R-:W-:Y:S01]  /*8980*/  IMAD.U32 R0, RZ, RZ, UR36 ;  /* 0x00000024ff007e24 */ /* 0x000fe2000f8e00ff */
[----:B------:R-:W-:Y:S01]  /*8990*/  UIADD3 UR36, UR36, 0x1, URZ ;  /* 0x0000000124247890 */ /* 0x000fe2000fffe03f */
[----:B--2---:R-:W-:Y:S02]  /*89a0*/  FADD.FTZ R7, R8, R7 ;  /* 0x0000000708077221 */ /* 0x004fe40000010000 */
[----:B------:R-:W-:Y:S01]  /*89b0*/  FSETP.NE.FTZ.AND P1, PT, R11, RZ, PT ;  /* 0x000000ff0b00720b */ /* 0x000fe20003f35000 */
[----:B------:R-:W-:Y:S01]  /*89c0*/  @!P0 IMAD R0, R0, 0x40, R17 ;  /* 0x0000004000008824 */ /* 0x000fe200078e0211 */
[----:B------:R-:W-:Y:S01]  /*89d0*/  UISETP.NE.AND UP0, UPT, UR36, 0x2, UPT ;  /* 0x000000022400788c */ /* 0x000fe2000bf05270 */
[----:B------:R-:W-:-:S03]  /*89e0*/  FSETP.NE.FTZ.AND P2, PT, R7, RZ, PT ;  /* 0x000000ff0700720b */ /* 0x000fc60003f55000 */
[----:B------:R-:W-:Y:S01]  /*89f0*/  @!P0 LEA R13, R0, UR37, 0x2 ;  /* 0x00000025000d8c11 */ /* 0x000fe2000f8e10ff */
[----:B------:R-:W-:Y:S01]  /*8a00*/  USEL UR4, URZ, 0x1, UP0 ;  /* 0x000000013f047887 */ /* 0x000fe20008000000 */
[----:B------:R-:W-:Y:S01]  /*8a10*/  IMAD.MOV.U32 R0, RZ, RZ, -0x800000 ;  /* 0xff800000ff007424 */ /* 0x000fe200078e00ff */
[----:B------:R-:W-:-:S04]  /*8a20*/  USEL UR36, UR36, URZ, UP0 ;  /* 0x0000003f24247287 */ /* 0x000fc80008000000 */
[----:B------:R-:W1:Y:S01]  /*8a30*/  @P1 MUFU.RCP R9, R11 ;  /* 0x0000000b00091308 */ /* 0x000e620000001000 */
[----:B------:R-:W-:Y:S01]  /*8a40*/  @P1 FMUL.FTZ R21, R21, 0.69314718246459960938 ;  /* 0x3f31721815151820 */ /* 0x000fe20000410000 */
[----:B------:R-:W-:-:S06]  /*8a50*/  LOP3.LUT R2, R2, UR4, RZ, 0x3c, !PT ;  /* 0x0000000402027c12 */ /* 0x000fcc000f8e3cff */
[----:B------:R-:W2:Y:S08]  /*8a60*/  @P2 MUFU.RCP R6, R7 ;  /* 0x0000000700062308 */ /* 0x000eb00000001000 */
[----:B------:R-:W3:Y:S01]  /*8a70*/  @P1 MUFU.LG2 R20, R11 ;  /* 0x0000000b00141308 */ /* 0x000ee20000000c00 */
[----:B-1----:R1:W-:Y:S01]  /*8a80*/  @!P0 STS [R13+0x38400], R9 ;  /* 0x038400090d008388 */ /* 0x0023e20000000800 */
[----:B------:R-:W-:Y:S01]  /*8a90*/  FMUL.FTZ R10, R29, R9 ;  /* 0x000000091d0a7220 */ /* 0x000fe20000410000 */
[----:B------:R-:W-:-:S02]  /*8aa0*/  IMAD.U32 R29, RZ, RZ, UR11 ;  /* 0x0000000bff1d7e24 */ /* 0x000fc4000f8e00ff */
[-C--:B------:R-:W-:Y:S01]  /*8ab0*/  FMUL.FTZ R173, R24, R9.reuse ;  /* 0x0000000918ad7220 */ /* 0x080fe20000410000 */
[-C--:B------:R-:W-:Y:S01]  /*8ac0*/  FMUL.FTZ R8, R25, R9.reuse ;  /* 0x0000000919087220 */ /* 0x080fe20000410000 */
[-C--:B------:R-:W-:Y:S01]  /*8ad0*/  FMUL.FTZ R172, R28, R9.reuse ;  /* 0x000000091cac7220 */ /* 0x080fe20000410000 */
[-C--:B------:R-:W-:Y:S01]  /*8ae0*/  FMUL.FTZ R171, R32, R9.reuse ;  /* 0x0000000920ab7220 */ /* 0x080fe20000410000 */
[----:B------:R-:W4:Y:S01]  /*8af0*/  @P2 MUFU.LG2 R7, R7 ;  /* 0x0000000700072308 */ /* 0x000f220000000c00 */
[----:B--2---:R2:W-:Y:S01]  /*8b00*/  @!P0 STS [R13+0x38420], R6 ;  /* 0x038420060d008388 */ /* 0x0045e20000000800 */
[-C--:B------:R-:W-:Y:S01]  /*8b10*/  FMUL.FTZ R12, R33, R9.reuse ;  /* 0x00000009210c7220 */ /* 0x080fe20000410000 */
[-C--:B------:R-:W-:Y:S01]  /*8b20*/  FMUL.FTZ R170, R36, R9.reuse ;  /* 0x0000000924aa7220 */ /* 0x080fe20000410000 */
[-C--:B------:R-:W-:Y:S01]  /*8b30*/  FMUL.FTZ R14, R37, R9.reuse ;  /* 0x00000009250e7220 */ /* 0x080fe20000410000 */
        /* <DEDUP_REMOVED lines=57> */
[----:B------:R-:W-:Y:S01]  /*8ed0*/  @P2 FMUL.FTZ R29, R29, 0.69314718246459960938 ;  /* 0x3f3172181d1d2820 */ /* 0x000fe20000410000 */
[----:B---3--:R-:W-:Y:S01]  /*8ee0*/  @P1 FMUL.FTZ R20, R20, 0.69314718246459960938 ;  /* 0x3f31721814141820 */ /* 0x008fe20000410000 */
[----:B----4-:R-:W-:Y:S01]  /*8ef0*/  @P2 FMUL.FTZ R26, R7, 0.69314718246459960938 ;  /* 0x3f317218071a2820 */ /* 0x010fe20000410000 */
[-C--:B------:R-:W-:Y:S01]  /*8f00*/  FMUL.FTZ R11, R30, R6.reuse ;  /* 0x000000061e0b7220 */ /* 0x080fe20000410000 */
[-C--:B--2---:R-:W-:Y:S01]  /*8f10*/  FMUL.FTZ R13, R34, R6.reuse ;  /* 0x00000006220d7220 */ /* 0x084fe20000410000 */
        /* <DEDUP_REMOVED lines=65> */
.L_x_1048:
        /* <DEDUP_REMOVED lines=57> */
[----:B------:R-:W-:Y:S01]  /*96c0*/  SHF.R.U64 R5, R5, 0x3, RZ ;  /* 0x0000000305057819 */ /* 0x000fe200000012ff */
[--C-:B------:R-:W-:Y:S01]  /*96d0*/  IMAD.X R91, RZ, RZ, R123.reuse, P2 ;  /* 0x000000ffff5b7224 */ /* 0x100fe200010e067b */
[----:B------:R-:W-:Y:S01]  /*96e0*/  LOP3.LUT R20, R177, 0x380, RZ, 0xc0, !PT ;  /* 0x00000380b1147812 */ /* 0x000fe200078ec0ff */
[----:B------:R-:W-:Y:S01]  /*96f0*/  IMAD.X R95, RZ, RZ, R123, P1 ;  /* 0x000000ffff5f7224 */ /* 0x000fe200008e067b */
[----:B------:R-:W-:-:S02]  /*9700*/  IADD3 R98, P0, R122, 0x4020, RZ ;  /* 0x000040207a627810 */ /* 0x000fc40007f1e0ff */
        /* <DEDUP_REMOVED lines=15> */
[----:B------:R-:W-:-:S02]  /*9800*/  LOP3.LUT R28, R179, 0x380, RZ, 0xc0, !PT ;  /* 0x00000380b31c7812 */ /* 0x000fc400078ec0ff */
[----:B------:R-:W-:Y:S02]  /*9810*/  LOP3.LUT R36, R183, 0x380, RZ, 0xc0, !PT ;  /* 0x00000380b7247812 */ /* 0x000fe400078ec0ff */
[----:B------:R-:W-:Y:S02]  /*9820*/  SHF.R.U64 R20, R20, 0x3, RZ ;  /* 0x0000000314147819 */ /* 0x000fe400000012ff */
[----:B------:R-:W-:Y:S02]  /*9830*/  SHF.R.U64 R32, R32, 0x3, RZ ;  /* 0x0000000320207819 */ /* 0x000fe400000012ff */
[----:B------:R-:W-:Y:S02]  /*9840*/  SHF.R.U64 R28, R28, 0x3, RZ ;  /* 0x000000031c1c7819 */ /* 0x000fe400000012ff */
[----:B------:R-:W-:Y:S02]  /*9850*/  LOP3.LUT R40, R207, 0x380, RZ, 0xc0, !PT ;  /* 0x00000380cf287812 */ /* 0x000fe400078ec0ff */
[----:B------:R-:W-:-:S02]  /*9860*/  MOV R122, R122 ;  /* 0x0000007a007a7202 */ /* 0x000fc40000000f00 */
[----:B------:R-:W-:Y:S02]  /*9870*/  LOP3.LUT R44, R209, 0x380, RZ, 0xc0, !PT ;  /* 0x00000380d12c7812 */ /* 0x000fe400078ec0ff */
[----:B------:R-:W-:Y:S01]  /*9880*/  LOP3.LUT R27, R4, 0x380, RZ, 0xc0, !PT ;  /* 0x00000380041b7812 */ /* 0x000fe200078ec0ff */
[----:B------:R0:W-:Y:S01]  /*9890*/  STSM.16.M88.4 [R122], R8 ;  /* 0x000000087a007844 */ /* 0x0001e20000000200 */
[----:B------:R-:W-:Y:S02]  /*98a0*/  LOP3.LUT R123, R26, 0x380, RZ, 0xc0, !PT ;  /* 0x000003801a7b7812 */ /* 0x000fe400078ec0ff */
[----:B------:R-:W-:Y:S02]  /*98b0*/  SHF.R.U64 R36, R36, 0x3, RZ ;  /* 0x0000000324247819 */ /* 0x000fe400000012ff */
[----:B------:R-:W-:Y:S02]  /*98c0*/  LOP3.LUT R20, R20, R177, RZ, 0x3c, !PT ;  /* 0x000000b114147212 */ /* 0x000fe400078e3cff */
[----:B------:R-:W-:-:S02]  /*98d0*/  LOP3.LUT R90, R211, 0x380, RZ, 0xc0, !PT ;  /* 0x00000380d35a7812 */ /* 0x000fc400078ec0ff */
[----:B------:R-:W-:Y:S02]  /*98e0*/  LOP3.LUT R32, R32, R181, RZ, 0x3c, !PT ;  /* 0x000000b520207212 */ /* 0x000fe400078e3cff */
[----:B------:R-:W-:Y:S02]  /*98f0*/  LOP3.LUT R94, R213, 0x380, RZ, 0xc0, !PT ;  /* 0x00000380d55e7812 */ /* 0x000fe400078ec0ff */
[----:B------:R-:W-:Y:S02]  /*9900*/  LOP3.LUT R177, R98, 0x380, RZ, 0xc0, !PT ;  /* 0x0000038062b17812 */ /* 0x000fe400078ec0ff */
[----:B------:R-:W-:Y:S02]  /*9910*/  LOP3.LUT R28, R28, R179, RZ, 0x3c, !PT ;  /* 0x000000b31c1c7212 */ /* 0x000fe400078e3cff */
[----:B------:R-:W-:Y:S02]  /*9920*/  SHF.R.U64 R40, R40, 0x3, RZ ;  /* 0x0000000328287819 */ /* 0x000fe400000012ff */
[----:B------:R-:W-:-:S02]  /*9930*/  LOP3.LUT R181, R106, 0x380, RZ, 0xc0, !PT ;  /* 0x000003806ab57812 */ /* 0x000fc400078ec0ff */
[----:B------:R-:W-:Y:S02]  /*9940*/  SHF.R.U64 R44, R44, 0x3, RZ ;  /* 0x000000032c2c7819 */ /* 0x000fe400000012ff */
[----:B------:R-:W-:Y:S02]  /*9950*/  LOP3.LUT R179, R102, 0x380, RZ, 0xc0, !PT ;  /* 0x0000038066b37812 */ /* 0x000fe400078ec0ff */
[----:B------:R-:W-:Y:S02]  /*9960*/  SHF.R.U64 R27, R27, 0x3, RZ ;  /* 0x000000031b1b7819 */ /* 0x000fe400000012ff */
[----:B------:R-:W-:Y:S02]  /*9970*/  SHF.R.U64 R123, R123, 0x3, RZ ;  /* 0x000000037b7b7819 */ /* 0x000fe400000012ff */
[----:B------:R-:W-:Y:S02]  /*9980*/  LOP3.LUT R36, R36, R183, RZ, 0x3c, !PT ;  /* 0x000000b724247212 */ /* 0x000fe400078e3cff */
[----:B------:R-:W-:-:S02]  /*9990*/  SHF.R.U64 R90, R90, 0x3, RZ ;  /* 0x000000035a5a7819 */ /* 0x000fc400000012ff */
[----:B------:R-:W-:Y:S02]  /*99a0*/  SHF.R.U64 R94, R94, 0x3, RZ ;  /* 0x000000035e5e7819 */ /* 0x000fe400000012ff */
[----:B------:R-:W-:Y:S02]  /*99b0*/  LOP3.LUT R183, R110, 0x380, RZ, 0xc0, !PT ;  /* 0x000003806eb77812 */ /* 0x000fe400078ec0ff */
[----:B------:R-:W-:Y:S02]  /*99c0*/  SHF.R.U64 R177, R177, 0x3, RZ ;  /* 0x00000003b1b17819 */ /* 0x000fe400000012ff */
[----:B------:R-:W-:Y:S02]  /*99d0*/  LOP3.LUT R40, R40, R207, RZ, 0x3c, !PT ;  /* 0x000000cf28287212 */ /* 0x000fe400078e3cff */
[----:B------:R-:W-:Y:S02]  /*99e0*/  SHF.R.U64 R181, R181, 0x3, RZ ;  /* 0x00000003b5b57819 */ /* 0x000fe400000012ff */
[----:B------:R-:W-:-:S02]  /*99f0*/  LOP3.LUT R173, R6, 0x380, RZ, 0xc0, !PT ;  /* 0x0000038006ad7812 */ /* 0x000fc400078ec0ff */
[----:B------:R-:W-:Y:S02]  /*9a00*/  MOV R31, R20 ;  /* 0x00000014001f7202 */ /* 0x000fe40000000f00 */
[----:B------:R-:W-:Y:S02]  /*9a10*/  LOP3.LUT R44, R44, R209, RZ, 0x3c, !PT ;  /* 0x000000d12c2c7212 */ /* 0x000fe400078e3cff */
[----:B------:R-:W-:Y:S01]  /*9a20*/  SHF.R.U64 R179, R179, 0x3, RZ ;  /* 0x00000003b3b37819 */ /* 0x000fe200000012ff */
[----:B------:R-:W-:Y:S01]  /*9a30*/  STSM.16.M88.4 [R31], R12 ;  /* 0x0000000c1f007844 */ /* 0x000fe20000000200 */
[----:B------:R-:W-:Y:S02]  /*9a40*/  LOP3.LUT R114, R27, R4, RZ, 0x3c, !PT ;  /* 0x000000041b727212 */ /* 0x000fe400078e3cff */
[----:B------:R-:W-:Y:S02]  /*9a50*/  LOP3.LUT R118, R123, R26, RZ, 0x3c, !PT ;  /* 0x0000001a7b767212 */ /* 0x000fe400078e3cff */
[----:B------:R-:W-:-:S02]  /*9a60*/  MOV R29, R28 ;  /* 0x0000001c001d7202 */ /* 0x000fc40000000f00 */
[----:B0-----:R-:W-:Y:S02]  /*9a70*/  F2FP.BF16.F32.PACK_AB R8, R158, R163 ;  /* 0x000000a39e08723e */ /* 0x001fe400000010ff */
        /* <DEDUP_REMOVED lines=8> */
[----:B------:R-:W-:Y:S02]  /*9b00*/  F2FP.BF16.F32.PACK_AB R27, R55, R54 ;  /* 0x00000036371b723e */ /* 0x000fe400000010ff */
[----:B------:R-:W-:Y:S02]  /*9b10*/  LOP3.LUT R94, R94, R213, RZ, 0x3c, !PT ;  /* 0x000000d55e5e7212 */ /* 0x000fe400078e3cff */
[----:B------:R-:W-:Y:S01]  /*9b20*/  SHF.R.U64 R183, R183, 0x3, RZ ;  /* 0x00000003b7b77819 */ /* 0x000fe200000012ff */
[----:B------:R-:W-:Y:S01]  /*9b30*/  STSM.16.M88.4 [R32], R24 ;  /* 0x0000001820007844 */ /* 0x000fe20000000200 */
[----:B------:R-:W-:Y:S02]  /*9b40*/  LOP3.LUT R98, R177, R98, RZ, 0x3c, !PT ;  /* 0x00000062b1627212 */ /* 0x000fe400078e3cff */
[----:B------:R-:W-:-:S02]  /*9b50*/  MOV R36, R36 ;  /* 0x0000002400247202 */ /* 0x000fc40000000f00 */
[----:B------:R-:W-:Y:S02]  /*9b60*/  LOP3.LUT R106, R181, R106, RZ, 0x3c, !PT ;  /* 0x0000006ab56a7212 */ /* 0x000fe400078e3cff */
[----:B------:R-:W-:Y:S01]  /*9b70*/  F2FP.BF16.F32.PACK_AB R67, R71, R70 ;  /* 0x000000464743723e */ /* 0x000fe200000010ff */
[----:B------:R-:W-:Y:S01]  /*9b80*/  STSM.16.M88.4 [R36], R56 ;  /* 0x0000003824007844 */ /* 0x000fe20000000200 */
[----:B------:R-:W-:Y:S02]  /*9b90*/  SHF.R.U64 R173, R173, 0x3, RZ ;  /* 0x00000003adad7819 */ /* 0x000fe400000012ff */
        /* <DEDUP_REMOVED lines=9> */
[----:B------:R-:W-:Y:S01]  /*9c30*/  F2FP.BF16.F32.PACK_AB R144, R145, R144 ;  /* 0x000000909190723e */ /* 0x000fe200000010ff */
[----:B------:R-:W-:Y:S01]  /*9c40*/  UISETP.NE.U32.AND UP1, UPT, UR8, URZ, UPT ;  /* 0x0000003f0800728c */ /* 0x000fe2000bf25070 */
[----:B------:R-:W-:Y:S01]  /*9c50*/  MOV R40, R40 ;  /* 0x0000002800287202 */ /* 0x000fe20000000f00 */
[----:B0-----:R-:W-:Y:S01]  /*9c60*/  IMAD.U32 R8, RZ, RZ, UR4 ;  /* 0x00000004ff087e24 */ /* 0x001fe2000f8e00ff */
[----:B------:R-:W-:Y:S01]  /*9c70*/  LOP3.LUT R102, R179, R102, RZ, 0x3c, !PT ;  /* 0x00000066b3667212 */ /* 0x000fe200078e3cff */
[----:B------:R-:W-:Y:S01]  /*9c80*/  IMAD.U32 R9, RZ, RZ, UR7 ;  /* 0x00000007ff097e24 */ /* 0x000fe2000f8e00ff */
[----:B------:R-:W-:Y:S01]  /*9c90*/  MOV R44, R44 ;  /* 0x0000002c002c7202 */ /* 0x000fe20000000f00 */
[----:B------:R-:W-:Y:S01]  /*9ca0*/  STSM.16.M88.4 [R40], R64 ;  /* 0x0000004028007844 */ /* 0x000fe20000000200 */
[----:B------:R-:W-:Y:S02]  /*9cb0*/  F2FP.BF16.F32.PACK_AB R74, R77, R76 ;  /* 0x0000004c4d4a723e */ /* 0x000fe400000010ff */
[----:B------:R-:W-:-:S02]  /*9cc0*/  F2FP.BF16.F32.PACK_AB R75, R79, R78 ;  /* 0x0000004e4f4b723e */ /* 0x000fc400000010ff */
[----:B------:R-:W-:Y:S02]  /*9cd0*/  F2FP.BF16.F32.PACK_AB R81, R83, R82 ;  /* 0x000000525351723e */ /* 0x000fe400000010ff */
[----:B------:R-:W-:Y:S01]  /*9ce0*/  MOV R28, R90 ;  /* 0x0000005a001c7202 */ /* 0x000fe20000000f00 */
[----:B------:R-:W-:Y:S01]  /*9cf0*/  STSM.16.M88.4 [R44], R72 ;  /* 0x000000482c007844 */ /* 0x000fe20000000200 */
[----:B------:R-:W-:Y:S02]  /*9d00*/  F2FP.BF16.F32.PACK_AB R82, R85, R84 ;  /* 0x000000545552723e */ /* 0x000fe400000010ff */
[----:B------:R-:W-:Y:S02]  /*9d10*/  F2FP.BF16.F32.PACK_AB R83, R87, R86 ;  /* 0x000000565753723e */ /* 0x000fe400000010ff */
[----:B------:R-:W-:Y:S02]  /*9d20*/  LOP3.LUT R110, R183, R110, RZ, 0x3c, !PT ;  /* 0x0000006eb76e7212 */ /* 0x000fe400078e3cff */
[----:B------:R-:W-:Y:S01]  /*9d30*/  MOV R94, R94 ;  /* 0x0000005e005e7202 */ /* 0x000fe20000000f00 */
[----:B------:R-:W-:Y:S01]  /*9d40*/  STSM.16.M88.4 [R28], R80 ;  /* 0x000000501c007844 */ /* 0x000fe20000000200 */
[----:B------:R-:W-:-:S02]  /*9d50*/  MOV R21, R98 ;  /* 0x0000006200157202 */ /* 0x000fc40000000f00 */
[----:B------:R-:W-:Y:S02]  /*9d60*/  F2FP.BF16.F32.PACK_AB R89, R34, R30 ;  /* 0x0000001e2259723e */ /* 0x000fe400000010ff */
[----:B------:R-:W-:Y:S02]  /*9d70*/  F2FP.BF16.F32.PACK_AB R90, R93, R92 ;  /* 0x0000005c5d5a723e */ /* 0x000fe400000010ff */
[----:B------:R-:W-:Y:S02]  /*9d80*/  F2FP.BF16.F32.PACK_AB R91, R48, R38 ;  /* 0x00000026305b723e */ /* 0x000fe400000010ff */
[----:B------:R-:W-:Y:S02]  /*9d90*/  LOP3.LUT R4, R173, R6, RZ, 0x3c, !PT ;  /* 0x00000006ad047212 */ /* 0x000fe400078e3cff */
[----:B------:R-:W-:Y:S01]  /*9da0*/  MOV R20, R106 ;  /* 0x0000006a00147202 */ /* 0x000fe20000000f00 */
[----:B------:R-:W-:Y:S01]  /*9db0*/  STSM.16.M88.4 [R94], R88 ;  /* 0x000000585e007844 */ /* 0x000fe20000000200 */
[----:B------:R-:W-:-:S02]  /*9dc0*/  F2FP.BF16.F32.PACK_AB R97, R153, R50 ;  /* 0x000000329961723e */ /* 0x000fc400000010ff */
[----:B------:R-:W-:Y:S02]  /*9dd0*/  F2FP.BF16.F32.PACK_AB R98, R101, R100 ;  /* 0x000000646562723e */ /* 0x000fe400000010ff */
[----:B------:R-:W-:Y:S02]  /*9de0*/  F2FP.BF16.F32.PACK_AB R99, R155, R154 ;  /* 0x0000009a9b63723e */ /* 0x000fe400000010ff */
[----:B------:R-:W-:Y:S02]  /*9df0*/  MOV R102, R102 ;  /* 0x0000006600667202 */ /* 0x000fe40000000f00 */
[----:B------:R-:W-:Y:S01]  /*9e00*/  MOV R6, R114 ;  /* 0x0000007200067202 */ /* 0x000fe20000000f00 */
[----:B------:R-:W-:Y:S01]  /*9e10*/  STSM.16.M88.4 [R21], R96 ;  /* 0x0000006015007844 */ /* 0x000fe20000000200 */
[----:B------:R-:W-:Y:S02]  /*9e20*/  F2FP.BF16.F32.PACK_AB R105, R159, R157 ;  /* 0x0000009d9f69723e */ /* 0x000fe400000010ff */
[----:B------:R-:W-:-:S02]  /*9e30*/  F2FP.BF16.F32.PACK_AB R106, R109, R108 ;  /* 0x0000006c6d6a723e */ /* 0x000fc400000010ff */
[----:B------:R-:W-:Y:S02]  /*9e40*/  F2FP.BF16.F32.PACK_AB R107, R162, R161 ;  /* 0x000000a1a26b723e */ /* 0x000fe400000010ff */
[----:B------:R-:W-:Y:S02]  /*9e50*/  F2FP.BF16.F32.PACK_AB R113, R165, R164 ;  /* 0x000000a4a571723e */ /* 0x000fe400000010ff */
[----:B------:R-:W-:Y:S01]  /*9e60*/  F2FP.BF16.F32.PACK_AB R114, R117, R116 ;  /* 0x000000747572723e */ /* 0x000fe200000010ff */
[----:B------:R-:W-:Y:S01]  /*9e70*/  STSM.16.M88.4 [R102], R104 ;  /* 0x0000006866007844 */ /* 0x000fe20000000200 */
[----:B------:R-:W-:Y:S02]  /*9e80*/  F2FP.BF16.F32.PACK_AB R115, R167, R166 ;  /* 0x000000a6a773723e */ /* 0x000fe400000010ff */
[----:B------:R-:W-:Y:S02]  /*9e90*/  MOV R110, R110 ;  /* 0x0000006e006e7202 */ /* 0x000fe40000000f00 */
[----:B------:R-:W-:Y:S01]  /*9ea0*/  F2FP.BF16.F32.PACK_AB R121, R169, R168 ;  /* 0x000000a8a979723e */ /* 0x000fe200000010ff */
[----:B------:R-:W-:Y:S01]  /*9eb0*/  STSM.16.M88.4 [R20], R112 ;  /* 0x0000007014007844 */ /* 0x000fe20000000200 */
[----:B------:R-:W-:-:S02]  /*9ec0*/  F2FP.BF16.F32.PACK_AB R122, R125, R124 ;  /* 0x0000007c7d7a723e */ /* 0x000fc400000010ff */
[----:B------:R-:W-:Y:S02]  /*9ed0*/  F2FP.BF16.F32.PACK_AB R123, R127, R126 ;  /* 0x0000007e7f7b723e */ /* 0x000fe400000010ff */
[----:B------:R-:W-:Y:S02]  /*9ee0*/  F2FP.BF16.F32.PACK_AB R129, R131, R130 ;  /* 0x000000828381723e */ /* 0x000fe400000010ff */
[----:B------:R-:W-:Y:S01]  /*9ef0*/  F2FP.BF16.F32.PACK_AB R130, R133, R132 ;  /* 0x000000848582723e */ /* 0x000fe200000010ff */
[----:B------:R-:W-:Y:S01]  /*9f00*/  STSM.16.M88.4 [R110], R120 ;  /* 0x000000786e007844 */ /* 0x000fe20000000200 */
[----:B------:R-:W-:Y:S02]  /*9f10*/  F2FP.BF16.F32.PACK_AB R131, R135, R134 ;  /* 0x000000868783723e */ /* 0x000fe400000010ff */
[----:B------:R-:W-:Y:S02]  /*9f20*/  F2FP.BF16.F32.PACK_AB R137, R139, R138 ;  /* 0x0000008a8b89723e */ /* 0x000fe400000010ff */
[----:B------:R-:W-:Y:S01]  /*9f30*/  MOV R118, R118 ;  /* 0x0000007600767202 */ /* 0x000fe20000000f00 */
[----:B------:R-:W-:Y:S01]  /*9f40*/  STSM.16.M88.4 [R6], R128 ;  /* 0x0000008006007844 */ /* 0x000fe20000000200 */
[----:B------:R-:W-:-:S02]  /*9f50*/  F2FP.BF16.F32.PACK_AB R138, R141, R140 ;  /* 0x0000008c8d8a723e */ /* 0x000fc400000010ff */
[----:B------:R-:W-:Y:S02]  /*9f60*/  F2FP.BF16.F32.PACK_AB R139, R143, R142 ;  /* 0x0000008e8f8b723e */ /* 0x000fe400000010ff */
[----:B------:R-:W-:Y:S02]  /*9f70*/  F2FP.BF16.F32.PACK_AB R145, R147, R146 ;  /* 0x000000929391723e */ /* 0x000fe400000010ff */
[----:B------:R-:W-:Y:S01]  /*9f80*/  MOV R4, R4 ;  /* 0x0000000400047202 */ /* 0x000fe20000000f00 */
[----:B------:R-:W-:Y:S01]  /*9f90*/  STSM.16.M88.4 [R118], R136 ;  /* 0x0000008876007844 */ /* 0x000fe20000000200 */
[----:B------:R-:W-:Y:S02]  /*9fa0*/  F2FP.BF16.F32.PACK_AB R146, R149, R148 ;  /* 0x000000949592723e */ /* 0x000fe400000010ff */
[----:B------:R-:W-:Y:S02]  /*9fb0*/  F2FP.BF16.F32.PACK_AB R147, R151, R150 ;  /* 0x000000969793723e */ /* 0x000fe400000010ff */
[----:B------:R-:W-:-:S03]  /*9fc0*/  PLOP3.LUT P0, PT, PT, PT, UP0, 0x80, 0x0 ;  /* 0x000000000000781c */ /* 0x000fc60003f0f008 */
[----:B------:R0:W-:Y:S01]  /*9fd0*/  STSM.16.M88.4 [R4], R144 ;  /* 0x0000009004007844 */ /* 0x0001e20000000200 */
[----:B------:R-:W-:Y:S01]  /*9fe0*/  BAR.SYNC.DEFER_BLOCKING 0x1, 0x100 ;  /* 0x0044000000007b1d */ /* 0x000fe20000010000 */
[----:B------:R-:W-:Y:S01]  /*9ff0*/  UISETP.NE.AND.EX UP1, UPT, UR9, URZ, UPT, UP1 ;  /* 0x0000003f0900728c */ /* 0x000fe2000bf25310 */
[----:B------:R-:W-:-:S05]  /*a000*/  IMAD R11, R192, 0x40, R16 ;  /* 0x00000040c00b7824 */ /* 0x000fca00078e0210 */
[----:B------:R-:W-:-:S05]  /*a010*/  PLOP3.LUT P6, PT, PT, PT, UP1, 0x80, 0x0 ;  /* 0x000000000000781c */ /* 0x000fca0003fcf018 */
[----:B------:R-:W-:-:S04]  /*a020*/  @UP1 UIADD3 UR8, UP2, UR10, UR8, URZ ;  /* 0x000000080a081290 */ /* 0x000fc8000ff5e03f */
[----:B------:R-:W-:Y:S01]  /*a030*/  @UP1 UIADD3.X UR9, UR11, UR9, URZ, UP2, !UPT ;  /* 0x000000090b091290 */ /* 0x000fe200097fe43f */
[----:B------:R-:W-:Y:S01]  /*a040*/  ULDC UR4, c[0x0][0xb88] ;  /* 0x0002e20000047ab9 */ /* 0x000fe20000000800 */
[----:B------:R-:W-:-:S04]  /*a050*/  IMAD.WIDE R174, R11, 0x2, R174 ;  /* 0x000000020bae7825 */ /* 0x000fc800078e02ae */
[----:B0-----:R-:W-:Y:S01]  /*a060*/  IMAD.U32 R4, RZ, RZ, UR4 ;  /* 0x00000004ff047e24 */ /* 0x001fe2000f8e00ff */
[----:B------:R-:W2:Y:S01]  /*a070*/  @P0 LDG.E R5, desc[UR38][R8.64] ;  /* 0x0000002608050981 */ /* 0x000ea2000c1e1900 */
[----:B------:R-:W-:Y:S01]  /*a080*/  IMAD.U32 R10, RZ, RZ, UR8 ;  /* 0x00000008ff0a7e24 */ /* 0x000fe2000f8e00ff */
[C---:B------:R-:W-:Y:S01]  /*a090*/  IADD3 R13, P2, R174.reuse, 0x1000, RZ ;  /* 0x00001000ae0d7810 */ /* 0x040fe20007f5e0ff */
[----:B------:R-:W-:Y:S01]  /*a0a0*/  IMAD.U32 R11, RZ, RZ, UR9 ;  /* 0x00000009ff0b7e24 */ /* 0x000fe2000f8e00ff */
[C---:B------:R-:W-:Y:S02]  /*a0b0*/  IADD3 R25, P1, R174.reuse, 0x2000, RZ ;  /* 0x00002000ae197810 */ /* 0x040fe40007f3e0ff */
[----:B------:R-:W-:Y:S02]  /*a0c0*/  P2R R6, PR, RZ, 0x4 ;  /* 0x00000004ff067803 */ /* 0x000fe40000000000 */
[----:B------:R0:W5:Y:S01]  /*a0d0*/  @P6 LDG.E R4, desc[UR38][R10.64] ;  /* 0x000000260a046981 */ /* 0x000162000c1e1900 */
[----:B------:R-:W-:-:S02]  /*a0e0*/  IADD3 R29, P2, R174, 0x3000, RZ ;  /* 0x00003000ae1d7810 */ /* 0x000fc40007f5e0ff */
[C---:B------:R-:W-:Y:S02]  /*a0f0*/  IADD3 R33, P3, R174.reuse, 0x4000, RZ ;  /* 0x00004000ae217810 */ /* 0x040fe40007f7e0ff */
[C---:B------:R-:W-:Y:S02]  /*a100*/  IADD3 R37, P4, R174.reuse, 0x5000, RZ ;  /* 0x00005000ae257810 */ /* 0x040fe40007f9e0ff */
[----:B------:R-:W-:Y:S02]  /*a110*/  IADD3 R41, P5, R174, 0x6000, RZ ;  /* 0x00006000ae297810 */ /* 0x000fe40007fbe0ff */
[----:B------:R-:W-:Y:S02]  /*a120*/  LOP3.LUT R12, R13, 0x380, RZ, 0xc0, !PT ;  /* 0x000003800d0c7812 */ /* 0x000fe400078ec0ff */
[----:B------:R-:W-:Y:S02]  /*a130*/  LOP3.LUT R24, R25, 0x380, RZ, 0xc0, !PT ;  /* 0x0000038019187812 */ /* 0x000fe400078ec0ff */
[----:B------:R-:W-:-:S02]  /*a140*/  LOP3.LUT R28, R29, 0x380, RZ, 0xc0, !PT ;  /* 0x000003801d1c7812 */ /* 0x000fc400078ec0ff */
[----:B------:R-:W-:Y:S02]  /*a150*/  LOP3.LUT R32, R33, 0x380, RZ, 0xc0, !PT ;  /* 0x0000038021207812 */ /* 0x000fe400078ec0ff */
[----:B------:R-:W-:Y:S02]  /*a160*/  LOP3.LUT R36, R37, 0x380, RZ, 0xc0, !PT ;  /* 0x0000038025247812 */ /* 0x000fe400078ec0ff */
[----:B------:R-:W-:Y:S01]  /*a170*/  LOP3.LUT R40, R41, 0x380, RZ, 0xc0, !PT ;  /* 0x0000038029287812 */ /* 0x000fe200078ec0ff */
[----:B------:R-:W-:Y:S01]  /*a180*/  UMOV UR4, URZ ;  /* 0x0000003f00047c82 */ /* 0x000fe20008000000 */
[----:B------:R-:W-:Y:S02]  /*a190*/  SHF.R.U64 R12, R12, 0x3, RZ ;  /* 0x000000030c0c7819 */ /* 0x000fe400000012ff */
[----:B------:R-:W-:Y:S02]  /*a1a0*/  SHF.R.U64 R24, R24, 0x3, RZ ;  /* 0x0000000318187819 */ /* 0x000fe400000012ff */
[----:B------:R-:W-:-:S02]  /*a1b0*/  SHF.R.U64 R28, R28, 0x3, RZ ;  /* 0x000000031c1c7819 */ /* 0x000fc400000012ff */
[----:B------:R-:W-:Y:S02]  /*a1c0*/  SHF.R.U64 R32, R32, 0x3, RZ ;  /* 0x0000000320207819 */ /* 0x000fe400000012ff */
[----:B------:R-:W-:Y:S02]  /*a1d0*/  SHF.R.U64 R36, R36, 0x3, RZ ;  /* 0x0000000324247819 */ /* 0x000fe400000012ff */
[----:B------:R-:W-:Y:S02]  /*a1e0*/  SHF.R.U64 R40, R40, 0x3, RZ ;  /* 0x0000000328287819 */ /* 0x000fe400000012ff */
[----:B------:R-:W-:Y:S02]  /*a1f0*/  LOP3.LUT R12, R12, R13, RZ, 0x3c, !PT ;  /* 0x0000000d0c0c7212 */ /* 0x000fe400078e3cff */
[----:B------:R-:W-:Y:S02]  /*a200*/  LOP3.LUT R24, R24, R25, RZ, 0x3c, !PT ;  /* 0x0000001918187212 */ /* 0x000fe400078e3cff */
[----:B------:R-:W-:-:S02]  /*a210*/  LOP3.LUT R28, R28, R29, RZ, 0x3c, !PT ;  /* 0x0000001d1c1c7212 */ /* 0x000fc400078e3cff */
[----:B------:R-:W-:Y:S02]  /*a220*/  LOP3.LUT R32, R32, R33, RZ, 0x3c, !PT ;  /* 0x0000002120207212 */ /* 0x000fe400078e3cff */
[----:B------:R-:W-:Y:S02]  /*a230*/  LOP3.LUT R36, R36, R37, RZ, 0x3c, !PT ;  /* 0x0000002524247212 */ /* 0x000fe400078e3cff */
[----:B------:R-:W-:Y:S02]  /*a240*/  LOP3.LUT R40, R40, R41, RZ, 0x3c, !PT ;  /* 0x0000002928287212 */ /* 0x000fe400078e3cff */
[----:B--2---:R-:W-:Y:S01]  /*a250*/  @P0 R2UR UR4, R5 ;  /* 0x00000000050402ca */ /* 0x004fe200000e0000 */
[----:B0-----:R-:W-:-:S14]  /*a260*/  @P6 BRA `(.L_x_1074) ;  /* 0x0000000000106947 */ /* 0x001fdc0003800000 */
[----:B------:R-:W-:Y:S05]  /*a270*/  @!P0 BRA `(.L_x_1074) ;  /* 0x00000000000c8947 */ /* 0x000fea0003800000 */
[----:B------:R-:W2:Y:S04]  /*a280*/  LDG.E R5, desc[UR38][R8.64] ;  /* 0x0000002608057981 */ /* 0x000ea8000c1e1900 */
[----:B-----5:R-:W2:Y:S02]  /*a290*/  LDG.E R4, desc[UR38][R8.64+0x4] ;  /* 0x0000042608047981 */ /* 0x020ea4000c1e1900 */
[----:B--2---:R-:W-:-:S07]  /*a2a0*/  IMAD.IADD R4, R4, 0x1, -R5 ;  /* 0x0000000104047824 */ /* 0x004fce00078e0a05 */
.L_x_1074:
        /* <DEDUP_REMOVED lines=96> */
[----:B------:R-:W-:Y:S02]  /*a8b0*/  ULDC.64 UR8, c[0x0][0xc50] ;  /* 0x0003140000087ab9 */ /* 0x000fe40000000a00 */
[----:B------:R-:W-:Y:S01]  /*a8c0*/  LEA R6, P0, R8, UR8, 0x2 ;  /* 0x0000000808067c11 */ /* 0x000fe2000f8010ff */
[----:B------:R-:W-:-:S04]  /*a8d0*/  IMAD.IADD R5, R9, 0x1, R5 ;  /* 0x0000000109057824 */ /* 0x000fc800078e0205 */
[----:B------:R-:W-:Y:S01]  /*a8e0*/  SHFL.IDX PT, R10, R6, 0x1, 0x1c1f ;  /* 0x003c1f00060a7f89 */ /* 0x000fe200000e0000 */
[----:B------:R-:W-:Y:S01]  /*a8f0*/  LEA.HI.X R14, R8, UR9, R5, 0x2, P0 ;  /* 0x00000009080e7c11 */ /* 0x000fe200080f1405 */
[----:B------:R-:W-:Y:S02]  /*a900*/  IMAD.MOV R5, RZ, RZ, -R19 ;  /* 0x000000ffff057224 */ /* 0x000fe400078e0a13 */
[----:B------:R-:W-:Y:S03]  /*a910*/  SHFL.IDX PT, R8, R6, RZ, 0x1c1f ;  /* 0x001c1fff06087589 */ /* 0x000fe600000e0000 */
[----:B------:R-:W-:Y:S01]  /*a920*/  ISETP.NE.AND P0, PT, R18, R5, PT ;  /* 0x000000051200720c */ /* 0x000fe20003f05270 */
[----:B------:R-:W0:Y:S01]  /*a930*/  SHFL.IDX PT, R9, R14, RZ, 0x1c1f ;  /* 0x001c1fff0e097589 */ /* 0x000e2200000e0000 */
[C---:B------:R-:W-:Y:S02]  /*a940*/  VIADD R5, R21.reuse, 0x8 ;  /* 0x0000000815057836 */ /* 0x040fe40000000000 */
[-C--:B------:R-:W-:Y:S01]  /*a950*/  ISETP.GE.OR P1, PT, R21, R20.reuse, P0 ;  /* 0x000000141500720c */ /* 0x080fe20000726670 */
[----:B------:R-:W1:Y:S02]  /*a960*/  SHFL.IDX PT, R11, R14, 0x1, 0x1c1f ;  /* 0x003c1f000e0b7f89 */ /* 0x000e6400000e0000 */
[----:B------:R-:W-:-:S10]  /*a970*/  ISETP.GE.OR P0, PT, R5, R20, P0 ;  /* 0x000000140500720c */ /* 0x000fd40000706670 */
[----:B0-----:R0:W-:Y:S04]  /*a980*/  @!P1 ST.E desc[UR38][R8.64], R0 ;  /* 0x0000000008009985 */ /* 0x0011e8000c101926 */
[----:B-1----:R0:W-:Y:S02]  /*a990*/  @!P0 ST.E desc[UR38][R10.64], R3 ;  /* 0x000000030a008985 */ /* 0x0021e4000c101926 */
.L_x_1075:
[----:B------:R-:W1:Y:S01]  /*a9a0*/  LDC R83, c[0x0][0xce8] ;  /* 0x00033a00ff537b82 */ /* 0x000e620000000800 */
[----:B------:R-:W-:Y:S01]  /*a9b0*/  ULDC UR12, c[0x0][0xbc8] ;  /* 0x0002f200000c7ab9 */ /* 0x000fe20000000800 */
[----:B------:R-:W-:Y:S01]  /*a9c0*/  ULDC.64 UR10, c[0x0][0xba0] ;  /* 0x0002e800000a7ab9 */ /* 0x000fe20000000a00 */
[----:B------:R-:W-:Y:S01]  /*a9d0*/  ISETP.GE.AND P0, PT, R190, UR12, PT ;  /* 0x0000000cbe007c0c */ /* 0x000fe2000bf06270 */
[----:B0-----:R0:W5:Y:S03]  /*a9e0*/  LD.E.128 R8, desc[UR38][R174.64] ;  /* 0x00000026ae087980 */ /* 0x001166000c101d00 */
[----:B------:R-:W-:Y:S01]  /*a9f0*/  SEL R3, RZ, 0xffffffff, P0 ;  /* 0xffffffffff037807 */ /* 0x000fe20000000000 */
[----:B------:R-:W5:Y:S01]  /*aa00*/  LD.E.128 R12, desc[UR38][R12.64] ;  /* 0x000000260c0c7980 */ /* 0x000f62000c101d00 */
[----:B------:R-:W-:Y:S02]  /*aa10*/  ISETP.GE.AND P0, PT, R189, UR12, PT ;  /* 0x0000000cbd007c0c */ /* 0x000fe4000bf06270 */
[----:B------:R-:W-:Y:S01]  /*aa20*/  ISETP.GE.AND P1, PT, R16, UR12, PT ;  /* 0x0000000c10007c0c */ /* 0x000fe2000bf26270 */
[----:B------:R-:W5:Y:S04]  /*aa30*/  LD.E.128 R24, desc[UR38][R24.64] ;  /* 0x0000002618187980 */ /* 0x000f68000c101d00 */
[----:B------:R-:W5:Y:S04]  /*aa40*/  LD.E.128 R28, desc[UR38][R28.64] ;  /* 0x000000261c1c7980 */ /* 0x000f68000c101d00 */
[----:B------:R-:W5:Y:S01]  /*aa50*/  LD.E.128 R32, desc[UR38][R32.64] ;  /* 0x0000002620207980 */ /* 0x000f62000c101d00 */
[----:B-1----:R-:W-:Y:S01]  /*aa60*/  ISETP.NE.AND P2, PT, R83, 0x1, PT ;  /* 0x000000015300780c */ /* 0x002fe20003f45270 */
[----:B------:R-:W-:Y:S01]  /*aa70*/  IMAD.SHL.U32 R5, R3, 0x2, RZ ;  /* 0x0000000203057824 */ /* 0x000fe200078e00ff */
[----:B------:R-:W-:Y:S01]  /*aa80*/  SEL R3, RZ, 0xffffffff, P0 ;  /* 0xffffffffff037807 */ /* 0x000fe20000000000 */
[----:B------:R-:W5:Y:S01]  /*aa90*/  LD.E.128 R36, desc[UR38][R36.64] ;  /* 0x0000002624247980 */ /* 0x000f62000c101d00 */
[----:B------:R-:W-:-:S03]  /*aaa0*/  SEL R0, RZ, 0x1, P1 ;  /* 0x00000001ff007807 */ /* 0x000fc60000800000 */
[----:B------:R-:W5:Y:S04]  /*aab0*/  LD.E.128 R40, desc[UR38][R40.64] ;  /* 0x0000002628287980 */ /* 0x000f68000c101d00 */
[----:B------:R-:W5:Y:S02]  /*aac0*/  LD.E.128 R44, desc[UR38][R44.64] ;  /* 0x000000262c2c7980 */ /* 0x000f64000c101d00 */
[----:B------:R-:W1:Y:S01]  /*aad0*/  @P2 LDC R21, c[0x0][0xcec] ;  /* 0x00033b00ff152b82 */ /* 0x000e620000000800 */
[----:B------:R-:W-:Y:S01]  /*aae0*/  IMAD.SHL.U32 R3, R3, 0x4, RZ ;  /* 0x0000000403037824 */ /* 0x000fe200078e00ff */
[----:B------:R-:W-:Y:S01]  /*aaf0*/  LOP3.LUT R0, R5, 0x2, R0, 0xe2, !PT ;  /* 0x0000000205007812 */ /* 0x000fe200078ee200 */
[----:B------:R-:W-:Y:S01]  /*ab00*/  UIMAD UR7, UR14, UR10, URZ ;  /* 0x0000000a0e0772a4 */ /* 0x000fe2000f8e023f */
[----:B------:R-:W-:Y:S01]  /*ab10*/  ISETP.GE.AND P0, PT, R188, UR12, PT ;  /* 0x0000000cbc007c0c */ /* 0x000fe2000bf06270 */
[----:B------:R-:W5:Y:S03]  /*ab20*/  LD.E.128 R48, desc[UR38][R48.64] ;  /* 0x0000002630307980 */ /* 0x000f66000c101d00 */
[----:B------:R-:W2:Y:S01]  /*ab30*/  @P2 LDC R81, c[0x0][0xcf0] ;  /* 0x00033c00ff512b82 */ /* 0x000ea20000000800 */
[----:B------:R-:W-:Y:S01]  /*ab40*/  LOP3.LUT R3, R3, 0x4, R0, 0xe2, !PT ;  /* 0x0000000403037812 */ /* 0x000fe200078ee200 */
[----:B------:R-:W-:Y:S01]  /*ab50*/  UIMAD.WIDE.U32 UR8, UR4, UR10, URZ ;  /* 0x0000000a040872a5 */ /* 0x000fe2000f8e003f */
[----:B------:R-:W-:Y:S01]  /*ab60*/  SEL R5, RZ, 0xffffffff, P0 ;  /* 0xffffffffff057807 */ /* 0x000fe20000000000 */
[----:B------:R-:W-:Y:S01]  /*ab70*/  UIMAD UR7, UR4, UR11, UR7 ;  /* 0x0000000b040772a4 */ /* 0x000fe2000f8e0207 */
[----:B------:R-:W-:Y:S01]  /*ab80*/  IMAD R0, R191, 0x20, R192 ;  /* 0x00000020bf007824 */ /* 0x000fe200078e02c0 */
[----:B------:R-:W-:Y:S01]  /*ab90*/  ISETP.GE.AND P0, PT, R187, UR12, PT ;  /* 0x0000000cbb007c0c */ /* 0x000fe2000bf06270 */
[----:B------:R-:W-:Y:S01]  /*aba0*/  IMAD.U32 R85, RZ, RZ, UR42 ;  /* 0x0000002aff557e24 */ /* 0x000fe2000f8e00ff */
[----:B------:R-:W-:Y:S01]  /*abb0*/  ULDC.64 UR10, c[0x0][0xbe8] ;  /* 0x0002fa00000a7ab9 */ /* 0x000fe20000000a00 */
[----:B------:R-:W-:Y:S01]  /*abc0*/  UIADD3 UR9, UR9, UR7, URZ ;  /* 0x0000000709097290 */ /* 0x000fe2000fffe03f */
[----:B------:R-:W-:Y:S01]  /*abd0*/  IMAD.SHL.U32 R6, R5, 0x8, RZ ;  /* 0x0000000805067824 */ /* 0x000fe200078e00ff */
[----:B------:R-:W-:Y:S01]  /*abe0*/  UIMAD UR4, UR15, UR10, URZ ;  /* 0x0000000a0f0472a4 */ /* 0x000fe2000f8e023f */
[----:B------:R-:W-:Y:S01]  /*abf0*/  IMAD R82, R85, 0x40, R0 ;  /* 0x0000004055527824 */ /* 0x000fe200078e0200 */
[----:B------:R-:W-:Y:S01]  /*ac00*/  SEL R0, RZ, 0xffffffff, P0 ;  /* 0xffffffffff007807 */ /* 0x000fe20000000000 */
[----:B------:R-:W-:Y:S01]  /*ac10*/  UIMAD.WIDE.U32 UR8, UR43, UR10, UR8 ;  /* 0x0000000a2b0872a5 */ /* 0x000fe2000f8e0008 */
[----:B------:R-:W-:Y:S01]  /*ac20*/  LOP3.LUT R5, R6, 0x8, R3, 0xe2, !PT ;  /* 0x0000000806057812 */ /* 0x000fe200078ee203 */
[----:B------:R-:W-:Y:S01]  /*ac30*/  UIMAD UR4, UR43, UR11, UR4 ;  /* 0x0000000b2b0472a4 */ /* 0x000fe2000f8e0204 */
[----:B------:R-:W5:Y:S01]  /*ac40*/  LD.E.128 R52, desc[UR38][R52.64] ;  /* 0x0000002634347980 */ /* 0x000f62000c101d00 */
[----:B------:R-:W-:Y:S01]  /*ac50*/  IMAD.SHL.U32 R6, R0, 0x10, RZ ;  /* 0x0000001000067824 */ /* 0x000fe200078e00ff */
[----:B------:R-:W-:Y:S01]  /*ac60*/  ULDC.64 UR10, c[0x0][0xbf0] ;  /* 0x0002fc00000a7ab9 */ /* 0x000fe20000000a00 */
[----:B-1----:R-:W-:Y:S01]  /*ac70*/  @P2 IMAD.HI.U32 R0, R82, R21, RZ ;  /* 0x0000001552002227 */ /* 0x002fe200078e00ff */
[----:B------:R-:W-:Y:S01]  /*ac80*/  UIADD3 UR9, UR9, UR4, URZ ;  /* 0x0000000409097290 */ /* 0x000fe2000fffe03f */
[----:B------:R-:W5:Y:S01]  /*ac90*/  LD.E.128 R56, desc[UR38][R56.64] ;  /* 0x0000002638387980 */ /* 0x000f62000c101d00 */
[----:B------:R-:W-:Y:S01]  /*aca0*/  UIMAD UR4, UR41, UR10, URZ ;  /* 0x0000000a290472a4 */ /* 0x000fe2000f8e023f */
[----:B------:R-:W-:Y:S01]  /*acb0*/  IMAD.MOV.U32 R3, RZ, RZ, R82 ;  /* 0x000000ffff037224 */ /* 0x000fe200078e0052 */
[----:B------:R-:W-:Y:S01]  /*acc0*/  UIMAD.WIDE.U32 UR8, UR40, UR10, UR8 ;  /* 0x0000000a280872a5 */ /* 0x000fe2000f8e0008 */
[----:B--2---:R-:W-:Y:S01]  /*acd0*/  @P2 SHF.R.U32.HI R3, RZ, R81, R0 ;  /* 0x00000051ff032219 */ /* 0x004fe20000011600 */
[----:B------:R-:W-:Y:S01]  /*ace0*/  UIMAD UR4, UR40, UR11, UR4 ;  /* 0x0000000b280472a4 */ /* 0x000fe2000f8e0204 */
[----:B------:R-:W-:Y:S01]  /*acf0*/  LOP3.LUT R6, R6, 0x10, R5, 0xe2, !PT ;  /* 0x0000001006067812 */ /* 0x000fe200078ee205 */
[----:B------:R-:W5:Y:S01]  /*ad00*/  LD.E.128 R60, desc[UR38][R60.64] ;  /* 0x000000263c3c7980 */ /* 0x000f62000c101d00 */
[--C-:B------:R-:W-:Y:S01]  /*ad10*/  SHF.R.S32.HI R5, RZ, 0x1f, R3.reuse ;  /* 0x0000001fff057819 */ /* 0x100fe20000011403 */
[----:B------:R-:W-:Y:S01]  /*ad20*/  UIADD3 UR4, UR9, UR4, URZ ;  /* 0x0000000409047290 */ /* 0x000fe2000fffe03f */
[----:B------:R-:W-:Y:S01]  /*ad30*/  ISETP.GE.AND P0, PT, R186, UR12, PT ;  /* 0x0000000cba007c0c */ /* 0x000fe2000bf06270 */
[----:B------:R-:W-:Y:S01]  /*ad40*/  IMAD.U32 R20, RZ, RZ, UR8 ;  /* 0x00000008ff147e24 */ /* 0x000fe2000f8e00ff */
[----:B------:R-:W5:Y:S01]  /*ad50*/  LD.E.128 R64, desc[UR38][R64.64] ;  /* 0x0000002640407980 */ /* 0x000f62000c101d00 */
[----:B------:R-:W-:Y:S01]  /*ad60*/  IMAD.U32 R21, RZ, RZ, UR9 ;  /* 0x00000009ff157e24 */ /* 0x000fe2000f8e00ff */
[----:B------:R-:W-:Y:S01]  /*ad70*/  ULDC.64 UR8, c[0x0][0xbe0] ;  /* 0x0002f80000087ab9 */ /* 0x000fe20000000a00 */
[----:B------:R-:W-:Y:S01]  /*ad80*/  IMAD.MOV R81, RZ, RZ, -R3 ;  /* 0x000000ffff517224 */ /* 0x000fe200078e0a03 */
[----:B------:R-:W-:Y:S01]  /*ad90*/  SEL R0, RZ, 0xffffffff, P0 ;  /* 0xffffffffff007807 */ /* 0x000fe20000000000 */
[----:B------:R-:W-:Y:S01]  /*ada0*/  IMAD R80, R5, UR8, RZ ;  /* 0x0000000805507c24 */ /* 0x000fe2000f8e02ff */
[----:B------:R-:W5:Y:S01]  /*adb0*/  LD.E.128 R68, desc[UR38][R68.64] ;  /* 0x0000002644447980 */ /* 0x000f62000c101d00 */
[----:B------:R-:W-:-:S02]  /*adc0*/  IMAD R5, R83, R81, R82 ;  /* 0x0000005153057224 */ /* 0x000fc400078e0252 */
[----:B------:R-:W-:Y:S01]  /*add0*/  IMAD.U32 R21, RZ, RZ, UR4 ;  /* 0x00000004ff157e24 */ /* 0x000fe2000f8e00ff */
[----:B------:R-:W5:Y:S01]  /*ade0*/  LD.E.128 R76, desc[UR38][R76.64] ;  /* 0x000000264c4c7980 */ /* 0x000f62000c101d00 */
[----:B------:R-:W-:Y:S01]  /*adf0*/  IMAD.SHL.U32 R85, R0, 0x20, RZ ;  /* 0x0000002000557824 */ /* 0x000fe200078e00ff */
[----:B------:R-:W-:Y:S02]  /*ae00*/  SHF.R.S32.HI R0, RZ, 0x1f, R5 ;  /* 0x0000001fff007819 */ /* 0x000fe40000011405 */
[----:B------:R-:W5:Y:S01]  /*ae10*/  LD.E.128 R72, desc[UR38][R72.64] ;  /* 0x0000002648487980 */ /* 0x000f62000c101d00 */
[----:B------:R-:W-:Y:S01]  /*ae20*/  ISETP.GE.AND P0, PT, R196, UR12, PT ;  /* 0x0000000cc4007c0c */ /* 0x000fe2000bf06270 */
[----:B------:R-:W-:Y:S01]  /*ae30*/  IMAD R81, R3, UR9, R80 ;  /* 0x0000000903517c24 */ /* 0x000fe2000f8e0250 */
[----:B------:R-:W-:Y:S01]  /*ae40*/  LOP3.LUT R6, R85, 0x20, R6, 0xe2, !PT ;  /* 0x0000002055067812 */ /* 0x000fe200078ee206 */
[----:B------:R-:W-:Y:S01]  /*ae50*/  @!PT LDS RZ, [RZ] ;  /* 0x00000000fffff984 */ /* 0x000fe20000000800 */
[----:B------:R-:W-:Y:S01]  /*ae60*/  @!PT LDS RZ, [RZ] ;  /* 0x00000000fffff984 */ /* 0x000fe20000000800 */
[----:B------:R-:W-:Y:S01]  /*ae70*/  @!PT LDS RZ, [RZ] ;  /* 0x00000000fffff984 */ /* 0x000fe20000000800 */
[----:B------:R-:W-:Y:S01]  /*ae80*/  @!PT LDS RZ, [RZ] ;  /* 0x00000000fffff984 */ /* 0x000fe20000000800 */
[----:B------:R1:W-:Y:S06]  /*ae90*/  MEMBAR.ALL.CTA ;  /* 0x0000000000007992 */ /* 0x0003ec0000008000 */
[----:B-1----:R-:W1:Y:S01]  /*aea0*/  FENCE.VIEW.ASYNC.S ;  /* 0x00000000000073c6 */ /* 0x002e620000000000 */
[----:B------:R-:W-:Y:S01]  /*aeb0*/  IMAD.WIDE.U32 R20, R3, UR8, R20 ;  /* 0x0000000803147c25 */ /* 0x000fe2000f8e0014 */
[----:B------:R-:W-:Y:S01]  /*aec0*/  ULDC.64 UR8, c[0x0][0xbd8] ;  /* 0x0002f60000087ab9 */ /* 0x000fe20000000a00 */
[----:B------:R-:W-:Y:S01]  /*aed0*/  SEL R3, RZ, 0x40, P0 ;  /* 0x00000040ff037807 */ /* 0x000fe20000000000 */
[----:B------:R-:W-:Y:S01]  /*aee0*/  UIADD3 UR4, UR37, 0x38820, URZ ;  /* 0x0003882025047890 */ /* 0x000fe2000fffe03f */
[----:B------:R-:W-:Y:S01]  /*aef0*/  IMAD.U32 R87, RZ, RZ, UR42 ;  /* 0x0000002aff577e24 */ /* 0x000fe2000f8e00ff */
[----:B------:R-:W-:Y:S01]  /*af00*/  ISETP.GE.AND P0, PT, R195, UR12, PT ;  /* 0x0000000cc3007c0c */ /* 0x000fe2000bf06270 */
[----:B------:R-:W-:Y:S01]  /*af10*/  IMAD R0, R0, UR8, RZ ;  /* 0x0000000800007c24 */ /* 0x000fe2000f8e02ff */
[----:B------:R-:W-:Y:S01]  /*af20*/  LOP3.LUT R3, R6, R3, RZ, 0xfc, !PT ;  /* 0x0000000306037212 */ /* 0x000fe200078efcff */
[----:B------:R-:W-:Y:S01]  /*af30*/  IMAD.IADD R21, R21, 0x1, R81 ;  /* 0x0000000115157824 */ /* 0x000fe200078e0251 */
[----:B------:R-:W-:Y:S01]  /*af40*/  UPRMT UR4, URZ, 0x654, UR4 ;  /* 0x000006543f047896 */ /* 0x000fe20008000004 */
[----:B-----5:R-:W-:Y:S01]  /*af50*/  IMAD R88, R4, R83, RZ ;  /* 0x0000005304587224 */ /* 0x020fe200078e02ff */
[----:B------:R-:W-:Y:S01]  /*af60*/  BSSY B1, `(.L_x_1076) ;  /* 0x000002e000017945 */ /* 0x000fe20003800000 */
[----:B------:R-:W-:-:S02]  /*af70*/  IMAD R87, R87, 0x40, R192 ;  /* 0x0000004057577824 */ /* 0x000fc400078e02c0 */
[C---:B------:R-:W-:Y:S01]  /*af80*/  IMAD R81, R5.reuse, UR9, R0 ;  /* 0x0000000905517c24 */ /* 0x040fe2000f8e0200 */
[----:B------:R-:W-:Y:S01]  /*af90*/  SEL R0, RZ, 0x80, P0 ;  /* 0x00000080ff007807 */ /* 0x000fe20000000000 */
[----:B------:R-:W-:Y:S01]  /*afa0*/  IMAD.WIDE.U32 R4, R5, UR8, R20 ;  /* 0x0000000805047c25 */ /* 0x000fe2000f8e0014 */
[----:B------:R-:W-:Y:S01]  /*afb0*/  ISETP.GE.AND P0, PT, R87, R88, PT ;  /* 0x000000585700720c */ /* 0x000fe20003f06270 */
[----:B------:R-:W-:Y:S01]  /*afc0*/  ULDC.64 UR8, c[0x0][0xb80] ;  /* 0x0002e00000087ab9 */ /* 0x000fe20000000a00 */
[----:B------:R-:W-:Y:S01]  /*afd0*/  LOP3.LUT R0, R3, R0, RZ, 0xfc, !PT ;  /* 0x0000000003007212 */ /* 0x000fe200078efcff */
[----:B------:R-:W-:Y:S01]  /*afe0*/  IMAD.IADD R5, R5, 0x1, R81 ;  /* 0x0000000105057824 */ /* 0x000fe200078e0251 */
[C---:B------:R-:W-:Y:S01]  /*aff0*/  LEA R6, P1, R4.reuse, UR8, 0x1 ;  /* 0x0000000804067c11 */ /* 0x040fe2000f8208ff */
[----:B-1----:R-:W-:Y:S03]  /*b000*/  SYNCS.ARRIVE.TRANS64.RED.A1T0 RZ, [UR4], RZ ;  /* 0x000000ffffff79a7 */ /* 0x002fe60008100404 */
[----:B------:R-:W-:Y:S01]  /*b010*/  LEA.HI.X R86, R4, UR9, R5, 0x1, P1 ;  /* 0x0000000904567c11 */ /* 0x000fe200088f0c05 */
[----:B------:R0:W1:Y:S04]  /*b020*/  SHFL.IDX PT, R20, R6, RZ, 0x181f ;  /* 0x00181fff06147589 */ /* 0x00006800000e0000 */
[----:B------:R0:W2:Y:S01]  /*b030*/  SHFL.IDX PT, R21, R86, RZ, 0x181f ;  /* 0x00181fff56157589 */ /* 0x0000a200000e0000 */
[----:B------:R-:W-:Y:S05]  /*b040*/  @P0 BRA `(.L_x_1077) ;  /* 0x00000000007c0947 */ /* 0x000fea0003800000 */
[----:B------:R-:W-:Y:S02]  /*b050*/  ISETP.GE.AND P1, PT, R190, UR12, PT ;  /* 0x0000000cbe007c0c */ /* 0x000fe4000bf26270 */
[----:B------:R-:W-:Y:S02]  /*b060*/  ISETP.GE.AND P0, PT, R16, UR12, PT ;  /* 0x0000000c10007c0c */ /* 0x000fe4000bf06270 */
[----:B------:R-:W-:Y:S02]  /*b070*/  ISETP.GE.AND P5, PT, R189, UR12, PT ;  /* 0x0000000cbd007c0c */ /* 0x000fe4000bfa6270 */
[----:B------:R-:W-:-:S07]  /*b080*/  ISETP.GE.AND P3, PT, R188, UR12, PT ;  /* 0x0000000cbc007c0c */ /* 0x000fce000bf66270 */
[-C--:B-1----:R-:W-:Y:S02]  /*b090*/  @!P1 LEA R80, P2, R190, R20.reuse, 0x1 ;  /* 0x00000014be509211 */ /* 0x082fe400078408ff */
        /* <DEDUP_REMOVED lines=26> */
.L_x_1077:
[----:B------:R-:W-:Y:S05]  /*b240*/  BSYNC B1 ;  /* 0x0000000000017941 */ /* 0x000fea0003800000 */
.L_x_1076:
[----:B---3--:R-:W-:Y:S01]  /*b250*/  VIADD R4, R87, 0x20 ;  /* 0x0000002057047836 */ /* 0x008fe20000000000 */
[----:B------:R4:W3:Y:S04]  /*b260*/  SHFL.IDX PT, R9, R86, 0x1, 0x181f ;  /* 0x00381f0056097f89 */ /* 0x0008e800000e0000 */
        /* <DEDUP_REMOVED lines=22> */
[-C--:B------:R-:W-:Y:S02]  /*b3d0*/  @!P0 LEA R12, P3, R186, R8.reuse, 0x1 ;  /* 0x00000008ba0c8211 */ /* 0x080fe400078608ff */
        /* <DEDUP_REMOVED lines=13> */
.L_x_1073:
        /* <DEDUP_REMOVED lines=31> */
.L_x_1079:
        /* <DEDUP_REMOVED lines=46> */
.L_x_1081:
[----:B------:R-:W-:Y:S05]  /*b980*/  BSYNC B1 ;  /* 0x0000000000017941 */ /* 0x000fea0003800000 */
.L_x_1080:
        /* <DEDUP_REMOVED lines=60> */
[----:B------:R-:W-:Y:S01]  /*bd50*/  LOP3.LUT R10, R15, 0x10, R10, 0xe2, !PT ;  /* 0x000000100f0a7812 */ /* 0x000fe200078ee20a */
[----:B------:R-:W-:-:S02]  /*bd60*/  IMAD.IADD R5, R5, 0x1, R11 ;  /* 0x0000000105057824 */ /* 0x000fc400078e020b */
[----:B------:R-:W-:Y:S02]  /*bd70*/  IMAD R0, R3, UR8, RZ ;  /* 0x0000000803007c24 */ /* 0x000fe4000f8e02ff */
[----:B------:R-:W-:Y:S02]  /*bd80*/  IMAD.U32 R11, RZ, RZ, UR42 ;  /* 0x0000002aff0b7e24 */ /* 0x000fe4000f8e00ff */
[----:B------:R-:W-:Y:S02]  /*bd90*/  IMAD R3, R9, UR9, R0 ;  /* 0x0000000909037c24 */ /* 0x000fe4000f8e0200 */
[----:B------:R-:W-:Y:S02]  /*bda0*/  IMAD R0, R11, 0x40, R192 ;  /* 0x000000400b007824 */ /* 0x000fe400078e02c0 */
[----:B------:R-:W-:Y:S01]  /*bdb0*/  IMAD.WIDE.U32 R4, R9, UR8, R4 ;  /* 0x0000000809047c25 */ /* 0x000fe2000f8e0004 */
[----:B------:R-:W-:Y:S01]  /*bdc0*/  SEL R9, RZ, 0x40, P0 ;  /* 0x00000040ff097807 */ /* 0x000fe20000000000 */
[----:B------:R-:W-:Y:S01]  /*bdd0*/  ULDC.64 UR8, c[0x0][0xb80] ;  /* 0x0002e00000087ab9 */ /* 0x000fe20000000a00 */
[----:B------:R-:W-:Y:S01]  /*bde0*/  ISETP.GE.AND P0, PT, R0, R27, PT ;  /* 0x0000001b0000720c */ /* 0x000fe20003f06270 */
[----:B------:R-:W-:Y:S01]  /*bdf0*/  IMAD.SHL.U32 R15, R8, 0x20, RZ ;  /* 0x00000020080f7824 */ /* 0x000fe200078e00ff */
[----:B------:R-:W-:Y:S01]  /*be00*/  LEA R6, P1, R4, UR8, 0x1 ;  /* 0x0000000804067c11 */ /* 0x000fe2000f8208ff */
[----:B------:R-:W-:Y:S01]  /*be10*/  IMAD.IADD R3, R5, 0x1, R3 ;  /* 0x0000000105037824 */ /* 0x000fe200078e0203 */
[----:B------:R-:W-:-:S02]  /*be20*/  SEL R5, RZ, 0x80, P2 ;  /* 0x00000080ff057807 */ /* 0x000fc40001000000 */
[----:B------:R-:W-:Y:S01]  /*be30*/  LOP3.LUT R10, R15, 0x20, R10, 0xe2, !PT ;  /* 0x000000200f0a7812 */ /* 0x000fe200078ee20a */
[----:B------:R0:W1:Y:S01]  /*be40*/  SHFL.IDX PT, R8, R6, RZ, 0x181f ;  /* 0x00181fff06087589 */ /* 0x00006200000e0000 */
[----:B------:R-:W-:Y:S02]  /*be50*/  LEA.HI.X R3, R4, UR9, R3, 0x1, P1 ;  /* 0x0000000904037c11 */ /* 0x000fe400088f0c03 */
[----:B------:R-:W-:-:S03]  /*be60*/  LOP3.LUT R24, R10, R9, RZ, 0xfc, !PT ;  /* 0x000000090a187212 */ /* 0x000fc600078efcff */
[----:B------:R0:W2:Y:S01]  /*be70*/  SHFL.IDX PT, R9, R3, RZ, 0x181f ;  /* 0x00181fff03097589 */ /* 0x0000a200000e0000 */
[----:B------:R-:W-:Y:S01]  /*be80*/  LOP3.LUT R25, R24, R5, RZ, 0xfc, !PT ;  /* 0x0000000518197212 */ /* 0x000fe200078efcff */
[----:B------:R-:W-:Y:S06]  /*be90*/  @P0 BRA `(.L_x_1083) ;  /* 0x00000000007c0947 */ /* 0x000fec0003800000 */
[----:B------:R-:W-:Y:S02]  /*bea0*/  ISETP.GE.AND P2, PT, R190, UR14, PT ;  /* 0x0000000ebe007c0c */ /* 0x000fe4000bf46270 */
[----:B------:R-:W-:Y:S02]  /*beb0*/  ISETP.GE.AND P1, PT, R16, UR14, PT ;  /* 0x0000000e10007c0c */ /* 0x000fe4000bf26270 */
[----:B------:R-:W-:Y:S02]  /*bec0*/  ISETP.GE.AND P5, PT, R189, UR14, PT ;  /* 0x0000000ebd007c0c */ /* 0x000fe4000bfa6270 */
[----:B------:R-:W-:-:S07]  /*bed0*/  ISETP.GE.AND P3, PT, R188, UR14, PT ;  /* 0x0000000ebc007c0c */ /* 0x000fce000bf66270 */
[-C--:B-1----:R-:W-:Y:S02]  /*bee0*/  @!P2 LEA R10, P0, R190, R8.reuse, 0x1 ;  /* 0x00000008be0aa211 */ /* 0x082fe400078008ff */
        /* <DEDUP_REMOVED lines=26> */
.L_x_1083:
[----:B------:R-:W-:Y:S05]  /*c090*/  BSYNC B1 ;  /* 0x0000000000017941 */ /* 0x000fea0003800000 */
.L_x_1082:
        /* <DEDUP_REMOVED lines=10> */
[-C--:B-1----:R-:W-:Y:S02]  /*c140*/  @!P2 LEA R10, P0, R190, R8.reuse, 0x1 ;  /* 0x00000008be0aa211 */ /* 0x082fe400078008ff */
        /* <DEDUP_REMOVED lines=25> */
.L_x_1078:
[----:B------:R-:W-:Y:S05]  /*c2e0*/  BSYNC B0 ;  /* 0x0000000000007941 */ /* 0x000fea0003800000 */
.L_x_1072:
[----:B------:R-:W-:Y:S02]  /*c2f0*/  ULDC UR4, c[0x0][0xd3c] ;  /* 0x00034f0000047ab9 */ /* 0x000fe40000000800 */
[----:B------:R-:W-:-:S13]  /*c300*/  ISETP.GE.AND P0, PT, R7, UR4, PT ;  /* 0x0000000407007c0c */ /* 0x000fda000bf06270 */
[----:B------:R-:W-:Y:S05]  /*c310*/  @!P0 BRA `(.L_x_1084) ;  /* 0xffffff4c00448947 */ /* 0x000fea000383ffff */
[----:B------:R-:W-:Y:S05]  /*c320*/  EXIT ;  /* 0x000000000000794d */ /* 0x000fea0003800000 */
.L_x_1044:
        /* <DEDUP_REMOVED lines=18> */
.L_x_1085:
        /* <DEDUP_REMOVED lines=42> */
.L_x_1091:
        /* <DEDUP_REMOVED lines=12> */
.L_x_1090:
[----:B------:R-:W-:Y:S05]  /*c7b0*/  BSYNC B0 ;  /* 0x0000000000007941 */ /* 0x000fea0003800000 */
.L_x_1089:
        /* <DEDUP_REMOVED lines=22> */
.L_x_1087:
        /* <DEDUP_REMOVED lines=16> */
.L_x_1092:
        /* <DEDUP_REMOVED lines=25> */
.L_x_1088:
[----:B------:R-:W-:Y:S02]  /*cbb0*/  IMAD.MOV.U32 R17, RZ, RZ, RZ ;  /* 0x000000ffff117224 */ /* 0x000fe400078e00ff */
[----:B------:R-:W-:Y:S02]  /*cbc0*/  IMAD.U32 R16, RZ, RZ, UR6 ;  /* 0x00000006ff107e24 */ /* 0x000fe4000f8e00ff */
[----:B------:R-:W-:-:S07]  /*cbd0*/  IMAD.MOV.U32 R18, RZ, RZ, RZ ;  /* 0x000000ffff127224 */ /* 0x000fce00078e00ff */
.L_x_1093:
[----:B------:R-:W-:-:S13]  /*cbe0*/  ISETP.NE.AND P0, PT, R5, RZ, PT ;  /* 0x000000ff0500720c */ /* 0x000fda0003f05270 */
[----:B------:R-:W0:Y:S01]  /*cbf0*/  @!P0 S2R R3, SR_CgaCtaId ;  /* 0x0000000000038919 */ /* 0x000e220000008800 */
[----:B------:R-:W-:-:S04]  /*cc00*/  @!P0 MOV R0, 0x400 ;  /* 0x0000040000008802 */ /* 0x000fc80000000f00 */
[----:B0-----:R-:W-:-:S05]  /*cc10*/  @!P0 LEA R0, R3, R0, 0x18 ;  /* 0x0000000003008211 */ /* 0x001fca00078ec0ff */
[----:B------:R0:W-:Y:S01]  /*cc20*/  @!P0 STS.128 [R0+0x388d0], R16 ;  /* 0x0388d01000008388 */ /* 0x0001e20000000c00 */
[----:B------:R-:W-:Y:S06]  /*cc30*/  BAR.ARV 0x5, 0x180 ;  /* 0x0146000000007b1d */ /* 0x000fec0000002000 */
.L_x_1086:
        /* <DEDUP_REMOVED lines=16> */
[C---:B------:R-:W-:Y:S02]  /*cd40*/  LOP3.LUT R2, R0.reuse, 0x1f8, RZ, 0xc0, !PT ;  /* 0x000001f800027812 */ /* 0x040fe400078ec0ff */
[----:B------:R-:W-:Y:S02]  /*cd50*/  LOP3.LUT R0, R0, 0x38, RZ, 0xc0, !PT ;  /* 0x0000003800007812 */ /* 0x000fe400078ec0ff */
        /* <DEDUP_REMOVED lines=11> */
[----:B------:R-:W-:Y:S01]  /*ce10*/  STL [R1+0x5c], RZ ;  /* 0x00005cff01007387 */ /* 0x000fe20000100800 */
[----:B0-----:R-:W-:-:S03]  /*ce20*/  LOP3.LUT R4, R0, 0x40, RZ, 0xfc, !PT ;  /* 0x0000004000047812 */ /* 0x001fc600078efcff */
[----:B------:R0:W-:Y:S01]  /*ce30*/  STL [R1+0x18], R2 ;  /* 0x0000180201007387 */ /* 0x0001e20000100800 */
[C---:B------:R-:W-:Y:S02]  /*ce40*/  LOP3.LUT R4, R0.reuse, 0x100, RZ, 0xfc, !PT ;  /* 0x0000010000047812 */ /* 0x040fe400078efcff */
[C---:B-1----:R-:W-:Y:S01]  /*ce50*/  LOP3.LUT R3, R0.reuse, 0x80, RZ, 0xfc, !PT ;  /* 0x0000008000037812 */ /* 0x042fe200078efcff */
[----:B------:R1:W-:Y:S01]  /*ce60*/  STL [R1+0xc], RZ ;  /* 0x00000cff01007387 */ /* 0x0003e20000100800 */
[C---:B------:R-:W-:Y:S02]  /*ce70*/  LOP3.LUT R3, R0.reuse, 0x140, RZ, 0xfc, !PT ;  /* 0x0000014000037812 */ /* 0x040fe400078efcff */
[C---:B0-----:R-:W-:Y:S02]  /*ce80*/  LOP3.LUT R2, R0.reuse, 0xc0, RZ, 0xfc, !PT ;  /* 0x000000c000027812 */ /* 0x041fe400078efcff */
[C---:B------:R-:W-:Y:S02]  /*ce90*/  LOP3.LUT R2, R0.reuse, 0x180, RZ, 0xfc, !PT ;  /* 0x0000018000027812 */ /* 0x040fe400078efcff */
[----:B-1----:R-:W-:-:S07]  /*cea0*/  LOP3.LUT R0, R0, 0x1c0, RZ, 0xfc, !PT ;  /* 0x000001c000007812 */ /* 0x002fce00078efcff */
.L_x_1218:
[----:B01----:R-:W0:Y:S02]  /*ceb0*/  LDC.64 R2, c[0x0][0xd88] ;  /* 0x00036200ff027b82 */ /* 0x003e240000000a00 */
[----:B0-----:R-:W-:-:S05]  /*cec0*/  IMAD.WIDE R2, R19, 0x4, R2 ;  /* 0x0000000413027825 */ /* 0x001fca00078e0202 */
[----:B--2---:R-:W2:Y:S01]  /*ced0*/  LDG.E R11, desc[UR38][R2.64] ;  /* 0x00000026020b7981 */ /* 0x004ea2000c1e1900 */
        /* <DEDUP_REMOVED lines=17> */
[----:B------:R1:W5:Y:S01]  /*cff0*/  @P0 LDG.E R0, desc[UR38][R2.64] ;  /* 0x0000002602000981 */ /* 0x000362000c1e1900 */
        /* <DEDUP_REMOVED lines=35> */
.L_x_1095:
        /* <DEDUP_REMOVED lines=12> */
.L_x_1096:
[----:B------:R-:W-:Y:S05]  /*d2f0*/  @!P0 BRA `(.L_x_1097) ;  /* 0x00000000000c8947 */ /* 0x000fea0003800000 */
[----:B------:R-:W2:Y:S04]  /*d300*/  LDG.E R6, desc[UR38][R4.64] ;  /* 0x0000002604067981 */ /* 0x000ea8000c1e1900 */
[----:B------:R-:W2:Y:S02]  /*d310*/  LDG.E R4, desc[UR38][R4.64+0x4] ;  /* 0x0000042604047981 */ /* 0x000ea4000c1e1900 */
[----:B--2---:R-:W-:-:S07]  /*d320*/  IMAD.IADD R6, R4, 0x1, -R6 ;  /* 0x0000000104067824 */ /* 0x004fce00078e0a06 */
.L_x_1097:
        /* <DEDUP_REMOVED lines=20> */
[----:B---3--:R-:W2:Y:S04]  /*d470*/  @P0 ATOMG.E.ADD.STRONG.GPU PT, R2, desc[UR38][R4.64], R2 ;  /* 0x00000002040209a8 */ /* 0x008ea800081ee1e6 */
[----:B--2---:R2:W3:Y:S02]  /*d480*/  SHFL.IDX PT, R2, R2, R0, 0x1f ;  /* 0x00001f0002027589 */ /* 0x0044e400000e0000 */
[----:B--2---:R-:W2:Y:S02]  /*d490*/  S2R R0, SR_LTMASK ;  /* 0x0000000000007919 */ /* 0x004ea40000003900 */
[----:B--2---:R-:W-:-:S06]  /*d4a0*/  LOP3.LUT R0, R0, UR4, RZ, 0xc0, !PT ;  /* 0x0000000400007c12 */ /* 0x004fcc000f8ec0ff */
[----:B------:R-:W3:Y:S02]  /*d4b0*/  POPC R0, R0 ;  /* 0x0000000000007309 */ /* 0x000ee40000000000 */
[----:B---3--:R-:W-:Y:S01]  /*d4c0*/  IADD3 R16, R2, UR36, R0 ;  /* 0x0000002402107c10 */ /* 0x008fe2000fffe000 */
[----:B------:R-:W-:Y:S06]  /*d4d0*/  BRA `(.L_x_1100) ;  /* 0x0000005c00987947 */ /* 0x000fec0003800000 */
.L_x_1099:
        /* <DEDUP_REMOVED lines=21> */
.L_x_1102:
[----:B------:R-:W-:Y:S05]  /*d630*/  BSYNC B6 ;  /* 0x0000000000067941 */ /* 0x000fea0003800000 */
.L_x_1101:
        /* <DEDUP_REMOVED lines=21> */
.L_x_1105:
        /* <DEDUP_REMOVED lines=16> */
.L_x_1104:
[----:B------:R-:W-:Y:S05]  /*d890*/  BSYNC B6 ;  /* 0x0000000000067941 */ /* 0x000fea0003800000 */
.L_x_1103:
        /* <DEDUP_REMOVED lines=26> */
.L_x_1233:
        /* <DEDUP_REMOVED lines=11> */
.L_x_1236:
        /* <DEDUP_REMOVED lines=25> */
.L_x_1109:
[----:B------:R-:W3:Y:S04]  /*dc80*/  LDL R7, [R1+0x4] ;  /* 0x0000040001077983 */ /* 0x000ee80000100800 */
[----:B-12---:R-:W3:Y:S04]  /*dc90*/  LDL R0, [R1+0xc] ;  /* 0x00000c0001007983 */ /* 0x006ee80000100800 */
[----:B------:R-:W2:Y:S01]  /*dca0*/  LDL R2, [R1+0x18] ;  /* 0x0000180001027983 */ /* 0x000ea20000100800 */
[----:B---3--:R-:W-:Y:S01]  /*dcb0*/  IMAD R0, R0, 0x8, R7 ;  /* 0x0000000800007824 */ /* 0x008fe200078e0207 */
[----:B--2---:R-:W-:-:S04]  /*dcc0*/  SHF.L.U32 R2, R2, 0x1f, RZ ;  /* 0x0000001f02027819 */ /* 0x004fc800000006ff */
[----:B------:R-:W1:Y:S02]  /*dcd0*/  SYNCS.PHASECHK.TRANS64.TRYWAIT P0, [R0+URZ+0x38840], R2 ;  /* 0x03884002000075a7 */ /* 0x000e64000800017f */
[----:B-1----:R-:W-:Y:S05]  /*dce0*/  @!P0 BRA `(.L_x_1110) ;  /* 0x0000006400d88947 */ /* 0x002fea0003800000 */
.L_x_1237:
        /* <DEDUP_REMOVED lines=11> */
.L_x_1111:
        /* <DEDUP_REMOVED lines=27> */
.L_x_1107:
[----:B-1----:R-:W3:Y:S04]  /*df50*/  LDL R0, [R1+0x4] ;  /* 0x0000040001007983 */ /* 0x002ee80000100800 */
[----:B------:R-:W4:Y:S04]  /*df60*/  LDL.LU R4, [R1+0x24] ;  /* 0x0000240001047983 */ /* 0x000f280000300800 */
[----:B------:R-:W5:Y:S04]  /*df70*/  LDL.LU R3, [R1+0x40] ;  /* 0x0000400001037983 */ /* 0x000f680000300800 */
[----:B--2---:R-:W2:Y:S01]  /*df80*/  LDL R2, [R1+0x28] ;  /* 0x0000280001027983 */ /* 0x004ea20000100800 */
[----:B------:R-:W-:Y:S05]  /*df90*/  WARPSYNC.ALL ;  /* 0x0000000000007948 */ /* 0x000fea0003800000 */
[----:B------:R-:W-:Y:S01]  /*dfa0*/  ULDC.64 UR4, c[0x0][0xaf8] ;  /* 0x0002be0000047ab9 */ /* 0x000fe20000000a00 */
[----:B------:R-:W-:Y:S01]  /*dfb0*/  BSSY B6, `(.L_x_1112) ;  /* 0x000001f000067945 */ /* 0x000fe20003800000 */
[----:B------:R-:W-:Y:S01]  /*dfc0*/  BAR.SYNC.DEFER_BLOCKING 0x8, 0x100 ;  /* 0x0204000000007b1d */ /* 0x000fe20000010000 */
[----:B------:R-:W-:-:S04]  /*dfd0*/  ISETP.NE.U32.AND P0, PT, RZ, UR4, PT ;  /* 0x00000004ff007c0c */ /* 0x000fc8000bf05070 */
[----:B------:R-:W-:Y:S01]  /*dfe0*/  ISETP.NE.AND.EX P0, PT, RZ, UR5, PT, P0 ;  /* 0x00000005ff007c0c */ /* 0x000fe2000bf05300 */
[----:B---3--:R-:W-:-:S05]  /*dff0*/  VIADD R0, R0, 0x20400 ;  /* 0x0002040000007836 */ /* 0x008fca0000000000 */
[----:B------:R-:W-:Y:S02]  /*e000*/  LOP3.LUT P1, RZ, R0, 0x3ff, RZ, 0xc0, !PT ;  /* 0x000003ff00ff7812 */ /* 0x000fe4000782c0ff */
[----:B----4-:R-:W-:Y:S02]  /*e010*/  SEL R0, R4, RZ, !P0 ;  /* 0x000000ff04007207 */ /* 0x010fe40004000000 */
[----:B-----5:R-:W-:-:S03]  /*e020*/  SEL R3, R3, RZ, !P0 ;  /* 0x000000ff03037207 */ /* 0x020fc60004000000 */
[----:B------:R1:W-:Y:S01]  /*e030*/  STL [R1+0x34], R0 ;  /* 0x0000340001007387 */ /* 0x0003e20000100800 */
[----:B--2---:R-:W-:-:S03]  /*e040*/  SHF.R.S32.HI R2, RZ, 0x1f, R2 ;  /* 0x0000001fff027819 */ /* 0x004fc60000011402 */
[----:B------:R2:W-:Y:S01]  /*e050*/  STL [R1+0x54], R3 ;  /* 0x0000540301007387 */ /* 0x0005e20000100800 */
[----:B-1----:R-:W-:-:S05]  /*e060*/  SHF.R.S32.HI R0, RZ, 0x1f, R18 ;  /* 0x0000001fff007819 */ /* 0x002fca0000011412 */
        /* <DEDUP_REMOVED lines=19> */
.L_x_1113:
[----:B------:R-:W-:Y:S05]  /*e1a0*/  BSYNC B6 ;  /* 0x0000000000067941 */ /* 0x000fea0003800000 */
.L_x_1112:
[----:B------:R-:W3:Y:S01]  /*e1b0*/  LDL R4, [R1+0x40] ;  /* 0x0000400001047983 */ /* 0x000ee20000100800 */
[----:B------:R-:W1:Y:S01]  /*e1c0*/  LDC R7, c[0x0][0x448] ;  /* 0x00011200ff077b82 */ /* 0x000e620000000800 */
[----:B------:R-:W-:Y:S01]  /*e1d0*/  ULDC.64 UR4, c[0x0][0x298] ;  /* 0x0000a60000047ab9 */ /* 0x000fe20000000a00 */
[----:B------:R-:W-:Y:S01]  /*e1e0*/  ULDC.64 UR6, c[0x0][0x280] ;  /* 0x0000a00000067ab9 */ /* 0x000fe20000000a00 */
[----:B------:R-:W4:Y:S04]  /*e1f0*/  LDL R10, [R1+0x28] ;  /* 0x00002800010a7983 */ /* 0x000f280000100800 */
[----:B------:R-:W4:Y:S01]  /*e200*/  LDL R9, [R1+0x50] ;  /* 0x0000500001097983 */ /* 0x000f220000100800 */
[----:B--2---:R-:W2:Y:S01]  /*e210*/  S2R R2, SR_TID.X ;  /* 0x0000000000027919 */ /* 0x004ea20000002100 */
[----:B------:R-:W0:Y:S02]  /*e220*/  S2R R0, SR_TID.X ;  /* 0x0000000000007919 */ /* 0x000e240000002100 */
[----:B------:R-:W4:Y:S04]  /*e230*/  LDL R8, [R1+0x54] ;  /* 0x0000540001087983 */ /* 0x000f280000100800 */
[----:B------:R-:W4:Y:S01]  /*e240*/  LDL R6, [R1+0x34] ;  /* 0x0000340001067983 */ /* 0x000f220000100800 */
[----:B-1----:R-:W-:-:S13]  /*e250*/  ISETP.NE.AND P0, PT, R7, 0x1, PT ;  /* 0x000000010700780c */ /* 0x002fda0003f05270 */
[----:B------:R-:W1:Y:S01]  /*e260*/  @P0 LDC R3, c[0x0][0x450] ;  /* 0x00011400ff030b82 */ /* 0x000e620000000800 */
[----:B--2---:R-:W-:-:S04]  /*e270*/  LOP3.LUT R2, R2, 0x7f, RZ, 0xc0, !PT ;  /* 0x0000007f02027812 */ /* 0x004fc800078ec0ff */
[----:B------:R-:W-:Y:S01]  /*e280*/  SHF.R.U32.HI R2, RZ, 0x3, R2 ;  /* 0x00000003ff027819 */ /* 0x000fe20000011602 */
[----:B0-----:R-:W-:-:S05]  /*e290*/  IMAD.SHL.U32 R0, R0, 0x10, RZ ;  /* 0x0000001000007824 */ /* 0x001fca00078e00ff */
[----:B------:R-:W-:Y:S02]  /*e2a0*/  LOP3.LUT R0, R2, 0x70, R0, 0xf8, !PT ;  /* 0x0000007002007812 */ /* 0x000fe400078ef800 */
[----:B------:R-:W0:Y:S03]  /*e2b0*/  @P0 LDC R2, c[0x0][0x44c] ;  /* 0x00011300ff020b82 */ /* 0x000e260000000800 */
[----:B------:R-:W-:-:S04]  /*e2c0*/  IMAD R5, R17, 0x40, R0 ;  /* 0x0000004011057824 */ /* 0x000fc800078e0200 */
[----:B------:R-:W-:Y:S01]  /*e2d0*/  IMAD.MOV.U32 R0, RZ, RZ, R5 ;  /* 0x000000ffff007224 */ /* 0x000fe200078e0005 */
[----:B------:R2:W-:Y:S01]  /*e2e0*/  STL [R1+0x24], R5 ;  /* 0x0000240501007387 */ /* 0x0005e20000100800 */
[----:B0-----:R-:W-:-:S05]  /*e2f0*/  @P0 IMAD.HI.U32 R2, R5, R2, RZ ;  /* 0x0000000205020227 */ /* 0x001fca00078e00ff */
[----:B-1----:R-:W-:Y:S01]  /*e300*/  @P0 SHF.R.U32.HI R0, RZ, R3, R2 ;  /* 0x00000003ff000219 */ /* 0x002fe20000011602 */
[----:B---3--:R-:W-:-:S04]  /*e310*/  IMAD R2, R4, UR4, RZ ;  /* 0x0000000404027c24 */ /* 0x008fc8000f8e02ff */
[C---:B----4-:R-:W-:Y:S02]  /*e320*/  IMAD R4, R10.reuse, UR5, R2 ;  /* 0x000000050a047c24 */ /* 0x050fe4000f8e0202 */
[----:B------:R-:W-:Y:S01]  /*e330*/  IMAD.WIDE.U32 R2, R10, UR4, RZ ;  /* 0x000000040a027c25 */ /* 0x000fe2000f8e00ff */
[----:B------:R-:W-:-:S03]  /*e340*/  ULDC.64 UR4, c[0x0][0x2d8] ;  /* 0x0000b60000047ab9 */ /* 0x000fc60000000a00 */
[----:B------:R-:W-:Y:S02]  /*e350*/  IMAD.IADD R3, R3, 0x1, R4 ;  /* 0x0000000103037824 */ /* 0x000fe400078e0204 */
[----:B------:R-:W-:Y:S02]  /*e360*/  IMAD R4, R9, UR4, RZ ;  /* 0x0000000409047c24 */ /* 0x000fe4000f8e02ff */
[----:B------:R0:W5:Y:S01]  /*e370*/  LDL R9, [R1+0x14] ;  /* 0x0000140001097983 */ /* 0x0001620000100800 */
[----:B------:R-:W-:-:S04]  /*e380*/  IMAD.WIDE.U32 R2, R18, UR4, R2 ;  /* 0x0000000412027c25 */ /* 0x000fc8000f8e0002 */
[----:B------:R-:W-:Y:S01]  /*e390*/  IMAD R4, R18, UR5, R4 ;  /* 0x0000000512047c24 */ /* 0x000fe2000f8e0204 */
[----:B------:R-:W-:-:S03]  /*e3a0*/  ULDC.64 UR4, c[0x0][0x2e0] ;  /* 0x0000b80000047ab9 */ /* 0x000fc60000000a00 */
[----:B------:R-:W-:Y:S02]  /*e3b0*/  IMAD.IADD R3, R3, 0x1, R4 ;  /* 0x0000000103037824 */ /* 0x000fe400078e0204 */
[----:B------:R-:W-:Y:S02]  /*e3c0*/  IMAD R4, R8, UR4, RZ ;  /* 0x0000000408047c24 */ /* 0x000fe4000f8e02ff */
[----:B------:R-:W1:Y:S01]  /*e3d0*/  S2R R8, SR_TID.X ;  /* 0x0000000000087919 */ /* 0x000e620000002100 */
[----:B------:R-:W-:-:S04]  /*e3e0*/  IMAD.WIDE.U32 R2, R6, UR4, R2 ;  /* 0x0000000406027c25 */ /* 0x000fc8000f8e0002 */
[----:B------:R-:W-:Y:S01]  /*e3f0*/  IMAD R4, R6, UR5, R4 ;  /* 0x0000000506047c24 */ /* 0x000fe2000f8e0204 */
[----:B------:R-:W-:-:S03]  /*e400*/  ULDC.64 UR4, c[0x0][0x2d0] ;  /* 0x0000b40000047ab9 */ /* 0x000fc60000000a00 */
[----:B------:R-:W-:Y:S01]  /*e410*/  IMAD.IADD R3, R3, 0x1, R4 ;  /* 0x0000000103037824 */ /* 0x000fe200078e0204 */
[----:B------:R-:W-:-:S05]  /*e420*/  SHF.R.S32.HI R4, RZ, 0x1f, R0 ;  /* 0x0000001fff047819 */ /* 0x000fca0000011400 */
[----:B------:R-:W-:Y:S02]  /*e430*/  IMAD R4, R4, UR4, RZ ;  /* 0x0000000404047c24 */ /* 0x000fe4000f8e02ff */
[----:B------:R-:W-:-:S04]  /*e440*/  IMAD.WIDE.U32 R2, R0, UR4, R2 ;  /* 0x0000000400027c25 */ /* 0x000fc8000f8e0002 */
[----:B------:R-:W-:Y:S01]  /*e450*/  IMAD R4, R0, UR5, R4 ;  /* 0x0000000500047c24 */ /* 0x000fe2000f8e0204 */
[----:B------:R-:W-:Y:S01]  /*e460*/  ULDC.64 UR4, c[0x0][0x2c8] ;  /* 0x0000b20000047ab9 */ /* 0x000fe20000000a00 */
[----:B------:R-:W-:-:S04]  /*e470*/  IMAD.MOV R0, RZ, RZ, -R0 ;  /* 0x000000ffff007224 */ /* 0x000fc800078e0a00 */
[----:B------:R-:W-:-:S05]  /*e480*/  IMAD R0, R7, R0, R5 ;  /* 0x0000000007007224 */ /* 0x000fca00078e0205 */
[----:B------:R-:W-:Y:S01]  /*e490*/  SHF.R.S32.HI R6, RZ, 0x1f, R0 ;  /* 0x0000001fff067819 */ /* 0x000fe20000011400 */
[----:B------:R-:W-:Y:S02]  /*e4a0*/  IMAD.IADD R3, R3, 0x1, R4 ;  /* 0x0000000103037824 */ /* 0x000fe400078e0204 */
[----:B-1----:R-:W-:Y:S02]  /*e4b0*/  IMAD.SHL.U32 R10, R8, 0x8, RZ ;  /* 0x00000008080a7824 */ /* 0x002fe400078e00ff */
[----:B------:R-:W-:Y:S02]  /*e4c0*/  IMAD R6, R6, UR4, RZ ;  /* 0x0000000406067c24 */ /* 0x000fe4000f8e02ff */
[----:B--2---:R-:W-:Y:S01]  /*e4d0*/  IMAD.WIDE.U32 R4, R0, UR4, R2 ;  /* 0x0000000400047c25 */ /* 0x004fe2000f8e0002 */
[----:B------:R-:W-:Y:S01]  /*e4e0*/  LOP3.LUT R10, R10, 0x38, RZ, 0xc0, !PT ;  /* 0x000000380a0a7812 */ /* 0x000fe200078ec0ff */
[----:B------:R-:W-:Y:S02]  /*e4f0*/  ULDC UR4, c[0x0][0x2b8] ;  /* 0x0000ae0000047ab9 */ /* 0x000fe40000000800 */
[----:B------:R-:W-:Y:S01]  /*e500*/  IMAD R0, R0, UR5, R6 ;  /* 0x0000000500007c24 */ /* 0x000fe2000f8e0206 */
[----:B------:R-:W-:-:S03]  /*e510*/  LEA R3, P1, R4, UR6, 0x1 ;  /* 0x0000000604037c11 */ /* 0x000fc6000f8208ff */
[----:B------:R-:W-:Y:S01]  /*e520*/  IMAD.IADD R0, R5, 0x1, R0 ;  /* 0x0000000105007824 */ /* 0x000fe200078e0200 */
[----:B------:R-:W-:Y:S01]  /*e530*/  ISETP.GE.AND P0, PT, R10, UR4, PT ;  /* 0x000000040a007c0c */ /* 0x000fe2000bf06270 */
[----:B------:R-:W-:Y:S01]  /*e540*/  UMOV UR4, 0xffffffff ;  /* 0xffffffff00047882 */ /* 0x000fe20000000000 */
[----:B------:R-:W-:Y:S02]  /*e550*/  LOP3.LUT R8, R8, 0x7f, RZ, 0xc0, !PT ;  /* 0x0000007f08087812 */ /* 0x000fe400078ec0ff */
[----:B------:R-:W-:Y:S02]  /*e560*/  LEA.HI.X R2, R4, UR7, R0, 0x1, P1 ;  /* 0x0000000704027c11 */ /* 0x000fe400088f0c00 */
[----:B------:R-:W-:Y:S01]  /*e570*/  SHF.R.U32.HI R8, RZ, 0x3, R8 ;  /* 0x00000003ff087819 */ /* 0x000fe20000011608 */
[----:B0-----:R-:W-:Y:S06]  /*e580*/  BRA.DIV UR4, `(.L_x_1114) ;  /* 0x0000005e04c47947 */ /* 0x001fec000b800000 */
[----:B------:R-:W2:Y:S01]  /*e590*/  LDL R6, [R1+0x38] ;  /* 0x0000380001067983 */ /* 0x000ea20000100800 */
[----:B------:R-:W-:-:S03]  /*e5a0*/  IMAD R17, R17, 0x40, R8 ;  /* 0x0000004011117824 */ /* 0x000fc600078e0208 */
[----:B------:R-:W0:Y:S04]  /*e5b0*/  SHFL.IDX PT, R5, R3, RZ, 0x181f ;  /* 0x00181fff03057589 */ /* 0x000e2800000e0000 */
[----:B------:R-:W1:Y:S01]  /*e5c0*/  SHFL.IDX PT, R4, R2, RZ, 0x181f ;  /* 0x00181fff02047589 */ /* 0x000e6200000e0000 */
[----:B--2---:R-:W-:-:S03]  /*e5d0*/  IMAD R0, R6, R7, RZ ;  /* 0x0000000706007224 */ /* 0x004fc600078e02ff */
[----:B------:R-:W-:Y:S01]  /*e5e0*/  SHFL.IDX PT, R6, R2, 0x1, 0x181f ;  /* 0x00381f0002067f89 */ /* 0x000fe200000e0000 */
[C---:B------:R-:W-:Y:S01]  /*e5f0*/  VIADD R7, R17.reuse, 0x10 ;  /* 0x0000001011077836 */ /* 0x040fe20000000000 */
[----:B------:R-:W-:-:S04]  /*e600*/  ISETP.GE.AND P1, PT, R17, R0, PT ;  /* 0x000000001100720c */ /* 0x000fc80003f26270 */
[----:B------:R2:W-:Y:S09]  /*e610*/  STL [R1+0x4c], R7 ;  /* 0x00004c0701007387 */ /* 0x0005f20000100800 */
[----:B0-----:R-:W-:-:S05]  /*e620*/  @!P1 LEA R5, P2, R10, R5, 0x1 ;  /* 0x000000050a059211 */ /* 0x001fca00078408ff */
[----:B-1----:R-:W-:-:S05]  /*e630*/  @!P1 IMAD.X R4, RZ, RZ, R4, P2 ;  /* 0x000000ffff049224 */ /* 0x002fca00010e0604 */
        /* <DEDUP_REMOVED lines=25> */
.L_x_1246:
[----:B------:R1:W5:Y:S01]  /*e7d0*/  LDL R8, [R1+0x4] ;  /* 0x0000040001087983 */ /* 0x0003620000100800 */
[----:B0-----:R-:W-:-:S05]  /*e7e0*/  VIADD R2, R17, 0x30 ;  /* 0x0000003011027836 */ /* 0x001fca0000000000 */
        /* <DEDUP_REMOVED lines=10> */
.L_x_1115:
[----:B------:R-:W2:Y:S01]  /*e890*/  LDL R0, [R1+0x4] ;  /* 0x0000040001007983 */ /* 0x000ea20000100800 */
[----:B------:R-:W-:Y:S02]  /*e8a0*/  PLOP3.LUT P1, PT, P1, P0, PT, 0xa2, 0x0 ;  /* 0x000000000000781c */ /* 0x000fe40000f21472 */
[----:B--2---:R-:W-:-:S08]  /*e8b0*/  @P0 R2UR P1, UR4, R0 ;  /* 0x00000000000402ca */ /* 0x004fd00000020000 */
[----:B------:R-:W-:-:S05]  /*e8c0*/  @P0 PLOP3.LUT P0, PT, P1, PT, PT, 0x80, 0x0 ;  /* 0x000000000000081c */ /* 0x000fca0000f0f070 */
[----:B------:R-:W-:Y:S01]  /*e8d0*/  @!P1 SYNCS.ARRIVE.TRANS64.RED.A0T1 RZ, [UR4+0x38800], RZ ;  /* 0x038800ffffff99a7 */ /* 0x000fe20008200404 */
[----:B------:R-:W-:Y:S07]  /*e8e0*/  @!P1 ARRIVES.LDGSTSBAR.64.TRANSCNT [UR4+0x38800] ;  /* 0x03880000ff0099b0 */ /* 0x000fee0008000a84 */
[----:B------:R-:W-:Y:S05]  /*e8f0*/  @P0 BRA.U.ANY `(.L_x_1115) ;  /* 0xfffffffd00e40947 */ /* 0x000fea000393ffff */
[----:B------:R-:W-:Y:S01]  /*e900*/  NOP ;  /* 0x0000000000007918 */ /* 0x000fe20000000000 */
[----:B-1----:R-:W2:Y:S01]  /*e910*/  LDL.LU R2, [R1+0x40] ;  /* 0x0000400001027983 */ /* 0x002ea20000300800 */
[----:B------:R-:W-:Y:S01]  /*e920*/  ULDC.64 UR4, c[0x0][0x398] ;  /* 0x0000e60000047ab9 */ /* 0x000fe20000000a00 */
[----:B------:R0:W-:Y:S02]  /*e930*/  SYNCS.ARRIVE.TRANS64.A1T0 RZ, [R0+URZ+0x38800], RZ ;  /* 0x038800ff00ff79a7 */ /* 0x0001e4000810003f */
[----:B------:R-:W3:Y:S01]  /*e940*/  LDL.LU R3, [R1+0x28] ;  /* 0x0000280001037983 */ /* 0x000ee20000300800 */
[----:B------:R-:W-:Y:S01]  /*e950*/  BSSY B6, `(.L_x_1116) ;  /* 0x000001a000067945 */ /* 0x000fe20003800000 */
[----:B0-----:R-:W-:-:S05]  /*e960*/  VIADD R0, R0, 0x26400 ;  /* 0x0002640000007836 */ /* 0x001fca0000000000 */
[----:B------:R-:W-:Y:S01]  /*e970*/  LOP3.LUT P0, RZ, R0, 0x3ff, RZ, 0xc0, !PT ;  /* 0x000003ff00ff7812 */ /* 0x000fe2000780c0ff */
[----:B--2---:R-:W-:-:S04]  /*e980*/  IMAD R2, R2, UR4, RZ ;  /* 0x0000000402027c24 */ /* 0x004fc8000f8e02ff */
[C---:B---3--:R-:W-:Y:S02]  /*e990*/  IMAD R2, R3.reuse, UR5, R2 ;  /* 0x0000000503027c24 */ /* 0x048fe4000f8e0202 */
[----:B------:R-:W-:-:S04]  /*e9a0*/  IMAD.WIDE.U32 R4, R3, UR4, RZ ;  /* 0x0000000403047c25 */ /* 0x000fc8000f8e00ff */
[----:B------:R-:W-:Y:S01]  /*e9b0*/  IMAD.IADD R0, R5, 0x1, R2 ;  /* 0x0000000105007824 */ /* 0x000fe200078e0202 */
[----:B------:R0:W-:Y:S04]  /*e9c0*/  STL.64 [R1+0x40], R4 ;  /* 0x0000400401007387 */ /* 0x0001e80000100a00 */
        /* <DEDUP_REMOVED lines=13> */
[----:B-----5:R-:W-:Y:S02]  /*eaa0*/  IMAD.MOV.U32 R8, RZ, RZ, 0x70 ;  /* 0x00000070ff087424 */ /* 0x020fe400078e00ff */
[----:B------:R-:W-:Y:S02]  /*eab0*/  IMAD.MOV.U32 R12, RZ, RZ, 0x1 ;  /* 0x00000001ff0c7424 */ /* 0x000fe400078e00ff */
[----:B------:R-:W-:-:S07]  /*eac0*/  IMAD.MOV.U32 R13, RZ, RZ, RZ ;  /* 0x000000ffff0d7224 */ /* 0x000fce00078e00ff */
[----:B------:R-:W-:-:S07]  /*ead0*/  LEPC R20, `(.L_x_1117) ;  /* 0x000000001014794e */ /* 0x000fce0000000000 */
[----:B0-----:R-:W-:Y:S05]  /*eae0*/  CALL.ABS.NOINC R2 ;  /* 0x0000000002007343 */ /* 0x001fea0003c00000 */
.L_x_1117:
[----:B------:R-:W-:Y:S05]  /*eaf0*/  BSYNC B6 ;  /* 0x0000000000067941 */ /* 0x000fea0003800000 */
.L_x_1116:
[----:B------:R-:W2:Y:S01]  /*eb00*/  LDL.LU R6, [R1+0x28] ;  /* 0x0000280001067983 */ /* 0x000ea20000300800 */
[----:B------:R-:W1:Y:S01]  /*eb10*/  LDC R7, c[0x0][0x448] ;  /* 0x00011200ff077b82 */ /* 0x000e620000000800 */
[----:B------:R-:W-:Y:S02]  /*eb20*/  ULDC.64 UR4, c[0x0][0x3d8] ;  /* 0x0000f60000047ab9 */ /* 0x000fe40000000a00 */
[----:B------:R-:W2:Y:S04]  /*eb30*/  LDL.LU.64 R2, [R1+0x40] ;  /* 0x0000400001027983 */ /* 0x000ea80000300a00 */
[----:B0-----:R-:W3:Y:S04]  /*eb40*/  LDL.LU R0, [R1+0x50] ;  /* 0x0000500001007983 */ /* 0x001ee80000300800 */
[----:B------:R-:W4:Y:S04]  /*eb50*/  LDL.LU R5, [R1+0x54] ;  /* 0x0000540001057983 */ /* 0x000f280000300800 */
[----:B------:R-:W4:Y:S01]  /*eb60*/  LDL.LU R4, [R1+0x34] ;  /* 0x0000340001047983 */ /* 0x000f220000300800 */
[----:B-1----:R-:W-:Y:S01]  /*eb70*/  ISETP.NE.AND P0, PT, R7, 0x1, PT ;  /* 0x000000010700780c */ /* 0x002fe20003f05270 */
[----:B--2---:R-:W-:-:S02]  /*eb80*/  IMAD.MOV.U32 R3, RZ, RZ, R6 ;  /* 0x000000ffff037224 */ /* 0x004fc400078e0006 */
[----:B------:R-:W2:Y:S01]  /*eb90*/  LDL.LU R6, [R1+0x24] ;  /* 0x0000240001067983 */ /* 0x000ea20000300800 */
[----:B---3--:R-:W-:-:S03]  /*eba0*/  IMAD R0, R0, UR4, RZ ;  /* 0x0000000400007c24 */ /* 0x008fc6000f8e02ff */
[----:B------:R-:W3:Y:S01]  /*ebb0*/  LDL.LU R9, [R1+0x8] ;  /* 0x0000080001097983 */ /* 0x000ee20000300800 */
[----:B------:R-:W-:-:S04]  /*ebc0*/  IMAD.WIDE.U32 R2, R18, UR4, R2 ;  /* 0x0000000412027c25 */ /* 0x000fc8000f8e0002 */
[----:B------:R-:W-:Y:S01]  /*ebd0*/  IMAD R0, R18, UR5, R0 ;  /* 0x0000000512007c24 */ /* 0x000fe2000f8e0200 */
[----:B------:R-:W-:-:S03]  /*ebe0*/  ULDC.64 UR4, c[0x0][0x3e0] ;  /* 0x0000f80000047ab9 */ /* 0x000fc60000000a00 */
[----:B------:R-:W-:Y:S02]  /*ebf0*/  IMAD.IADD R3, R3, 0x1, R0 ;  /* 0x0000000103037824 */ /* 0x000fe400078e0200 */
[----:B----4-:R-:W-:Y:S02]  /*ec00*/  IMAD R0, R5, UR4, RZ ;  /* 0x0000000405007c24 */ /* 0x010fe4000f8e02ff */
[C---:B------:R-:W-:Y:S01]  /*ec10*/  IMAD.WIDE.U32 R2, R4.reuse, UR4, R2 ;  /* 0x0000000404027c25 */ /* 0x040fe2000f8e0002 */
[----:B------:R-:W0:Y:S03]  /*ec20*/  @P0 LDC R5, c[0x0][0x450] ;  /* 0x00011400ff050b82 */ /* 0x000e260000000800 */
[----:B------:R-:W-:Y:S01]  /*ec30*/  IMAD R0, R4, UR5, R0 ;  /* 0x0000000504007c24 */ /* 0x000fe2000f8e0200 */
[----:B-----5:R-:W1:Y:S01]  /*ec40*/  S2R R8, SR_TID.X ;  /* 0x0000000000087919 */ /* 0x020e620000002100 */
[----:B------:R-:W-:-:S02]  /*ec50*/  ULDC.64 UR4, c[0x0][0x3d0] ;  /* 0x0000f40000047ab9 */ /* 0x000fc40000000a00 */
[----:B------:R-:W-:Y:S02]  /*ec60*/  IMAD.IADD R3, R3, 0x1, R0 ;  /* 0x0000000103037824 */ /* 0x000fe400078e0200 */
[----:B------:R-:W2:Y:S01]  /*ec70*/  @P0 LDC R0, c[0x0][0x44c] ;  /* 0x00011300ff000b82 */ /* 0x000ea20000000800 */
[----:B-1----:R-:W-:-:S05]  /*ec80*/  IMAD.SHL.U32 R8, R8, 0x8, RZ ;  /* 0x0000000808087824 */ /* 0x002fca00078e00ff */
[----:B------:R-:W-:-:S04]  /*ec90*/  LOP3.LUT R8, R8, 0x38, RZ, 0xc0, !PT ;  /* 0x0000003808087812 */ /* 0x000fc800078ec0ff */
[C---:B------:R-:W-:Y:S02]  /*eca0*/  LOP3.LUT R11, R8.reuse, 0x80, RZ, 0xfc, !PT ;  /* 0x00000080080b7812 */ /* 0x040fe400078efcff */
[----:B------:R-:W-:Y:S01]  /*ecb0*/  LOP3.LUT R8, R8, 0x40, RZ, 0xfc, !PT ;  /* 0x0000004008087812 */ /* 0x000fe200078efcff */
[----:B--2---:R-:W-:-:S04]  /*ecc0*/  @P0 IMAD.HI.U32 R0, R6, R0, RZ ;  /* 0x0000000006000227 */ /* 0x004fc800078e00ff */
[----:B------:R-:W-:Y:S01]  /*ecd0*/  IMAD.MOV.U32 R4, RZ, RZ, R6 ;  /* 0x000000ffff047224 */ /* 0x000fe200078e0006 */
[----:B0-----:R-:W-:-:S05]  /*ece0*/  @P0 SHF.R.U32.HI R4, RZ, R5, R0 ;  /* 0x00000005ff040219 */ /* 0x001fca0000011600 */
[----:B------:R-:W-:-:S04]  /*ecf0*/  IMAD.MOV R0, RZ, RZ, -R4 ;  /* 0x000000ffff007224 */ /* 0x000fc800078e0a04 */
[----:B------:R-:W-:Y:S02]  /*ed00*/  IMAD R0, R7, R0, R6 ;  /* 0x0000000007007224 */ /* 0x000fe400078e0206 */
[----:B------:R-:W0:Y:S01]  /*ed10*/  S2R R6, SR_TID.X ;  /* 0x0000000000067919 */ /* 0x000e220000002100 */
        /* <DEDUP_REMOVED lines=10> */
[----:B------:R-:W-:-:S03]  /*edc0*/  ULDC.64 UR4, c[0x0][0x390] ;  /* 0x0000e40000047ab9 */ /* 0x000fc60000000a00 */
[----:B------:R-:W-:Y:S01]  /*edd0*/  IMAD.IADD R4, R3, 0x1, R0 ;  /* 0x0000000103047824 */ /* 0x000fe200078e0200 */
[----:B------:R-:W-:Y:S01]  /*ede0*/  LEA R0, P0, R2, UR4, 0x1 ;  /* 0x0000000402007c11 */ /* 0x000fe2000f8008ff */
[----:B0-----:R-:W-:Y:S01]  /*edf0*/  IMAD.SHL.U32 R10, R6, 0x8, RZ ;  /* 0x00000008060a7824 */ /* 0x001fe200078e00ff */
[----:B------:R-:W-:Y:S02]  /*ee00*/  ULDC UR4, c[0x0][0x3b8] ;  /* 0x0000ee0000047ab9 */ /* 0x000fe40000000800 */
[----:B------:R-:W-:Y:S02]  /*ee10*/  ISETP.GE.AND P1, PT, R8, UR4, PT ;  /* 0x0000000408007c0c */ /* 0x000fe4000bf26270 */
[----:B------:R-:W0:Y:S01]  /*ee20*/  S2R R8, SR_TID.X ;  /* 0x0000000000087919 */ /* 0x000e220000002100 */
[----:B------:R-:W-:-:S04]  /*ee30*/  LOP3.LUT R10, R10, 0x38, RZ, 0xc0, !PT ;  /* 0x000000380a0a7812 */ /* 0x000fc800078ec0ff */
[----:B------:R-:W-:Y:S02]  /*ee40*/  ISETP.GE.AND P3, PT, R10, UR4, PT ;  /* 0x000000040a007c0c */ /* 0x000fe4000bf66270 */
[----:B------:R-:W-:Y:S02]  /*ee50*/  ISETP.GE.AND P2, PT, R11, UR4, PT ;  /* 0x000000040b007c0c */ /* 0x000fe4000bf46270 */
[----:B---3--:R-:W-:-:S09]  /*ee60*/  LOP3.LUT R9, R9, 0xfffffff7, RZ, 0xc0, !PT ;  /* 0xfffffff709097812 */ /* 0x008fd200078ec0ff */
[----:B------:R-:W-:-:S04]  /*ee70*/  @P3 LOP3.LUT R9, R9, 0x8, RZ, 0xfc, !PT ;  /* 0x0000000809093812 */ /* 0x000fc800078efcff */
[----:B------:R-:W-:-:S04]  /*ee80*/  LOP3.LUT R9, R9, 0xfffffffd, RZ, 0xc0, !PT ;  /* 0xfffffffd09097812 */ /* 0x000fc800078ec0ff */
[----:B------:R-:W-:-:S04]  /*ee90*/  @P2 LOP3.LUT R9, R9, 0x2, RZ, 0xfc, !PT ;  /* 0x0000000209092812 */ /* 0x000fc800078efcff */
[----:B------:R-:W-:Y:S01]  /*eea0*/  LOP3.LUT R9, R9, 0xfffffffb, RZ, 0xc0, !PT ;  /* 0xfffffffb09097812 */ /* 0x000fe200078ec0ff */
[----:B0-----:R-:W-:-:S03]  /*eeb0*/  IMAD.SHL.U32 R8, R8, 0x8, RZ ;  /* 0x0000000808087824 */ /* 0x001fc600078e00ff */
[----:B------:R-:W-:Y:S02]  /*eec0*/  @P1 LOP3.LUT R9, R9, 0x4, RZ, 0xfc, !PT ;  /* 0x0000000409091812 */ /* 0x000fe400078efcff */
[----:B------:R-:W-:-:S03]  /*eed0*/  LOP3.LUT R8, R8, 0x38, RZ, 0xc0, !PT ;  /* 0x0000003808087812 */ /* 0x000fc600078ec0ff */
[----:B------:R0:W-:Y:S02]  /*eee0*/  STL [R1+0x8], R9 ;  /* 0x0000080901007387 */ /* 0x0001e40000100800 */
[C---:B0-----:R-:W-:Y:S02]  /*eef0*/  LOP3.LUT R9, R8.reuse, 0x100, RZ, 0xfc, !PT ;  /* 0x0000010008097812 */ /* 0x041fe400078efcff */
[----:B------:R-:W-:-:S04]  /*ef00*/  LOP3.LUT R8, R8, 0xc0, RZ, 0xfc, !PT ;  /* 0x000000c008087812 */ /* 0x000fc800078efcff */
[----:B------:R-:W-:Y:S01]  /*ef10*/  ISETP.GE.AND P5, PT, R8, UR4, PT ;  /* 0x0000000408007c0c */ /* 0x000fe2000bfa6270 */
[----:B------:R-:W-:Y:S01]  /*ef20*/  IMAD.SHL.U32 R8, R6, 0x8, RZ ;  /* 0x0000000806087824 */ /* 0x000fe200078e00ff */
[----:B------:R-:W-:Y:S01]  /*ef30*/  LEA.HI.X R4, R2, UR5, R4, 0x1, P0 ;  /* 0x0000000502047c11 */ /* 0x000fe200080f0c04 */
[----:B------:R-:W-:Y:S01]  /*ef40*/  IMAD.SHL.U32 R6, R6, 0x8, RZ ;  /* 0x0000000806067824 */ /* 0x000fe200078e00ff */
[----:B------:R-:W-:Y:S02]  /*ef50*/  SEL R5, RZ, 0x1, P3 ;  /* 0x00000001ff057807 */ /* 0x000fe40001800000 */
[----:B------:R-:W-:Y:S02]  /*ef60*/  LOP3.LUT R8, R8, 0x38, RZ, 0xc0, !PT ;  /* 0x0000003808087812 */ /* 0x000fe400078ec0ff */
[----:B------:R-:W-:Y:S02]  /*ef70*/  SEL R3, RZ, 0x4, P2 ;  /* 0x00000004ff037807 */ /* 0x000fe40001000000 */
[----:B------:R-:W-:-:S02]  /*ef80*/  SEL R2, RZ, 0x2, P1 ;  /* 0x00000002ff027807 */ /* 0x000fc40000800000 */
[----:B------:R-:W-:Y:S02]  /*ef90*/  ISETP.GE.AND P0, PT, R9, UR4, PT ;  /* 0x0000000409007c0c */ /* 0x000fe4000bf06270 */
[----:B------:R-:W-:Y:S02]  /*efa0*/  LOP3.LUT R9, R8, 0x180, RZ, 0xfc, !PT ;  /* 0x0000018008097812 */ /* 0x000fe400078efcff */
[----:B------:R-:W-:Y:S02]  /*efb0*/  LOP3.LUT R6, R6, 0x38, RZ, 0xc0, !PT ;  /* 0x0000003806067812 */ /* 0x000fe400078ec0ff */
[----:B------:R-:W-:Y:S02]  /*efc0*/  IADD3 R2, R3, R2, R5 ;  /* 0x0000000203027210 */ /* 0x000fe40007ffe005 */
[----:B------:R-:W-:Y:S02]  /*efd0*/  SEL R5, RZ, 0x10, P0 ;  /* 0x00000010ff057807 */ /* 0x000fe40000000000 */
[----:B------:R-:W-:-:S02]  /*efe0*/  SEL R3, RZ, 0x8, P5 ;  /* 0x00000008ff037807 */ /* 0x000fc40002800000 */
[----:B------:R-:W-:Y:S02]  /*eff0*/  ISETP.GE.AND P1, PT, R9, UR4, PT ;  /* 0x0000000409007c0c */ /* 0x000fe4000bf26270 */
[C---:B------:R-:W-:Y:S02]  /*f000*/  LOP3.LUT R8, R6.reuse, 0x140, RZ, 0xfc, !PT ;  /* 0x0000014006087812 */ /* 0x040fe400078efcff */
[----:B------:R-:W-:Y:S02]  /*f010*/  IADD3 R2, R5, R2, R3 ;  /* 0x0000000205027210 */ /* 0x000fe40007ffe003 */
[----:B------:R-:W-:Y:S02]  /*f020*/  SEL R5, RZ, 0x40, P1 ;  /* 0x00000040ff057807 */ /* 0x000fe40000800000 */
[----:B------:R-:W-:Y:S02]  /*f030*/  LOP3.LUT R6, R6, 0x1c0, RZ, 0xfc, !PT ;  /* 0x000001c006067812 */ /* 0x000fe400078efcff */
[----:B------:R-:W-:-:S02]  /*f040*/  ISETP.GE.AND P1, PT, R8, UR4, PT ;  /* 0x0000000408007c0c */ /* 0x000fc4000bf26270 */
[----:B------:R-:W-:Y:S02]  /*f050*/  ISETP.GE.AND P2, PT, R6, UR4, PT ;  /* 0x0000000406007c0c */ /* 0x000fe4000bf46270 */
[----:B------:R-:W-:Y:S01]  /*f060*/  SEL R3, RZ, 0x20, P1 ;  /* 0x00000020ff037807 */ /* 0x000fe20000800000 */
[----:B------:R-:W-:Y:S01]  /*f070*/  UMOV UR4, 0xffffffff ;  /* 0xffffffff00047882 */ /* 0x000fe20000000000 */
[----:B------:R-:W-:Y:S02]  /*f080*/  SEL R6, RZ, 0x80, P2 ;  /* 0x00000080ff067807 */ /* 0x000fe40001000000 */
[----:B------:R-:W-:-:S05]  /*f090*/  IADD3 R5, R5, R2, R3 ;  /* 0x0000000205057210 */ /* 0x000fca0007ffe003 */
[----:B------:R-:W-:Y:S01]  /*f0a0*/  IMAD.IADD R6, R5, 0x1, R6 ;  /* 0x0000000105067824 */ /* 0x000fe200078e0206 */
[----:B------:R-:W-:Y:S06]  /*f0b0*/  BRA.DIV UR4, `(.L_x_1118) ;  /* 0x0000005a04487947 */ /* 0x000fec000b800000 */
[----:B------:R-:W2:Y:S04]  /*f0c0*/  LDL.LU R8, [R1+0x8] ;  /* 0x0000080001087983 */ /* 0x000ea80000300800 */
[----:B------:R-:W3:Y:S04]  /*f0d0*/  LDL.LU R3, [R1+0x38] ;  /* 0x0000380001037983 */ /* 0x000ee80000300800 */
[----:B------:R-:W4:Y:S04]  /*f0e0*/  LDL.LU R2, [R1+0x4c] ;  /* 0x00004c0001027983 */ /* 0x000f280000300800 */
[----:B------:R-:W5:Y:S04]  /*f0f0*/  LDL R11, [R1+0x14] ;  /* 0x00001400010b7983 */ /* 0x000f680000100800 */
[----:B------:R-:W5:Y:S04]  /*f100*/  LDL.LU R15, [R1+0x58] ;  /* 0x00005800010f7983 */ /* 0x000f680000300800 */
[----:B------:R-:W-:Y:S04]  /*f110*/  SHFL.IDX PT, R14, R0, 0x1, 0x181f ;  /* 0x00381f00000e7f89 */ /* 0x000fe800000e0000 */
[----:B------:R-:W-:Y:S01]  /*f120*/  SHFL.IDX PT, R9, R4, 0x1, 0x181f ;  /* 0x00381f0004097f89 */ /* 0x000fe200000e0000 */
[----:B--2---:R-:W-:-:S02]  /*f130*/  IMAD.MOV.U32 R12, RZ, RZ, R8 ;  /* 0x000000ffff0c7224 */ /* 0x004fc400078e0008 */
[----:B---3--:R-:W-:Y:S02]  /*f140*/  IMAD R7, R3, R7, RZ ;  /* 0x0000000703077224 */ /* 0x008fe400078e02ff */
[----:B------:R-:W0:Y:S03]  /*f150*/  S2R R3, SR_TID.X ;  /* 0x0000000000037919 */ /* 0x000e260000002100 */
[-C--:B------:R-:W-:Y:S02]  /*f160*/  ISETP.GE.AND P2, PT, R17, R7.reuse, PT ;  /* 0x000000071100720c */ /* 0x080fe40003f46270 */
[----:B------:R-:W-:Y:S02]  /*f170*/  LOP3.LUT R12, R12, 0xfffffbff, RZ, 0xc0, !PT ;  /* 0xfffffbff0c0c7812 */ /* 0x000fe400078ec0ff */
[----:B----4-:R-:W-:Y:S02]  /*f180*/  ISETP.GE.AND P3, PT, R2, R7, PT ;  /* 0x000000070200720c */ /* 0x010fe40003f66270 */
[----:B------:R-:W-:-:S04]  /*f190*/  @P1 LOP3.LUT R12, R12, 0x400, RZ, 0xfc, !PT ;  /* 0x000004000c0c1812 */ /* 0x000fc800078efcff */
[----:B------:R-:W-:-:S03]  /*f1a0*/  LOP3.LUT P1, RZ, R12, 0x8, RZ, 0xc0, !PT ;  /* 0x000000080cff7812 */ /* 0x000fc6000782c0ff */
[----:B------:R-:W-:Y:S02]  /*f1b0*/  @!P2 LOP3.LUT R2, R5, 0x40, RZ, 0xc0, !PT ;  /* 0x000000400502a812 */ /* 0x000fe400078ec0ff */
[C---:B------:R-:W-:Y:S02]  /*f1c0*/  LOP3.LUT P4, RZ, R12.reuse, 0x2, RZ, 0xc0, !PT ;  /* 0x000000020cff7812 */ /* 0x040fe4000788c0ff */
[----:B------:R-:W-:Y:S02]  /*f1d0*/  LOP3.LUT R12, R12, 0xfffffeff, RZ, 0xc0, !PT ;  /* 0xfffffeff0c0c7812 */ /* 0x000fe400078ec0ff */
[----:B------:R-:W-:Y:S02]  /*f1e0*/  @!P2 SHF.R.U32.HI R2, RZ, 0x2, R2 ;  /* 0x00000002ff02a819 */ /* 0x000fe40000011602 */
[----:B------:R-:W-:Y:S02]  /*f1f0*/  @P3 LOP3.LUT R12, R12, 0x100, RZ, 0xfc, !PT ;  /* 0x000001000c0c3812 */ /* 0x000fe400078efcff */
[----:B------:R-:W-:-:S02]  /*f200*/  @!P2 ISETP.NE.U32.AND P3, PT, R2, RZ, PT ;  /* 0x000000ff0200a20c */ /* 0x000fc40003f65070 */
[----:B------:R-:W-:Y:S02]  /*f210*/  @!P2 LOP3.LUT R2, R6, 0x80, RZ, 0xc0, !PT ;  /* 0x000000800602a812 */ /* 0x000fe400078ec0ff */
[----:B------:R-:W-:Y:S02]  /*f220*/  LOP3.LUT R12, R12, 0xffffffdf, RZ, 0xc0, !PT ;  /* 0xffffffdf0c0c7812 */ /* 0x000fe400078ec0ff */
[----:B------:R-:W-:Y:S01]  /*f230*/  @!P2 SHF.R.U32.HI R2, RZ, 0x3, R2 ;  /* 0x00000003ff02a819 */ /* 0x000fe20000011602 */
[----:B0-----:R-:W-:Y:S02]  /*f240*/  IMAD.SHL.U32 R13, R3, 0x8, RZ ;  /* 0x00000008030d7824 */ /* 0x001fe400078e00ff */
[----:B------:R-:W0:Y:S04]  /*f250*/  SHFL.IDX PT, R3, R0, RZ, 0x181f ;  /* 0x00181fff00037589 */ /* 0x000e2800000e0000 */
[----:B------:R-:W-:-:S02]  /*f260*/  @P3 LOP3.LUT R12, R12, 0x20, RZ, 0xfc, !PT ;  /* 0x000000200c0c3812 */ /* 0x000fc400078efcff */
[----:B------:R-:W-:Y:S02]  /*f270*/  @!P2 ISETP.NE.U32.AND P3, PT, R2, RZ, PT ;  /* 0x000000ff0200a20c */ /* 0x000fe40003f65070 */
[----:B------:R-:W1:Y:S01]  /*f280*/  SHFL.IDX PT, R2, R4, RZ, 0x181f ;  /* 0x00181fff04027589 */ /* 0x000e6200000e0000 */
[----:B------:R-:W-:Y:S02]  /*f290*/  LOP3.LUT R13, R13, 0x38, RZ, 0xc0, !PT ;  /* 0x000000380d0d7812 */ /* 0x000fe400078ec0ff */
[----:B------:R-:W-:Y:S02]  /*f2a0*/  LOP3.LUT R12, R12, 0xfffffdff, RZ, 0xc0, !PT ;  /* 0xfffffdff0c0c7812 */ /* 0x000fe400078ec0ff */
[----:B0-----:R-:W-:-:S05]  /*f2b0*/  @!P2 LEA R3, P6, R13, R3, 0x1 ;  /* 0x000000030d03a211 */ /* 0x001fca00078c08ff */
[----:B-1----:R-:W-:-:S05]  /*f2c0*/  @!P2 IMAD.X R2, RZ, RZ, R2, P6 ;  /* 0x000000ffff02a224 */ /* 0x002fca00030e0602 */
[-C--:B------:R-:W-:Y:S02]  /*f2d0*/  @!P2 LOP3.LUT R3, R3, R2.reuse, RZ, 0x3c, !PT ;  /* 0x000000020303a212 */ /* 0x080fe400078e3cff */
[----:B------:R-:W-:Y:S02]  /*f2e0*/  @P3 LOP3.LUT R12, R12, 0x200, RZ, 0xfc, !PT ;  /* 0x000002000c0c3812 */ /* 0x000fe400078efcff */
[C---:B------:R-:W-:Y:S02]  /*f2f0*/  @!P2 LOP3.LUT R2, R3.reuse, R2, RZ, 0x3c, !PT ;  /* 0x000000020302a212 */ /* 0x040fe400078e3cff */
[C---:B------:R-:W-:Y:S02]  /*f300*/  LOP3.LUT P6, RZ, R12.reuse, 0x4, RZ, 0xc0, !PT ;  /* 0x000000040cff7812 */ /* 0x040fe400078cc0ff */
[----:B------:R-:W-:Y:S02]  /*f310*/  @!P2 LOP3.LUT R3, R3, R2, RZ, 0x3c, !PT ;  /* 0x000000020303a212 */ /* 0x000fe400078e3cff */
[----:B------:R-:W-:-:S03]  /*f320*/  LOP3.LUT P3, RZ, R12, 0x20, RZ, 0xc0, !PT ;  /* 0x000000200cff7812 */ /* 0x000fc6000786c0ff */
[----:B-----5:R-:W-:Y:S01]  /*f330*/  @!P2 LDGSTS.E.BYPASS.LTC128B.128 [R11+0x26400], desc[UR38][R2.64], !P1 ;  /* 0x26400000020bafae */ /* 0x020fe2000c901d66 */
[----:B------:R-:W-:-:S05]  /*f340*/  LOP3.LUT P1, RZ, R12, 0x400, RZ, 0xc0, !PT ;  /* 0x000004000cff7812 */ /* 0x000fca000782c0ff */
[----:B------:R-:W-:Y:S04]  /*f350*/  @!P2 LDGSTS.E.BYPASS.LTC128B.128 [R11+0x28400], desc[UR38][R2.64+0x80], !P6 ;  /* 0x28400080020bafae */ /* 0x000fe8000f101d66 */
[----:B------:R-:W-:Y:S04]  /*f360*/  @!P2 LDGSTS.E.BYPASS.LTC128B.128 [R11+0x2a400], desc[UR38][R2.64+0x100], !P4 ;  /* 0x2a400100020bafae */ /* 0x000fe8000e101d66 */
[----:B------:R-:W-:Y:S04]  /*f370*/  @!P2 LDGSTS.E.BYPASS.LTC128B.128 [R11+0x2c400], desc[UR38][R2.64+0x180], !P5 ;  /* 0x2c400180020bafae */ /* 0x000fe8000e901d66 */
[----:B------:R-:W-:Y:S04]  /*f380*/  @!P2 LDGSTS.E.BYPASS.LTC128B.128 [R11+0x2e400], desc[UR38][R2.64+0x200], !P0 ;  /* 0x2e400200020bafae */ /* 0x000fe8000c101d66 */
[----:B------:R-:W-:Y:S04]  /*f390*/  @!P2 LDGSTS.E.BYPASS.LTC128B.128 [R11+0x30400], desc[UR38][R2.64+0x280], !P1 ;  /* 0x30400280020bafae */ /* 0x000fe8000c901d66 */
[----:B------:R-:W-:Y:S01]  /*f3a0*/  @!P2 LDGSTS.E.BYPASS.LTC128B.128 [R11+0x32400], desc[UR38][R2.64+0x300], P3 ;  /* 0x32400300020bafae */ /* 0x000fe20009901d66 */
[----:B------:R-:W-:-:S13]  /*f3b0*/  LOP3.LUT P3, RZ, R12, 0x200, RZ, 0xc0, !PT ;  /* 0x000002000cff7812 */ /* 0x000fda000786c0ff */
[----:B------:R0:W-:Y:S01]  /*f3c0*/  @!P2 LDGSTS.E.BYPASS.LTC128B.128 [R11+0x34400], desc[UR38][R2.64+0x380], P3 ;  /* 0x34400380020bafae */ /* 0x0001e20009901d66 */
[----:B------:R-:W-:-:S13]  /*f3d0*/  LOP3.LUT P3, RZ, R12, 0x100, RZ, 0xc0, !PT ;  /* 0x000001000cff7812 */ /* 0x000fda000786c0ff */
[----:B------:R-:W-:-:S05]  /*f3e0*/  @!P3 LEA R10, P2, R13, R14, 0x1 ;  /* 0x0000000e0d0ab211 */ /* 0x000fca00078408ff */
[----:B------:R-:W-:Y:S01]  /*f3f0*/  @!P3 IMAD.X R9, RZ, RZ, R9, P2 ;  /* 0x000000ffff09b224 */ /* 0x000fe200010e0609 */
[----:B------:R-:W-:Y:S02]  /*f400*/  LOP3.LUT P2, RZ, R12, 0x8, RZ, 0xc0, !PT ;  /* 0x000000080cff7812 */ /* 0x000fe4000784c0ff */
[----:B------:R-:W-:Y:S01]  /*f410*/  @!P3 LOP3.LUT R8, R5, 0x40, RZ, 0xc0, !PT ;  /* 0x000000400508b812 */ /* 0x000fe200078ec0ff */
[----:B0-----:R-:W-:Y:S02]  /*f420*/  @!P3 IMAD.MOV.U32 R2, RZ, RZ, R10 ;  /* 0x000000ffff02b224 */ /* 0x001fe400078e000a */
        /* <DEDUP_REMOVED lines=12> */
[----:B------:R-:W-:-:S03]  /*f4f0*/  @!P3 ISETP.NE.U32.AND P2, PT, R8, RZ, PT ;  /* 0x000000ff0800b20c */ /* 0x000fc60003f45070 */
[----:B------:R-:W-:Y:S10]  /*f500*/  SHFL.IDX PT, R10, R4, 0x2, 0x181f ;  /* 0x00581f00040a7f89 */ /* 0x000ff400000e0000 */
[----:B------:R0:W-:Y:S01]  /*f510*/  @!P3 LDGSTS.E.BYPASS.LTC128B.128 [R11+0x34c00], desc[UR38][R2.64+0x380], P2 ;  /* 0x34c00380020bbfae */ /* 0x0001e20009101d66 */
[----:B------:R-:W-:-:S03]  /*f520*/  ISETP.GE.AND P2, PT, R15, R7, PT ;  /* 0x000000070f00720c */ /* 0x000fc60003f46270 */
[----:B0-----:R-:W0:Y:S01]  /*f530*/  SHFL.IDX PT, R3, R0, 0x2, 0x181f ;  /* 0x00581f0000037f89 */ /* 0x001e2200000e0000 */
[----:B------:R-:W-:-:S04]  /*f540*/  LOP3.LUT R12, R12, 0xffffff7f, RZ, 0xc0, !PT ;  /* 0xffffff7f0c0c7812 */ /* 0x000fc800078ec0ff */
[----:B------:R-:W-:-:S05]  /*f550*/  @P6 LOP3.LUT R12, R12, 0x80, RZ, 0xfc, !PT ;  /* 0x000000800c0c6812 */ /* 0x000fca00078efcff */
[----:B------:R-:W-:Y:S02]  /*f560*/  @!P2 LOP3.LUT R2, R5, 0x40, RZ, 0xc0, !PT ;  /* 0x000000400502a812 */ /* 0x000fe400078ec0ff */
[----:B------:R-:W-:Y:S02]  /*f570*/  LOP3.LUT P3, RZ, R12, 0x8, RZ, 0xc0, !PT ;  /* 0x000000080cff7812 */ /* 0x000fe4000786c0ff */
[----:B------:R-:W-:Y:S02]  /*f580*/  @!P2 SHF.R.U32.HI R9, RZ, 0x2, R2 ;  /* 0x00000002ff09a819 */ /* 0x000fe40000011602 */
[----:B0-----:R-:W-:-:S05]  /*f590*/  @!P2 LEA R8, P6, R13, R3, 0x1 ;  /* 0x000000030d08a211 */ /* 0x001fca00078c08ff */
[----:B------:R-:W-:Y:S01]  /*f5a0*/  @!P2 IMAD.X R3, RZ, RZ, R10, P6 ;  /* 0x000000ffff03a224 */ /* 0x000fe200030e060a */
[----:B------:R-:W-:Y:S01]  /*f5b0*/  LOP3.LUT P6, RZ, R12, 0x80, RZ, 0xc0, !PT ;  /* 0x000000800cff7812 */ /* 0x000fe200078cc0ff */
[----:B------:R-:W-:Y:S01]  /*f5c0*/  @!P2 IMAD.MOV.U32 R2, RZ, RZ, R8 ;  /* 0x000000ffff02a224 */ /* 0x000fe200078e0008 */
[----:B------:R-:W-:-:S04]  /*f5d0*/  @!P2 LOP3.LUT R8, R6, 0x80, RZ, 0xc0, !PT ;  /* 0x000000800608a812 */ /* 0x000fc800078ec0ff */
[----:B------:R-:W-:Y:S01]  /*f5e0*/  @!P2 SHF.R.U32.HI R8, RZ, 0x3, R8 ;  /* 0x00000003ff08a819 */ /* 0x000fe20000011608 */
[----:B------:R0:W-:Y:S03]  /*f5f0*/  @!P2 LDGSTS.E.BYPASS.LTC128B.128 [R11+0x27400], desc[UR38][R2.64], !P3 ;  /* 0x27400000020bafae */ /* 0x0001e6000d901d66 */
[----:B------:R-:W-:-:S03]  /*f600*/  @!P2 ISETP.NE.U32.AND P3, PT, R8, RZ, PT ;  /* 0x000000ff0800a20c */ /* 0x000fc60003f65070 */
[----:B------:R0:W-:Y:S01]  /*f610*/  @!P2 LDGSTS.E.BYPASS.LTC128B.128 [R11+0x29400], desc[UR38][R2.64+0x80], !P6 ;  /* 0x29400080020bafae */ /* 0x0001e2000f101d66 */
[----:B------:R-:W-:-:S03]  /*f620*/  @!P2 ISETP.NE.U32.AND P6, PT, R9, RZ, PT ;  /* 0x000000ff0900a20c */ /* 0x000fc60003fc5070 */
[----:B------:R0:W-:Y:S04]  /*f630*/  @!P2 LDGSTS.E.BYPASS.LTC128B.128 [R11+0x2b400], desc[UR38][R2.64+0x100], !P4 ;  /* 0x2b400100020bafae */ /* 0x0001e8000e101d66 */
[----:B------:R0:W-:Y:S04]  /*f640*/  @!P2 LDGSTS.E.BYPASS.LTC128B.128 [R11+0x2d400], desc[UR38][R2.64+0x180], !P5 ;  /* 0x2d400180020bafae */ /* 0x0001e8000e901d66 */
[----:B------:R0:W-:Y:S04]  /*f650*/  @!P2 LDGSTS.E.BYPASS.LTC128B.128 [R11+0x2f400], desc[UR38][R2.64+0x200], !P0 ;  /* 0x2f400200020bafae */ /* 0x0001e8000c101d66 */
[----:B------:R0:W-:Y:S04]  /*f660*/  @!P2 LDGSTS.E.BYPASS.LTC128B.128 [R11+0x31400], desc[UR38][R2.64+0x280], !P1 ;  /* 0x31400280020bafae */ /* 0x0001e8000c901d66 */
[----:B------:R0:W-:Y:S04]  /*f670*/  @!P2 LDGSTS.E.BYPASS.LTC128B.128 [R11+0x33400], desc[UR38][R2.64+0x300], P6 ;  /* 0x33400300020bafae */ /* 0x0001e8000b101d66 */
[----:B------:R0:W-:Y:S04]  /*f680*/  STL [R1+0x8], R12 ;  /* 0x0000080c01007387 */ /* 0x0001e80000100800 */
[----:B------:R0:W-:Y:S04]  /*f690*/  @!P2 LDGSTS.E.BYPASS.LTC128B.128 [R11+0x35400], desc[UR38][R2.64+0x380], P3 ;  /* 0x35400380020bafae */ /* 0x0001e80009901d66 */
[----:B------:R-:W1:Y:S04]  /*f6a0*/  SHFL.IDX PT, R4, R4, 0x3, 0x181f ;  /* 0x00781f0004047f89 */ /* 0x000e6800000e0000 */
[----:B------:R-:W2:Y:S02]  /*f6b0*/  SHFL.IDX PT, R0, R0, 0x3, 0x181f ;  /* 0x00781f0000007f89 */ /* 0x000ea400000e0000 */
.L_x_1256:
[----:B0-----:R-:W3:Y:S01]  /*f6c0*/  LDL.LU R2, [R1+0x60] ;  /* 0x0000600001027983 */ /* 0x001ee20000300800 */
[----:B------:R-:W-:Y:S01]  /*f6d0*/  BSSY B0, `(.L_x_1119) ;  /* 0x000001e000007945 */ /* 0x000fe20003800000 */
[----:B---3--:R-:W-:-:S13]  /*f6e0*/  ISETP.GE.AND P2, PT, R2, R7, PT ;  /* 0x000000070200720c */ /* 0x008fda0003f46270 */
[----:B------:R-:W-:Y:S05]  /*f6f0*/  @P2 BRA `(.L_x_1120) ;  /* 0x00000000006c2947 */ /* 0x000fea0003800000 */
[----:B------:R-:W3:Y:S04]  /*f700*/  LDL R3, [R1+0x8] ;  /* 0x0000080001037983 */ /* 0x000ee80000100800 */
[----:B------:R-:W4:Y:S01]  /*f710*/  LDL R8, [R1+0x14] ;  /* 0x0000140001087983 */ /* 0x000f220000100800 */
[----:B------:R-:W-:Y:S02]  /*f720*/  LOP3.LUT R5, R5, 0x40, RZ, 0xc0, !PT ;  /* 0x0000004005057812 */ /* 0x000fe400078ec0ff */
[----:B------:R-:W-:Y:S01]  /*f730*/  LOP3.LUT R6, R6, 0x80, RZ, 0xc0, !PT ;  /* 0x0000008006067812 */ /* 0x000fe200078ec0ff */
[----:B------:R-:W0:Y:S01]  /*f740*/  S2R R2, SR_TID.X ;  /* 0x0000000000027919 */ /* 0x000e220000002100 */
[----:B------:R-:W-:Y:S02]  /*f750*/  SHF.R.U32.HI R5, RZ, 0x2, R5 ;  /* 0x00000002ff057819 */ /* 0x000fe40000011605 */
[----:B------:R-:W-:Y:S01]  /*f760*/  SHF.R.U32.HI R6, RZ, 0x3, R6 ;  /* 0x00000003ff067819 */ /* 0x000fe20000011606 */
[----:B0-----:R-:W-:-:S05]  /*f770*/  IMAD.SHL.U32 R2, R2, 0x8, RZ ;  /* 0x0000000802027824 */ /* 0x001fca00078e00ff */
[----:B------:R-:W-:-:S04]  /*f780*/  LOP3.LUT R2, R2, 0x38, RZ, 0xc0, !PT ;  /* 0x0000003802027812 */ /* 0x000fc800078ec0ff */
[----:B--2---:R-:W-:Y:S02]  /*f790*/  LEA R2, P2, R2, R0, 0x1 ;  /* 0x0000000002027211 */ /* 0x004fe400078408ff */
[C---:B---3--:R-:W-:Y:S02]  /*f7a0*/  LOP3.LUT P6, RZ, R3.reuse, 0x8, RZ, 0xc0, !PT ;  /* 0x0000000803ff7812 */ /* 0x048fe400078cc0ff */
[C---:B------:R-:W-:Y:S02]  /*f7b0*/  LOP3.LUT P4, RZ, R3.reuse, 0x4, RZ, 0xc0, !PT ;  /* 0x0000000403ff7812 */ /* 0x040fe4000788c0ff */
[----:B------:R-:W-:Y:S01]  /*f7c0*/  LOP3.LUT P3, RZ, R3, 0x2, RZ, 0xc0, !PT ;  /* 0x0000000203ff7812 */ /* 0x000fe2000786c0ff */
[----:B-1----:R-:W-:Y:S01]  /*f7d0*/  IMAD.X R3, RZ, RZ, R4, P2 ;  /* 0x000000ffff037224 */ /* 0x002fe200010e0604 */
[----:B------:R-:W-:-:S07]  /*f7e0*/  ISETP.NE.U32.AND P2, PT, R5, RZ, PT ;  /* 0x000000ff0500720c */ /* 0x000fce0003f45070 */
[----:B------:R-:W-:Y:S01]  /*f7f0*/  @!PT LDS RZ, [RZ] ;  /* 0x00000000fffff984 */ /* 0x000fe20000000800 */
[----:B------:R-:W-:Y:S01]  /*f800*/  @!PT LDS RZ, [RZ] ;  /* 0x00000000fffff984 */ /* 0x000fe20000000800 */
[----:B------:R-:W-:Y:S01]  /*f810*/  @!PT LDS RZ, [RZ] ;  /* 0x00000000fffff984 */ /* 0x000fe20000000800 */
[----:B----4-:R0:W-:Y:S04]  /*f820*/  LDGSTS.E.BYPASS.LTC128B.128 [R8+0x27c00], desc[UR38][R2.64], !P6 ;  /* 0x27c0000002087fae */ /* 0x0101e8000f101d66 */
        /* <DEDUP_REMOVED lines=8> */
.L_x_1120:
[----:B------:R-:W-:Y:S05]  /*f8b0*/  BSYNC B0 ;  /* 0x0000000000007941 */ /* 0x000fea0003800000 */
.L_x_1119:
[----:B--2---:R2:W5:Y:S01]  /*f8c0*/  LDL R0, [R1+0x4] ;  /* 0x0000040001007983 */ /* 0x0045620000100800 */
[----:B------:R-:W-:Y:S01]  /*f8d0*/  PLOP3.LUT P0, PT, PT, PT, PT, 0x80, 0x0 ;  /* 0x000000000000781c */ /* 0x000fe20003f0f070 */
[----:B------:R-:W-:-:S12]  /*f8e0*/  NOP ;  /* 0x0000000000007918 */ /* 0x000fd80000000000 */
.L_x_1121:
[----:B0-----:R-:W3:Y:S01]  /*f8f0*/  LDL R2, [R1+0x4] ;  /* 0x0000040001027983 */ /* 0x001ee20000100800 */
[----:B------:R-:W-:Y:S02]  /*f900*/  PLOP3.LUT P1, PT, P1, P0, PT, 0xa2, 0x0 ;  /* 0x000000000000781c */ /* 0x000fe40000f21472 */
[----:B---3--:R-:W-:-:S08]  /*f910*/  @P0 R2UR P1, UR4, R2 ;  /* 0x00000000020402ca */ /* 0x008fd00000020000 */
[----:B------:R-:W-:-:S05]  /*f920*/  @P0 PLOP3.LUT P0, PT, P1, PT, PT, 0x80, 0x0 ;  /* 0x000000000000081c */ /* 0x000fca0000f0f070 */
[----:B------:R-:W-:Y:S01]  /*f930*/  @!P1 SYNCS.ARRIVE.TRANS64.RED.A0T1 RZ, [UR4+0x38810], RZ ;  /* 0x038810ffffff99a7 */ /* 0x000fe20008200404 */
[----:B------:R-:W-:Y:S07]  /*f940*/  @!P1 ARRIVES.LDGSTSBAR.64.TRANSCNT [UR4+0x38810] ;  /* 0x03881000ff0099b0 */ /* 0x000fee0008000a84 */
[----:B------:R-:W-:Y:S05]  /*f950*/  @P0 BRA.U.ANY `(.L_x_1121) ;  /* 0xfffffffd00e40947 */ /* 0x000fea000393ffff */
[----:B------:R-:W3:Y:S02]  /*f960*/  LDL.LU R3, [R1+0x5c] ;  /* 0x00005c0001037983 */ /* 0x000ee40000300800 */
[----:B---3--:R-:W-:-:S05]  /*f970*/  VIADD R3, R3, 0x1 ;  /* 0x0000000103037836 */ /* 0x008fca0000000000 */
[----:B------:R0:W-:Y:S01]  /*f980*/  STL [R1+0x5c], R3 ;  /* 0x00005c0301007387 */ /* 0x0001e20000100800 */
[----:B-----5:R-:W-:-:S04]  /*f990*/  LEA.HI R0, R3, R3, RZ, 0x1 ;  /* 0x0000000303007211 */ /* 0x020fc800078f08ff */
[----:B------:R-:W-:-:S05]  /*f9a0*/  LOP3.LUT R0, R0, 0xfffffffe, RZ, 0xc0, !PT ;  /* 0xfffffffe00007812 */ /* 0x000fca00078ec0ff */
[----:B------:R-:W-:-:S05]  /*f9b0*/  IMAD.IADD R0, R3, 0x1, -R0 ;  /* 0x0000000103007824 */ /* 0x000fca00078e0a00 */
[----:B------:R-:W-:Y:S01]  /*f9c0*/  SHF.L.U32 R0, R0, 0x1f, RZ ;  /* 0x0000001f00007819 */ /* 0x000fe200000006ff */
[----:B------:R-:W-:Y:S01]  /*f9d0*/  NOP ;  /* 0x0000000000007918 */ /* 0x000fe20000000000 */
[----:B------:R0:W-:Y:S01]  /*f9e0*/  SYNCS.ARRIVE.TRANS64.A1T0 RZ, [R2+URZ+0x38810], RZ ;  /* 0x038810ff02ff79a7 */ /* 0x0001e2000810003f */
[----:B------:R-:W-:Y:S01]  /*f9f0*/  BSSY B0, `(.L_x_1122) ;  /* 0x0000003000007945 */ /* 0x000fe20003800000 */
[----:B------:R-:W3:Y:S03]  /*fa00*/  SYNCS.PHASECHK.TRANS64.TRYWAIT P0, [R2+URZ+0x38820], R0 ;  /* 0x03882000020075a7 */ /* 0x000ee6000800017f */
[----:B0--3--:R-:W-:Y:S05]  /*fa10*/  @!P0 BRA `(.L_x_1123) ;  /* 0x0000005800d48947 */ /* 0x009fea0003800000 */
.L_x_1257:
[----:B------:R-:W-:Y:S05]  /*fa20*/  BSYNC B0 ;  /* 0x0000000000007941 */ /* 0x000fea0003800000 */
.L_x_1122:
[----:B0-----:R-:W3:Y:S01]  /*fa30*/  LDL R2, [R1+0x8] ;  /* 0x0000080001027983 */ /* 0x001ee20000100800 */
[----:B------:R-:W-:Y:S01]  /*fa40*/  BSSY B0, `(.L_x_1124) ;  /* 0x00000a3000007945 */ /* 0x000fe20003800000 */
[----:B---3--:R-:W-:-:S13]  /*fa50*/  LOP3.LUT P0, RZ, R2, 0x1, RZ, 0xc0, !PT ;  /* 0x0000000102ff7812 */ /* 0x008fda000780c0ff */
[----:B------:R-:W-:Y:S05]  /*fa60*/  @!P0 BRA `(.L_x_1125) ;  /* 0x0000000800808947 */ /* 0x000fea0003800000 */
[----:B------:R-:W3:Y:S04]  /*fa70*/  LDL R3, [R1+0x4] ;  /* 0x0000040001037983 */ /* 0x000ee80000100800 */
[----:B-1----:R-:W4:Y:S01]  /*fa80*/  LDL R4, [R1+0x18] ;  /* 0x0000180001047983 */ /* 0x002f220000100800 */
[----:B------:R-:W0:Y:S01]  /*fa90*/  S2R R2, SR_TID.X ;  /* 0x0000000000027919 */ /* 0x000e220000002100 */
[----:B---3--:R-:W-:Y:S02]  /*faa0*/  IMAD.MOV.U32 R5, RZ, RZ, R3 ;  /* 0x000000ffff057224 */ /* 0x008fe400078e0003 */
[----:B------:R-:W3:Y:S01]  /*fab0*/  LDL R3, [R1+0xc] ;  /* 0x00000c0001037983 */ /* 0x000ee20000100800 */
[----:B----4-:R-:W-:Y:S01]  /*fac0*/  SHF.L.U32 R0, R4, 0x1f, RZ ;  /* 0x0000001f04007819 */ /* 0x010fe200000006ff */
[----:B------:R-:W-:Y:S01]  /*fad0*/  BSSY B1, `(.L_x_1126) ;  /* 0x0000006000017945 */ /* 0x000fe20003800000 */
[----:B0-----:R-:W-:-:S04]  /*fae0*/  LOP3.LUT R2, R2, 0x7f, RZ, 0xc0, !PT ;  /* 0x0000007f02027812 */ /* 0x001fc800078ec0ff */
[----:B------:R-:W-:Y:S01]  /*faf0*/  ISETP.NE.AND P1, PT, R2, RZ, PT ;  /* 0x000000ff0200720c */ /* 0x000fe20003f25270 */
[----:B---3--:R-:W-:-:S04]  /*fb00*/  IMAD R3, R3, 0x8, R5 ;  /* 0x0000000803037824 */ /* 0x008fc800078e0205 */
[----:B------:R-:W0:Y:S02]  /*fb10*/  SYNCS.PHASECHK.TRANS64.TRYWAIT P0, [R3+URZ+0x38860], R0 ;  /* 0x03886000030075a7 */ /* 0x000e24000800017f */
[----:B0-----:R-:W-:Y:S06]  /*fb20*/  @!P0 BRA `(.L_x_1127) ;  /* 0x0000005800a88947 */ /* 0x001fec0003800000 */
.L_x_1258:
[----:B------:R-:W-:Y:S05]  /*fb30*/  BSYNC B1 ;  /* 0x0000000000017941 */ /* 0x000fea0003800000 */
.L_x_1126:
[----:B------:R-:W-:Y:S04]  /*fb40*/  BSSY B1, `(.L_x_1128) ;  /* 0x0000009000017945 */ /* 0x000fe80003800000 */
[----:B------:R-:W-:Y:S05]  /*fb50*/  @P1 BRA `(.L_x_1129) ;  /* 0x00000000001c1947 */ /* 0x000fea0003800000 */
[----:B------:R-:W1:Y:S01]  /*fb60*/  S2R R2, SR_TID.X ;  /* 0x0000000000027919 */ /* 0x000e620000002100 */
[----:B0-----:R-:W-:-:S04]  /*fb70*/  IMAD.MOV.U32 R0, RZ, RZ, 0x10000 ;  /* 0x00010000ff007424 */ /* 0x001fc800078e00ff */
[----:B------:R3:W-:Y:S01]  /*fb80*/  SYNCS.ARRIVE.TRANS64 RZ, [R3+URZ+0x38850], R0 ;  /* 0x0388500003ff79a7 */ /* 0x0007e2000800003f */
[----:B-1----:R-:W-:-:S04]  /*fb90*/  LOP3.LUT R2, R2, 0x1f, RZ, 0xc0, !PT ;  /* 0x0000001f02027812 */ /* 0x002fc800078ec0ff */
[----:B------:R-:W-:-:S13]  /*fba0*/  ISETP.NE.AND P0, PT, R2, RZ, PT ;  /* 0x000000ff0200720c */ /* 0x000fda0003f05270 */
[----:B---3--:R-:W-:Y:S05]  /*fbb0*/  @!P0 BRA `(.L_x_1129) ;  /* 0x0000000000048947 */ /* 0x008fea0003800000 */
[----:B------:R-:W-:Y:S01]  /*fbc0*/  BPT.TRAP 0x1 ;  /* 0x000000040000795c */ /* 0x000fe20000300000 */
.L_x_1129:
[----:B------:R-:W-:Y:S05]  /*fbd0*/  BSYNC B1 ;  /* 0x0000000000017941 */ /* 0x000fea0003800000 */
.L_x_1128:
[----:B------:R-:W3:Y:S04]  /*fbe0*/  LDL R5, [R1+0x4] ;  /* 0x0000040001057983 */ /* 0x000ee80000100800 */
[----:B------:R-:W3:Y:S04]  /*fbf0*/  LDL R2, [R1+0xc] ;  /* 0x00000c0001027983 */ /* 0x000ee80000100800 */
[----:B------:R-:W4:Y:S04]  /*fc00*/  LDL R4, [R1+0x20] ;  /* 0x0000200001047983 */ /* 0x000f280000100800 */
[----:B0-----:R-:W4:Y:S01]  /*fc10*/  LDL R0, [R1+0x64] ;  /* 0x0000640001007983 */ /* 0x001f220000100800 */
[----:B------:R-:W-:Y:S01]  /*fc20*/  UIADD3 UR4, UP0, UR40, 0x470, URZ ;  /* 0x0000047028047890 */ /* 0x000fe2000ff1e03f */
[----:B------:R-:W-:Y:S01]  /*fc30*/  VIADD R3, R3, 0x38850 ;  /* 0x0003885003037836 */ /* 0x000fe20000000000 */
[----:B------:R-:W-:Y:S01]  /*fc40*/  PLOP3.LUT P0, PT, PT, PT, PT, 0x80, 0x0 ;  /* 0x000000000000781c */ /* 0x000fe20003f0f070 */
[----:B------:R-:W-:Y:S01]  /*fc50*/  UMOV UR6, 0x0 ;  /* 0x0000000000067882 */ /* 0x000fe20000000000 */
[----:B------:R-:W-:Y:S01]  /*fc60*/  UIADD3.X UR5, URZ, UR41, URZ, UP0, !UPT ;  /* 0x000000293f057290 */ /* 0x000fe200087fe43f */
[----:B------:R-:W-:Y:S01]  /*fc70*/  UMOV UR7, 0x14f00000 ;  /* 0x14f0000000077882 */ /* 0x000fe20000000000 */
[----:B------:R-:W-:Y:S01]  /*fc80*/  UMOV UR10, URZ ;  /* 0x0000003f000a7c82 */ /* 0x000fe20008000000 */
[----:B---3--:R-:W-:-:S02]  /*fc90*/  IMAD R2, R2, 0x10000, R5 ;  /* 0x0001000002027824 */ /* 0x008fc400078e0205 */
[----:B----4-:R-:W-:Y:S02]  /*fca0*/  IMAD R0, R0, 0x40, R4 ;  /* 0x0000004000007824 */ /* 0x010fe400078e0204 */
[----:B------:R-:W-:-:S07]  /*fcb0*/  VIADD R4, R2, 0x400 ;  /* 0x0000040002047836 */ /* 0x000fce0000000000 */
.L_x_1130:
[----:B------:R-:W3:Y:S01]  /*fcc0*/  LDL R5, [R1] ;  /* 0x0000000001057983 */ /* 0x000ee20000100800 */
[----:B------:R-:W-:-:S13]  /*fcd0*/  @P0 ELECT P1, URZ, PT ;  /* 0x00000000003f082f */ /* 0x000fda0003820000 */
[----:B------:R-:W-:Y:S02]  /*fce0*/  @P1 R2UR UR12, R18 ;  /* 0x00000000120c12ca */ /* 0x000fe400000e0000 */
[----:B------:R-:W-:Y:S02]  /*fcf0*/  @P1 R2UR UR11, R0 ;  /* 0x00000000000b12ca */ /* 0x000fe400000e0000 */
[----:B------:R-:W-:Y:S02]  /*fd00*/  @P1 R2UR UR9, R3 ;  /* 0x00000000030912ca */ /* 0x000fe400000e0000 */
[----:B------:R-:W-:Y:S02]  /*fd10*/  @P1 R2UR UR8, R4 ;  /* 0x00000000040812ca */ /* 0x000fe400000e0000 */
[----:B------:R-:W-:Y:S02]  /*fd20*/  @P1 PLOP3.LUT P0, PT, P1, PT, PT, 0x8, 0x0 ;  /* 0x000000000000181c */ /* 0x000fe40000f0e170 */
[----:B---3--:R-:W-:-:S02]  /*fd30*/  @P1 R2UR UR13, R5 ;  /* 0x00000000050d12ca */ /* 0x008fc400000e0000 */
        /* <DEDUP_REMOVED lines=8> */
.L_x_1131:
        /* <DEDUP_REMOVED lines=16> */
.L_x_1132:
        /* <DEDUP_REMOVED lines=16> */
.L_x_1133:
        /* <DEDUP_REMOVED lines=16> */
.L_x_1134:
        /* <DEDUP_REMOVED lines=16> */
.L_x_1135:
        /* <DEDUP_REMOVED lines=16> */
.L_x_1136:
        /* <DEDUP_REMOVED lines=16> */
.L_x_1137:
        /* <DEDUP_REMOVED lines=11> */
.L_x_1125:
[----:B------:R-:W-:Y:S05]  /*10470*/  BSYNC B0 ;  /* 0x0000000000007941 */ /* 0x000fea0003800000 */
.L_x_1124:
[----:B-1----:R-:W3:Y:S01]  /*10480*/  LDL.LU R4, [R1+0x48] ;  /* 0x0000480001047983 */ /* 0x002ee20000300800 */
[----:B------:R-:W-:Y:S01]  /*10490*/  BSSY B0, `(.L_x_1138) ;  /* 0x00002cf000007945 */ /* 0x000fe20003800000 */
[----:B---3--:R-:W-:-:S13]  /*104a0*/  ISETP.GE.AND P0, PT, R4, 0x41, PT ;  /* 0x000000410400780c */ /* 0x008fda0003f06270 */
[----:B------:R-:W-:Y:S05]  /*104b0*/  @!P0 BRA `(.L_x_1139) ;  /* 0x0000002c00308947 */ /* 0x000fea0003800000 */
[----:B------:R-:W3:Y:S01]  /*104c0*/  LDL R4, [R1+0x30] ;  /* 0x0000300001047983 */ /* 0x000ee20000100800 */
[----:B------:R-:W-:Y:S01]  /*104d0*/  IMAD.MOV.U32 R0, RZ, RZ, 0x1 ;  /* 0x00000001ff007424 */ /* 0x000fe200078e00ff */
[----:B------:R-:W-:Y:S01]  /*104e0*/  BSSY B2, `(.L_x_1140) ;  /* 0x00000f3000027945 */ /* 0x000fe20003800000 */
[----:B---3--:R-:W-:-:S05]  /*104f0*/  IMAD.MOV R6, RZ, RZ, -R4 ;  /* 0x000000ffff067224 */ /* 0x008fca00078e0a04 */
[----:B------:R-:W-:-:S05]  /*10500*/  VIADDMNMX R6, R6, R0, 0xffffffff, !PT ;  /* 0xffffffff06067446 */ /* 0x000fca0007800100 */
[----:B------:R-:W-:-:S05]  /*10510*/  IMAD.IADD R0, R4, 0x1, R6 ;  /* 0x0000000104007824 */ /* 0x000fca00078e0206 */
[----:B------:R-:W-:-:S04]  /*10520*/  LOP3.LUT R0, R0, 0x1, RZ, 0xc0, !PT ;  /* 0x0000000100007812 */ /* 0x000fc800078ec0ff */
[----:B------:R-:W-:Y:S01]  /*10530*/  ISETP.NE.U32.AND P0, PT, R0, 0x1, PT ;  /* 0x000000010000780c */ /* 0x000fe20003f05070 */
[----:B------:R-:W-:-:S12]  /*10540*/  VIADD R0, R4, 0xfffffffe ;  /* 0xfffffffe04007836 */ /* 0x000fd80000000000 */
[----:B------:R-:W-:Y:S05]  /*10550*/  @P0 BRA `(.L_x_1141) ;  /* 0x0000000c00ac0947 */ /* 0x000fea0003800000 */
[----:B------:R-:W3:Y:S04]  /*10560*/  LDL R5, [R1+0x8] ;  /* 0x0000080001057983 */ /* 0x000ee80000100800 */
[----:B------:R-:W4:Y:S04]  /*10570*/  LDL.LU R4, [R1+0xc] ;  /* 0x00000c0001047983 */ /* 0x000f280000300800 */
[----:B------:R-:W5:Y:S01]  /*10580*/  LDL.LU R7, [R1+0x18] ;  /* 0x0000180001077983 */ /* 0x000f620000300800 */
[----:B------:R-:W-:Y:S01]  /*10590*/  BSSY B1, `(.L_x_1142) ;  /* 0x00000e5000017945 */ /* 0x000fe20003800000 */
[----:B---3--:R-:W-:Y:S01]  /*105a0*/  LOP3.LUT P2, RZ, R5, 0x1, RZ, 0xc0, !PT ;  /* 0x0000000105ff7812 */ /* 0x008fe2000784c0ff */
[----:B----4-:R-:W-:-:S05]  /*105b0*/  VIADD R2, R4, 0x1 ;  /* 0x0000000104027836 */ /* 0x010fca0000000000 */
[----:B------:R-:W-:-:S04]  /*105c0*/  ISETP.NE.AND P0, PT, R2, 0x2, PT ;  /* 0x000000020200780c */ /* 0x000fc80003f05270 */
[----:B------:R-:W-:Y:S02]  /*105d0*/  SEL R3, RZ, 0x1, P0 ;  /* 0x00000001ff037807 */ /* 0x000fe40000000000 */
[----:B------:R-:W-:Y:S02]  /*105e0*/  SEL R8, R2, RZ, P0 ;  /* 0x000000ff02087207 */ /* 0x000fe40000000000 */
[----:B-----5:R-:W-:-:S05]  /*105f0*/  LOP3.LUT R7, R7, R3, RZ, 0x3c, !PT ;  /* 0x0000000307077212 */ /* 0x020fca00078e3cff */
[----:B------:R0:W-:Y:S04]  /*10600*/  STL [R1+0x18], R7 ;  /* 0x0000180701007387 */ /* 0x0001e80000100800 */
[----:B------:R0:W-:Y:S01]  /*10610*/  STL [R1+0xc], R8 ;  /* 0x00000c0801007387 */ /* 0x0001e20000100800 */
[----:B------:R-:W-:Y:S05]  /*10620*/  @!P2 BRA `(.L_x_1143) ;  /* 0x0000000c006ca947 */ /* 0x000fea0003800000 */
[----:B------:R-:W-:Y:S02]  /*10630*/  ULDC.64 UR4, c[0x0][0x418] ;  /* 0x0001060000047ab9 */ /* 0x000fe40000000a00 */
[----:B------:R-:W-:-:S04]  /*10640*/  ISETP.NE.U32.AND P0, PT, RZ, UR4, PT ;  /* 0x00000004ff007c0c */ /* 0x000fc8000bf05070 */
[----:B------:R-:W-:-:S13]  /*10650*/  ISETP.NE.AND.EX P0, PT, RZ, UR5, PT, P0 ;  /* 0x00000005ff007c0c */ /* 0x000fda000bf05300 */
[----:B------:R-:W-:Y:S05]  /*10660*/  @!P0 BRA `(.L_x_1144) ;  /* 0x0000000000508947 */ /* 0x000fea0003800000 */
[----:B------:R-:W3:Y:S01]  /*10670*/  LDL R10, [R1+0x1c] ;  /* 0x00001c00010a7983 */ /* 0x000ee20000100800 */
[----:B------:R-:W1:Y:S01]  /*10680*/  LDC R5, c[0x0][0x43c] ;  /* 0x00010f00ff057b82 */ /* 0x000e620000000800 */
[----:B------:R-:W-:Y:S02]  /*10690*/  ULDC.64 UR6, c[0x0][0x428] ;  /* 0x00010a0000067ab9 */ /* 0x000fe40000000a00 */
[----:B------:R-:W4:Y:S01]  /*106a0*/  LDL R9, [R1+0x10] ;  /* 0x0000100001097983 */ /* 0x000f220000100800 */
        /* <DEDUP_REMOVED lines=8> */
[----:B---3--:R-:W-:-:S04]  /*10730*/  IMAD R4, R10, UR6, RZ ;  /* 0x000000060a047c24 */ /* 0x008fc8000f8e02ff */
[C---:B----4-:R-:W-:Y:S02]  /*10740*/  IMAD R4, R9.reuse, UR7, R4 ;  /* 0x0000000709047c24 */ /* 0x050fe4000f8e0204 */
[----:B------:R-:W-:-:S04]  /*10750*/  IMAD.WIDE.U32 R2, R9, UR6, R2 ;  /* 0x0000000609027c25 */ /* 0x000fc8000f8e0002 */
[----:B------:R-:W-:Y:S01]  /*10760*/  IMAD.IADD R3, R4, 0x1, R3 ;  /* 0x0000000104037824 */ /* 0x000fe200078e0203 */
[----:B------:R-:W-:-:S04]  /*10770*/  LEA R4, P0, R2, UR4, 0x2 ;  /* 0x0000000402047c11 */ /* 0x000fc8000f8010ff */
[----:B------:R-:W-:-:S05]  /*10780*/  LEA.HI.X R5, R2, UR5, R3, 0x2, P0 ;  /* 0x0000000502057c11 */ /* 0x000fca00080f1403 */
[----:B------:R-:W3:Y:S04]  /*10790*/  LDG.E R2, desc[UR38][R4.64] ;  /* 0x0000002604027981 */ /* 0x000ee8000c1e1900 */
[----:B---3--:R1:W-:Y:S02]  /*107a0*/  STL [R1], R2 ;  /* 0x0000000201007387 */ /* 0x0083e40000100800 */
.L_x_1144:
[----:B-1----:R-:W3:Y:S01]  /*107b0*/  LDL R2, [R1+0x4] ;  /* 0x0000040001027983 */ /* 0x002ee20000100800 */
[----:B------:R-:W1:Y:S02]  /*107c0*/  S2R R3, SR_TID.X ;  /* 0x0000000000037919 */ /* 0x000e640000002100 */
[----:B-1----:R-:W-:Y:S01]  /*107d0*/  LOP3.LUT R4, R3, 0x7f, RZ, 0xc0, !PT ;  /* 0x0000007f03047812 */ /* 0x002fe200078ec0ff */
[----:B------:R-:W-:Y:S03]  /*107e0*/  BSSY B3, `(.L_x_1145) ;  /* 0x0000006000037945 */ /* 0x000fe60003800000 */
[----:B------:R-:W-:Y:S01]  /*107f0*/  ISETP.NE.AND P1, PT, R4, RZ, PT ;  /* 0x000000ff0400720c */ /* 0x000fe20003f25270 */
[----:B---3--:R-:W-:Y:S01]  /*10800*/  IMAD R3, R8, 0x8, R2 ;  /* 0x0000000808037824 */ /* 0x008fe200078e0202 */
[----:B------:R-:W-:-:S04]  /*10810*/  SHF.L.U32 R2, R7, 0x1f, RZ ;  /* 0x0000001f07027819 */ /* 0x000fc800000006ff */
[----:B------:R-:W1:Y:S02]  /*10820*/  SYNCS.PHASECHK.TRANS64.TRYWAIT P0, [R3+URZ+0x38840], R2 ;  /* 0x03884002030075a7 */ /* 0x000e64000800017f */
[----:B-1----:R-:W-:Y:S05]  /*10830*/  @!P0 BRA `(.L_x_1146) ;  /* 0x0000004c00788947 */ /* 0x002fea0003800000 */
.L_x_1259:
[----:B------:R-:W-:Y:S05]  /*10840*/  BSYNC B3 ;  /* 0x0000000000037941 */ /* 0x000fea0003800000 */
.L_x_1145:
[----:B------:R-:W-:Y:S04]  /*10850*/  BSSY B3, `(.L_x_1147) ;  /* 0x0000009000037945 */ /* 0x000fe80003800000 */
[----:B------:R-:W-:Y:S05]  /*10860*/  @P1 BRA `(.L_x_1148) ;  /* 0x00000000001c1947 */ /* 0x000fea0003800000 */
[----:B------:R-:W3:Y:S02]  /*10870*/  S2R R4, SR_TID.X ;  /* 0x0000000000047919 */ /* 0x000ee40000002100 */
[----:B---3--:R-:W-:Y:S01]  /*10880*/  LOP3.LUT R5, R4, 0x1f, RZ, 0xc0, !PT ;  /* 0x0000001f04057812 */ /* 0x008fe200078ec0ff */
[----:B------:R-:W-:-:S03]  /*10890*/  IMAD.MOV.U32 R4, RZ, RZ, 0x2000 ;  /* 0x00002000ff047424 */ /* 0x000fc600078e00ff */
[----:B------:R-:W-:Y:S01]  /*108a0*/  ISETP.NE.AND P0, PT, R5, RZ, PT ;  /* 0x000000ff0500720c */ /* 0x000fe20003f05270 */
[----:B------:R3:W-:-:S12]  /*108b0*/  SYNCS.ARRIVE.TRANS64 RZ, [R3+URZ+0x38830], R4 ;  /* 0x0388300403ff79a7 */ /* 0x0007d8000800003f */
[----:B---3--:R-:W-:Y:S05]  /*108c0*/  @!P0 BRA `(.L_x_1148) ;  /* 0x0000000000048947 */ /* 0x008fea0003800000 */
[----:B------:R-:W-:Y:S01]  /*108d0*/  BPT.TRAP 0x1 ;  /* 0x000000040000795c */ /* 0x000fe20000300000 */
.L_x_1148:
[----:B------:R-:W-:Y:S05]  /*108e0*/  BSYNC B3 ;  /* 0x0000000000037941 */ /* 0x000fea0003800000 */
.L_x_1147:
[----:B0-----:R-:W3:Y:S04]  /*108f0*/  LDL R8, [R1+0x4] ;  /* 0x0000040001087983 */ /* 0x001ee80000100800 */
[----:B------:R-:W3:Y:S04]  /*10900*/  LDL R4, [R1+0xc] ;  /* 0x00000c0001047983 */ /* 0x000ee80000100800 */
[----:B------:R-:W4:Y:S01]  /*10910*/  LDL R5, [R1+0x20] ;  /* 0x0000200001057983 */ /* 0x000f220000100800 */
[----:B------:R-:W-:Y:S01]  /*10920*/  IMAD.MOV.U32 R7, RZ, RZ, RZ ;  /* 0x000000ffff077224 */ /* 0x000fe200078e00ff */
[----:B------:R-:W-:Y:S01]  /*10930*/  UIADD3 UR4, UP0, UR40, 0x370, URZ ;  /* 0x0000037028047890 */ /* 0x000fe2000ff1e03f */
[----:B------:R-:W-:Y:S01]  /*10940*/  PLOP3.LUT P0, PT, PT, PT, PT, 0x80, 0x0 ;  /* 0x000000000000781c */ /* 0x000fe20003f0f070 */
[----:B------:R-:W-:Y:S01]  /*10950*/  UMOV UR6, 0x0 ;  /* 0x0000000000067882 */ /* 0x000fe20000000000 */
[----:B------:R-:W-:Y:S01]  /*10960*/  UMOV UR7, 0x14f00000 ;  /* 0x14f0000000077882 */ /* 0x000fe20000000000 */
[----:B------:R-:W-:Y:S01]  /*10970*/  R2UR UR10, R7 ;  /* 0x00000000070a72ca */ /* 0x000fe200000e0000 */
[----:B------:R-:W-:Y:S01]  /*10980*/  UIADD3.X UR5, URZ, UR41, URZ, UP0, !UPT ;  /* 0x000000293f057290 */ /* 0x000fe200087fe43f */
[----:B---3--:R-:W-:-:S02]  /*10990*/  IMAD R4, R4, 0x2000, R8 ;  /* 0x0000200004047824 */ /* 0x008fc400078e0208 */
[----:B----4-:R-:W-:Y:S02]  /*109a0*/  IMAD R0, R0, 0x40, R5 ;  /* 0x0000004000007824 */ /* 0x010fe400078e0205 */
[----:B------:R-:W-:Y:S02]  /*109b0*/  VIADD R4, R4, 0x22400 ;  /* 0x0002240004047836 */ /* 0x000fe40000000000 */
[----:B------:R-:W-:-:S07]  /*109c0*/  VIADD R5, R3, 0x38830 ;  /* 0x0003883003057836 */ /* 0x000fce0000000000 */
.L_x_1149:
        /* <DEDUP_REMOVED lines=11> */
[----:B------:R-:W0:Y:S01]  /*10a80*/  SYNCS.PHASECHK.TRANS64.TRYWAIT P0, [R3+URZ+0x38860], R2 ;  /* 0x03886002030075a7 */ /* 0x000e22000800017f */
[----:B------:R-:W-:Y:S04]  /*10a90*/  BSSY B3, `(.L_x_1150) ;  /* 0x0000002000037945 */ /* 0x000fe80003800000 */
[----:B0-----:R-:W-:Y:S05]  /*10aa0*/  @!P0 BRA `(.L_x_1151) ;  /* 0x0000004800f08947 */ /* 0x001fea0003800000 */
.L_x_1260:
[----:B------:R-:W-:Y:S05]  /*10ab0*/  BSYNC B3 ;  /* 0x0000000000037941 */ /* 0x000fea0003800000 */
.L_x_1150:
[----:B------:R-:W-:Y:S01]  /*10ac0*/  BSSY B3, `(.L_x_1152) ;  /* 0x000000b000037945 */ /* 0x000fe20003800000 */
[----:B------:R-:W-:Y:S02]  /*10ad0*/  IMAD.MOV.U32 R8, RZ, RZ, 0x0 ;  /* 0x00000000ff087424 */ /* 0x000fe400078e00ff */
[----:B------:R-:W-:Y:S01]  /*10ae0*/  IMAD.MOV.U32 R9, RZ, RZ, 0x14f00000 ;  /* 0x14f00000ff097424 */ /* 0x000fe200078e00ff */
[----:B------:R-:W-:Y:S06]  /*10af0*/  @P1 BRA `(.L_x_1153) ;  /* 0x00000000001c1947 */ /* 0x000fec0003800000 */
[----:B------:R-:W3:Y:S01]  /*10b00*/  S2R R4, SR_TID.X ;  /* 0x0000000000047919 */ /* 0x000ee20000002100 */
[----:B01----:R-:W-:-:S04]  /*10b10*/  IMAD.MOV.U32 R2, RZ, RZ, 0x10000 ;  /* 0x00010000ff027424 */ /* 0x003fc800078e00ff */
[----:B------:R4:W-:Y:S01]  /*10b20*/  SYNCS.ARRIVE.TRANS64 RZ, [R3+URZ+0x38850], R2 ;  /* 0x0388500203ff79a7 */ /* 0x0009e2000800003f */
[----:B---3--:R-:W-:-:S04]  /*10b30*/  LOP3.LUT R4, R4, 0x1f, RZ, 0xc0, !PT ;  /* 0x0000001f04047812 */ /* 0x008fc800078ec0ff */
[----:B------:R-:W-:-:S13]  /*10b40*/  ISETP.NE.AND P0, PT, R4, RZ, PT ;  /* 0x000000ff0400720c */ /* 0x000fda0003f05270 */
[----:B----4-:R-:W-:Y:S05]  /*10b50*/  @!P0 BRA `(.L_x_1153) ;  /* 0x0000000000048947 */ /* 0x010fea0003800000 */
[----:B------:R-:W-:Y:S01]  /*10b60*/  BPT.TRAP 0x1 ;  /* 0x000000040000795c */ /* 0x000fe20000300000 */
.L_x_1153:
[----:B------:R-:W-:Y:S05]  /*10b70*/  BSYNC B3 ;  /* 0x0000000000037941 */ /* 0x000fea0003800000 */
.L_x_1152:
[----:B------:R-:W3:Y:S04]  /*10b80*/  LDL R4, [R1+0x4] ;  /* 0x0000040001047983 */ /* 0x000ee80000100800 */
[----:B01----:R-:W3:Y:S01]  /*10b90*/  LDL R2, [R1+0xc] ;  /* 0x00000c0001027983 */ /* 0x003ee20000100800 */
        /* <DEDUP_REMOVED lines=9> */
.L_x_1154:
        /* <DEDUP_REMOVED lines=16> */
.L_x_1155:
        /* <DEDUP_REMOVED lines=16> */
.L_x_1156:
        /* <DEDUP_REMOVED lines=16> */
.L_x_1157:
        /* <DEDUP_REMOVED lines=16> */
.L_x_1158:
        /* <DEDUP_REMOVED lines=16> */
.L_x_1159:
        /* <DEDUP_REMOVED lines=16> */
.L_x_1160:
        /* <DEDUP_REMOVED lines=16> */
.L_x_1161:
        /* <DEDUP_REMOVED lines=10> */
[----:B-1----:R-:W-:Y:S05]  /*113d0*/  @P0 BRA.U.ANY `(.L_x_1161) ;  /* 0xfffffffd00d40947 */ /* 0x002fea000393ffff */
.L_x_1143:
[----:B------:R-:W-:Y:S05]  /*113e0*/  BSYNC B1 ;  /* 0x0000000000017941 */ /* 0x000fea0003800000 */
.L_x_1142:
[----:B------:R-:W3:Y:S02]  /*113f0*/  LDL.LU R4, [R1+0x30] ;  /* 0x0000300001047983 */ /* 0x000ee40000300800 */
[----:B---3--:R-:W-:-:S07]  /*11400*/  VIADD R0, R4, 0xfffffffd ;  /* 0xfffffffd04007836 */ /* 0x008fce0000000000 */
.L_x_1141:
[----:B------:R-:W-:Y:S05]  /*11410*/  BSYNC B2 ;  /* 0x0000000000027941 */ /* 0x000fea0003800000 */
.L_x_1140:
[----:B------:R-:W3:Y:S01]  /*11420*/  LDL.LU R2, [R1+0x2c] ;  /* 0x00002c0001027983 */ /* 0x000ee20000300800 */
[----:B------:R-:W-:-:S05]  /*11430*/  IMAD.MOV R6, RZ, RZ, -R6 ;  /* 0x000000ffff067224 */ /* 0x000fca00078e0a06 */
[----:B---3--:R-:W-:-:S13]  /*11440*/  ISETP.NE.AND P0, PT, R2, R6, PT ;  /* 0x000000060200720c */ /* 0x008fda0003f05270 */
[----:B------:R-:W-:Y:S05]  /*11450*/  @!P0 BRA `(.L_x_1139) ;  /* 0x0000001c00488947 */ /* 0x000fea0003800000 */
.L_x_1202:
[----:B------:R-:W3:Y:S04]  /*11460*/  LDL R4, [R1+0x8] ;  /* 0x0000080001047983 */ /* 0x000ee80000100800 */
[----:B0-----:R-:W0:Y:S04]  /*11470*/  LDL.LU R3, [R1+0xc] ;  /* 0x00000c0001037983 */ /* 0x001e280000300800 */
[----:B------:R-:W4:Y:S01]  /*11480*/  LDL.LU R2, [R1+0x18] ;  /* 0x0000180001027983 */ /* 0x000f220000300800 */
[----:B------:R-:W-:Y:S05]  /*11490*/  YIELD ;  /* 0x0000000000007946 */ /* 0x000fea0003800000 */
[----:B------:R-:W-:Y:S01]  /*114a0*/  BSSY B1, `(.L_x_1162) ;  /* 0x00000e2000017945 */ /* 0x000fe20003800000 */
[----:B---3--:R-:W-:Y:S01]  /*114b0*/  LOP3.LUT P1, RZ, R4, 0x1, RZ, 0xc0, !PT ;  /* 0x0000000104ff7812 */ /* 0x008fe2000782c0ff */
[----:B0-----:R-:W-:-:S05]  /*114c0*/  VIADD R7, R3, 0x1 ;  /* 0x0000000103077836 */ /* 0x001fca0000000000 */
[----:B------:R-:W-:-:S04]  /*114d0*/  ISETP.NE.AND P0, PT, R7, 0x2, PT ;  /* 0x000000020700780c */ /* 0x000fc80003f05270 */
[----:B------:R-:W-:Y:S02]  /*114e0*/  SEL R6, RZ, 0x1, P0 ;  /* 0x00000001ff067807 */ /* 0x000fe40000000000 */
[----:B------:R-:W-:Y:S02]  /*114f0*/  SEL R7, R7, RZ, P0 ;  /* 0x000000ff07077207 */ /* 0x000fe40000000000 */
[----:B----4-:R-:W-:Y:S01]  /*11500*/  LOP3.LUT R6, R2, R6, RZ, 0x3c, !PT ;  /* 0x0000000602067212 */ /* 0x010fe200078e3cff */
[----:B------:R-:W-:Y:S06]  /*11510*/  @!P1 BRA `(.L_x_1163) ;  /* 0x0000000c00689947 */ /* 0x000fec0003800000 */
[----:B------:R-:W-:Y:S01]  /*11520*/  ULDC.64 UR4, c[0x0][0x418] ;  /* 0x0001060000047ab9 */ /* 0x000fe20000000a00 */
[----:B------:R-:W-:Y:S01]  /*11530*/  IMAD.MOV.U32 R8, RZ, RZ, R0 ;  /* 0x000000ffff087224 */ /* 0x000fe200078e0000 */
[----:B------:R-:W-:-:S04]  /*11540*/  ISETP.NE.U32.AND P0, PT, RZ, UR4, PT ;  /* 0x00000004ff007c0c */ /* 0x000fc8000bf05070 */
[----:B------:R-:W-:-:S13]  /*11550*/  ISETP.NE.AND.EX P0, PT, RZ, UR5, PT, P0 ;  /* 0x00000005ff007c0c */ /* 0x000fda000bf05300 */
[----:B------:R-:W-:Y:S05]  /*11560*/  @!P0 BRA `(.L_x_1164) ;  /* 0x0000000000508947 */ /* 0x000fea0003800000 */
[----:B------:R-:W3:Y:S01]  /*11570*/  LDL R9, [R1+0x1c] ;  /* 0x00001c0001097983 */ /* 0x000ee20000100800 */
[----:B------:R-:W0:Y:S01]  /*11580*/  LDC R8, c[0x0][0x43c] ;  /* 0x00010f00ff087b82 */ /* 0x000e220000000800 */
[----:B------:R-:W-:Y:S02]  /*11590*/  ULDC.64 UR6, c[0x0][0x428] ;  /* 0x00010a0000067ab9 */ /* 0x000fe40000000a00 */
[----:B------:R-:W4:Y:S01]  /*115a0*/  LDL R5, [R1+0x10] ;  /* 0x0000100001057983 */ /* 0x000f220000100800 */
        /* <DEDUP_REMOVED lines=16> */
.L_x_1164:
[----:B0-----:R-:W3:Y:S01]  /*116b0*/  LDL R2, [R1+0x4] ;  /* 0x0000040001027983 */ /* 0x001ee20000100800 */
[----:B------:R-:W0:Y:S01]  /*116c0*/  S2R R3, SR_TID.X ;  /* 0x0000000000037919 */ /* 0x000e220000002100 */
[----:B------:R-:W-:Y:S01]  /*116d0*/  BSSY B2, `(.L_x_1165) ;  /* 0x0000007000027945 */ /* 0x000fe20003800000 */
[----:B0-----:R-:W-:-:S04]  /*116e0*/  LOP3.LUT R3, R3, 0x7f, RZ, 0xc0, !PT ;  /* 0x0000007f03037812 */ /* 0x001fc800078ec0ff */
[----:B------:R-:W-:Y:S01]  /*116f0*/  ISETP.NE.AND P1, PT, R3, RZ, PT ;  /* 0x000000ff0300720c */ /* 0x000fe20003f25270 */
[----:B---3--:R-:W-:Y:S01]  /*11700*/  IMAD R4, R7, 0x8, R2 ;  /* 0x0000000807047824 */ /* 0x008fe200078e0202 */
[----:B------:R-:W-:-:S04]  /*11710*/  SHF.L.U32 R2, R6, 0x1f, RZ ;  /* 0x0000001f06027819 */ /* 0x000fc800000006ff */
[----:B------:R-:W0:Y:S02]  /*11720*/  SYNCS.PHASECHK.TRANS64.TRYWAIT P0, [R4+URZ+0x38840], R2 ;  /* 0x03884002040075a7 */ /* 0x000e24000800017f */
[----:B0-----:R-:W-:Y:S05]  /*11730*/  @!P0 BRA `(.L_x_1166) ;  /* 0x0000003c00e08947 */ /* 0x001fea0003800000 */
.L_x_1261:
[----:B------:R-:W-:Y:S05]  /*11740*/  BSYNC B2 ;  /* 0x0000000000027941 */ /* 0x000fea0003800000 */
.L_x_1165:
        /* <DEDUP_REMOVED lines=9> */
.L_x_1168:
[----:B------:R-:W-:Y:S05]  /*117e0*/  BSYNC B2 ;  /* 0x0000000000027941 */ /* 0x000fea0003800000 */
.L_x_1167:
        /* <DEDUP_REMOVED lines=13> */
.L_x_1169:
        /* <DEDUP_REMOVED lines=11> */
[----:B------:R-:W1:Y:S01]  /*11970*/  SYNCS.PHASECHK.TRANS64.TRYWAIT P0, [R4+URZ+0x38860], R2 ;  /* 0x03886002040075a7 */ /* 0x000e62000800017f */
[----:B------:R-:W-:Y:S04]  /*11980*/  BSSY B2, `(.L_x_1170) ;  /* 0x0000002000027945 */ /* 0x000fe80003800000 */
[----:B-1----:R-:W-:Y:S05]  /*11990*/  @!P0 BRA `(.L_x_1171) ;  /* 0x0000003c005c8947 */ /* 0x002fea0003800000 */
.L_x_1262:
[----:B------:R-:W-:Y:S05]  /*119a0*/  BSYNC B2 ;  /* 0x0000000000027941 */ /* 0x000fea0003800000 */
.L_x_1170:
        /* <DEDUP_REMOVED lines=11> */
.L_x_1173:
[----:B------:R-:W-:Y:S05]  /*11a60*/  BSYNC B2 ;  /* 0x0000000000027941 */ /* 0x000fea0003800000 */
.L_x_1172:
[----:B------:R-:W3:Y:S01]  /*11a70*/  LDL R5, [R1+0x4] ;  /* 0x0000040001057983 */ /* 0x000ee20000100800 */
        /* <DEDUP_REMOVED lines=9> */
.L_x_1174:
        /* <DEDUP_REMOVED lines=16> */
.L_x_1175:
        /* <DEDUP_REMOVED lines=16> */
.L_x_1176:
        /* <DEDUP_REMOVED lines=16> */
.L_x_1177:
        /* <DEDUP_REMOVED lines=16> */
.L_x_1178:
        /* <DEDUP_REMOVED lines=16> */
.L_x_1179:
        /* <DEDUP_REMOVED lines=16> */
.L_x_1180:
        /* <DEDUP_REMOVED lines=16> */
.L_x_1181:
        /* <DEDUP_REMOVED lines=11> */
.L_x_1163:
[----:B------:R-:W-:Y:S05]  /*122c0*/  BSYNC B1 ;  /* 0x0000000000017941 */ /* 0x000fea0003800000 */
.L_x_1162:
[----:B------:R-:W3:Y:S01]  /*122d0*/  LDL R2, [R1+0x8] ;  /* 0x0000080001027983 */ /* 0x000ee20000100800 */
[----:B------:R-:W-:Y:S01]  /*122e0*/  VIADD R7, R7, 0x1 ;  /* 0x0000000107077836 */ /* 0x000fe20000000000 */
[----:B------:R-:W-:Y:S04]  /*122f0*/  BSSY B1, `(.L_x_1182) ;  /* 0x00000e5000017945 */ /* 0x000fe80003800000 */
[----:B------:R-:W-:-:S04]  /*12300*/  ISETP.NE.AND P0, PT, R7, 0x2, PT ;  /* 0x000000020700780c */ /* 0x000fc80003f05270 */
[----:B------:R-:W-:Y:S02]  /*12310*/  SEL R9, R7, RZ, P0 ;  /* 0x000000ff07097207 */ /* 0x000fe40000000000 */
[----:B---3--:R-:W-:Y:S02]  /*12320*/  LOP3.LUT P2, RZ, R2, 0x1, RZ, 0xc0, !PT ;  /* 0x0000000102ff7812 */ /* 0x008fe4000784c0ff */
        /* <DEDUP_REMOVED lines=30> */
.L_x_1184:
[----:B-1----:R-:W3:Y:S01]  /*12510*/  LDL R2, [R1+0x4] ;  /* 0x0000040001027983 */ /* 0x002ee20000100800 */
[----:B------:R-:W1:Y:S01]  /*12520*/  S2R R3, SR_TID.X ;  /* 0x0000000000037919 */ /* 0x000e620000002100 */
[----:B------:R-:W-:Y:S01]  /*12530*/  BSSY B2, `(.L_x_1185) ;  /* 0x0000007000027945 */ /* 0x000fe20003800000 */
[----:B-1----:R-:W-:-:S04]  /*12540*/  LOP3.LUT R3, R3, 0x7f, RZ, 0xc0, !PT ;  /* 0x0000007f03037812 */ /* 0x002fc800078ec0ff */
[----:B------:R-:W-:Y:S01]  /*12550*/  ISETP.NE.AND P1, PT, R3, RZ, PT ;  /* 0x000000ff0300720c */ /* 0x000fe20003f25270 */
[----:B---3--:R-:W-:Y:S01]  /*12560*/  IMAD R4, R9, 0x8, R2 ;  /* 0x0000000809047824 */ /* 0x008fe200078e0202 */
[----:B------:R-:W-:-:S04]  /*12570*/  SHF.L.U32 R2, R8, 0x1f, RZ ;  /* 0x0000001f08027819 */ /* 0x000fc800000006ff */
[----:B------:R-:W1:Y:S02]  /*12580*/  SYNCS.PHASECHK.TRANS64.TRYWAIT P0, [R4+URZ+0x38840], R2 ;  /* 0x03884002040075a7 */ /* 0x000e64000800017f */
[----:B-1----:R-:W-:Y:S05]  /*12590*/  @!P0 BRA `(.L_x_1186) ;  /* 0x0000003000708947 */ /* 0x002fea0003800000 */
.L_x_1263:
[----:B------:R-:W-:Y:S05]  /*125a0*/  BSYNC B2 ;  /* 0x0000000000027941 */ /* 0x000fea0003800000 */
.L_x_1185:
        /* <DEDUP_REMOVED lines=9> */
.L_x_1188:
[----:B------:R-:W-:Y:S05]  /*12640*/  BSYNC B2 ;  /* 0x0000000000027941 */ /* 0x000fea0003800000 */
.L_x_1187:
        /* <DEDUP_REMOVED lines=14> */
.L_x_1189:
        /* <DEDUP_REMOVED lines=14> */
.L_x_1264:
[----:B------:R-:W-:Y:S05]  /*12810*/  BSYNC B2 ;  /* 0x0000000000027941 */ /* 0x000fea0003800000 */
.L_x_1190:
        /* <DEDUP_REMOVED lines=11> */
.L_x_1193:
[----:B------:R-:W-:Y:S05]  /*128d0*/  BSYNC B2 ;  /* 0x0000000000027941 */ /* 0x000fea0003800000 */
.L_x_1192:
[----:B------:R-:W3:Y:S04]  /*128e0*/  LDL R8, [R1+0x4] ;  /* 0x0000040001087983 */ /* 0x000ee80000100800 */
        /* <DEDUP_REMOVED lines=10> */
.L_x_1194:
        /* <DEDUP_REMOVED lines=16> */
.L_x_1195:
        /* <DEDUP_REMOVED lines=16> */
.L_x_1196:
        /* <DEDUP_REMOVED lines=16> */
.L_x_1197:
        /* <DEDUP_REMOVED lines=16> */
.L_x_1198:
        /* <DEDUP_REMOVED lines=16> */
.L_x_1199:
        /* <DEDUP_REMOVED lines=16> */
.L_x_1200:
        /* <DEDUP_REMOVED lines=16> */
.L_x_1201:
        /* <DEDUP_REMOVED lines=11> */
.L_x_1183:
[----:B------:R-:W-:Y:S05]  /*13140*/  BSYNC B1 ;  /* 0x0000000000017941 */ /* 0x000fea0003800000 */
.L_x_1182:
[C---:B------:R-:W-:Y:S01]  /*13150*/  ISETP.GT.AND P0, PT, R0.reuse, 0x1, PT ;  /* 0x000000010000780c */ /* 0x040fe20003f04270 */
[----:B------:R-:W-:-:S12]  /*13160*/  VIADD R0, R0, 0xfffffffe ;  /* 0xfffffffe00007836 */ /* 0x000fd80000000000 */
[----:B------:R-:W-:Y:S05]  /*13170*/  @P0 BRA `(.L_x_1202) ;  /* 0xffffffe000b80947 */ /* 0x000fea000383ffff */
.L_x_1139:
[----:B------:R-:W-:Y:S05]  /*13180*/  BSYNC B0 ;  /* 0x0000000000007941 */ /* 0x000fea0003800000 */
.L_x_1138:
[----:B------:R-:W3:Y:S04]  /*13190*/  LDL.LU R4, [R1+0xc] ;  /* 0x00000c0001047983 */ /* 0x000ee80000300800 */
[----:B------:R-:W4:Y:S01]  /*131a0*/  LDL.LU R3, [R1+0x18] ;  /* 0x0000180001037983 */ /* 0x000f220000300800 */
[----:B------:R-:W1:Y:S01]  /*131b0*/  S2R R2, SR_TID.X ;  /* 0x0000000000027919 */ /* 0x000e620000002100 */
[----:B------:R-:W-:Y:S01]  /*131c0*/  BSSY B0, `(.L_x_1203) ;  /* 0x0000015000007945 */ /* 0x000fe20003800000 */
[----:B-1----:R-:W-:-:S04]  /*131d0*/  LOP3.LUT R2, R2, 0x7f, RZ, 0xc0, !PT ;  /* 0x0000007f02027812 */ /* 0x002fc800078ec0ff */
[----:B------:R-:W-:Y:S01]  /*131e0*/  ISETP.NE.AND P1, PT, R2, RZ, PT ;  /* 0x000000ff0200720c */ /* 0x000fe20003f25270 */
[----:B---3--:R-:W-:-:S05]  /*131f0*/  VIADD R0, R4, 0x1 ;  /* 0x0000000104007836 */ /* 0x008fca0000000000 */
[----:B------:R-:W-:-:S04]  /*13200*/  ISETP.NE.AND P0, PT, R0, 0x2, PT ;  /* 0x000000020000780c */ /* 0x000fc80003f05270 */
[----:B------:R-:W-:-:S04]  /*13210*/  SEL R2, RZ, 0x1, P0 ;  /* 0x00000001ff027807 */ /* 0x000fc80000000000 */
[----:B----4-:R-:W-:-:S05]  /*13220*/  LOP3.LUT R3, R3, R2, RZ, 0x3c, !PT ;  /* 0x0000000203037212 */ /* 0x010fca00078e3cff */
[----:B------:R1:W-:Y:S01]  /*13230*/  STL [R1+0x18], R3 ;  /* 0x0000180301007387 */ /* 0x0003e20000100800 */
[----:B------:R-:W-:Y:S05]  /*13240*/  @P1 BRA `(.L_x_1204) ;  /* 0x0000000000301947 */ /* 0x000fea0003800000 */
[----:B-1----:R-:W1:Y:S01]  /*13250*/  S2R R3, SR_LANEID ;  /* 0x0000000000037919 */ /* 0x002e620000000000 */
[----:B------:R-:W-:Y:S01]  /*13260*/  VOTEU.ANY UR4, UPT, PT ;  /* 0x0000000000047886 */ /* 0x000fe200038e0100 */
[----:B------:R-:W3:Y:S01]  /*13270*/  LDC.64 R4, c[0x0][0xd60] ;  /* 0x00035800ff047b82 */ /* 0x000ee20000000a00 */
[----:B------:R-:W1:Y:S02]  /*13280*/  FLO.U32 R2, UR4 ;  /* 0x0000000400027d00 */ /* 0x000e6400080e0000 */
[----:B-1----:R-:W-:-:S06]  /*13290*/  ISETP.EQ.U32.AND P1, PT, R2, R3, PT ;  /* 0x000000030200720c */ /* 0x002fcc0003f22070 */
[----:B------:R-:W3:Y:S07]  /*132a0*/  POPC R3, UR4 ;  /* 0x0000000400037d09 */ /* 0x000eee0008000000 */
[----:B---3--:R-:W3:Y:S04]  /*132b0*/  @P1 ATOMG.E.ADD.STRONG.GPU PT, R3, desc[UR38][R4.64], R3 ;  /* 0x00000003040319a8 */ /* 0x008ee800081ee1e6 */
[----:B---3--:R1:W3:Y:S02]  /*132c0*/  SHFL.IDX PT, R3, R3, R2, 0x1f ;  /* 0x00001f0203037589 */ /* 0x0082e400000e0000 */
[----:B-1----:R-:W1:Y:S02]  /*132d0*/  S2R R2, SR_LTMASK ;  /* 0x0000000000027919 */ /* 0x002e640000003900 */
[----:B-1----:R-:W-:-:S06]  /*132e0*/  LOP3.LUT R2, R2, UR4, RZ, 0xc0, !PT ;  /* 0x0000000402027c12 */ /* 0x002fcc000f8ec0ff */
[----:B------:R-:W3:Y:S02]  /*132f0*/  POPC R2, R2 ;  /* 0x0000000200027309 */ /* 0x000ee40000000000 */
[----:B---3--:R-:W-:-:S07]  /*13300*/  IADD3 R16, R3, UR36, R2 ;  /* 0x0000002403107c10 */ /* 0x008fce000fffe002 */
.L_x_1204:
[----:B------:R-:W-:Y:S05]  /*13310*/  BSYNC B0 ;  /* 0x0000000000007941 */ /* 0x000fea0003800000 */
.L_x_1203:
[----:B------:R-:W-:-:S05]  /*13320*/  SEL R0, R0, RZ, P0 ;  /* 0x000000ff00007207 */ /* 0x000fca0000000000 */
[----:B------:R3:W-:Y:S02]  /*13330*/  STL [R1+0xc], R0 ;  /* 0x00000c0001007387 */ /* 0x0007e40000100800 */
.L_x_1100:
[----:B------:R-:W-:Y:S05]  /*13340*/  BSYNC B7 ;  /* 0x0000000000077941 */ /* 0x000fea0003800000 */
.L_x_1098:
[----:B---3--:R-:W3:Y:S02]  /*13350*/  LDL R0, [R1+0x8] ;  /* 0x0000080001007983 */ /* 0x008ee40000100800 */
[----:B---3--:R-:W-:-:S13]  /*13360*/  LOP3.LUT P0, RZ, R0, 0x40, RZ, 0xc0, !PT ;  /* 0x0000004000ff7812 */ /* 0x008fda000780c0ff */
[----:B------:R-:W-:Y:S05]  /*13370*/  @!P0 BRA `(.L_x_1205) ;  /* 0x0000000000288947 */ /* 0x000fea0003800000 */
[----:B------:R-:W-:Y:S05]  /*13380*/  WARPSYNC.ALL ;  /* 0x0000000000007948 */ /* 0x000fea0003800000 */
[----:B------:R-:W3:Y:S08]  /*13390*/  S2UR UR5, SR_CgaCtaId ;  /* 0x00000000000579c3 */ /* 0x000ef00000008800 */
[----:B------:R-:W-:Y:S06]  /*133a0*/  BAR.SYNC.DEFER_BLOCKING 0x5, 0x180 ;  /* 0x0146000000007b1d */ /* 0x000fec0000010000 */
[----:B------:R-:W-:-:S02]  /*133b0*/  UMOV UR4, 0x400 ;  /* 0x0000040000047882 */ /* 0x000fc40000000000 */
[----:B---3--:R-:W-:-:S06]  /*133c0*/  ULEA UR4, UR5, UR4, 0x18 ;  /* 0x0000000405047291 */ /* 0x008fcc000f8ec03f */
[----:B------:R-:W-:-:S05]  /*133d0*/  IMAD.U32 R0, RZ, RZ, UR4 ;  /* 0x00000004ff007e24 */ /* 0x000fca000f8e00ff */
[----:B------:R3:W4:Y:S04]  /*133e0*/  LDS.128 R16, [R0+0x388d0] ;  /* 0x0388d00000107984 */ /* 0x0007280000000c00 */
[----:B------:R3:W-:Y:S01]  /*133f0*/  STL [R1+0x4], R0 ;  /* 0x0000040001007387 */ /* 0x0007e20000100800 */
[----:B------:R-:W-:Y:S06]  /*13400*/  BAR.ARV 0x4, 0x180 ;  /* 0x0106000000007b1d */ /* 0x000fec0000002000 */
[----:B------:R-:W-:Y:S05]  /*13410*/  BRA `(.L_x_1206) ;  /* 0x0000000800487947 */ /* 0x000fea0003800000 */
.L_x_1205:
[----:B------:R-:W0:Y:S01]  /*13420*/  S2R R0, SR_TID.X ;  /* 0x0000000000007919 */ /* 0x000e220000002100 */
[----:B------:R-:W-:Y:S01]  /*13430*/  UMOV UR4, 0xffffffff ;  /* 0xffffffff00047882 */ /* 0x000fe20000000000 */
[----:B01----:R-:W-:-:S04]  /*13440*/  LOP3.LUT R7, R0, 0x1f, RZ, 0xc0, !PT ;  /* 0x0000001f00077812 */ /* 0x003fc800078ec0ff */
[----:B------:R-:W-:Y:S01]  /*13450*/  ISETP.NE.AND P0, PT, R7, 0x1f, PT ;  /* 0x0000001f0700780c */ /* 0x000fe20003f05270 */
[----:B------:R-:W-:-:S12]  /*13460*/  BRA.DIV UR4, `(.L_x_1207) ;  /* 0x0000002204e47947 */ /* 0x000fd8000b800000 */
[----:B------:R-:W-:Y:S01]  /*13470*/  IMAD.IADD R0, R19, 0x1, R7 ;  /* 0x0000000113007824 */ /* 0x000fe200078e0207 */
[----:B------:R-:W-:-:S04]  /*13480*/  ULDC UR4, c[0x0][0xd3c] ;  /* 0x00034f0000047ab9 */ /* 0x000fc80000000800 */
[----:B------:R-:W-:-:S13]  /*13490*/  ISETP.GE.OR P1, PT, R0, UR4, !P0 ;  /* 0x0000000400007c0c */ /* 0x000fda000c726670 */
[----:B------:R-:W0:Y:S02]  /*134a0*/  @!P1 LDC.64 R2, c[0x0][0xd80] ;  /* 0x00036000ff029b82 */ /* 0x000e240000000a00 */
[----:B0-----:R-:W-:-:S06]  /*134b0*/  @!P1 IMAD.WIDE R2, R0, 0x4, R2 ;  /* 0x0000000400029825 */ /* 0x001fcc00078e0202 */
[----:B------:R0:W3:Y:S01]  /*134c0*/  @!P1 LDG.E R3, desc[UR38][R2.64] ;  /* 0x0000002602039981 */ /* 0x0000e2000c1e1900 */
[C---:B------:R-:W-:Y:S02]  /*134d0*/  ISETP.GE.U32.AND P2, PT, R7.reuse, 0x2, PT ;  /* 0x000000020700780c */ /* 0x040fe40003f46070 */
[C---:B------:R-:W-:Y:S01]  /*134e0*/  ISETP.GE.U32.AND P3, PT, R7.reuse, 0x4, PT ;  /* 0x000000040700780c */ /* 0x040fe20003f66070 */
[----:B------:R-:W-:Y:S01]  /*134f0*/  SHFL.IDX PT, R0, R16, RZ, 0x1f ;  /* 0x00001fff10007589 */ /* 0x000fe200000e0000 */
[C---:B------:R-:W-:Y:S02]  /*13500*/  ISETP.GE.U32.AND P4, PT, R7.reuse, 0x8, PT ;  /* 0x000000080700780c */ /* 0x040fe40003f86070 */
[C---:B------:R-:W-:Y:S01]  /*13510*/  ISETP.GE.U32.AND P5, PT, R7.reuse, 0x10, PT ;  /* 0x000000100700780c */ /* 0x040fe20003fa6070 */
[----:B------:R-:W-:Y:S01]  /*13520*/  SHFL.IDX PT, R4, R16, 0x1, 0x1f ;  /* 0x00201f0010047f89 */ /* 0x000fe200000e0000 */
[----:B0-----:R-:W-:Y:S02]  /*13530*/  IMAD.MOV.U32 R2, RZ, RZ, RZ ;  /* 0x000000ffff027224 */ /* 0x001fe400078e00ff */
[----:B---3--:R-:W-:Y:S01]  /*13540*/  @!P1 IMAD.MOV.U32 R2, RZ, RZ, R3 ;  /* 0x000000ffff029224 */ /* 0x008fe200078e0003 */
        /* <DEDUP_REMOVED lines=17> */
.L_x_1274:
[----:B------:R-:W-:Y:S02]  /*13660*/  ULDC UR4, c[0x0][0xd38] ;  /* 0x00034e0000047ab9 */ /* 0x000fe40000000800 */
[----:B------:R-:W-:-:S04]  /*13670*/  IMAD.U32 R16, RZ, RZ, UR4 ;  /* 0x00000004ff107e24 */ /* 0x000fc8000f8e00ff */
[----:B-1----:R-:W-:-:S04]  /*13680*/  IMAD R6, R6, R16, RZ ;  /* 0x0000001006067224 */ /* 0x002fc800078e02ff */
[----:B------:R-:W-:-:S05]  /*13690*/  IMAD.IADD R4, R4, 0x1, R6 ;  /* 0x0000000104047824 */ /* 0x000fca00078e0206 */
[----:B------:R-:W-:-:S13]  /*136a0*/  ISETP.GT.AND P6, PT, R4, R0, PT ;  /* 0x000000000400720c */ /* 0x000fda0003fc4270 */
[----:B------:R-:W-:Y:S05]  /*136b0*/  @P6 BRA `(.L_x_1208) ;  /* 0x00000000009c6947 */ /* 0x000fea0003800000 */
.L_x_1213:
[----:B------:R-:W1:Y:S01]  /*136c0*/  LDC R2, c[0x0][0xd3c] ;  /* 0x00034f00ff027b82 */ /* 0x000e620000000800 */
[----:B------:R-:W-:-:S05]  /*136d0*/  VIADD R19, R19, 0x1f ;  /* 0x0000001f13137836 */ /* 0x000fca0000000000 */
[----:B-1----:R-:W-:-:S13]  /*136e0*/  ISETP.GE.AND P6, PT, R19, R2, PT ;  /* 0x000000021300720c */ /* 0x002fda0003fc6270 */
[----:B------:R-:W-:Y:S05]  /*136f0*/  @P6 BRA `(.L_x_1209) ;  /* 0x0000000400446947 */ /* 0x000fea0003800000 */
[----:B0-----:R-:W0:Y:S01]  /*13700*/  S2R R3, SR_TID.X ;  /* 0x0000000000037919 */ /* 0x001e220000002100 */
        /* <DEDUP_REMOVED lines=9> */
.L_x_1211:
[----:B------:R-:W-:Y:S05]  /*137a0*/  BSYNC B0 ;  /* 0x0000000000007941 */ /* 0x000fea0003800000 */
.L_x_1210:
[----:B------:R-:W-:-:S03]  /*137b0*/  UMOV UR4, 0xffffffff ;  /* 0xffffffff00047882 */ /* 0x000fc60000000000 */
[----:B------:R-:W-:Y:S05]  /*137c0*/  BRA.DIV UR4, `(.L_x_1212) ;  /* 0x0000002604487947 */ /* 0x000fea000b800000 */
        /* <DEDUP_REMOVED lines=16> */
.L_x_1282:
[----:B------:R-:W-:Y:S02]  /*138d0*/  ULDC UR4, c[0x0][0xd38] ;  /* 0x00034e0000047ab9 */ /* 0x000fe40000000800 */
[----:B------:R-:W-:-:S04]  /*138e0*/  IMAD.U32 R16, RZ, RZ, UR4 ;  /* 0x00000004ff107e24 */ /* 0x000fc8000f8e00ff */
[----:B-1----:R-:W-:-:S04]  /*138f0*/  IMAD R6, R6, R16, RZ ;  /* 0x0000001006067224 */ /* 0x002fc800078e02ff */
[----:B------:R-:W-:-:S05]  /*13900*/  IMAD.IADD R4, R6, 0x1, R4 ;  /* 0x0000000106047824 */ /* 0x000fca00078e0204 */
[----:B------:R-:W-:-:S13]  /*13910*/  ISETP.GT.AND P6, PT, R4, R0, PT ;  /* 0x000000000400720c */ /* 0x000fda0003fc4270 */
[----:B------:R-:W-:Y:S05]  /*13920*/  @!P6 BRA `(.L_x_1213) ;  /* 0xfffffffc0064e947 */ /* 0x000fea000383ffff */
.L_x_1208:
[----:B------:R-:W-:Y:S01]  /*13930*/  IMAD.IADD R6, R4, 0x1, -R6 ;  /* 0x0000000104067824 */ /* 0x000fe200078e0a06 */
[----:B------:R-:W-:-:S03]  /*13940*/  UMOV UR4, 0xffffffff ;  /* 0xffffffff00047882 */ /* 0x000fc60000000000 */
[----:B------:R-:W-:-:S05]  /*13950*/  IMAD R4, R3, R16, R6 ;  /* 0x0000001003047224 */ /* 0x000fca00078e0206 */
[----:B------:R-:W-:Y:S01]  /*13960*/  ISETP.GT.AND P6, PT, R4, R0, PT ;  /* 0x000000000400720c */ /* 0x000fe20003fc4270 */
[----:B------:R-:W-:-:S12]  /*13970*/  BRA.DIV UR4, `(.L_x_1214) ;  /* 0x0000002604b47947 */ /* 0x000fd8000b800000 */
[----:B------:R-:W-:-:S04]  /*13980*/  VOTE.ANY R5, PT, !P6 ;  /* 0x0000000000057806 */ /* 0x000fc800070e0100 */
[----:B------:R-:W1:Y:S02]  /*13990*/  POPC R4, R5 ;  /* 0x0000000500047309 */ /* 0x000e640000000000 */
[----:B-1----:R1:W3:Y:S02]  /*139a0*/  SHFL.IDX PT, R17, R2, R4, 0x1f ;  /* 0x00001f0402117589 */ /* 0x0022e400000e0000 */
.L_x_1286:
[----:B------:R-:W-:Y:S01]  /*139b0*/  ISETP.NE.AND P0, PT, R5, RZ, PT ;  /* 0x000000ff0500720c */ /* 0x000fe20003f05270 */
[----:B-1----:R-:W-:-:S12]  /*139c0*/  IMAD.MOV.U32 R2, RZ, RZ, RZ ;  /* 0x000000ffff027224 */ /* 0x002fd800078e00ff */
[----:B------:R-:W-:Y:S05]  /*139d0*/  @!P0 BRA `(.L_x_1215) ;  /* 0x0000000000108947 */ /* 0x000fea0003800000 */
[----:B------:R-:W-:Y:S01]  /*139e0*/  UMOV UR4, 0xffffffff ;  /* 0xffffffff00047882 */ /* 0x000fe20000000000 */
[----:B------:R-:W-:Y:S02]  /*139f0*/  VIADD R12, R4, 0xffffffff ;  /* 0xffffffff040c7836 */ /* 0x000fe40000000000 */
[----:B------:R-:W-:Y:S05]  /*13a00*/  BRA.DIV UR4, `(.L_x_1216) ;  /* 0x0000002604d87947 */ /* 0x000fea000b800000 */
[----:B------:R1:W4:Y:S02]  /*13a10*/  SHFL.IDX PT, R2, R3, R12, 0x1f ;  /* 0x00001f0c03027589 */ /* 0x00032400000e0000 */
.L_x_1215:
[----:B---3--:R-:W-:Y:S01]  /*13a20*/  IABS R5, R17 ;  /* 0x0000001100057213 */ /* 0x008fe20000000000 */
[----:B----4-:R-:W-:Y:S02]  /*13a30*/  IMAD R16, R2, R16, R6 ;  /* 0x0000001002107224 */ /* 0x010fe400078e0206 */
[----:B------:R-:W-:Y:S01]  /*13a40*/  IMAD.IADD R19, R4, 0x1, R19 ;  /* 0x0000000104137824 */ /* 0x000fe200078e0213 */
[----:B------:R-:W3:Y:S01]  /*13a50*/  I2F.RP R2, R5 ;  /* 0x0000000500027306 */ /* 0x000ee20000209400 */
[----:B------:R-:W-:-:S07]  /*13a60*/  IMAD.IADD R0, R0, 0x1, -R16 ;  /* 0x0000000100007824 */ /* 0x000fce00078e0a10 */
[----:B---3--:R-:W3:Y:S02]  /*13a70*/  MUFU.RCP R2, R2 ;  /* 0x0000000200027308 */ /* 0x008ee40000001000 */
[----:B---3--:R-:W-:-:S06]  /*13a80*/  VIADD R2, R2, 0xffffffe ;  /* 0x0ffffffe02027836 */ /* 0x008fcc0000000000 */
        /* <DEDUP_REMOVED lines=24> */
.L_x_1209:
[----:B------:R-:W-:Y:S01]  /*13c10*/  UMOV UR4, URZ ;  /* 0x0000003f00047c82 */ /* 0x000fe20008000000 */
[----:B------:R-:W-:Y:S01]  /*13c20*/  UMOV UR5, URZ ;  /* 0x0000003f00057c82 */ /* 0x000fe20008000000 */
[----:B------:R-:W-:Y:S01]  /*13c30*/  ULDC UR6, c[0x0][0xd3c] ;  /* 0x00034f0000067ab9 */ /* 0x000fe20000000800 */
[----:B------:R-:W-:Y:S02]  /*13c40*/  IMAD.MOV.U32 R16, RZ, RZ, R0 ;  /* 0x000000ffff107224 */ /* 0x000fe400078e0000 */
[----:B------:R-:W-:Y:S02]  /*13c50*/  IMAD.U32 R17, RZ, RZ, UR4 ;  /* 0x00000004ff117e24 */ /* 0x000fe4000f8e00ff */
[----:B------:R-:W-:Y:S02]  /*13c60*/  IMAD.U32 R18, RZ, RZ, UR5 ;  /* 0x00000005ff127e24 */ /* 0x000fe4000f8e00ff */
[----:B------:R-:W-:-:S07]  /*13c70*/  IMAD.U32 R19, RZ, RZ, UR6 ;  /* 0x00000006ff137e24 */ /* 0x000fce000f8e00ff */
.L_x_1217:
[----:B0-----:R0:W3:Y:S01]  /*13c80*/  LDL R3, [R1+0x4] ;  /* 0x0000040001037983 */ /* 0x0010e20000100800 */
[----:B------:R-:W1:Y:S01]  /*13c90*/  S2R R0, SR_TID.X ;  /* 0x0000000000007919 */ /* 0x000e620000002100 */
[----:B------:R-:W-:Y:S05]  /*13ca0*/  WARPSYNC.ALL ;  /* 0x0000000000007948 */ /* 0x000fea0003800000 */
[----:B-1----:R-:W-:Y:S01]  /*13cb0*/  LOP3.LUT R0, R0, 0x1f, RZ, 0xc0, !PT ;  /* 0x0000001f00007812 */ /* 0x002fe200078ec0ff */
[----:B------:R-:W-:Y:S03]  /*13cc0*/  BAR.SYNC.DEFER_BLOCKING 0x4, 0x180 ;  /* 0x0106000000007b1d */ /* 0x000fe60000010000 */
[----:B------:R-:W-:-:S13]  /*13cd0*/  ISETP.NE.AND P0, PT, R0, RZ, PT ;  /* 0x000000ff0000720c */ /* 0x000fda0003f05270 */
[----:B------:R-:W3:Y:S01]  /*13ce0*/  @!P0 S2R R0, SR_CgaCtaId ;  /* 0x0000000000008919 */ /* 0x000ee20000008800 */
[----:B------:R-:W-:-:S04]  /*13cf0*/  @!P0 MOV R2, 0x400 ;  /* 0x0000040000028802 */ /* 0x000fc80000000f00 */
[----:B---3--:R-:W-:-:S05]  /*13d00*/  @!P0 LEA R3, R0, R2, 0x18 ;  /* 0x0000000200038211 */ /* 0x008fca00078ec0ff */
[----:B------:R0:W-:Y:S04]  /*13d10*/  @!P0 STS.128 [R3+0x388d0], R16 ;  /* 0x0388d01003008388 */ /* 0x0001e80000000c00 */
[----:B------:R0:W-:Y:S01]  /*13d20*/  @!P0 STL [R1+0x4], R3 ;  /* 0x0000040301008387 */ /* 0x0001e20000100800 */
[----:B------:R-:W-:Y:S06]  /*13d30*/  BAR.ARV 0x5, 0x180 ;  /* 0x0146000000007b1d */ /* 0x000fec0000002000 */
.L_x_1206:
[----:B------:R-:W-:Y:S02]  /*13d40*/  ULDC UR4, c[0x0][0xd3c] ;  /* 0x00034f0000047ab9 */ /* 0x000fe40000000800 */
[----:B----4-:R-:W-:-:S13]  /*13d50*/  ISETP.GE.AND P0, PT, R19, UR4, PT ;  /* 0x0000000413007c0c */ /* 0x010fda000bf06270 */
[----:B------:R-:W-:Y:S05]  /*13d60*/  @!P0 BRA `(.L_x_1218) ;  /* 0xffffff9000508947 */ /* 0x000fea000383ffff */
[----:B------:R-:W-:Y:S05]  /*13d70*/  BSYNC B8 ;  /* 0x0000000000087941 */ /* 0x000fea0003800000 */
.L_x_1094:
[----:B---3--:R-:W3:Y:S01]  /*13d80*/  LDL.LU R0, [R1+0x5c] ;  /* 0x00005c0001007983 */ /* 0x008ee20000300800 */
[----:B------:R-:W-:Y:S01]  /*13d90*/  BSSY B0, `(.L_x_1219) ;  /* 0x000000b000007945 */ /* 0x000fe20003800000 */
[----:B------:R-:W4:Y:S01]  /*13da0*/  S2R R5, SR_CgaCtaId ;  /* 0x0000000000057919 */ /* 0x000f220000008800 */
[----:B---3--:R-:W-:-:S05]  /*13db0*/  VIADD R0, R0, 0x1 ;  /* 0x0000000100007836 */ /* 0x008fca0000000000 */
[----:B------:R-:W-:-:S04]  /*13dc0*/  LEA.HI R2, R0, R0, RZ, 0x1 ;  /* 0x0000000000027211 */ /* 0x000fc800078f08ff */
[----:B01----:R-:W-:Y:S02]  /*13dd0*/  LOP3.LUT R3, R2, 0xfffffffe, RZ, 0xc0, !PT ;  /* 0xfffffffe02037812 */ /* 0x003fe400078ec0ff */
[----:B------:R-:W-:-:S03]  /*13de0*/  MOV R2, 0x400 ;  /* 0x0000040000027802 */ /* 0x000fc60000000f00 */
[----:B------:R-:W-:Y:S01]  /*13df0*/  IMAD.IADD R0, R0, 0x1, -R3 ;  /* 0x0000000100007824 */ /* 0x000fe200078e0a03 */
[----:B----4-:R-:W-:-:S04]  /*13e00*/  LEA R9, R5, R2, 0x18 ;  /* 0x0000000205097211 */ /* 0x010fc800078ec0ff */
[----:B------:R-:W-:-:S04]  /*13e10*/  SHF.L.U32 R0, R0, 0x1f, RZ ;  /* 0x0000001f00007819 */ /* 0x000fc800000006ff */
[----:B------:R-:W0:Y:S02]  /*13e20*/  SYNCS.PHASECHK.TRANS64.TRYWAIT P0, [R9+URZ+0x38820], R0 ;  /* 0x03882000090075a7 */ /* 0x000e24000800017f */
[----:B0-----:R-:W-:Y:S05]  /*13e30*/  @!P0 BRA `(.L_x_1220) ;  /* 0x0000002000f48947 */ /* 0x001fea0003800000 */
.L_x_1289:
[----:B------:R-:W-:Y:S05]  /*13e40*/  BSYNC B0 ;  /* 0x0000000000007941 */ /* 0x000fea0003800000 */
.L_x_1219:
[----:B------:R-:W-:-:S03]  /*13e50*/  UMOV UR4, 0xffffffff ;  /* 0xffffffff00047882 */ /* 0x000fc60000000000 */
[----:B------:R-:W-:Y:S05]  /*13e60*/  BRA.DIV UR4, `(.L_x_1221) ;  /* 0x0000002204fc7947 */ /* 0x000fea000b800000 */
[----:B0-----:R-:W0:Y:S02]  /*13e70*/  S2R R0, SR_TID.X ;  /* 0x0000000000007919 */ /* 0x001e240000002100 */
[----:B0-----:R-:W-:-:S04]  /*13e80*/  SHF.R.U32.HI R0, RZ, 0x5, R0 ;  /* 0x00000005ff007819 */ /* 0x001fc80000011600 */
[----:B------:R-:W-:-:S05]  /*13e90*/  LOP3.LUT R0, R0, 0x3, RZ, 0xc0, !PT ;  /* 0x0000000300007812 */ /* 0x000fca00078ec0ff */
[----:B------:R0:W1:Y:S02]  /*13ea0*/  SHFL.IDX PT, R14, R0, RZ, 0x1f ;  /* 0x00001fff000e7589 */ /* 0x00006400000e0000 */
.L_x_1292:
[----:B-1----:R-:W-:Y:S01]  /*13eb0*/  ISETP.NE.AND P0, PT, R14, RZ, PT ;  /* 0x000000ff0e00720c */ /* 0x002fe20003f05270 */
[----:B------:R-:W-:-:S12]  /*13ec0*/  BSSY B0, `(.L_x_1222) ;  /* 0x0000020000007945 */ /* 0x000fd80003800000 */
[----:B------:R-:W-:Y:S05]  /*13ed0*/  @P0 BRA `(.L_x_1223) ;  /* 0x0000000000780947 */ /* 0x000fea0003800000 */
[----:B------:R-:W-:-:S03]  /*13ee0*/  UMOV UR4, 0xffffffff ;  /* 0xffffffff00047882 */ /* 0x000fc60000000000 */
[----:B------:R-:W-:Y:S05]  /*13ef0*/  BRA.DIV UR4, `(.L_x_1224) ;  /* 0x00000026040c7947 */ /* 0x000fea000b800000 */
[----:B------:R-:W-:-:S13]  /*13f00*/  ELECT P6, URZ, PT ;  /* 0x00000000003f782f */ /* 0x000fda00038c0000 */
.L_x_1295:
[----:B------:R-:W-:Y:S05]  /*13f10*/  @!P6 BRA `(.L_x_1223) ;  /* 0x000000000068e947 */ /* 0x000fea0003800000 */
[----:B------:R-:W3:Y:S04]  /*13f20*/  LDL R2, [R1+0xc] ;  /* 0x00000c0001027983 */ /* 0x000ee80000100800 */
[----:B------:R-:W4:Y:S01]  /*13f30*/  LDL.LU R6, [R1+0x18] ;  /* 0x0000180001067983 */ /* 0x000f220000300800 */
[----:B0-----:R-:W-:-:S04]  /*13f40*/  VIADD R0, R9, 0x38840 ;  /* 0x0003884009007836 */ /* 0x001fc80000000000 */
[C---:B---3--:R-:W-:Y:S02]  /*13f50*/  IMAD R5, R2.reuse, 0x8, R0 ;  /* 0x0000000802057824 */ /* 0x048fe400078e0200 */
[----:B------:R-:W-:Y:S01]  /*13f60*/  VIADD R2, R2, 0x1 ;  /* 0x0000000102027836 */ /* 0x000fe20000000000 */
[----:B----4-:R-:W-:-:S04]  /*13f70*/  SHF.L.U32 R4, R6, 0x1f, RZ ;  /* 0x0000001f06047819 */ /* 0x010fc800000006ff */
[----:B------:R-:W-:Y:S01]  /*13f80*/  ISETP.NE.AND P1, PT, R2, 0x2, PT ;  /* 0x000000020200780c */ /* 0x000fe20003f25270 */
[----:B------:R-:W0:Y:S03]  /*13f90*/  SYNCS.PHASECHK.TRANS64.TRYWAIT P0, [R5+URZ], R4 ;  /* 0x00000004050075a7 */ /* 0x000e26000800017f */
[----:B------:R-:W-:-:S04]  /*13fa0*/  SEL R3, RZ, 0x1, P1 ;  /* 0x00000001ff037807 */ /* 0x000fc80000800000 */
[----:B------:R-:W-:Y:S02]  /*13fb0*/  LOP3.LUT R6, R6, R3, RZ, 0x3c, !PT ;  /* 0x0000000306067212 */ /* 0x000fe400078e3cff */
[----:B------:R-:W-:Y:S02]  /*13fc0*/  SEL R3, R2, RZ, P1 ;  /* 0x000000ff02037207 */ /* 0x000fe40000800000 */
[----:B------:R-:W-:-:S03]  /*13fd0*/  SHF.L.U32 R2, R6, 0x1f, RZ ;  /* 0x0000001f06027819 */ /* 0x000fc600000006ff */
[----:B------:R-:W-:Y:S01]  /*13fe0*/  IMAD R7, R3, 0x8, R0 ;  /* 0x0000000803077824 */ /* 0x000fe200078e0200 */
[----:B0-----:R-:W-:Y:S06]  /*13ff0*/  @!P0 BRA `(.L_x_1225) ;  /* 0x0000002000ec8947 */ /* 0x001fec0003800000 */
.L_x_1296:
[----:B------:R-:W0:Y:S01]  /*14000*/  LDL.LU R6, [R1+0xc] ;  /* 0x00000c0001067983 */ /* 0x000e220000300800 */
[----:B------:R-:W1:Y:S01]  /*14010*/  SYNCS.PHASECHK.TRANS64.TRYWAIT P0, [R7+URZ], R2 ;  /* 0x00000002070075a7 */ /* 0x000e62000800017f */
[----:B------:R-:W-:-:S04]  /*14020*/  VIADD R0, R9, 0x38860 ;  /* 0x0003886009007836 */ /* 0x000fc80000000000 */
[----:B0-----:R-:W-:Y:S01]  /*14030*/  IMAD R5, R6, 0x8, R0 ;  /* 0x0000000806057824 */ /* 0x001fe200078e0200 */
[----:B-1----:R-:W-:Y:S06]  /*14040*/  @!P0 BRA `(.L_x_1226) ;  /* 0x0000002000ec8947 */ /* 0x002fec0003800000 */
.L_x_1297:
[----:B------:R-:W1:Y:S02]  /*14050*/  SYNCS.PHASECHK.TRANS64.TRYWAIT P0, [R5+URZ], R4 ;  /* 0x00000004050075a7 */ /* 0x000e64000800017f */
[----:B-1----:R-:W-:Y:S05]  /*14060*/  @!P0 BRA `(.L_x_1227) ;  /* 0x0000002000f88947 */ /* 0x002fea0003800000 */
.L_x_1298:
[----:B------:R-:W-:-:S07]  /*14070*/  IMAD R3, R3, 0x8, R0 ;  /* 0x0000000803037824 */ /* 0x000fce00078e0200 */
.L_x_1228:
[----:B---3--:R3:W4:Y:S02]  /*14080*/  SYNCS.PHASECHK.TRANS64.TRYWAIT P0, [R3+URZ], R2 ;  /* 0x00000002030075a7 */ /* 0x008724000800017f */
[----:B----4-:R-:W-:Y:S05]  /*14090*/  @!P0 NANOSLEEP.SYNCS 0x989680 ;  /* 0x009896800000895d */ /* 0x010fea0003900000 */
[----:B------:R-:W4:Y:S02]  /*140a0*/  @!P0 SYNCS.PHASECHK.TRANS64 P0, [R3+URZ], R2 ;  /* 0x00000002030085a7 */ /* 0x000f24000800007f */
[----:B----4-:R-:W-:Y:S05]  /*140b0*/  @!P0 BRA `(.L_x_1228) ;  /* 0xfffffffc00f08947 */ /* 0x010fea000383ffff */
.L_x_1223:
[----:B------:R-:W-:Y:S05]  /*140c0*/  BSYNC B0 ;  /* 0x0000000000007941 */ /* 0x000fea0003800000 */
.L_x_1222:
[----:B------:R-:W-:Y:S05]  /*140d0*/  EXIT ;  /* 0x000000000000794d */ /* 0x000fea0003800000 */
.L_x_1052:
[----:B0-----:R-:W-:-:S04]  /*140e0*/  IMAD.U32 R3, RZ, RZ, UR37 ;  /* 0x00000025ff037e24 */ /* 0x001fc8000f8e00ff */
[----:B------:R0:W1:Y:S03]  /*140f0*/  SYNCS.PHASECHK.TRANS64.TRYWAIT P1, [R3+URZ+0x38800], R4 ;  /* 0x03880004030075a7 */ /* 0x000066000802017f */
[----:B-1----:R-:W-:Y:S05]  /*14100*/  @!P1 NANOSLEEP.SYNCS 0x989680 ;  /* 0x009896800000995d */ /* 0x002fea0003900000 */
[----:B------:R-:W1:Y:S02]  /*14110*/  @!P1 SYNCS.PHASECHK.TRANS64 P1, [R3+URZ+0x38800], R4 ;  /* 0x03880004030095a7 */ /* 0x000e64000802007f */
[----:B-1----:R-:W-:Y:S05]  /*14120*/  @!P1 BRA `(.L_x_1052) ;  /* 0xfffffffc00ec9947 */ /* 0x002fea000383ffff */
[----:B------:R-:W-:Y:S05]  /*14130*/  BRA `(.L_x_1229) ;  /* 0xfffffef000147947 */ /* 0x000fea000383ffff */
.L_x_1056:
[----:B-1----:R1:W2:Y:S02]  /*14140*/  SYNCS.PHASECHK.TRANS64.TRYWAIT P1, [R3+URZ+0x38830], R6 ;  /* 0x03883006030075a7 */ /* 0x0022a4000802017f */
[----:B--2---:R-:W-:Y:S05]  /*14150*/  @!P1 NANOSLEEP.SYNCS 0x989680 ;  /* 0x009896800000995d */ /* 0x004fea0003900000 */
[----:B------:R-:W2:Y:S02]  /*14160*/  @!P1 SYNCS.PHASECHK.TRANS64 P1, [R3+URZ+0x38830], R6 ;  /* 0x03883006030095a7 */ /* 0x000ea4000802007f */
[----:B--2---:R-:W-:Y:S05]  /*14170*/  @!P1 BRA `(.L_x_1056) ;  /* 0xfffffffc00f09947 */ /* 0x004fea000383ffff */
[----:B------:R-:W-:Y:S05]  /*14180*/  BRA `(.L_x_1055) ;  /* 0xfffffef0002c7947 */ /* 0x000fea000383ffff */
.L_x_1057:
[----:B--2---:R-:W-:-:S04]  /*14190*/  IMAD.U32 R5, RZ, RZ, UR37 ;  /* 0x00000025ff057e24 */ /* 0x004fc8000f8e00ff */
[----:B------:R2:W3:Y:S03]  /*141a0*/  SYNCS.PHASECHK.TRANS64.TRYWAIT P1, [R5+URZ+0x38810], R4 ;  /* 0x03881004050075a7 */ /* 0x0004e6000802017f */
[----:B---3--:R-:W-:Y:S05]  /*141b0*/  @!P1 NANOSLEEP.SYNCS 0x989680 ;  /* 0x009896800000995d */ /* 0x008fea0003900000 */
[----:B------:R-:W3:Y:S02]  /*141c0*/  @!P1 SYNCS.PHASECHK.TRANS64 P1, [R5+URZ+0x38810], R4 ;  /* 0x03881004050095a7 */ /* 0x000ee4000802007f */
[----:B---3--:R-:W-:Y:S05]  /*141d0*/  @!P1 BRA `(.L_x_1057) ;  /* 0xfffffffc00ec9947 */ /* 0x008fea000383ffff */
[----:B------:R-:W-:Y:S05]  /*141e0*/  BRA `(.L_x_1230) ;  /* 0xfffffef000b47947 */ /* 0x000fea000383ffff */
.L_x_1061:
[----:B----4-:R4:W0:Y:S02]  /*141f0*/  SYNCS.PHASECHK.TRANS64.TRYWAIT P1, [R3+URZ+0x38850], R6 ;  /* 0x03885006030075a7 */ /* 0x010824000802017f */
[----:B0-----:R-:W-:Y:S05]  /*14200*/  @!P1 NANOSLEEP.SYNCS 0x989680 ;  /* 0x009896800000995d */ /* 0x001fea0003900000 */
[----:B------:R-:W0:Y:S02]  /*14210*/  @!P1 SYNCS.PHASECHK.TRANS64 P1, [R3+URZ+0x38850], R6 ;  /* 0x03885006030095a7 */ /* 0x000e24000802007f */
[----:B0-----:R-:W-:Y:S05]  /*14220*/  @!P1 BRA `(.L_x_1061) ;  /* 0xfffffffc00f09947 */ /* 0x001fea000383ffff */
[----:B------:R-:W-:Y:S05]  /*14230*/  BRA `(.L_x_1060) ;  /* 0xfffffef000c07947 */ /* 0x000fea000383ffff */
.L_x_1066:
[----:B-1----:R-:W-:-:S04]  /*14240*/  IMAD.U32 R5, RZ, RZ, UR5 ;  /* 0x00000005ff057e24 */ /* 0x002fc8000f8e00ff */
[----:B------:R1:W2:Y:S03]  /*14250*/  SYNCS.PHASECHK.TRANS64.TRYWAIT P3, [R5+URZ+0x38830], R4 ;  /* 0x03883004050075a7 */ /* 0x0002a6000806017f */
[----:B--2---:R-:W-:Y:S05]  /*14260*/  @!P3 NANOSLEEP.SYNCS 0x989680 ;  /* 0x009896800000b95d */ /* 0x004fea0003900000 */
[----:B------:R-:W2:Y:S02]  /*14270*/  @!P3 SYNCS.PHASECHK.TRANS64 P3, [R5+URZ+0x38830], R4 ;  /* 0x038830040500b5a7 */ /* 0x000ea4000806007f */
[----:B--2---:R-:W-:Y:S05]  /*14280*/  @!P3 BRA `(.L_x_1066) ;  /* 0xfffffffc00ecb947 */ /* 0x004fea000383ffff */
[----:B------:R-:W-:Y:S05]  /*14290*/  BRA `(.L_x_1065) ;  /* 0xffffff1800447947 */ /* 0x000fea000383ffff */
.L_x_1070:
[----:B-1----:R-:W-:-:S04]  /*142a0*/  IMAD.U32 R5, RZ, RZ, UR5 ;  /* 0x00000005ff057e24 */ /* 0x002fc8000f8e00ff */
[----:B------:R1:W3:Y:S03]  /*142b0*/  SYNCS.PHASECHK.TRANS64.TRYWAIT P3, [R5+URZ+0x38850], R4 ;  /* 0x03885004050075a7 */ /* 0x0002e6000806017f */
[----:B---3--:R-:W-:Y:S05]  /*142c0*/  @!P3 NANOSLEEP.SYNCS 0x989680 ;  /* 0x009896800000b95d */ /* 0x008fea0003900000 */
[----:B------:R-:W3:Y:S02]  /*142d0*/  @!P3 SYNCS.PHASECHK.TRANS64 P3, [R5+URZ+0x38850], R4 ;  /* 0x038850040500b5a7 */ /* 0x000ee4000806007f */
[----:B---3--:R-:W-:Y:S05]  /*142e0*/  @!P3 BRA `(.L_x_1070) ;  /* 0xfffffffc00ecb947 */ /* 0x008fea000383ffff */
[----:B------:R-:W-:Y:S05]  /*142f0*/  BRA `(.L_x_1069) ;  /* 0xffffff1800b47947 */ /* 0x000fea000383ffff */
.L_x_1106:
        /* <DEDUP_REMOVED lines=11> */
.L_x_1232:
[----:B------:R-:W-:Y:S05]  /*143b0*/  BSYNC B0 ;  /* 0x0000000000007941 */ /* 0x000fea0003800000 */
.L_x_1231:
[----:B------:R-:W-:Y:S05]  /*143c0*/  BRA `(.L_x_1233) ;  /* 0xffffff94009c7947 */ /* 0x000fea000383ffff */
.L_x_1108:
[----:B------:R-:W-:Y:S01]  /*143d0*/  BSSY B0, `(.L_x_1234) ;  /* 0x0000006000007945 */ /* 0x000fe20003800000 */
[----:B------:R-:W-:-:S07]  /*143e0*/  IMAD.MOV.U32 R15, RZ, RZ, -0x1 ;  /* 0xffffffffff0f7424 */ /* 0x000fce00078e00ff */
[----:B01----:R-:W-:Y:S05]  /*143f0*/  WARPSYNC.COLLECTIVE R15, `(.L_x_1235) ;  /* 0x000000000f0c7348 */ /* 0x003fea0003c00000 */
[----:B------:R-:W-:Y:S02]  /*14400*/  ELECT P6, UR62, PT ;  /* 0x00000000003e782f */ /* 0x000fe400038c0000 */
[----:B------:R-:W-:Y:S01]  /*14410*/  MOV R14, UR62 ;  /* 0x0000003e000e7c02 */ /* 0x000fe20008000f00 */
[----:B01----:R-:W-:Y:S10]  /*14420*/  ENDCOLLECTIVE ;  /* 0x000000000000791b */ /* 0x003ff40003800000 */
.L_x_1235:
[----:B------:R-:W-:Y:S05]  /*14430*/  BSYNC B0 ;  /* 0x0000000000007941 */ /* 0x000fea0003800000 */
.L_x_1234:
[----:B------:R-:W-:Y:S05]  /*14440*/  BRA `(.L_x_1236) ;  /* 0xffffff9400a87947 */ /* 0x000fea000383ffff */
.L_x_1110:
[----:B-1----:R1:W2:Y:S02]  /*14450*/  SYNCS.PHASECHK.TRANS64.TRYWAIT P0, [R0+URZ+0x38840], R2 ;  /* 0x03884002000075a7 */ /* 0x0022a4000800017f */
[----:B--2---:R-:W-:Y:S05]  /*14460*/  @!P0 NANOSLEEP.SYNCS 0x989680 ;  /* 0x009896800000895d */ /* 0x004fea0003900000 */
[----:B------:R-:W2:Y:S02]  /*14470*/  @!P0 SYNCS.PHASECHK.TRANS64 P0, [R0+URZ+0x38840], R2 ;  /* 0x03884002000085a7 */ /* 0x000ea4000800007f */
[----:B--2---:R-:W-:Y:S05]  /*14480*/  @!P0 BRA `(.L_x_1110) ;  /* 0xfffffffc00f08947 */ /* 0x004fea000383ffff */
[----:B------:R-:W-:Y:S05]  /*14490*/  BRA `(.L_x_1237) ;  /* 0xffffff9800147947 */ /* 0x000fea000383ffff */
.L_x_1114:
[----:B------:R0:W5:Y:S01]  /*144a0*/  LDL R6, [R1+0x38] ;  /* 0x0000380001067983 */ /* 0x0001620000100800 */
[----:B------:R-:W-:Y:S02]  /*144b0*/  IMAD.MOV.U32 R13, RZ, RZ, R2 ;  /* 0x000000ffff0d7224 */ /* 0x000fe400078e0002 */
[----:B------:R-:W-:Y:S02]  /*144c0*/  IMAD.MOV.U32 R12, RZ, RZ, RZ ;  /* 0x000000ffff0c7224 */ /* 0x000fe400078e00ff */
[----:B------:R-:W-:Y:S02]  /*144d0*/  IMAD.MOV.U32 R11, RZ, RZ, 0x181f ;  /* 0x0000181fff0b7424 */ /* 0x000fe400078e00ff */
[----:B------:R-:W-:Y:S02]  /*144e0*/  IMAD.MOV.U32 R15, RZ, RZ, -0x1 ;  /* 0xffffffffff0f7424 */ /* 0x000fe400078e00ff */
[----:B0-----:R-:W-:-:S07]  /*144f0*/  IMAD R17, R17, 0x40, R8 ;  /* 0x0000004011117824 */ /* 0x001fce00078e0208 */
[----:B-----5:R-:W-:Y:S05]  /*14500*/  WARPSYNC.COLLECTIVE R15, `(.L_x_1238) ;  /* 0x000000000f087348 */ /* 0x020fea0003c00000 */
[----:B------:R0:W1:Y:S02]  /*14510*/  SHFL.IDX P6, R14, R13, R12, R11 ;  /* 0x0000000c0d0e7389 */ /* 0x00006400000c000b */
[----:B01---5:R-:W-:Y:S01]  /*14520*/  ENDCOLLECTIVE ;  /* 0x000000000000791b */ /* 0x023fe20003800000 */
.L_x_1238:
[----:B------:R-:W-:Y:S02]  /*14530*/  IMAD.MOV.U32 R13, RZ, RZ, R3 ;  /* 0x000000ffff0d7224 */ /* 0x000fe400078e0003 */
[----:B------:R-:W-:-:S07]  /*14540*/  IMAD.MOV.U32 R4, RZ, RZ, R14 ;  /* 0x000000ffff047224 */ /* 0x000fce00078e000e */
[----:B------:R-:W-:Y:S05]  /*14550*/  WARPSYNC.COLLECTIVE R15, `(.L_x_1239) ;  /* 0x000000000f087348 */ /* 0x000fea0003c00000 */
[----:B------:R0:W1:Y:S02]  /*14560*/  SHFL.IDX P6, R14, R13, R12, R11 ;  /* 0x0000000c0d0e7389 */ /* 0x00006400000c000b */
[----:B01----:R-:W-:Y:S01]  /*14570*/  ENDCOLLECTIVE ;  /* 0x000000000000791b */ /* 0x003fe20003800000 */
.L_x_1239:
[----:B------:R-:W-:Y:S02]  /*14580*/  IMAD.MOV.U32 R13, RZ, RZ, R2 ;  /* 0x000000ffff0d7224 */ /* 0x000fe400078e0002 */
[----:B------:R-:W-:Y:S02]  /*14590*/  IMAD.MOV.U32 R12, RZ, RZ, 0x1 ;  /* 0x00000001ff0c7424 */ /* 0x000fe400078e00ff */
[----:B------:R-:W-:-:S07]  /*145a0*/  IMAD.MOV.U32 R5, RZ, RZ, R14 ;  /* 0x000000ffff057224 */ /* 0x000fce00078e000e */
[----:B------:R-:W-:Y:S05]  /*145b0*/  WARPSYNC.COLLECTIVE R15, `(.L_x_1240) ;  /* 0x000000000f087348 */ /* 0x000fea0003c00000 */
[----:B------:R0:W1:Y:S02]  /*145c0*/  SHFL.IDX P6, R14, R13, R12, R11 ;  /* 0x0000000c0d0e7389 */ /* 0x00006400000c000b */
[----:B01----:R-:W-:Y:S01]  /*145d0*/  ENDCOLLECTIVE ;  /* 0x000000000000791b */ /* 0x003fe20003800000 */
.L_x_1240:
[----:B------:R-:W-:Y:S02]  /*145e0*/  IMAD.MOV.U32 R13, RZ, RZ, R3 ;  /* 0x000000ffff0d7224 */ /* 0x000fe400078e0003 */
[----:B------:R-:W-:Y:S02]  /*145f0*/  IMAD R0, R6, R7, RZ ;  /* 0x0000000706007224 */ /* 0x000fe400078e02ff */
[----:B------:R-:W-:-:S07]  /*14600*/  IMAD.MOV.U32 R6, RZ, RZ, R14 ;  /* 0x000000ffff067224 */ /* 0x000fce00078e000e */
[----:B------:R-:W-:Y:S05]  /*14610*/  WARPSYNC.COLLECTIVE R15, `(.L_x_1241) ;  /* 0x000000000f087348 */ /* 0x000fea0003c00000 */
[----:B------:R0:W1:Y:S02]  /*14620*/  SHFL.IDX P6, R14, R13, R12, R11 ;  /* 0x0000000c0d0e7389 */ /* 0x00006400000c000b */
[----:B01----:R-:W-:Y:S01]  /*14630*/  ENDCOLLECTIVE ;  /* 0x000000000000791b */ /* 0x003fe20003800000 */
.L_x_1241:
[C---:B------:R-:W-:Y:S01]  /*14640*/  ISETP.GE.AND P1, PT, R17.reuse, R0, PT ;  /* 0x000000001100720c */ /* 0x040fe20003f26270 */
[----:B------:R-:W-:-:S05]  /*14650*/  VIADD R7, R17, 0x10 ;  /* 0x0000001011077836 */ /* 0x000fca0000000000 */
[----:B------:R0:W-:Y:S07]  /*14660*/  STL [R1+0x4c], R7 ;  /* 0x00004c0701007387 */ /* 0x0001ee0000100800 */
[----:B------:R-:W-:Y:S01]  /*14670*/  @!P1 LEA R5, P2, R10, R5, 0x1 ;  /* 0x000000050a059211 */ /* 0x000fe200078408ff */
[----:B------:R-:W-:Y:S02]  /*14680*/  IMAD.MOV.U32 R13, RZ, RZ, R2 ;  /* 0x000000ffff0d7224 */ /* 0x000fe400078e0002 */
[----:B------:R-:W-:-:S02]  /*14690*/  IMAD.MOV.U32 R12, RZ, RZ, 0x2 ;  /* 0x00000002ff0c7424 */ /* 0x000fc400078e00ff */
[----:B------:R-:W-:-:S05]  /*146a0*/  @!P1 IMAD.X R4, RZ, RZ, R4, P2 ;  /* 0x000000ffff049224 */ /* 0x000fca00010e0604 */
[----:B------:R-:W-:-:S04]  /*146b0*/  @!P1 LOP3.LUT R5, R5, R4, RZ, 0x3c, !PT ;  /* 0x0000000405059212 */ /* 0x000fc800078e3cff */
[----:B------:R-:W-:-:S04]  /*146c0*/  @!P1 LOP3.LUT R4, R5, R4, RZ, 0x3c, !PT ;  /* 0x0000000405049212 */ /* 0x000fc800078e3cff */
[----:B------:R-:W-:-:S05]  /*146d0*/  @!P1 LOP3.LUT R5, R5, R4, RZ, 0x3c, !PT ;  /* 0x0000000405059212 */ /* 0x000fca00078e3cff */
[----:B------:R-:W-:Y:S01]  /*146e0*/  @!PT LDS RZ, [RZ] ;  /* 0x00000000fffff984 */ /* 0x000fe20000000800 */
[----:B------:R-:W-:Y:S01]  /*146f0*/  @!PT LDS RZ, [RZ] ;  /* 0x00000000fffff984 */ /* 0x000fe20000000800 */
[----:B------:R-:W-:Y:S01]  /*14700*/  @!PT LDS RZ, [RZ] ;  /* 0x00000000fffff984 */ /* 0x000fe20000000800 */
[----:B------:R1:W-:Y:S01]  /*14710*/  @!P1 LDGSTS.E.BYPASS.LTC128B.128 [R9+0x20400], desc[UR38][R4.64], !P0 ;  /* 0x2040000004099fae */ /* 0x0003e2000c101d66 */
[----:B------:R-:W-:Y:S01]  /*14720*/  ISETP.GE.AND P1, PT, R7, R0, PT ;  /* 0x000000000700720c */ /* 0x000fe20003f26270 */
[----:B0-----:R-:W-:-:S05]  /*14730*/  VIADD R7, R17, 0x20 ;  /* 0x0000002011077836 */ /* 0x001fca0000000000 */
[----:B------:R0:W-:Y:S01]  /*14740*/  STL [R1+0x58], R7 ;  /* 0x0000580701007387 */ /* 0x0001e20000100800 */
[----:B-1----:R-:W-:-:S07]  /*14750*/  IMAD.MOV.U32 R4, RZ, RZ, R14 ;  /* 0x000000ffff047224 */ /* 0x002fce00078e000e */
[----:B0-----:R-:W-:Y:S05]  /*14760*/  WARPSYNC.COLLECTIVE R15, `(.L_x_1242) ;  /* 0x000000000f087348 */ /* 0x001fea0003c00000 */
[----:B------:R1:W2:Y:S02]  /*14770*/  SHFL.IDX P6, R14, R13, R12, R11 ;  /* 0x0000000c0d0e7389 */ /* 0x0002a400000c000b */
[----:B012---:R-:W-:Y:S01]  /*14780*/  ENDCOLLECTIVE ;  /* 0x000000000000791b */ /* 0x007fe20003800000 */
.L_x_1242:
        /* <DEDUP_REMOVED lines=10> */
.L_x_1243:
        /* <DEDUP_REMOVED lines=11> */
.L_x_1244:
        /* <DEDUP_REMOVED lines=14> */
.L_x_1245:
[----:B------:R-:W-:Y:S01]  /*149c0*/  IMAD.MOV.U32 R3, RZ, RZ, R14 ;  /* 0x000000ffff037224 */ /* 0x000fe200078e000e */
[----:B------:R-:W-:Y:S06]  /*149d0*/  BRA `(.L_x_1246) ;  /* 0xffffff9c007c7947 */ /* 0x000fec000383ffff */
.L_x_1118:
[----:B------:R-:W2:Y:S04]  /*149e0*/  LDL.LU R12, [R1+0x38] ;  /* 0x00003800010c7983 */ /* 0x000ea80000300800 */
[----:B------:R-:W3:Y:S04]  /*149f0*/  LDL.LU R11, [R1+0x4c] ;  /* 0x00004c00010b7983 */ /* 0x000ee80000300800 */
[----:B------:R-:W4:Y:S04]  /*14a00*/  LDL.LU R9, [R1+0x58] ;  /* 0x0000580001097983 */ /* 0x000f280000300800 */
[----:B------:R-:W5:Y:S01]  /*14a10*/  LDL.LU R8, [R1+0x8] ;  /* 0x0000080001087983 */ /* 0x000f620000300800 */
[----:B------:R-:W-:Y:S01]  /*14a20*/  BSSY B0, `(.L_x_1247) ;  /* 0x0000017000007945 */ /* 0x000fe20003800000 */
[----:B------:R-:W-:-:S02]  /*14a30*/  IMAD.MOV.U32 R13, RZ, RZ, R4 ;  /* 0x000000ffff0d7224 */ /* 0x000fc400078e0004 */
[----:B------:R-:W-:Y:S02]  /*14a40*/  IMAD.MOV.U32 R15, RZ, RZ, -0x1 ;  /* 0xffffffffff0f7424 */ /* 0x000fe400078e00ff */
[----:B--2---:R-:W-:Y:S02]  /*14a50*/  IMAD R7, R12, R7, RZ ;  /* 0x000000070c077224 */ /* 0x004fe400078e02ff */
[----:B------:R-:W-:-:S03]  /*14a60*/  IMAD.MOV.U32 R12, RZ, RZ, RZ ;  /* 0x000000ffff0c7224 */ /* 0x000fc600078e00ff */
[-C--:B------:R-:W-:Y:S02]  /*14a70*/  ISETP.GE.AND P2, PT, R17, R7.reuse, PT ;  /* 0x000000071100720c */ /* 0x080fe40003f46270 */
[-C--:B---3--:R-:W-:Y:S01]  /*14a80*/  ISETP.GE.AND P3, PT, R11, R7.reuse, PT ;  /* 0x000000070b00720c */ /* 0x088fe20003f66270 */
[----:B------:R-:W-:Y:S01]  /*14a90*/  IMAD.MOV.U32 R11, RZ, RZ, 0x181f ;  /* 0x0000181fff0b7424 */ /* 0x000fe200078e00ff */
[----:B----4-:R-:W-:Y:S02]  /*14aa0*/  ISETP.GE.AND P4, PT, R9, R7, PT ;  /* 0x000000070900720c */ /* 0x010fe40003f86270 */
[----:B-----5:R-:W-:-:S07]  /*14ab0*/  LOP3.LUT R8, R8, 0xffffffdf, RZ, 0xc0, !PT ;  /* 0xffffffdf08087812 */ /* 0x020fce00078ec0ff */
[----:B------:R-:W-:-:S04]  /*14ac0*/  @!P2 LOP3.LUT R2, R5, 0x40, RZ, 0xc0, !PT ;  /* 0x000000400502a812 */ /* 0x000fc800078ec0ff */
[----:B------:R-:W-:-:S04]  /*14ad0*/  @!P2 SHF.R.U32.HI R2, RZ, 0x2, R2 ;  /* 0x00000002ff02a819 */ /* 0x000fc80000011602 */
[----:B------:R-:W-:Y:S02]  /*14ae0*/  @!P2 ISETP.NE.U32.AND P6, PT, R2, RZ, PT ;  /* 0x000000ff0200a20c */ /* 0x000fe40003fc5070 */
[----:B------:R-:W-:-:S04]  /*14af0*/  @!P2 LOP3.LUT R2, R6, 0x80, RZ, 0xc0, !PT ;  /* 0x000000800602a812 */ /* 0x000fc800078ec0ff */
[----:B------:R-:W-:-:S07]  /*14b00*/  @!P2 SHF.R.U32.HI R2, RZ, 0x3, R2 ;  /* 0x00000003ff02a819 */ /* 0x000fce0000011602 */
[----:B------:R-:W-:Y:S02]  /*14b10*/  @P6 LOP3.LUT R8, R8, 0x20, RZ, 0xfc, !PT ;  /* 0x0000002008086812 */ /* 0x000fe400078efcff */
[----:B------:R-:W-:Y:S02]  /*14b20*/  @!P2 ISETP.NE.U32.AND P6, PT, R2, RZ, PT ;  /* 0x000000ff0200a20c */ /* 0x000fe40003fc5070 */
[----:B------:R-:W-:-:S11]  /*14b30*/  LOP3.LUT R8, R8, 0xffffffef, RZ, 0xc0, !PT ;  /* 0xffffffef08087812 */ /* 0x000fd600078ec0ff */
[----:B------:R-:W-:-:S05]  /*14b40*/  @P6 LOP3.LUT R8, R8, 0x10, RZ, 0xfc, !PT ;  /* 0x0000001008086812 */ /* 0x000fca00078efcff */
[----:B------:R0:W-:Y:S02]  /*14b50*/  STL [R1+0x8], R8 ;  /* 0x0000080801007387 */ /* 0x0001e40000100800 */
[----:B0-----:R-:W-:Y:S05]  /*14b60*/  WARPSYNC.COLLECTIVE R15, `(.L_x_1248) ;  /* 0x000000000f087348 */ /* 0x001fea0003c00000 */
[----:B------:R1:W2:Y:S02]  /*14b70*/  SHFL.IDX P6, R14, R13, R12, R11 ;  /* 0x0000000c0d0e7389 */ /* 0x0002a400000c000b */
[----:B012---:R-:W-:Y:S01]  /*14b80*/  ENDCOLLECTIVE ;  /* 0x000000000000791b */ /* 0x007fe20003800000 */
.L_x_1248:
[----:B------:R-:W-:Y:S05]  /*14b90*/  BSYNC B0 ;  /* 0x0000000000007941 */ /* 0x000fea0003800000 */
.L_x_1247:
[----:B------:R0:W-:Y:S04]  /*14ba0*/  STL [R1+0x68], R7 ;  /* 0x0000680701007387 */ /* 0x0001e80000100800 */
[----:B0-----:R0:W5:Y:S04]  /*14bb0*/  LDL.LU R7, [R1+0x8] ;  /* 0x0000080001077983 */ /* 0x0011680000300800 */
[----:B------:R0:W5:Y:S01]  /*14bc0*/  LDL R17, [R1+0x14] ;  /* 0x0000140001117983 */ /* 0x0001620000100800 */
[----:B------:R-:W-:Y:S02]  /*14bd0*/  IMAD.MOV.U32 R13, RZ, RZ, R0 ;  /* 0x000000ffff0d7224 */ /* 0x000fe400078e0000 */
[----:B------:R-:W-:-:S02]  /*14be0*/  IMAD.MOV.U32 R12, RZ, RZ, RZ ;  /* 0x000000ffff0c7224 */ /* 0x000fc400078e00ff */
[----:B------:R-:W-:Y:S02]  /*14bf0*/  IMAD.MOV.U32 R11, RZ, RZ, 0x181f ;  /* 0x0000181fff0b7424 */ /* 0x000fe400078e00ff */
[----:B------:R-:W-:Y:S02]  /*14c00*/  IMAD.MOV.U32 R15, RZ, RZ, -0x1 ;  /* 0xffffffffff0f7424 */ /* 0x000fe400078e00ff */
[----:B0-----:R-:W-:-:S07]  /*14c10*/  IMAD.MOV.U32 R2, RZ, RZ, R14 ;  /* 0x000000ffff027224 */ /* 0x001fce00078e000e */
[----:B-----5:R-:W-:Y:S05]  /*14c20*/  WARPSYNC.COLLECTIVE R15, `(.L_x_1249) ;  /* 0x000000000f087348 */ /* 0x020fea0003c00000 */
[----:B------:R0:W1:Y:S02]  /*14c30*/  SHFL.IDX P6, R14, R13, R12, R11 ;  /* 0x0000000c0d0e7389 */ /* 0x00006400000c000b */
[----:B01---5:R-:W-:Y:S01]  /*14c40*/  ENDCOLLECTIVE ;  /* 0x000000000000791b */ /* 0x023fe20003800000 */
.L_x_1249:
[----:B------:R-:W-:Y:S02]  /*14c50*/  IMAD.MOV.U32 R13, RZ, RZ, R4 ;  /* 0x000000ffff0d7224 */ /* 0x000fe400078e0004 */
[----:B------:R-:W-:Y:S02]  /*14c60*/  IMAD.MOV.U32 R12, RZ, RZ, 0x1 ;  /* 0x00000001ff0c7424 */ /* 0x000fe400078e00ff */
[----:B------:R-:W-:-:S05]  /*14c70*/  IMAD.MOV.U32 R3, RZ, RZ, R14 ;  /* 0x000000ffff037224 */ /* 0x000fca00078e000e */
[----:B------:R-:W-:-:S05]  /*14c80*/  @!P2 LEA R3, P6, R10, R3, 0x1 ;  /* 0x000000030a03a211 */ /* 0x000fca00078c08ff */
[----:B------:R-:W-:-:S05]  /*14c90*/  @!P2 IMAD.X R2, RZ, RZ, R2, P6 ;  /* 0x000000ffff02a224 */ /* 0x000fca00030e0602 */
[----:B------:R-:W-:-:S04]  /*14ca0*/  @!P2 LOP3.LUT R3, R3, R2, RZ, 0x3c, !PT ;  /* 0x000000020303a212 */ /* 0x000fc800078e3cff */
[----:B------:R-:W-:-:S04]  /*14cb0*/  @!P2 LOP3.LUT R2, R3, R2, RZ, 0x3c, !PT ;  /* 0x000000020302a212 */ /* 0x000fc800078e3cff */
[----:B------:R-:W-:Y:S02]  /*14cc0*/  @!P2 LOP3.LUT R3, R3, R2, RZ, 0x3c, !PT ;  /* 0x000000020303a212 */ /* 0x000fe400078e3cff */
[----:B------:R-:W-:-:S04]  /*14cd0*/  LOP3.LUT R7, R7, 0xffff7fff, RZ, 0xc0, !PT ;  /* 0xffff7fff07077812 */ /* 0x000fc800078ec0ff */
[----:B------:R-:W-:-:S04]  /*14ce0*/  @P0 LOP3.LUT R7, R7, 0x8000, RZ, 0xfc, !PT ;  /* 0x0000800007070812 */ /* 0x000fc800078efcff */
[C---:B------:R-:W-:Y:S02]  /*14cf0*/  LOP3.LUT P0, RZ, R7.reuse, 0x8, RZ, 0xc0, !PT ;  /* 0x0000000807ff7812 */ /* 0x040fe4000780c0ff */
[----:B------:R-:W-:-:S04]  /*14d00*/  LOP3.LUT R7, R7, 0xffffbfff, RZ, 0xc0, !PT ;  /* 0xffffbfff07077812 */ /* 0x000fc800078ec0ff */
[----:B------:R-:W-:-:S04]  /*14d10*/  @P1 LOP3.LUT R7, R7, 0x4000, RZ, 0xfc, !PT ;  /* 0x0000400007071812 */ /* 0x000fc800078efcff */
[C---:B------:R-:W-:Y:S02]  /*14d20*/  LOP3.LUT P1, RZ, R7.reuse, 0x4, RZ, 0xc0, !PT ;  /* 0x0000000407ff7812 */ /* 0x040fe4000782c0ff */
[----:B------:R-:W-:Y:S01]  /*14d30*/  LOP3.LUT R7, R7, 0xffffdfff, RZ, 0xc0, !PT ;  /* 0xffffdfff07077812 */ /* 0x000fe200078ec0ff */
[----:B------:R-:W-:Y:S01]  /*14d40*/  @!PT LDS RZ, [RZ] ;  /* 0x00000000fffff984 */ /* 0x000fe20000000800 */
[----:B------:R-:W-:Y:S01]  /*14d50*/  @!PT LDS RZ, [RZ] ;  /* 0x00000000fffff984 */ /* 0x000fe20000000800 */
[----:B------:R-:W-:Y:S01]  /*14d60*/  @!PT LDS RZ, [RZ] ;  /* 0x00000000fffff984 */ /* 0x000fe20000000800 */
[----:B------:R0:W-:Y:S03]  /*14d70*/  @!P2 LDGSTS.E.BYPASS.LTC128B.128 [R17+0x26400], desc[UR38][R2.64], !P0 ;  /* 0x264000000211afae */ /* 0x0001e6000c101d66 */
[----:B------:R-:W-:-:S04]  /*14d80*/  @P3 LOP3.LUT R7, R7, 0x2000, RZ, 0xfc, !PT ;  /* 0x0000200007073812 */ /* 0x000fc800078efcff */
[C---:B------:R-:W-:Y:S02]  /*14d90*/  LOP3.LUT P3, RZ, R7.reuse, 0x2, RZ, 0xc0, !PT ;  /* 0x0000000207ff7812 */ /* 0x040fe4000786c0ff */
[----:B------:R-:W-:Y:S01]  /*14da0*/  LOP3.LUT R7, R7, 0xfffffbff, RZ, 0xc0, !PT ;  /* 0xfffffbff07077812 */ /* 0x000fe200078ec0ff */
[----:B------:R0:W-:Y:S03]  /*14db0*/  @!P2 LDGSTS.E.BYPASS.LTC128B.128 [R17+0x28400], desc[UR38][R2.64+0x80], !P1 ;  /* 0x284000800211afae */ /* 0x0001e6000c901d66 */
[----:B------:R-:W-:-:S04]  /*14dc0*/  @P4 LOP3.LUT R7, R7, 0x400, RZ, 0xfc, !PT ;  /* 0x0000040007074812 */ /* 0x000fc800078efcff */
[C---:B------:R-:W-:Y:S02]  /*14dd0*/  LOP3.LUT P0, RZ, R7.reuse, 0x8000, RZ, 0xc0, !PT ;  /* 0x0000800007ff7812 */ /* 0x040fe4000780c0ff */
[C---:B------:R-:W-:Y:S01]  /*14de0*/  LOP3.LUT P1, RZ, R7.reuse, 0x4000, RZ, 0xc0, !PT ;  /* 0x0000400007ff7812 */ /* 0x040fe2000782c0ff */
[----:B------:R0:W-:Y:S01]  /*14df0*/  @!P2 LDGSTS.E.BYPASS.LTC128B.128 [R17+0x2a400], desc[UR38][R2.64+0x100], !P3 ;  /* 0x2a4001000211afae */ /* 0x0001e2000d901d66 */
[C---:B------:R-:W-:Y:S02]  /*14e00*/  LOP3.LUT P6, RZ, R7.reuse, 0x20, RZ, 0xc0, !PT ;  /* 0x0000002007ff7812 */ /* 0x040fe400078cc0ff */
[C---:B------:R-:W-:Y:S01]  /*14e10*/  LOP3.LUT P3, RZ, R7.reuse, 0x2000, RZ, 0xc0, !PT ;  /* 0x0000200007ff7812 */ /* 0x040fe2000786c0ff */
[----:B------:R0:W-:Y:S01]  /*14e20*/  @!P2 LDGSTS.E.BYPASS.LTC128B.128 [R17+0x2c400], desc[UR38][R2.64+0x180], !P5 ;  /* 0x2c4001800211afae */ /* 0x0001e2000e901d66 */
[C---:B------:R-:W-:Y:S02]  /*14e30*/  LOP3.LUT P4, RZ, R7.reuse, 0x10, RZ, 0xc0, !PT ;  /* 0x0000001007ff7812 */ /* 0x040fe4000788c0ff */
[----:B------:R-:W-:-:S03]  /*14e40*/  LOP3.LUT R7, R7, 0xfffff7ff, RZ, 0xc0, !PT ;  /* 0xfffff7ff07077812 */ /* 0x000fc600078ec0ff */
[----:B------:R0:W-:Y:S01]  /*14e50*/  @!P2 LDGSTS.E.BYPASS.LTC128B.128 [R17+0x2e400], desc[UR38][R2.64+0x200], !P0 ;  /* 0x2e4002000211afae */ /* 0x0001e2000c101d66 */
[----:B------:R-:W-:-:S03]  /*14e60*/  @P5 LOP3.LUT R7, R7, 0x800, RZ, 0xfc, !PT ;  /* 0x0000080007075812 */ /* 0x000fc600078efcff */
[----:B------:R0:W-:Y:S01]  /*14e70*/  @!P2 LDGSTS.E.BYPASS.LTC128B.128 [R17+0x30400], desc[UR38][R2.64+0x280], !P1 ;  /* 0x304002800211afae */ /* 0x0001e2000c901d66 */
[----:B------:R-:W-:Y:S02]  /*14e80*/  LOP3.LUT P5, RZ, R7, 0x4, RZ, 0xc0, !PT ;  /* 0x0000000407ff7812 */ /* 0x000fe400078ac0ff */
[----:B------:R-:W-:Y:S01]  /*14e90*/  @!P3 LOP3.LUT R8, R5, 0x40, RZ, 0xc0, !PT ;  /* 0x000000400508b812 */ /* 0x000fe200078ec0ff */
[----:B------:R0:W-:Y:S01]  /*14ea0*/  @!P2 LDGSTS.E.BYPASS.LTC128B.128 [R17+0x32400], desc[UR38][R2.64+0x300], P6 ;  /* 0x324003000211afae */ /* 0x0001e2000b101d66 */
[----:B------:R-:W-:Y:S02]  /*14eb0*/  LOP3.LUT R7, R7, 0xffffefff, RZ, 0xc0, !PT ;  /* 0xffffefff07077812 */ /* 0x000fe400078ec0ff */
[----:B------:R-:W-:-:S07]  /*14ec0*/  @!P3 SHF.R.U32.HI R8, RZ, 0x2, R8 ;  /* 0x00000002ff08b819 */ /* 0x000fce0000011608 */
[----:B0-----:R-:W-:Y:S05]  /*14ed0*/  WARPSYNC.COLLECTIVE R15, `(.L_x_1250) ;  /* 0x000000000f087348 */ /* 0x001fea0003c00000 */
[----:B------:R1:W2:Y:S02]  /*14ee0*/  SHFL.IDX P6, R14, R13, R12, R11 ;  /* 0x0000000c0d0e7389 */ /* 0x0002a400000c000b */
[----:B012---:R-:W-:Y:S01]  /*14ef0*/  ENDCOLLECTIVE ;  /* 0x000000000000791b */ /* 0x007fe20003800000 */
.L_x_1250:
[----:B------:R-:W-:Y:S01]  /*14f00*/  @!PT LDS RZ, [RZ] ;  /* 0x00000000fffff984 */ /* 0x000fe20000000800 */
[----:B------:R-:W-:Y:S01]  /*14f10*/  @!PT LDS RZ, [RZ] ;  /* 0x00000000fffff984 */ /* 0x000fe20000000800 */
[----:B------:R-:W-:Y:S01]  /*14f20*/  @!PT LDS RZ, [RZ] ;  /* 0x00000000fffff984 */ /* 0x000fe20000000800 */
[----:B------:R0:W-:Y:S01]  /*14f30*/  @!P2 LDGSTS.E.BYPASS.LTC128B.128 [R17+0x34400], desc[UR38][R2.64+0x380], P4 ;  /* 0x344003800211afae */ /* 0x0001e2000a101d66 */
[----:B------:R-:W-:Y:S02]  /*14f40*/  @!P3 ISETP.NE.U32.AND P2, PT, R8, RZ, PT ;  /* 0x000000ff0800b20c */ /* 0x000fe40003f45070 */
[----:B------:R-:W-:Y:S02]  /*14f50*/  @P5 LOP3.LUT R7, R7, 0x1000, RZ, 0xfc, !PT ;  /* 0x0000100007075812 */ /* 0x000fe400078efcff */
[----:B------:R-:W-:Y:S02]  /*14f60*/  @!P3 LOP3.LUT R8, R6, 0x80, RZ, 0xc0, !PT ;  /* 0x000000800608b812 */ /* 0x000fe400078ec0ff */
[C---:B------:R-:W-:Y:S02]  /*14f70*/  LOP3.LUT P5, RZ, R7.reuse, 0x8, RZ, 0xc0, !PT ;  /* 0x0000000807ff7812 */ /* 0x040fe400078ac0ff */
[----:B------:R-:W-:Y:S01]  /*14f80*/  LOP3.LUT R7, R7, 0xffffffdf, RZ, 0xc0, !PT ;  /* 0xffffffdf07077812 */ /* 0x000fe200078ec0ff */
[----:B------:R-:W-:Y:S01]  /*14f90*/  IMAD.MOV.U32 R13, RZ, RZ, R0 ;  /* 0x000000ffff0d7224 */ /* 0x000fe200078e0000 */
[----:B------:R-:W-:-:S03]  /*14fa0*/  @!P3 SHF.R.U32.HI R8, RZ, 0x3, R8 ;  /* 0x00000003ff08b819 */ /* 0x000fc60000011608 */
[----:B------:R-:W-:Y:S02]  /*14fb0*/  @P2 LOP3.LUT R7, R7, 0x20, RZ, 0xfc, !PT ;  /* 0x0000002007072812 */ /* 0x000fe400078efcff */
[----:B------:R-:W-:Y:S02]  /*14fc0*/  @!P3 ISETP.NE.U32.AND P4, PT, R8, RZ, PT ;  /* 0x000000ff0800b20c */ /* 0x000fe40003f85070 */
[----:B------:R-:W1:Y:S01]  /*14fd0*/  S2R R8, SR_TID.X ;  /* 0x0000000000087919 */ /* 0x000e620000002100 */
[----:B0-----:R-:W-:-:S10]  /*14fe0*/  IMAD.MOV.U32 R9, RZ, RZ, R14 ;  /* 0x000000ffff097224 */ /* 0x001fd400078e000e */
[----:B-1----:R-:W-:Y:S05]  /*14ff0*/  WARPSYNC.COLLECTIVE R15, `(.L_x_1251) ;  /* 0x000000000f087348 */ /* 0x002fea0003c00000 */
[----:B------:R0:W2:Y:S02]  /*15000*/  SHFL.IDX P6, R14, R13, R12, R11 ;  /* 0x0000000c0d0e7389 */ /* 0x0000a400000c000b */
[----:B012---:R-:W-:Y:S01]  /*15010*/  ENDCOLLECTIVE ;  /* 0x000000000000791b */ /* 0x007fe20003800000 */
.L_x_1251:
[----:B------:R-:W-:Y:S02]  /*15020*/  IMAD.MOV.U32 R13, RZ, RZ, R4 ;  /* 0x000000ffff0d7224 */ /* 0x000fe400078e0004 */
[----:B------:R-:W-:Y:S01]  /*15030*/  IMAD.MOV.U32 R12, RZ, RZ, 0x2 ;  /* 0x00000002ff0c7424 */ /* 0x000fe200078e00ff */
[----:B------:R-:W-:Y:S02]  /*15040*/  @!P3 LEA R10, P2, R10, R14, 0x1 ;  /* 0x0000000e0a0ab211 */ /* 0x000fe400078408ff */
[----:B------:R-:W-:-:S03]  /*15050*/  LOP3.LUT P6, RZ, R7, 0x20, RZ, 0xc0, !PT ;  /* 0x0000002007ff7812 */ /* 0x000fc600078cc0ff */
[----:B------:R-:W-:Y:S01]  /*15060*/  @!P3 IMAD.X R9, RZ, RZ, R9, P2 ;  /* 0x000000ffff09b224 */ /* 0x000fe200010e0609 */
[----:B------:R-:W-:Y:S01]  /*15070*/  LOP3.LUT P2, RZ, R7, 0x2, RZ, 0xc0, !PT ;  /* 0x0000000207ff7812 */ /* 0x000fe2000784c0ff */
[----:B------:R-:W-:Y:S02]  /*15080*/  @!P3 IMAD.MOV.U32 R2, RZ, RZ, R10 ;  /* 0x000000ffff02b224 */ /* 0x000fe400078e000a */
[----:B------:R-:W-:-:S05]  /*15090*/  @!P3 IMAD.MOV.U32 R3, RZ, RZ, R9 ;  /* 0x000000ffff03b224 */ /* 0x000fca00078e0009 */
[----:B------:R-:W-:Y:S01]  /*150a0*/  @!PT LDS RZ, [RZ] ;  /* 0x00000000fffff984 */ /* 0x000fe20000000800 */
[----:B------:R-:W-:Y:S01]  /*150b0*/  @!PT LDS RZ, [RZ] ;  /* 0x00000000fffff984 */ /* 0x000fe20000000800 */
[----:B------:R-:W-:Y:S01]  /*150c0*/  @!PT LDS RZ, [RZ] ;  /* 0x00000000fffff984 */ /* 0x000fe20000000800 */
[----:B------:R0:W-:Y:S01]  /*150d0*/  @!P3 LDGSTS.E.BYPASS.LTC128B.128 [R17+0x26c00], desc[UR38][R2.64], !P5 ;  /* 0x26c000000211bfae */ /* 0x0001e2000e901d66 */
[----:B------:R-:W-:-:S13]  /*150e0*/  LOP3.LUT P5, RZ, R7, 0x1000, RZ, 0xc0, !PT ;  /* 0x0000100007ff7812 */ /* 0x000fda00078ac0ff */
[----:B------:R0:W-:Y:S01]  /*150f0*/  @!P3 LDGSTS.E.BYPASS.LTC128B.128 [R17+0x28c00], desc[UR38][R2.64+0x80], !P5 ;  /* 0x28c000800211bfae */ /* 0x0001e2000e901d66 */
[C---:B------:R-:W-:Y:S02]  /*15100*/  LOP3.LUT P5, RZ, R7.reuse, 0x800, RZ, 0xc0, !PT ;  /* 0x0000080007ff7812 */ /* 0x040fe400078ac0ff */
[----:B------:R-:W-:Y:S01]  /*15110*/  LOP3.LUT R7, R7, 0xffffff7f, RZ, 0xc0, !PT ;  /* 0xffffff7f07077812 */ /* 0x000fe200078ec0ff */
[----:B------:R0:W-:Y:S03]  /*15120*/  @!P3 LDGSTS.E.BYPASS.LTC128B.128 [R17+0x2ac00], desc[UR38][R2.64+0x100], !P2 ;  /* 0x2ac001000211bfae */ /* 0x0001e6000d101d66 */
[----:B------:R-:W-:-:S04]  /*15130*/  @P2 LOP3.LUT R7, R7, 0x80, RZ, 0xfc, !PT ;  /* 0x0000008007072812 */ /* 0x000fc800078efcff */
[C---:B------:R-:W-:Y:S02]  /*15140*/  LOP3.LUT P2, RZ, R7.reuse, 0x4, RZ, 0xc0, !PT ;  /* 0x0000000407ff7812 */ /* 0x040fe4000784c0ff */
[----:B------:R-:W-:Y:S01]  /*15150*/  LOP3.LUT R7, R7, 0xfffffeff, RZ, 0xc0, !PT ;  /* 0xfffffeff07077812 */ /* 0x000fe200078ec0ff */
[----:B------:R0:W-:Y:S04]  /*15160*/  @!P3 LDGSTS.E.BYPASS.LTC128B.128 [R17+0x2cc00], desc[UR38][R2.64+0x180], !P5 ;  /* 0x2cc001800211bfae */ /* 0x0001e8000e901d66 */
[----:B------:R0:W-:Y:S04]  /*15170*/  @!P3 LDGSTS.E.BYPASS.LTC128B.128 [R17+0x2ec00], desc[UR38][R2.64+0x200], !P0 ;  /* 0x2ec002000211bfae */ /* 0x0001e8000c101d66 */
[----:B------:R0:W-:Y:S02]  /*15180*/  @!P3 LDGSTS.E.BYPASS.LTC128B.128 [R17+0x30c00], desc[UR38][R2.64+0x280], !P1 ;  /* 0x30c002800211bfae */ /* 0x0001e4000c901d66 */
[----:B------:R-:W-:-:S02]  /*15190*/  @P2 LOP3.LUT R7, R7, 0x100, RZ, 0xfc, !PT ;  /* 0x0000010007072812 */ /* 0x000fc400078efcff */
[----:B------:R0:W-:Y:S02]  /*151a0*/  @!P3 LDGSTS.E.BYPASS.LTC128B.128 [R17+0x32c00], desc[UR38][R2.64+0x300], P6 ;  /* 0x32c003000211bfae */ /* 0x0001e4000b101d66 */
[----:B------:R-:W-:-:S13]  /*151b0*/  LOP3.LUT P2, RZ, R7, 0x8, RZ, 0xc0, !PT ;  /* 0x0000000807ff7812 */ /* 0x000fda000784c0ff */
[----:B0-----:R-:W-:Y:S05]  /*151c0*/  WARPSYNC.COLLECTIVE R15, `(.L_x_1252) ;  /* 0x000000000f087348 */ /* 0x001fea0003c00000 */
[----:B------:R1:W2:Y:S02]  /*151d0*/  SHFL.IDX P6, R14, R13, R12, R11 ;  /* 0x0000000c0d0e7389 */ /* 0x0002a400000c000b */
[----:B012---:R-:W-:Y:S01]  /*151e0*/  ENDCOLLECTIVE ;  /* 0x000000000000791b */ /* 0x007fe20003800000 */
.L_x_1252:
[----:B------:R-:W-:Y:S01]  /*151f0*/  LOP3.LUT R7, R7, 0xfffffdff, RZ, 0xc0, !PT ;  /* 0xfffffdff07077812 */ /* 0x000fe200078ec0ff */
[----:B------:R-:W-:Y:S01]  /*15200*/  @!PT LDS RZ, [RZ] ;  /* 0x00000000fffff984 */ /* 0x000fe20000000800 */
[----:B------:R-:W-:Y:S01]  /*15210*/  @!PT LDS RZ, [RZ] ;  /* 0x00000000fffff984 */ /* 0x000fe20000000800 */
[----:B------:R-:W-:Y:S01]  /*15220*/  @!PT LDS RZ, [RZ] ;  /* 0x00000000fffff984 */ /* 0x000fe20000000800 */
[----:B------:R0:W-:Y:S03]  /*15230*/  @!P3 LDGSTS.E.BYPASS.LTC128B.128 [R17+0x34c00], desc[UR38][R2.64+0x380], P4 ;  /* 0x34c003800211bfae */ /* 0x0001e6000a101d66 */
[----:B------:R-:W-:Y:S01]  /*15240*/  @P2 LOP3.LUT R7, R7, 0x200, RZ, 0xfc, !PT ;  /* 0x0000020007072812 */ /* 0x000fe200078efcff */
[----:B------:R-:W-:-:S03]  /*15250*/  IMAD.MOV.U32 R13, RZ, RZ, R0 ;  /* 0x000000ffff0d7224 */ /* 0x000fc600078e0000 */
[----:B------:R-:W-:Y:S01]  /*15260*/  LOP3.LUT P4, RZ, R7, 0x400, RZ, 0xc0, !PT ;  /* 0x0000040007ff7812 */ /* 0x000fe2000788c0ff */
[----:B------:R0:W-:Y:S01]  /*15270*/  STL [R1+0x8], R7 ;  /* 0x0000080701007387 */ /* 0x0001e20000100800 */
[----:B------:R-:W-:-:S11]  /*15280*/  IMAD.MOV.U32 R10, RZ, RZ, R14 ;  /* 0x000000ffff0a7224 */ /* 0x000fd600078e000e */
[----:B0-----:R-:W-:Y:S05]  /*15290*/  WARPSYNC.COLLECTIVE R15, `(.L_x_1253) ;  /* 0x000000000f087348 */ /* 0x001fea0003c00000 */
[----:B------:R1:W2:Y:S02]  /*152a0*/  SHFL.IDX P6, R14, R13, R12, R11 ;  /* 0x0000000c0d0e7389 */ /* 0x0002a400000c000b */
[----:B012---:R-:W-:Y:S01]  /*152b0*/  ENDCOLLECTIVE ;  /* 0x000000000000791b */ /* 0x007fe20003800000 */
.L_x_1253:
[----:B------:R-:W-:-:S04]  /*152c0*/  @!P4 LOP3.LUT R2, R5, 0x40, RZ, 0xc0, !PT ;  /* 0x000000400502c812 */ /* 0x000fc800078ec0ff */
[----:B------:R-:W-:Y:S01]  /*152d0*/  @!P4 SHF.R.U32.HI R9, RZ, 0x2, R2 ;  /* 0x00000002ff09c819 */ /* 0x000fe20000011602 */
[----:B------:R-:W-:Y:S01]  /*152e0*/  IMAD.SHL.U32 R15, R8, 0x8, RZ ;  /* 0x00000008080f7824 */ /* 0x000fe200078e00ff */
[----:B------:R-:W-:-:S04]  /*152f0*/  @!P4 LOP3.LUT R8, R6, 0x80, RZ, 0xc0, !PT ;  /* 0x000000800608c812 */ /* 0x000fc800078ec0ff */
[----:B------:R-:W-:Y:S02]  /*15300*/  @!P4 SHF.R.U32.HI R8, RZ, 0x3, R8 ;  /* 0x00000003ff08c819 */ /* 0x000fe40000011608 */
[----:B------:R-:W-:Y:S02]  /*15310*/  LOP3.LUT R15, R15, 0x38, RZ, 0xc0, !PT ;  /* 0x000000380f0f7812 */ /* 0x000fe400078ec0ff */
[----:B------:R-:W-:Y:S01]  /*15320*/  @!P4 ISETP.NE.U32.AND P3, PT, R8, RZ, PT ;  /* 0x000000ff0800c20c */ /* 0x000fe20003f65070 */
[----:B------:R-:W-:Y:S01]  /*15330*/  IMAD.MOV.U32 R3, RZ, RZ, R14 ;  /* 0x000000ffff037224 */ /* 0x000fe200078e000e */
[----:B------:R-:W-:-:S04]  /*15340*/  @!P4 ISETP.NE.U32.AND P6, PT, R9, RZ, PT ;  /* 0x000000ff0900c20c */ /* 0x000fc80003fc5070 */
[----:B------:R-:W-:-:S05]  /*15350*/  @!P4 LEA R8, P2, R15, R3, 0x1 ;  /* 0x000000030f08c211 */ /* 0x000fca00078408ff */
[----:B------:R-:W-:Y:S01]  /*15360*/  @!P4 IMAD.X R3, RZ, RZ, R10, P2 ;  /* 0x000000ffff03c224 */ /* 0x000fe200010e060a */
[----:B------:R-:W-:Y:S01]  /*15370*/  LOP3.LUT P2, RZ, R7, 0x200, RZ, 0xc0, !PT ;  /* 0x0000020007ff7812 */ /* 0x000fe2000784c0ff */
[----:B------:R-:W-:-:S12]  /*15380*/  @!P4 IMAD.MOV.U32 R2, RZ, RZ, R8 ;  /* 0x000000ffff02c224 */ /* 0x000fd800078e0008 */
[----:B------:R-:W-:Y:S01]  /*15390*/  @!PT LDS RZ, [RZ] ;  /* 0x00000000fffff984 */ /* 0x000fe20000000800 */
[----:B------:R-:W-:Y:S01]  /*153a0*/  @!PT LDS RZ, [RZ] ;  /* 0x00000000fffff984 */ /* 0x000fe20000000800 */
[----:B------:R-:W-:Y:S01]  /*153b0*/  @!PT LDS RZ, [RZ] ;  /* 0x00000000fffff984 */ /* 0x000fe20000000800 */
[----:B------:R0:W-:Y:S01]  /*153c0*/  @!P4 LDGSTS.E.BYPASS.LTC128B.128 [R17+0x27400], desc[UR38][R2.64], !P2 ;  /* 0x274000000211cfae */ /* 0x0001e2000d101d66 */
[----:B------:R-:W-:-:S13]  /*153d0*/  LOP3.LUT P2, RZ, R7, 0x100, RZ, 0xc0, !PT ;  /* 0x0000010007ff7812 */ /* 0x000fda000784c0ff */
[----:B------:R0:W-:Y:S01]  /*153e0*/  @!P4 LDGSTS.E.BYPASS.LTC128B.128 [R17+0x29400], desc[UR38][R2.64+0x80], !P2 ;  /* 0x294000800211cfae */ /* 0x0001e2000d101d66 */
[----:B------:R-:W-:-:S03]  /*153f0*/  LOP3.LUT P2, RZ, R7, 0x80, RZ, 0xc0, !PT ;  /* 0x0000008007ff7812 */ /* 0x000fc6000784c0ff */
[----:B------:R0:W5:Y:S01]  /*15400*/  LDL.LU R7, [R1+0x68] ;  /* 0x0000680001077983 */ /* 0x0001620000300800 */
[----:B------:R-:W-:Y:S02]  /*15410*/  IMAD.MOV.U32 R13, RZ, RZ, R4 ;  /* 0x000000ffff0d7224 */ /* 0x000fe400078e0004 */
[----:B------:R-:W-:Y:S02]  /*15420*/  IMAD.MOV.U32 R12, RZ, RZ, 0x3 ;  /* 0x00000003ff0c7424 */ /* 0x000fe400078e00ff */
[----:B------:R-:W-:-:S05]  /*15430*/  IMAD.MOV.U32 R15, RZ, RZ, -0x1 ;  /* 0xffffffffff0f7424 */ /* 0x000fca00078e00ff */
[----:B------:R0:W-:Y:S04]  /*15440*/  @!P4 LDGSTS.E.BYPASS.LTC128B.128 [R17+0x2b400], desc[UR38][R2.64+0x100], !P2 ;  /* 0x2b4001000211cfae */ /* 0x0001e8000d101d66 */
[----:B------:R0:W-:Y:S04]  /*15450*/  @!P4 LDGSTS.E.BYPASS.LTC128B.128 [R17+0x2d400], desc[UR38][R2.64+0x180], !P5 ;  /* 0x2d4001800211cfae */ /* 0x0001e8000e901d66 */
[----:B------:R0:W-:Y:S04]  /*15460*/  @!P4 LDGSTS.E.BYPASS.LTC128B.128 [R17+0x2f400], desc[UR38][R2.64+0x200], !P0 ;  /* 0x2f4002000211cfae */ /* 0x0001e8000c101d66 */
[----:B------:R0:W-:Y:S04]  /*15470*/  @!P4 LDGSTS.E.BYPASS.LTC128B.128 [R17+0x31400], desc[UR38][R2.64+0x280], !P1 ;  /* 0x314002800211cfae */ /* 0x0001e8000c901d66 */
[----:B------:R0:W-:Y:S02]  /*15480*/  @!P4 LDGSTS.E.BYPASS.LTC128B.128 [R17+0x33400], desc[UR38][R2.64+0x300], P6 ;  /* 0x334003000211cfae */ /* 0x0001e4000b101d66 */
[----:B0----5:R-:W-:Y:S05]  /*15490*/  WARPSYNC.COLLECTIVE R15, `(.L_x_1254) ;  /* 0x000000000f087348 */ /* 0x021fea0003c00000 */
[----:B------:R1:W2:Y:S02]  /*154a0*/  SHFL.IDX P6, R14, R13, R12, R11 ;  /* 0x0000000c0d0e7389 */ /* 0x0002a400000c000b */
[----:B012--5:R-:W-:Y:S01]  /*154b0*/  ENDCOLLECTIVE ;  /* 0x000000000000791b */ /* 0x027fe20003800000 */
.L_x_1254:
[----:B------:R-:W-:Y:S01]  /*154c0*/  @!PT LDS RZ, [RZ] ;  /* 0x00000000fffff984 */ /* 0x000fe20000000800 */
[----:B------:R-:W-:Y:S01]  /*154d0*/  @!PT LDS RZ, [RZ] ;  /* 0x00000000fffff984 */ /* 0x000fe20000000800 */
[----:B------:R-:W-:Y:S01]  /*154e0*/  @!PT LDS RZ, [RZ] ;  /* 0x00000000fffff984 */ /* 0x000fe20000000800 */
[----:B------:R0:W-:Y:S01]  /*154f0*/  @!P4 LDGSTS.E.BYPASS.LTC128B.128 [R17+0x35400], desc[UR38][R2.64+0x380], P3 ;  /* 0x354003800211cfae */ /* 0x0001e20009901d66 */
[----:B------:R-:W-:Y:S02]  /*15500*/  IMAD.MOV.U32 R13, RZ, RZ, R0 ;  /* 0x000000ffff0d7224 */ /* 0x000fe400078e0000 */
[----:B------:R-:W-:-:S07]  /*15510*/  IMAD.MOV.U32 R4, RZ, RZ, R14 ;  /* 0x000000ffff047224 */ /* 0x000fce00078e000e */
[----:B0-----:R-:W-:Y:S05]  /*15520*/  WARPSYNC.COLLECTIVE R15, `(.L_x_1255) ;  /* 0x000000000f087348 */ /* 0x001fea0003c00000 */
[----:B------:R1:W2:Y:S02]  /*15530*/  SHFL.IDX P6, R14, R13, R12, R11 ;  /* 0x0000000c0d0e7389 */ /* 0x0002a400000c000b */
[----:B012---:R-:W-:Y:S01]  /*15540*/  ENDCOLLECTIVE ;  /* 0x000000000000791b */ /* 0x007fe20003800000 */
.L_x_1255:
[----:B------:R-:W-:Y:S01]  /*15550*/  IMAD.MOV.U32 R0, RZ, RZ, R14 ;  /* 0x000000ffff007224 */ /* 0x000fe200078e000e */
[----:B------:R-:W-:Y:S06]  /*15560*/  BRA `(.L_x_1256) ;  /* 0xffffffa000547947 */ /* 0x000fec000383ffff */
.L_x_1123:
[----:B0-----:R-:W3:Y:S02]  /*15570*/  LDL R2, [R1+0x4] ;  /* 0x0000040001027983 */ /* 0x001ee40000100800 */
[----:B---3--:R0:W3:Y:S02]  /*15580*/  SYNCS.PHASECHK.TRANS64.TRYWAIT P0, [R2+URZ+0x38820], R0 ;  /* 0x03882000020075a7 */ /* 0x0080e4000800017f */
[----:B---3--:R-:W-:Y:S05]  /*15590*/  @!P0 NANOSLEEP.SYNCS 0x989680 ;  /* 0x009896800000895d */ /* 0x008fea0003900000 */
[----:B------:R-:W3:Y:S02]  /*155a0*/  @!P0 SYNCS.PHASECHK.TRANS64 P0, [R2+URZ+0x38820], R0 ;  /* 0x03882000020085a7 */ /* 0x000ee4000800007f */
[----:B---3--:R-:W-:Y:S05]  /*155b0*/  @!P0 BRA `(.L_x_1123) ;  /* 0xfffffffc00ec8947 */ /* 0x008fea000383ffff */
[----:B------:R-:W-:Y:S05]  /*155c0*/  BRA `(.L_x_1257) ;  /* 0xffffffa400147947 */ /* 0x000fea000383ffff */
.L_x_1127:
[----:B0-----:R0:W1:Y:S02]  /*155d0*/  SYNCS.PHASECHK.TRANS64.TRYWAIT P0, [R3+URZ+0x38860], R0 ;  /* 0x03886000030075a7 */ /* 0x001064000800017f */
[----:B-1----:R-:W-:Y:S05]  /*155e0*/  @!P0 NANOSLEEP.SYNCS 0x989680 ;  /* 0x009896800000895d */ /* 0x002fea0003900000 */
[----:B------:R-:W1:Y:S02]  /*155f0*/  @!P0 SYNCS.PHASECHK.TRANS64 P0, [R3+URZ+0x38860], R0 ;  /* 0x03886000030085a7 */ /* 0x000e64000800007f */
[----:B-1----:R-:W-:Y:S05]  /*15600*/  @!P0 BRA `(.L_x_1127) ;  /* 0xfffffffc00f08947 */ /* 0x002fea000383ffff */
[----:B------:R-:W-:Y:S05]  /*15610*/  BRA `(.L_x_1258) ;  /* 0xffffffa400447947 */ /* 0x000fea000383ffff */
.L_x_1146:
[----:B-1----:R1:W3:Y:S02]  /*15620*/  SYNCS.PHASECHK.TRANS64.TRYWAIT P0, [R3+URZ+0x38840], R2 ;  /* 0x03884002030075a7 */ /* 0x0022e4000800017f */
[----:B---3--:R-:W-:Y:S05]  /*15630*/  @!P0 NANOSLEEP.SYNCS 0x989680 ;  /* 0x009896800000895d */ /* 0x008fea0003900000 */
[----:B------:R-:W3:Y:S02]  /*15640*/  @!P0 SYNCS.PHASECHK.TRANS64 P0, [R3+URZ+0x38840], R2 ;  /* 0x03884002030085a7 */ /* 0x000ee4000800007f */
[----:B---3--:R-:W-:Y:S05]  /*15650*/  @!P0 BRA `(.L_x_1146) ;  /* 0xfffffffc00f08947 */ /* 0x008fea000383ffff */
[----:B------:R-:W-:Y:S05]  /*15660*/  BRA `(.L_x_1259) ;  /* 0xffffffb000747947 */ /* 0x000fea000383ffff */
.L_x_1151:
[----:B0-----:R0:W3:Y:S02]  /*15670*/  SYNCS.PHASECHK.TRANS64.TRYWAIT P0, [R3+URZ+0x38860], R2 ;  /* 0x03886002030075a7 */ /* 0x0010e4000800017f */
[----:B---3--:R-:W-:Y:S05]  /*15680*/  @!P0 NANOSLEEP.SYNCS 0x989680 ;  /* 0x009896800000895d */ /* 0x008fea0003900000 */
[----:B------:R-:W3:Y:S02]  /*15690*/  @!P0 SYNCS.PHASECHK.TRANS64 P0, [R3+URZ+0x38860], R2 ;  /* 0x03886002030085a7 */ /* 0x000ee4000800007f */
[----:B---3--:R-:W-:Y:S05]  /*156a0*/  @!P0 BRA `(.L_x_1151) ;  /* 0xfffffffc00f08947 */ /* 0x008fea000383ffff */
[----:B------:R-:W-:Y:S05]  /*156b0*/  BRA `(.L_x_1260) ;  /* 0xffffffb000fc7947 */ /* 0x000fea000383ffff */
.L_x_1166:
[----:B0-----:R0:W1:Y:S02]  /*156c0*/  SYNCS.PHASECHK.TRANS64.TRYWAIT P0, [R4+URZ+0x38840], R2 ;  /* 0x03884002040075a7 */ /* 0x001064000800017f */
[----:B-1----:R-:W-:Y:S05]  /*156d0*/  @!P0 NANOSLEEP.SYNCS 0x989680 ;  /* 0x009896800000895d */ /* 0x002fea0003900000 */
[----:B------:R-:W1:Y:S02]  /*156e0*/  @!P0 SYNCS.PHASECHK.TRANS64 P0, [R4+URZ+0x38840], R2 ;  /* 0x03884002040085a7 */ /* 0x000e64000800007f */
[----:B-1----:R-:W-:Y:S05]  /*156f0*/  @!P0 BRA `(.L_x_1166) ;  /* 0xfffffffc00f08947 */ /* 0x002fea000383ffff */
[----:B------:R-:W-:Y:S05]  /*15700*/  BRA `(.L_x_1261) ;  /* 0xffffffc0000c7947 */ /* 0x000fea000383ffff */
.L_x_1171:
[----:B-1----:R1:W3:Y:S02]  /*15710*/  SYNCS.PHASECHK.TRANS64.TRYWAIT P0, [R4+URZ+0x38860], R2 ;  /* 0x03886002040075a7 */ /* 0x0022e4000800017f */
[----:B---3--:R-:W-:Y:S05]  /*15720*/  @!P0 NANOSLEEP.SYNCS 0x989680 ;  /* 0x009896800000895d */ /* 0x008fea0003900000 */
[----:B------:R-:W3:Y:S02]  /*15730*/  @!P0 SYNCS.PHASECHK.TRANS64 P0, [R4+URZ+0x38860], R2 ;  /* 0x03886002040085a7 */ /* 0x000ee4000800007f */
[----:B---3--:R-:W-:Y:S05]  /*15740*/  @!P0 BRA `(.L_x_1171) ;  /* 0xfffffffc00f08947 */ /* 0x008fea000383ffff */
[----:B------:R-:W-:Y:S05]  /*15750*/  BRA `(.L_x_1262) ;  /* 0xffffffc000907947 */ /* 0x000fea000383ffff */
.L_x_1186:
[----:B-1----:R1:W3:Y:S02]  /*15760*/  SYNCS.PHASECHK.TRANS64.TRYWAIT P0, [R4+URZ+0x38840], R2 ;  /* 0x03884002040075a7 */ /* 0x0022e4000800017f */
[----:B---3--:R-:W-:Y:S05]  /*15770*/  @!P0 NANOSLEEP.SYNCS 0x989680 ;  /* 0x009896800000895d */ /* 0x008fea0003900000 */
[----:B------:R-:W3:Y:S02]  /*15780*/  @!P0 SYNCS.PHASECHK.TRANS64 P0, [R4+URZ+0x38840], R2 ;  /* 0x03884002040085a7 */ /* 0x000ee4000800007f */
[----:B---3--:R-:W-:Y:S05]  /*15790*/  @!P0 BRA `(.L_x_1186) ;  /* 0xfffffffc00f08947 */ /* 0x008fea000383ffff */
[----:B------:R-:W-:Y:S05]  /*157a0*/  BRA `(.L_x_1263) ;  /* 0xffffffcc007c7947 */ /* 0x000fea000383ffff */
.L_x_1191:
[----:B0-----:R0:W3:Y:S02]  /*157b0*/  SYNCS.PHASECHK.TRANS64.TRYWAIT P0, [R4+URZ+0x38860], R2 ;  /* 0x03886002040075a7 */ /* 0x0010e4000800017f */
[----:B---3--:R-:W-:Y:S05]  /*157c0*/  @!P0 NANOSLEEP.SYNCS 0x989680 ;  /* 0x009896800000895d */ /* 0x008fea0003900000 */
[----:B------:R-:W3:Y:S02]  /*157d0*/  @!P0 SYNCS.PHASECHK.TRANS64 P0, [R4+URZ+0x38860], R2 ;  /* 0x03886002040085a7 */ /* 0x000ee4000800007f */
[----:B---3--:R-:W-:Y:S05]  /*157e0*/  @!P0 BRA `(.L_x_1191) ;  /* 0xfffffffc00f08947 */ /* 0x008fea000383ffff */
[----:B------:R-:W-:Y:S05]  /*157f0*/  BRA `(.L_x_1264) ;  /* 0xffffffd000047947 */ /* 0x000fea000383ffff */
.L_x_1207:
[----:B------:R-:W-:Y:S01]  /*15800*/  BSSY B0, `(.L_x_1265) ;  /* 0x0000008000007945 */ /* 0x000fe20003800000 */
[----:B------:R-:W-:Y:S02]  /*15810*/  IMAD.MOV.U32 R13, RZ, RZ, R16 ;  /* 0x000000ffff0d7224 */ /* 0x000fe400078e0010 */
[----:B------:R-:W-:Y:S02]  /*15820*/  IMAD.MOV.U32 R12, RZ, RZ, RZ ;  /* 0x000000ffff0c7224 */ /* 0x000fe400078e00ff */
[----:B------:R-:W-:Y:S02]  /*15830*/  IMAD.MOV.U32 R11, RZ, RZ, 0x1f ;  /* 0x0000001fff0b7424 */ /* 0x000fe400078e00ff */
[----:B------:R-:W-:-:S07]  /*15840*/  IMAD.MOV.U32 R15, RZ, RZ, -0x1 ;  /* 0xffffffffff0f7424 */ /* 0x000fce00078e00ff */
[----:B--2---:R-:W-:Y:S05]  /*15850*/  WARPSYNC.COLLECTIVE R15, `(.L_x_1266) ;  /* 0x000000000f087348 */ /* 0x004fea0003c00000 */
[----:B------:R0:W1:Y:S02]  /*15860*/  SHFL.IDX P6, R14, R13, R12, R11 ;  /* 0x0000000c0d0e7389 */ /* 0x00006400000c000b */
[----:B012---:R-:W-:Y:S01]  /*15870*/  ENDCOLLECTIVE ;  /* 0x000000000000791b */ /* 0x007fe20003800000 */
.L_x_1266:
[----:B------:R-:W-:Y:S05]  /*15880*/  BSYNC B0 ;  /* 0x0000000000007941 */ /* 0x000fea0003800000 */
.L_x_1265:
        /* <DEDUP_REMOVED lines=9> */
.L_x_1267:
        /* <DEDUP_REMOVED lines=18> */
.L_x_1268:
        /* <DEDUP_REMOVED lines=8> */
.L_x_1269:
        /* <DEDUP_REMOVED lines=8> */
.L_x_1270:
        /* <DEDUP_REMOVED lines=8> */
.L_x_1271:
        /* <DEDUP_REMOVED lines=8> */
.L_x_1272:
        /* <DEDUP_REMOVED lines=9> */
.L_x_1273:
[----:B------:R-:W-:Y:S01]  /*15cd0*/  IMAD.MOV.U32 R6, RZ, RZ, R14 ;  /* 0x000000ffff067224 */ /* 0x000fe200078e000e */
[----:B------:R-:W-:Y:S06]  /*15ce0*/  BRA `(.L_x_1274) ;  /* 0xffffffd8005c7947 */ /* 0x000fec000383ffff */
.L_x_1212:
[----:B------:R-:W-:Y:S01]  /*15cf0*/  BSSY B0, `(.L_x_1275) ;  /* 0x0000008000007945 */ /* 0x000fe20003800000 */
[----:B-----5:R-:W-:Y:S02]  /*15d00*/  IMAD.MOV.U32 R13, RZ, RZ, R2 ;  /* 0x000000ffff0d7224 */ /* 0x020fe400078e0002 */
[----:B------:R-:W-:Y:S02]  /*15d10*/  IMAD.MOV.U32 R12, RZ, RZ, 0x1 ;  /* 0x00000001ff0c7424 */ /* 0x000fe400078e00ff */
[----:B------:R-:W-:Y:S02]  /*15d20*/  IMAD.MOV.U32 R11, RZ, RZ, RZ ;  /* 0x000000ffff0b7224 */ /* 0x000fe400078e00ff */
[----:B------:R-:W-:-:S07]  /*15d30*/  IMAD.MOV.U32 R15, RZ, RZ, -0x1 ;  /* 0xffffffffff0f7424 */ /* 0x000fce00078e00ff */
[----:B0-2---:R-:W-:Y:S05]  /*15d40*/  WARPSYNC.COLLECTIVE R15, `(.L_x_1276) ;  /* 0x000000000f087348 */ /* 0x005fea0003c00000 */
[----:B------:R1:W3:Y:S02]  /*15d50*/  SHFL.UP P6, R14, R13, R12, R11 ;  /* 0x0400000c0d0e7389 */ /* 0x0002e400000c000b */
[----:B0123--:R-:W-:Y:S01]  /*15d60*/  ENDCOLLECTIVE ;  /* 0x000000000000791b */ /* 0x00ffe20003800000 */
.L_x_1276:
[----:B------:R-:W-:Y:S05]  /*15d70*/  BSYNC B0 ;  /* 0x0000000000007941 */ /* 0x000fea0003800000 */
.L_x_1275:
[----:B------:R-:W-:Y:S02]  /*15d80*/  IMAD.MOV.U32 R3, RZ, RZ, R14 ;  /* 0x000000ffff037224 */ /* 0x000fe400078e000e */
[----:B------:R-:W-:Y:S02]  /*15d90*/  IMAD.MOV.U32 R12, RZ, RZ, 0x2 ;  /* 0x00000002ff0c7424 */ /* 0x000fe400078e00ff */
[----:B------:R-:W-:Y:S01]  /*15da0*/  IMAD.MOV.U32 R11, RZ, RZ, RZ ;  /* 0x000000ffff0b7224 */ /* 0x000fe200078e00ff */
[----:B------:R-:W-:Y:S01]  /*15db0*/  SEL R3, R3, RZ, P1 ;  /* 0x000000ff03037207 */ /* 0x000fe20000800000 */
[----:B------:R-:W-:-:S04]  /*15dc0*/  IMAD.MOV.U32 R15, RZ, RZ, -0x1 ;  /* 0xffffffffff0f7424 */ /* 0x000fc800078e00ff */
[----:B------:R-:W-:-:S04]  /*15dd0*/  IMAD.IADD R3, R2, 0x1, R3 ;  /* 0x0000000102037824 */ /* 0x000fc800078e0203 */
[----:B------:R-:W-:-:S07]  /*15de0*/  IMAD.MOV.U32 R13, RZ, RZ, R3 ;  /* 0x000000ffff0d7224 */ /* 0x000fce00078e0003 */
[----:B------:R-:W-:Y:S05]  /*15df0*/  WARPSYNC.COLLECTIVE R15, `(.L_x_1277) ;  /* 0x000000000f087348 */ /* 0x000fea0003c00000 */
[----:B------:R0:W1:Y:S02]  /*15e00*/  SHFL.UP P6, R14, R13, R12, R11 ;  /* 0x0400000c0d0e7389 */ /* 0x00006400000c000b */
[----:B01----:R-:W-:Y:S01]  /*15e10*/  ENDCOLLECTIVE ;  /* 0x000000000000791b */ /* 0x003fe20003800000 */
.L_x_1277:
        /* <DEDUP_REMOVED lines=8> */
.L_x_1278:
        /* <DEDUP_REMOVED lines=8> */
.L_x_1279:
        /* <DEDUP_REMOVED lines=8> */
.L_x_1280:
        /* <DEDUP_REMOVED lines=9> */
.L_x_1281:
[----:B------:R-:W-:Y:S01]  /*16030*/  IMAD.MOV.U32 R6, RZ, RZ, R14 ;  /* 0x000000ffff067224 */ /* 0x000fe200078e000e */
[----:B------:R-:W-:Y:S06]  /*16040*/  BRA `(.L_x_1282) ;  /* 0xffffffd800207947 */ /* 0x000fec000383ffff */
.L_x_1214:
[----:B------:R-:W-:Y:S01]  /*16050*/  BSSY B0, `(.L_x_1283) ;  /* 0x0000006000007945 */ /* 0x000fe20003800000 */
[----:B------:R-:W-:Y:S01]  /*16060*/  PLOP3.LUT P6, PT, P6, PT, PT, 0x8, 0x0 ;  /* 0x000000000000781c */ /* 0x000fe200037ce170 */
[----:B------:R-:W-:-:S12]  /*16070*/  IMAD.MOV.U32 R15, RZ, RZ, -0x1 ;  /* 0xffffffffff0f7424 */ /* 0x000fd800078e00ff */
[----:B0-2---:R-:W-:Y:S05]  /*16080*/  WARPSYNC.COLLECTIVE R15, `(.L_x_1284) ;  /* 0x000000000f087348 */ /* 0x005fea0003c00000 */
[----:B------:R-:W-:Y:S01]  /*16090*/  VOTE.ANY R14, PT, P6 ;  /* 0x00000000000e7806 */ /* 0x000fe200030e0100 */
[----:B0-2---:R-:W-:Y:S06]  /*160a0*/  ENDCOLLECTIVE ;  /* 0x000000000000791b */ /* 0x005fec0003800000 */
.L_x_1284:
[----:B------:R-:W-:Y:S05]  /*160b0*/  BSYNC B0 ;  /* 0x0000000000007941 */ /* 0x000fea0003800000 */
.L_x_1283:
        /* <DEDUP_REMOVED lines=9> */
.L_x_1285:
[----:B------:R-:W-:Y:S01]  /*16150*/  IMAD.MOV.U32 R17, RZ, RZ, R14 ;  /* 0x000000ffff117224 */ /* 0x000fe200078e000e */
[----:B------:R-:W-:Y:S06]  /*16160*/  BRA `(.L_x_1286) ;  /* 0xffffffd800107947 */ /* 0x000fec000383ffff */
.L_x_1216:
[----:B------:R-:W-:Y:S01]  /*16170*/  BSSY B0, `(.L_x_1287) ;  /* 0x0000007000007945 */ /* 0x000fe20003800000 */
[----:B------:R-:W-:Y:S02]  /*16180*/  IMAD.MOV.U32 R13, RZ, RZ, R3 ;  /* 0x000000ffff0d7224 */ /* 0x000fe400078e0003 */
[----:B------:R-:W-:Y:S02]  /*16190*/  IMAD.MOV.U32 R11, RZ, RZ, 0x1f ;  /* 0x0000001fff0b7424 */ /* 0x000fe400078e00ff */
[----:B------:R-:W-:-:S07]  /*161a0*/  IMAD.MOV.U32 R15, RZ, RZ, -0x1 ;  /* 0xffffffffff0f7424 */ /* 0x000fce00078e00ff */
[----:B0-23--:R-:W-:Y:S05]  /*161b0*/  WARPSYNC.COLLECTIVE R15, `(.L_x_1288) ;  /* 0x000000000f087348 */ /* 0x00dfea0003c00000 */
[----:B------:R1:W4:Y:S02]  /*161c0*/  SHFL.IDX P6, R14, R13, R12, R11 ;  /* 0x0000000c0d0e7389 */ /* 0x00032400000c000b */
[----:B01234-:R-:W-:Y:S01]  /*161d0*/  ENDCOLLECTIVE ;  /* 0x000000000000791b */ /* 0x01ffe20003800000 */
.L_x_1288:
[----:B------:R-:W-:Y:S05]  /*161e0*/  BSYNC B0 ;  /* 0x0000000000007941 */ /* 0x000fea0003800000 */
.L_x_1287:
[----:B------:R-:W-:Y:S01]  /*161f0*/  IMAD.MOV.U32 R2, RZ, RZ, R14 ;  /* 0x000000ffff027224 */ /* 0x000fe200078e000e */
[----:B------:R-:W-:Y:S06]  /*16200*/  BRA `(.L_x_1215) ;  /* 0xffffffd800047947 */ /* 0x000fec000383ffff */
.L_x_1220:
[----:B0-----:R0:W1:Y:S02]  /*16210*/  SYNCS.PHASECHK.TRANS64.TRYWAIT P0, [R9+URZ+0x38820], R0 ;  /* 0x03882000090075a7 */ /* 0x001064000800017f */
[----:B-1----:R-:W-:Y:S05]  /*16220*/  @!P0 NANOSLEEP.SYNCS 0x989680 ;  /* 0x009896800000895d */ /* 0x002fea0003900000 */
[----:B------:R-:W1:Y:S02]  /*16230*/  @!P0 SYNCS.PHASECHK.TRANS64 P0, [R9+URZ+0x38820], R0 ;  /* 0x03882000090085a7 */ /* 0x000e64000800007f */
[----:B-1----:R-:W-:Y:S05]  /*16240*/  @!P0 BRA `(.L_x_1220) ;  /* 0xfffffffc00f08947 */ /* 0x002fea000383ffff */
[----:B------:R-:W-:Y:S05]  /*16250*/  BRA `(.L_x_1289) ;  /* 0xffffffd800f87947 */ /* 0x000fea000383ffff */
.L_x_1221:
        /* <DEDUP_REMOVED lines=8> */
[----:B0-2---:R-:W-:Y:S05]  /*162e0*/  WARPSYNC.COLLECTIVE R15, `(.L_x_1291) ;  /* 0x000000000f087348 */ /* 0x005fea0003c00000 */
[----:B------:R1:W3:Y:S02]  /*162f0*/  SHFL.IDX P6, R14, R13, R12, R11 ;  /* 0x0000000c0d0e7389 */ /* 0x0002e400000c000b */
[----:B0123--:R-:W-:Y:S01]  /*16300*/  ENDCOLLECTIVE ;  /* 0x000000000000791b */ /* 0x00ffe20003800000 */
.L_x_1291:
[----:B------:R-:W-:Y:S05]  /*16310*/  BSYNC B0 ;  /* 0x0000000000007941 */ /* 0x000fea0003800000 */
.L_x_1290:
[----:B------:R-:W-:Y:S05]  /*16320*/  BRA `(.L_x_1292) ;  /* 0xffffffd800e07947 */ /* 0x000fea000383ffff */
.L_x_1224:
[----:B------:R-:W-:Y:S01]  /*16330*/  BSSY B1, `(.L_x_1293) ;  /* 0x0000006000017945 */ /* 0x000fe20003800000 */
[----:B------:R-:W-:-:S07]  /*16340*/  IMAD.MOV.U32 R15, RZ, RZ, -0x1 ;  /* 0xffffffffff0f7424 */ /* 0x000fce00078e00ff */
[----:B0-2---:R-:W-:Y:S05]  /*16350*/  WARPSYNC.COLLECTIVE R15, `(.L_x_1294) ;  /* 0x000000000f0c7348 */ /* 0x005fea0003c00000 */
[----:B------:R-:W-:Y:S02]  /*16360*/  ELECT P6, UR62, PT ;  /* 0x00000000003e782f */ /* 0x000fe400038c0000 */
[----:B------:R-:W-:Y:S01]  /*16370*/  MOV R14, UR62 ;  /* 0x0000003e000e7c02 */ /* 0x000fe20008000f00 */
[----:B0-2---:R-:W-:Y:S10]  /*16380*/  ENDCOLLECTIVE ;  /* 0x000000000000791b */ /* 0x005ff40003800000 */
.L_x_1294:
[----:B------:R-:W-:Y:S05]  /*16390*/  BSYNC B1 ;  /* 0x0000000000017941 */ /* 0x000fea0003800000 */
.L_x_1293:
[----:B------:R-:W-:Y:S05]  /*163a0*/  BRA `(.L_x_1295) ;  /* 0xffffffd800d87947 */ /* 0x000fea000383ffff */
.L_x_1225:
[----:B0-----:R0:W1:Y:S02]  /*163b0*/  SYNCS.PHASECHK.TRANS64.TRYWAIT P0, [R5+URZ], R4 ;  /* 0x00000004050075a7 */ /* 0x001064000800017f */
[----:B-1----:R-:W-:Y:S05]  /*163c0*/  @!P0 NANOSLEEP.SYNCS 0x989680 ;  /* 0x009896800000895d */ /* 0x002fea0003900000 */
[----:B------:R-:W1:Y:S02]  /*163d0*/  @!P0 SYNCS.PHASECHK.TRANS64 P0, [R5+URZ], R4 ;  /* 0x00000004050085a7 */ /* 0x000e64000800007f */
[----:B-1----:R-:W-:Y:S05]  /*163e0*/  @!P0 BRA `(.L_x_1225) ;  /* 0xfffffffc00f08947 */ /* 0x002fea000383ffff */
[----:B------:R-:W-:Y:S05]  /*163f0*/  BRA `(.L_x_1296) ;  /* 0xffffffdc00007947 */ /* 0x000fea000383ffff */
.L_x_1226:
[----:B0-----:R0:W1:Y:S02]  /*16400*/  SYNCS.PHASECHK.TRANS64.TRYWAIT P0, [R7+URZ], R2 ;  /* 0x00000002070075a7 */ /* 0x001064000800017f */
[----:B-1----:R-:W-:Y:S05]  /*16410*/  @!P0 NANOSLEEP.SYNCS 0x989680 ;  /* 0x009896800000895d */ /* 0x002fea0003900000 */
[----:B------:R-:W1:Y:S02]  /*16420*/  @!P0 SYNCS.PHASECHK.TRANS64 P0, [R7+URZ], R2 ;  /* 0x00000002070085a7 */ /* 0x000e64000800007f */
[----:B-1----:R-:W-:Y:S05]  /*16430*/  @!P0 BRA `(.L_x_1226) ;  /* 0xfffffffc00f08947 */ /* 0x002fea000383ffff */
[----:B------:R-:W-:Y:S05]  /*16440*/  BRA `(.L_x_1297) ;  /* 0xffffffdc00007947 */ /* 0x000fea000383ffff */
.L_x_1227:
[----:B-1----:R1:W3:Y:S02]  /*16450*/  SYNCS.PHASECHK.TRANS64.TRYWAIT P0, [R5+URZ], R4 ;  /* 0x00000004050075a7 */ /* 0x0022e4000800017f */
[----:B---3--:R-:W-:Y:S05]  /*16460*/  @!P0 NANOSLEEP.SYNCS 0x989680 ;  /* 0x009896800000895d */ /* 0x008fea0003900000 */
[----:B------:R-:W3:Y:S02]  /*16470*/  @!P0 SYNCS.PHASECHK.TRANS64 P0, [R5+URZ], R4 ;  /* 0x00000004050085a7 */ /* 0x000ee4000800007f */
[----:B---3--:R-:W-:Y:S05]  /*16480*/  @!P0 BRA `(.L_x_1227) ;  /* 0xfffffffc00f08947 */ /* 0x008fea000383ffff */
[----:B------:R-:W-:Y:S05]  /*16490*/  BRA `(.L_x_1298) ;  /* 0xffffffd800f47947 */ /* 0x000fea000383ffff */
.L_x_1299:
        /* <DEDUP_REMOVED lines=14> */
.L_x_6023:


//--------------------- .text._ZN7cutlass13device_kernelIN5flash11enable_sm90INS1_16FlashAttnFwdSm90INS1_25CollectiveMainloopFwdSm90ILi2EN4cute5tupleIJNS5_1CILi1EEES8_S8_EEENS6_IJNS7_ILi64EEESA_SA_EEELi512ENS_10bfloat16_tEfNS_4arch4Sm90ELb0ELb0ELb1ELb1ELb0ELb1ELb1ELb0ELb0ELb1ELb0ELb0EEENS1_21CollectiveEpilogueFwdINS6_IJSA_NS7_ILi512EEESA_EEES9_SC_SE_Li256ELb1ELb1ELb0ELb0EEENS1_36VarlenDynamicPersistentTileSchedulerILi64ELi64ELi256ELi128ELb0ELb1ELb1ELb0ELb1ELb1EEEEEEEEEvNT_6ParamsE --------------------------
	.section	.text._ZN7cutlass13device_kernelIN5flash11enable_sm90INS1_16FlashAttnFwdSm90INS1_25CollectiveMainloopFwdSm90ILi2EN4cute5tupleIJNS5_1CILi1EEES8_S8_EEENS6_IJNS7_ILi64EEESA_SA_EEELi512ENS_10bfloat16_tEfNS_4arch4Sm90ELb0ELb0ELb1ELb1ELb0ELb1ELb1ELb0ELb0ELb1ELb0ELb0EEENS1_21CollectiveEpilogueFwdINS6_IJSA_NS7_ILi512EEESA_EEES9_SC_SE_Li256ELb1ELb1ELb0ELb0EEENS1_36VarlenDynamicPersistentTileSchedulerILi64ELi64ELi256ELi128ELb0ELb1ELb1ELb0ELb1ELb1EEEEEEEEEvNT_6ParamsE,"ax",@progbits
	.align	128
.text._ZN7cutlass13device_kernelIN5flash11enable_sm90INS1_16FlashAttnFwdSm90INS1_25CollectiveMainloopFwdSm90ILi2EN4cute5tupleIJNS5_1CILi1EEES8_S8_EEENS6_IJNS7_ILi64EEESA_SA_EEELi512ENS_10bfloat16_tEfNS_4arch4Sm90ELb0ELb0ELb1ELb1ELb0ELb1ELb1ELb0ELb0ELb1ELb0ELb0EEENS1_21CollectiveEpilogueFwdINS6_IJSA_NS7_ILi512EEESA_EEES9_SC_SE_Li256ELb1ELb1ELb0ELb0EEENS1_36VarlenDynamicPersistentTileSchedulerILi64ELi64ELi256ELi128ELb0ELb1ELb1ELb0ELb1ELb1EEEEEEEEEvNT_6ParamsE:
        .type           _ZN7cutlass13device_kernelIN5flash11enable_sm90INS1_16FlashAttnFwdSm90INS1_25CollectiveMainloopFwdSm90ILi2EN4cute5tupleIJNS5_1CILi1EEES8_S8_EEENS6_IJNS7_ILi64EEESA_SA_EEELi512ENS_10bfloat16_tEfNS_4arch4Sm90ELb0ELb0ELb1ELb1ELb0ELb1ELb1ELb0ELb0ELb1ELb0ELb0EEENS1_21CollectiveEpilogueFwdINS6_IJSA_NS7_ILi512EEESA_EEES9_SC_SE_Li256ELb1ELb1ELb0ELb0EEENS1_36VarlenDynamicPersistentTileSchedulerILi64ELi64ELi256ELi128ELb0ELb1ELb1ELb0ELb1ELb1EEEEEEEEEvNT_6ParamsE,@function
        .size           _ZN7cutlass13device_kernelIN5flash11enable_sm90INS1_16FlashAttnFwdSm90INS1_25CollectiveMainloopFwdSm90ILi2EN4cute5tupleIJNS5_1CILi1EEES8_S8_EEENS6_IJNS7_ILi64EEESA_SA_EEELi512ENS_10bfloat16_tEfNS_4arch4Sm90ELb0ELb0ELb1ELb1ELb0ELb1ELb1ELb0ELb0ELb1ELb0ELb0EEENS1_21CollectiveEpilogueFwdINS6_IJSA_NS7_ILi512EEESA_EEES9_SC_SE_Li256ELb1ELb1ELb0ELb0EEENS1_36VarlenDynamicPersistentTileSchedulerILi64ELi64ELi256ELi128ELb0ELb1ELb1ELb0ELb1ELb1EEEEEEEEEvNT_6ParamsE,(.L_x_6024 - _ZN7cutlass13device_kernelIN5flash11enable_sm90INS1_16FlashAttnFwdSm90INS1_25CollectiveMainloopFwdSm90ILi2EN4cute5tupleIJNS5_1CILi1EEES8_S8_EEENS6_IJNS7_ILi64EEESA_SA_EEELi512ENS_10bfloat16_tEfNS_4arch4Sm90ELb0ELb0ELb1ELb1ELb0ELb1ELb1ELb0ELb0ELb1ELb0ELb0EEENS1_21CollectiveEpilogueFwdINS6_IJSA_NS7_ILi512EEESA_EEES9_SC_SE_Li256ELb1ELb1ELb0ELb0EEENS1_36VarlenDynamicPersistentTileSchedulerILi64ELi64ELi256ELi128ELb0ELb1ELb1ELb0ELb1ELb1EEEEEEEEEvNT_6ParamsE)
        .other          _ZN7cutlass13device_kernelIN5flash11enable_sm90INS1_16FlashAttnFwdSm90INS1_25CollectiveMainloopFwdSm90ILi2EN4cute5tupleIJNS5_1CILi1EEES8_S8_EEENS6_IJNS7_ILi64EEESA_SA_EEELi512ENS_10bfloat16_tEfNS_4arch4Sm90ELb0ELb0ELb1ELb1ELb0ELb1ELb1ELb0ELb0ELb1ELb0ELb0EEENS1_21CollectiveEpilogueFwdINS6_IJSA_NS7_ILi512EEESA_EEES9_SC_SE_Li256ELb1ELb1ELb0ELb0EEENS1_36VarlenDynamicPersistentTileSchedulerILi64ELi64ELi256ELi128ELb0ELb1ELb1ELb0ELb1ELb1EEEEEEEEEvNT_6ParamsE,@"STO_CUDA_ENTRY STV_DEFAULT"
_ZN7cutlass13device_kernelIN5flash11enable_sm90INS1_16FlashAttnFwdSm90INS1_25CollectiveMainloopFwdSm90ILi2EN4cute5tupleIJNS5_1CILi1EEES8_S8_EEENS6_IJNS7_ILi64EEESA_SA_EEELi512ENS_10bfloat16_tEfNS_4arch4Sm90ELb0ELb0ELb1ELb1ELb0ELb1ELb1ELb0ELb0ELb1ELb0ELb0EEENS1_21CollectiveEpilogueFwdINS6_IJSA_NS7_ILi512EEESA_EEES9_SC_SE_Li256ELb1ELb1ELb0ELb0EEENS1_36VarlenDynamicPersistentTileSchedulerILi64ELi64ELi256ELi128ELb0ELb1ELb1ELb0ELb1ELb1EEEEEEEEEvNT_6ParamsE:
        /* <DEDUP_REMOVED lines=23> */
.L_x_1301:
[----:B------:R-:W-:Y:S05]  /*0170*/  BSYNC B0 ;  /* 0x0000000000007941 */ /* 0x000fea0003800000 */
.L_x_1300:
        /* <DEDUP_REMOVED lines=14> */
[----:B-1----:R0:W-:Y:S01]  /*0260*/  STL [R1+0x4], R3 ;  /* 0x0000040301007387 */ /* 0x0021e20000100800 */
        /* <DEDUP_REMOVED lines=24> */
.L_x_1302:
        /* <DEDUP_REMOVED lines=22> */
.L_x_1303:
        /* <DEDUP_REMOVED lines=18> */
.L_x_1304:
        /* <DEDUP_REMOVED lines=22> */
.L_x_1305:
        /* <DEDUP_REMOVED lines=22> */
.L_x_1306:
        /* <DEDUP_REMOVED lines=9> */
.L_x_1309:
        /* <DEDUP_REMOVED lines=25> */
[----:B------:R-:W-:Y:S02]  /*0b50*/  LEA.HI R5, R0, R16, RZ, 0x4 ;  /* 0x0000001000057211 */ /* 0x000fe400078f20ff */
[----:B------:R-:W-:Y:S02]  /*0b60*/  LOP3.LUT R3, R4, 0xffffff80, RZ, 0xc0, !PT ;  /* 0xffffff8004037812 */ /* 0x000fe400078ec0ff */
[----:B------:R-:W-:-:S03]  /*0b70*/  LOP3.LUT R6, R5, 0xfffffff0, RZ, 0xc0, !PT ;  /* 0xfffffff005067812 */ /* 0x000fc600078ec0ff */
[----:B------:R-:W-:Y:S01]  /*0b80*/  IMAD.IADD R3, R16, 0x1, -R3 ;  /* 0x0000000110037824 */ /* 0x000fe200078e0a03 */
[----:B------:R-:W-:Y:S01]  /*0b90*/  LEA.HI R7, R0, R16, RZ, 0x5 ;  /* 0x0000001000077211 */ /* 0x000fe200078f28ff */
[----:B------:R-:W-:Y:S01]  /*0ba0*/  IMAD.IADD R10, R16, 0x1, -R6 ;  /* 0x00000001100a7824 */ /* 0x000fe200078e0a06 */
[----:B------:R-:W-:Y:S02]  /*0bb0*/  SHF.R.S32.HI R12, RZ, 0x4, R5 ;  /* 0x00000004ff0c7819 */ /* 0x000fe40000011405 */
[----:B------:R-:W-:Y:S02]  /*0bc0*/  SHF.R.S32.HI R6, RZ, 0x1f, R3 ;  /* 0x0000001fff067819 */ /* 0x000fe40000011403 */
[--C-:B------:R-:W-:Y:S02]  /*0bd0*/  SHF.R.S32.HI R192, RZ, 0x5, R7.reuse ;  /* 0x00000005ffc07819 */ /* 0x100fe40000011407 */
[----:B------:R-:W-:Y:S02]  /*0be0*/  SHF.R.S32.HI R11, RZ, 0x1f, R7 ;  /* 0x0000001fff0b7819 */ /* 0x000fe40000011407 */
[----:B------:R-:W-:-:S02]  /*0bf0*/  SHF.R.S32.HI R7, RZ, 0x1f, R10 ;  /* 0x0000001fff077819 */ /* 0x000fc4000001140a */
[----:B------:R-:W-:Y:S02]  /*0c00*/  LEA.HI R8, R5, R12, RZ, 0x1 ;  /* 0x0000000c05087211 */ /* 0x000fe400078f08ff */
[----:B------:R-:W-:Y:S02]  /*0c10*/  LEA.HI R5, R6, R3, RZ, 0x2 ;  /* 0x0000000306057211 */ /* 0x000fe400078f10ff */
[----:B------:R-:W-:Y:S02]  /*0c20*/  LEA.HI R9, R7, R10, RZ, 0x3 ;  /* 0x0000000a07097211 */ /* 0x000fe400078f18ff */
[----:B------:R-:W-:Y:S02]  /*0c30*/  LOP3.LUT R13, R8, 0x1ffffffe, RZ, 0xc0, !PT ;  /* 0x1ffffffe080d7812 */ /* 0x000fe400078ec0ff */
[--C-:B------:R-:W-:Y:S02]  /*0c40*/  SHF.R.S32.HI R7, RZ, 0x2, R5.reuse ;  /* 0x00000002ff077819 */ /* 0x100fe40000011405 */
[----:B------:R-:W-:-:S04]  /*0c50*/  SHF.R.S32.HI R8, RZ, 0x1f, R5 ;  /* 0x0000001fff087819 */ /* 0x000fc80000011405 */
[----:B------:R-:W-:-:S04]  /*0c60*/  LEA.HI R8, R8, R7, RZ, 0x3 ;  /* 0x0000000708087211 */ /* 0x000fc800078f18ff */
[----:B------:R-:W-:-:S05]  /*0c70*/  LOP3.LUT R8, R8, 0xfffffff8, RZ, 0xc0, !PT ;  /* 0xfffffff808087812 */ /* 0x000fca00078ec0ff */
[----:B------:R-:W-:Y:S01]  /*0c80*/  IMAD.IADD R191, R7, 0x1, -R8 ;  /* 0x0000000107bf7824 */ /* 0x000fe200078e0a08 */
[----:B------:R-:W-:Y:S02]  /*0c90*/  LOP3.LUT R8, R5, 0x7ffffffc, RZ, 0xc0, !PT ;  /* 0x7ffffffc05087812 */ /* 0x000fe400078ec0ff */
[----:B------:R-:W-:Y:S02]  /*0ca0*/  LEA.HI R14, R11, R192, RZ, 0x2 ;  /* 0x000000c00b0e7211 */ /* 0x000fe400078f10ff */
[----:B------:R-:W-:Y:S01]  /*0cb0*/  LOP3.LUT R11, R9, 0xfffffff8, RZ, 0xc0, !PT ;  /* 0xfffffff8090b7812 */ /* 0x000fe200078ec0ff */
[----:B------:R-:W-:Y:S01]  /*0cc0*/  IMAD.IADD R8, R3, 0x1, -R8 ;  /* 0x0000000103087824 */ /* 0x000fe200078e0a08 */
[----:B------:R-:W-:Y:S02]  /*0cd0*/  LEA.HI R6, R6, R3, RZ, 0x5 ;  /* 0x0000000306067211 */ /* 0x000fe400078f28ff */
[----:B------:R-:W-:Y:S02]  /*0ce0*/  LEA.HI R3, R0, R16, RZ, 0x2 ;  /* 0x0000001000037211 */ /* 0x000fe400078f10ff */
[----:B------:R-:W-:Y:S01]  /*0cf0*/  SHF.R.S32.HI R223, RZ, 0x7, R4 ;  /* 0x00000007ffdf7819 */ /* 0x000fe20000011404 */
[----:B------:R-:W-:Y:S01]  /*0d00*/  IMAD.IADD R11, R10, 0x1, -R11 ;  /* 0x000000010a0b7824 */ /* 0x000fe200078e0a0b */
[----:B------:R-:W-:-:S02]  /*0d10*/  LOP3.LUT R15, R14, 0x3ffffc, RZ, 0xc0, !PT ;  /* 0x003ffffc0e0f7812 */ /* 0x000fc400078ec0ff */
[----:B------:R-:W-:Y:S01]  /*0d20*/  LOP3.LUT R5, R3, 0xfffffffc, RZ, 0xc0, !PT ;  /* 0xfffffffc03057812 */ /* 0x000fe200078ec0ff */
[----:B------:R-:W-:Y:S01]  /*0d30*/  IMAD R14, R223, 0x100, R10 ;  /* 0x00000100df0e7824 */ /* 0x000fe200078e020a */
[----:B------:R-:W-:Y:S01]  /*0d40*/  LEA.HI R0, R0, R16, RZ, 0x3 ;  /* 0x0000001000007211 */ /* 0x000fe200078f18ff */
[----:B------:R-:W-:Y:S02]  /*0d50*/  IMAD.IADD R15, R192, 0x1, -R15 ;  /* 0x00000001c00f7824 */ /* 0x000fe400078e0a0f */
[----:B------:R-:W-:Y:S02]  /*0d60*/  IMAD.IADD R13, R12, 0x1, -R13 ;  /* 0x000000010c0d7824 */ /* 0x000fe400078e0a0d */
[----:B------:R-:W-:Y:S01]  /*0d70*/  IMAD.SHL.U32 R10, R11, 0x40, RZ ;  /* 0x000000400b0a7824 */ /* 0x000fe200078e00ff */
[----:B------:R-:W-:Y:S01]  /*0d80*/  SHF.R.S32.HI R19, RZ, 0x2, R3 ;  /* 0x00000002ff137819 */ /* 0x000fe20000011403 */
[----:B------:R-:W-:Y:S01]  /*0d90*/  IMAD.IADD R5, R16, 0x1, -R5 ;  /* 0x0000000110057824 */ /* 0x000fe200078e0a05 */
[----:B------:R-:W-:Y:S01]  /*0da0*/  SHF.R.S32.HI R6, RZ, 0x5, R6 ;  /* 0x00000005ff067819 */ /* 0x000fe20000011406 */
[----:B------:R-:W-:Y:S01]  /*0db0*/  IMAD R14, R15, 0x10, R14 ;  /* 0x000000100f0e7824 */ /* 0x000fe200078e020e */
[----:B------:R-:W-:Y:S01]  /*0dc0*/  LOP3.LUT R10, R10, 0x1c0, RZ, 0xc0, !PT ;  /* 0x000001c00a0a7812 */ /* 0x000fe200078ec0ff */
[----:B------:R-:W-:Y:S01]  /*0dd0*/  IMAD.SHL.U32 R13, R13, 0x8, RZ ;  /* 0x000000080d0d7824 */ /* 0x000fe200078e00ff */
[----:B------:R-:W-:Y:S01]  /*0de0*/  SHF.R.S32.HI R221, RZ, 0x3, R0 ;  /* 0x00000003ffdd7819 */ /* 0x000fe20000011400 */
[----:B------:R-:W-:Y:S01]  /*0df0*/  IMAD.SHL.U32 R9, R9, 0x40, RZ ;  /* 0x0000004009097824 */ /* 0x000fe200078e00ff */
[----:B------:R-:W-:Y:S01]  /*0e00*/  LOP3.LUT R220, R0, 0xfffffff8, RZ, 0xc0, !PT ;  /* 0xfffffff800dc7812 */ /* 0x000fe200078ec0ff */
[----:B------:R-:W-:Y:S01]  /*0e10*/  VIADD R234, R19, 0x20 ;  /* 0x0000002013ea7836 */ /* 0x000fe20000000000 */
[----:B------:R-:W-:Y:S01]  /*0e20*/  SHF.R.S32.HI R0, RZ, 0x1f, R3 ;  /* 0x0000001fff007819 */ /* 0x000fe20000011403 */
[----:B------:R-:W-:Y:S01]  /*0e30*/  IMAD.U32 R233, R14, 0x40, R13 ;  /* 0x000000400ee97824 */ /* 0x000fe200078e000d */
[----:B------:R-:W-:Y:S01]  /*0e40*/  LEA.HI R3, R5, R5, RZ, 0x1 ;  /* 0x0000000505037211 */ /* 0x000fe200078f08ff */
[----:B------:R-:W-:Y:S01]  /*0e50*/  IMAD R191, R6, 0x10, R191 ;  /* 0x0000001006bf7824 */ /* 0x000fe200078e02bf */
[----:B------:R-:W-:-:S02]  /*0e60*/  LOP3.LUT R13, R10, 0x8, R13, 0xf8, !PT ;  /* 0x000000080a0d7812 */ /* 0x000fc400078ef80d */
[----:B------:R-:W-:Y:S02]  /*0e70*/  SHF.R.U32.HI R10, RZ, 0x3, R10 ;  /* 0x00000003ff0a7819 */ /* 0x000fe4000001160a */
[----:B------:R-:W-:Y:S02]  /*0e80*/  LOP3.LUT R9, R9, 0x7ffffe00, RZ, 0xc0, !PT ;  /* 0x7ffffe0009097812 */ /* 0x000fe400078ec0ff */
[----:B------:R-:W-:Y:S02]  /*0e90*/  LOP3.LUT R6, R3, 0x1ffffffe, RZ, 0xc0, !PT ;  /* 0x1ffffffe03067812 */ /* 0x000fe400078ec0ff */
[----:B------:R-:W-:Y:S01]  /*0ea0*/  SHF.R.S32.HI R3, RZ, 0x1f, R234 ;  /* 0x0000001fff037819 */ /* 0x000fe200000114ea */
[----:B------:R-:W-:Y:S01]  /*0eb0*/  IMAD R9, R192, 0x400, R9 ;  /* 0x00000400c0097824 */ /* 0x000fe200078e0209 */
[----:B------:R-:W-:Y:S01]  /*0ec0*/  LOP3.LUT R10, R13, R10, RZ, 0x3c, !PT ;  /* 0x0000000a0d0a7212 */ /* 0x000fe200078e3cff */
[----:B------:R-:W-:Y:S01]  /*0ed0*/  IMAD.SHL.U32 R230, R234, 0x40, RZ ;  /* 0x00000040eae67824 */ /* 0x000fe200078e00ff */
[----:B------:R-:W-:-:S02]  /*0ee0*/  LEA.HI R0, R0, R19, RZ, 0x3 ;  /* 0x0000001300007211 */ /* 0x000fc400078f18ff */
[----:B------:R-:W-:Y:S01]  /*0ef0*/  LEA.HI R3, R3, R234, RZ, 0x3 ;  /* 0x000000ea03037211 */ /* 0x000fe200078f18ff */
[----:B------:R-:W-:Y:S01]  /*0f00*/  IMAD.IADD R9, R9, 0x1, R10 ;  /* 0x0000000109097824 */ /* 0x000fe200078e020a */
[----:B------:R-:W-:Y:S01]  /*0f10*/  R2P PR, R11, 0x6 ;  /* 0x000000060b007804 */ /* 0x000fe20000000000 */
[----:B------:R-:W-:Y:S01]  /*0f20*/  IMAD.IADD R220, R16, 0x1, -R220 ;  /* 0x0000000110dc7824 */ /* 0x000fe200078e0adc */
[----:B------:R-:W-:Y:S01]  /*0f30*/  LEA.HI R4, R4, R223, RZ, 0x1 ;  /* 0x000000df04047211 */ /* 0x000fe200078f08ff */
[----:B------:R-:W-:Y:S01]  /*0f40*/  IMAD.SHL.U32 R16, R5, 0x8, RZ ;  /* 0x0000000805107824 */ /* 0x000fe200078e00ff */
[----:B------:R-:W-:Y:S01]  /*0f50*/  LOP3.LUT R0, R0, 0xfffffff8, RZ, 0xc0, !PT ;  /* 0xfffffff800007812 */ /* 0x000fe200078ec0ff */
[----:B------:R-:W-:Y:S01]  /*0f60*/  IMAD.SHL.U32 R3, R3, 0x40, RZ ;  /* 0x0000004003037824 */ /* 0x000fe200078e00ff */
[----:B------:R-:W-:Y:S01]  /*0f70*/  LOP3.LUT R230, R230, 0x1c0, RZ, 0xc0, !PT ;  /* 0x000001c0e6e67812 */ /* 0x000fe200078ec0ff */
[----:B------:R-:W-:Y:S01]  /*0f80*/  IMAD.SHL.U32 R184, R5, 0x4, RZ ;  /* 0x0000000405b87824 */ /* 0x000fe200078e00ff */
[----:B------:R-:W-:Y:S01]  /*0f90*/  LOP3.LUT R4, R4, 0xfffffe, RZ, 0xc0, !PT ;  /* 0x00fffffe04047812 */ /* 0x000fe200078ec0ff */
[----:B------:R-:W-:-:S02]  /*0fa0*/  IMAD R195, R9, 0x2, R2 ;  /* 0x0000000209c37824 */ /* 0x000fc400078e0202 */
[----:B------:R-:W-:Y:S01]  /*0fb0*/  IMAD.MOV.U32 R201, RZ, RZ, 0x40 ;  /* 0x00000040ffc97424 */ /* 0x000fe200078e00ff */
[----:B------:R-:W-:Y:S01]  /*0fc0*/  SHF.R.U32.HI R7, RZ, 0x3, R230 ;  /* 0x00000003ff077819 */ /* 0x000fe200000116e6 */
[----:B------:R-:W-:Y:S01]  /*0fd0*/  IMAD.SHL.U32 R189, R220, 0x8, RZ ;  /* 0x00000008dcbd7824 */ /* 0x000fe200078e00ff */
[----:B------:R-:W-:Y:S01]  /*0fe0*/  LOP3.LUT R231, R3, 0xfffffe00, RZ, 0xc0, !PT ;  /* 0xfffffe0003e77812 */ /* 0x000fe200078ec0ff */
[----:B------:R-:W-:Y:S01]  /*0ff0*/  IMAD.IADD R188, R19, 0x1, -R0 ;  /* 0x0000000113bc7824 */ /* 0x000fe200078e0a00 */
[----:B------:R-:W-:Y:S01]  /*1000*/  LOP3.LUT R0, R230, 0x38, R16, 0xf8, !PT ;  /* 0x00000038e6007812 */ /* 0x000fe200078ef810 */
[----:B------:R-:W-:Y:S02]  /*1010*/  VIADD R190, R184, 0x10 ;  /* 0x00000010b8be7836 */ /* 0x000fe40000000000 */
[----:B------:R-:W-:Y:S01]  /*1020*/  VIADD R208, R195, 0x36400 ;  /* 0x00036400c3d07836 */ /* 0x000fe20000000000 */
[----:B------:R-:W-:Y:S01]  /*1030*/  SEL R201, R201, 0xffffffc0, !P2 ;  /* 0xffffffc0c9c97807 */ /* 0x000fe20005000000 */
[----:B------:R-:W-:Y:S01]  /*1040*/  IMAD.IADD R4, R223, 0x1, -R4 ;  /* 0x00000001df047824 */ /* 0x000fe200078e0a04 */
[----:B------:R-:W-:Y:S01]  /*1050*/  LOP3.LUT R3, R231, R0, R7, 0xf6, !PT ;  /* 0x00000000e7037212 */ /* 0x000fe200078ef607 */
[----:B------:R-:W-:-:S02]  /*1060*/  VIADD R217, R189, 0x40 ;  /* 0x00000040bdd97836 */ /* 0x000fc40000000000 */
[----:B------:R-:W-:Y:S02]  /*1070*/  VIADD R216, R189, 0x80 ;  /* 0x00000080bdd87836 */ /* 0x000fe40000000000 */
[----:B------:R-:W-:Y:S01]  /*1080*/  IMAD.IADD R6, R5, 0x1, -R6 ;  /* 0x0000000105067824 */ /* 0x000fe200078e0a06 */
[----:B------:R-:W-:Y:S01]  /*1090*/  SHF.R.S32.HI R5, RZ, 0x1f, R190 ;  /* 0x0000001fff057819 */ /* 0x000fe200000114be */
[C---:B------:R-:W-:Y:S02]  /*10a0*/  VIADD R215, R189.reuse, 0xc0 ;  /* 0x000000c0bdd77836 */ /* 0x040fe40000000000 */
[C---:B------:R-:W-:Y:S02]  /*10b0*/  VIADD R214, R189.reuse, 0x100 ;  /* 0x00000100bdd67836 */ /* 0x040fe40000000000 */
[C---:B------:R-:W-:Y:S02]  /*10c0*/  VIADD R213, R189.reuse, 0x140 ;  /* 0x00000140bdd57836 */ /* 0x040fe40000000000 */
[----:B------:R-:W-:-:S02]  /*10d0*/  VIADD R225, R189, 0x180 ;  /* 0x00000180bde17836 */ /* 0x000fc40000000000 */
[----:B------:R-:W-:Y:S02]  /*10e0*/  VIADD R224, R189, 0x1c0 ;  /* 0x000001c0bde07836 */ /* 0x000fe40000000000 */
[----:B------:R-:W-:Y:S02]  /*10f0*/  VIADD R196, R195, 0x36420 ;  /* 0x00036420c3c47836 */ /* 0x000fe40000000000 */
[----:B------:R-:W-:Y:S01]  /*1100*/  @P1 VIADD R196, R208, 0xffffffe0 ;  /* 0xffffffe0d0c41836 */ /* 0x000fe20000000000 */
[----:B------:R-:W-:Y:S01]  /*1110*/  SHF.R.S32.HI R10, RZ, 0x1f, R217 ;  /* 0x0000001fff0a7819 */ /* 0x000fe200000114d9 */
[----:B------:R-:W-:Y:S01]  /*1120*/  IMAD.SHL.U32 R194, R4, 0x100, RZ ;  /* 0x0000010004c27824 */ /* 0x000fe200078e00ff */
[----:B------:R-:W-:Y:S01]  /*1130*/  SHF.R.S32.HI R4, RZ, 0x1f, R216 ;  /* 0x0000001fff047819 */ /* 0x000fe200000114d8 */
[----:B------:R-:W-:Y:S01]  /*1140*/  IMAD.IADD R208, R208, 0x1, R201 ;  /* 0x00000001d0d07824 */ /* 0x000fe200078e02c9 */
[----:B------:R-:W-:Y:S01]  /*1150*/  CS2R R22, SRZ ;  /* 0x0000000000167805 */ /* 0x000fe2000001ff00 */
[----:B------:R-:W-:Y:S01]  /*1160*/  IMAD.MOV.U32 R186, RZ, RZ, RZ ;  /* 0x000000ffffba7224 */ /* 0x000fe200078e00ff */
[----:B------:R-:W-:Y:S01]  /*1170*/  SHF.R.S32.HI R10, RZ, 0x1f, R215 ;  /* 0x0000001fff0a7819 */ /* 0x000fe200000114d7 */
[----:B------:R-:W-:Y:S01]  /*1180*/  IMAD.MOV.U32 R218, RZ, RZ, RZ ;  /* 0x000000ffffda7224 */ /* 0x000fe200078e00ff */
[----:B------:R-:W-:Y:S01]  /*1190*/  SHF.R.S32.HI R4, RZ, 0x1f, R214 ;  /* 0x0000001fff047819 */ /* 0x000fe200000114d6 */
[----:B------:R-:W-:Y:S01]  /*11a0*/  IMAD.SHL.U32 R227, R190, 0x2, RZ ;  /* 0x00000002bee37824 */ /* 0x000fe200078e00ff */
[----:B------:R-:W-:Y:S01]  /*11b0*/  SHF.R.S32.HI R237, RZ, 0x1f, R213 ;  /* 0x0000001fffed7819 */ /* 0x000fe200000114d5 */
[----:B------:R-:W-:Y:S01]  /*11c0*/  IMAD.SHL.U32 R193, R8, 0x2, RZ ;  /* 0x0000000208c17824 */ /* 0x000fe200078e00ff */
[----:B------:R-:W-:Y:S01]  /*11d0*/  SHF.R.S32.HI R236, RZ, 0x1f, R225 ;  /* 0x0000001fffec7819 */ /* 0x000fe200000114e1 */
[----:B------:R-:W-:Y:S01]  /*11e0*/  IMAD R228, R3, 0x2, R2 ;  /* 0x0000000203e47824 */ /* 0x000fe200078e0202 */
[----:B------:R-:W-:Y:S01]  /*11f0*/  SHF.R.S32.HI R235, RZ, 0x1f, R224 ;  /* 0x0000001fffeb7819 */ /* 0x000fe200000114e0 */
[----:B------:R-:W-:Y:S01]  /*1200*/  IMAD R232, R6, 0x8, R191 ;  /* 0x0000000806e87824 */ /* 0x000fe200078e02bf */
[----:B------:R-:W-:Y:S01]  /*1210*/  SHF.L.U64.HI R226, R190, 0x1, R5 ;  /* 0x00000001bee27819 */ /* 0x000fe20000010205 */
[----:B------:R-:W-:Y:S01]  /*1220*/  IMAD.IADD R201, R201, 0x1, R196 ;  /* 0x00000001c9c97824 */ /* 0x000fe200078e02c4 */
[----:B--2---:R-:W-:Y:S01]  /*1230*/  LOP3.LUT R187, R18, 0x1, RZ, 0xfc, !PT ;  /* 0x0000000112bb7812 */ /* 0x004fe200078efcff */
[----:B------:R-:W-:-:S07]  /*1240*/  IMAD.MOV.U32 R18, RZ, RZ, RZ ;  /* 0x000000ffff127224 */ /* 0x000fce00078e00ff */
.L_x_1423:
        /* <DEDUP_REMOVED lines=52> */
.L_x_1311:
[----:B------:R-:W-:Y:S02]  /*1590*/  IMAD.U32 R46, RZ, RZ, UR5 ;  /* 0x00000005ff2e7e24 */ /* 0x000fe4000f8e00ff */
[----:B------:R-:W-:Y:S01]  /*15a0*/  IMAD.U32 R28, RZ, RZ, UR4 ;  /* 0x00000004ff1c7e24 */ /* 0x000fe2000f8e00ff */
[----:B------:R-:W-:Y:S06]  /*15b0*/  @!P2 BRA `(.L_x_1312) ;  /* 0x000000000010a947 */ /* 0x000fec0003800000 */
[----:B------:R-:W-:-:S04]  /*15c0*/  IADD3 R4, P0, R210, UR8, RZ ;  /* 0x00000008d2047c10 */ /* 0x000fc8000ff1e0ff */
[----:B------:R-:W-:-:S05]  /*15d0*/  IADD3.X R5, R211, UR9, RZ, P0, !PT ;  /* 0x00000009d3057c10 */ /* 0x000fca00087fe4ff */
[----:B------:R0:W5:Y:S01]  /*15e0*/  LDG.E R28, desc[UR40][R4.64] ;  /* 0x00000028041c7981 */ /* 0x000162000c1e1900 */
[----:B------:R-:W-:Y:S05]  /*15f0*/  BRA `(.L_x_1313) ;  /* 0x0000000000107947 */ /* 0x000fea0003800000 */
.L_x_1312:
[----:B------:R-:W-:Y:S05]  /*1600*/  @!P0 BRA `(.L_x_1313) ;  /* 0x00000000000c8947 */ /* 0x000fea0003800000 */
[----:B------:R-:W2:Y:S04]  /*1610*/  LDG.E R5, desc[UR40][R8.64] ;  /* 0x0000002808057981 */ /* 0x000ea8000c1e1900 */
[----:B------:R-:W2:Y:S02]  /*1620*/  LDG.E R28, desc[UR40][R8.64+0x4] ;  /* 0x00000428081c7981 */ /* 0x000ea4000c1e1900 */
[----:B--2---:R-:W-:-:S07]  /*1630*/  IMAD.IADD R28, R28, 0x1, -R5 ;  /* 0x000000011c1c7824 */ /* 0x004fce00078e0a05 */
.L_x_1313:
        /* <DEDUP_REMOVED lines=55> */
.L_x_1316:
[----:B------:R-:W-:Y:S05]  /*19b0*/  BSYNC B6 ;  /* 0x0000000000067941 */ /* 0x000fea0003800000 */
.L_x_1315:
        /* <DEDUP_REMOVED lines=20> */
.L_x_1318:
[----:B------:R-:W-:Y:S05]  /*1b00*/  BSYNC B6 ;  /* 0x0000000000067941 */ /* 0x000fea0003800000 */
.L_x_1317:
        /* <DEDUP_REMOVED lines=110> */
.L_x_1348:
        /* <DEDUP_REMOVED lines=57> */
.L_x_1323:
[----:B------:R-:W-:Y:S05]  /*2580*/  BSYNC B1 ;  /* 0x0000000000017941 */ /* 0x000fea0003800000 */
.L_x_1322:
        /* <DEDUP_REMOVED lines=19> */
.L_x_1324:
[----:B------:R-:W-:Y:S01]  /*26c0*/  IMAD R66, R22, 0x8, R2 ;  /* 0x0000000816427824 */ /* 0x000fe200078e0202 */
[----:B------:R-:W-:Y:S01]  /*26d0*/  SHF.L.U32 R75, R186, 0x1f, RZ ;  /* 0x0000001fba4b7819 */ /* 0x000fe200000006ff */
[----:B------:R-:W-:Y:S03]  /*26e0*/  BSSY B1, `(.L_x_1325) ;  /* 0x0000003000017945 */ /* 0x000fe60003800000 */
[----:B------:R-:W0:Y:S02]  /*26f0*/  SYNCS.PHASECHK.TRANS64.TRYWAIT P5, [R66+URZ+0x38890], R75 ;  /* 0x0388904b420075a7 */ /* 0x000e2400080a017f */
[----:B0-----:R-:W-:Y:S05]  /*2700*/  @!P5 BRA `(.L_x_1326) ;  /* 0x0000019c0048d947 */ /* 0x001fea0003800000 */
.L_x_1614:
[----:B------:R-:W-:Y:S05]  /*2710*/  BSYNC B1 ;  /* 0x0000000000017941 */ /* 0x000fea0003800000 */
.L_x_1325:
        /* <DEDUP_REMOVED lines=53> */
.L_x_1331:
[----:B------:R-:W-:Y:S05]  /*2a70*/  BSYNC B2 ;  /* 0x0000000000027941 */ /* 0x000fea0003800000 */
.L_x_1330:
[----:B--2---:R1:W-:Y:S02]  /*2a80*/  STG.E.128 desc[UR40][R12.64], R4 ;  /* 0x000000040c007986 */ /* 0x0043e4000c101d28 */
.L_x_1329:
[----:B------:R-:W-:Y:S05]  /*2a90*/  BSYNC B1 ;  /* 0x0000000000017941 */ /* 0x000fea0003800000 */
.L_x_1328:
        /* <DEDUP_REMOVED lines=56> */
.L_x_1333:
[----:B------:R-:W-:Y:S05]  /*2e20*/  BSYNC B1 ;  /* 0x0000000000017941 */ /* 0x000fea0003800000 */
.L_x_1332:
[----:B-1----:R1:W-:Y:S01]  /*2e30*/  STG.E.128 desc[UR40][R12.64+0x40], R4 ;  /* 0x000040040c007986 */ /* 0x0023e2000c101d28 */
[----:B------:R-:W-:Y:S05]  /*2e40*/  BRA `(.L_x_1327) ;  /* 0x0000000c00387947 */ /* 0x000fea0003800000 */
.L_x_1321:
        /* <DEDUP_REMOVED lines=41> */
.L_x_1334:
[----:B------:R-:W-:Y:S01]  /*30e0*/  IMAD R66, R22, 0x8, R2 ;  /* 0x0000000816427824 */ /* 0x000fe200078e0202 */
[----:B------:R-:W-:Y:S01]  /*30f0*/  SHF.L.U32 R75, R186, 0x1f, RZ ;  /* 0x0000001fba4b7819 */ /* 0x000fe200000006ff */
[----:B------:R-:W-:Y:S03]  /*3100*/  BSSY B1, `(.L_x_1335) ;  /* 0x0000003000017945 */ /* 0x000fe60003800000 */
[----:B------:R-:W0:Y:S02]  /*3110*/  SYNCS.PHASECHK.TRANS64.TRYWAIT P5, [R66+URZ+0x38890], R75 ;  /* 0x0388904b420075a7 */ /* 0x000e2400080a017f */
[----:B0-----:R-:W-:Y:S05]  /*3120*/  @!P5 BRA `(.L_x_1336) ;  /* 0x0000019000d4d947 */ /* 0x001fea0003800000 */
.L_x_1615:
[----:B------:R-:W-:Y:S05]  /*3130*/  BSYNC B1 ;  /* 0x0000000000017941 */ /* 0x000fea0003800000 */
.L_x_1335:
        /* <DEDUP_REMOVED lines=124> */
.L_x_1338:
[----:B------:R-:W-:Y:S05]  /*3900*/  BSYNC B1 ;  /* 0x0000000000017941 */ /* 0x000fea0003800000 */
.L_x_1337:
        /* <DEDUP_REMOVED lines=10> */
.L_x_1320:
[----:B------:R-:W-:-:S13]  /*39b0*/  ISETP.NE.AND P3, PT, R187, 0x3, PT ;  /* 0x00000003bb00780c */ /* 0x000fda0003f65270 */
[----:B------:R-:W-:Y:S05]  /*39c0*/  @!P3 BRA `(.L_x_1339) ;  /* 0x000000000004b947 */ /* 0x000fea0003800000 */
[----:B------:R-:W-:Y:S01]  /*39d0*/  BPT.TRAP 0x1 ;  /* 0x000000040000795c */ /* 0x000fe20000300000 */
.L_x_1339:
        /* <DEDUP_REMOVED lines=8> */
.L_x_1616:
[----:B------:R-:W-:Y:S05]  /*3a60*/  BSYNC B1 ;  /* 0x0000000000017941 */ /* 0x000fea0003800000 */
.L_x_1340:
        /* <DEDUP_REMOVED lines=12> */
.L_x_1327:
[----:B------:R-:W-:Y:S05]  /*3b30*/  BSYNC B0 ;  /* 0x0000000000007941 */ /* 0x000fea0003800000 */
.L_x_1319:
        /* <DEDUP_REMOVED lines=17> */
.L_x_1343:
[----:B------:R-:W-:Y:S05]  /*3c50*/  BSYNC B0 ;  /* 0x0000000000007941 */ /* 0x000fea0003800000 */
.L_x_1342:
[----:B------:R-:W5:Y:S01]  /*3c60*/  SYNCS.PHASECHK.TRANS64.TRYWAIT P5, [R66+URZ+0x388b0], R75 ;  /* 0x0388b04b420075a7 */ /* 0x000f6200080a017f */
[----:B------:R-:W-:Y:S01]  /*3c70*/  BSSY B0, `(.L_x_1344) ;  /* 0x0000003000007945 */ /* 0x000fe20003800000 */
[----:B------:R-:W-:-:S03]  /*3c80*/  ISETP.GE.AND P3, PT, R19, R68, PT ;  /* 0x000000441300720c */ /* 0x000fc60003f66270 */
[----:B-----5:R-:W-:Y:S10]  /*3c90*/  @!P5 BRA `(.L_x_1345) ;  /* 0x000001880020d947 */ /* 0x020ff40003800000 */
.L_x_1617:
[----:B------:R-:W-:Y:S05]  /*3ca0*/  BSYNC B0 ;  /* 0x0000000000007941 */ /* 0x000fea0003800000 */
.L_x_1344:
        /* <DEDUP_REMOVED lines=81> */
.L_x_1347:
[----:B------:R-:W-:Y:S05]  /*41c0*/  BSYNC B0 ;  /* 0x0000000000007941 */ /* 0x000fea0003800000 */
.L_x_1346:
        /* <DEDUP_REMOVED lines=17> */
.L_x_1314:
[----:B------:R-:W2:Y:S01]  /*42e0*/  LDL R4, [R1+0x4] ;  /* 0x0000040001047983 */ /* 0x000ea20000100800 */
        /* <DEDUP_REMOVED lines=56> */
[----:B------:R-:W-:Y:S02]  /*4670*/  CS2R R166, SRZ ;  /* 0x0000000000a67805 */ /* 0x000fe4000001ff00 */
[----:B----4-:R-:W-:-:S02]  /*4680*/  CS2R R50, SRZ ;  /* 0x0000000000327805 */ /* 0x010fc4000001ff00 */
[----:B------:R-:W-:Y:S02]  /*4690*/  CS2R R172, SRZ ;  /* 0x0000000000ac7805 */ /* 0x000fe4000001ff00 */
[----:B------:R-:W-:Y:S01]  /*46a0*/  CS2R R46, SRZ ;  /* 0x00000000002e7805 */ /* 0x000fe2000001ff00 */
[----:B------:R-:W-:Y:S01]  /*46b0*/  IMAD.MOV.U32 R171, RZ, RZ, RZ ;  /* 0x000000ffffab7224 */ /* 0x000fe200078e00ff */
[----:B------:R-:W-:Y:S02]  /*46c0*/  CS2R R32, SRZ ;  /* 0x0000000000207805 */ /* 0x000fe4000001ff00 */
[----:B------:R-:W-:Y:S02]  /*46d0*/  CS2R R176, SRZ ;  /* 0x0000000000b07805 */ /* 0x000fe4000001ff00 */
[----:B------:R-:W-:Y:S02]  /*46e0*/  CS2R R38, SRZ ;  /* 0x0000000000267805 */ /* 0x000fe4000001ff00 */
[----:B------:R-:W-:Y:S01]  /*46f0*/  CS2R R178, SRZ ;  /* 0x0000000000b27805 */ /* 0x000fe2000001ff00 */
[----:B------:R-:W-:Y:S01]  /*4700*/  IMAD.MOV.U32 R35, RZ, RZ, RZ ;  /* 0x000000ffff237224 */ /* 0x000fe200078e00ff */
[----:B--2---:R-:W-:Y:S01]  /*4710*/  CS2R R28, SRZ ;  /* 0x00000000001c7805 */ /* 0x004fe2000001ff00 */
[----:B------:R-:W-:Y:S01]  /*4720*/  IMAD.MOV.U32 R180, RZ, RZ, RZ ;  /* 0x000000ffffb47224 */ /* 0x000fe200078e00ff */
[----:B------:R-:W-:Y:S01]  /*4730*/  CS2R R6, SRZ ;  /* 0x0000000000067805 */ /* 0x000fe2000001ff00 */
[----:B------:R-:W-:-:S02]  /*4740*/  IMAD.MOV.U32 R31, RZ, RZ, RZ ;  /* 0x000000ffff1f7224 */ /* 0x000fc400078e00ff */
[----:B------:R-:W-:Y:S02]  /*4750*/  IMAD.MOV.U32 R0, RZ, RZ, RZ ;  /* 0x000000ffff007224 */ /* 0x000fe400078e00ff */
[----:B------:R-:W-:Y:S01]  /*4760*/  IMAD.MOV.U32 R5, RZ, RZ, RZ ;  /* 0x000000ffff057224 */ /* 0x000fe200078e00ff */
[----:B------:R-:W-:Y:S01]  /*4770*/  ISETP.NE.AND P0, PT, R4, 0x1, PT ;  /* 0x000000010400780c */ /* 0x000fe20003f05270 */
[----:B------:R-:W-:-:S12]  /*4780*/  @P3 BRA `(.L_x_1350) ;  /* 0x0000000000083947 */ /* 0x000fd80003800000 */
[----:B------:R-:W0:Y:S02]  /*4790*/  FENCE.VIEW.ASYNC.G ;  /* 0x00000000000073c6 */ /* 0x000e240000000100 */
[----:B0-----:R-:W-:Y:S06]  /*47a0*/  BAR.ARV 0xc, 0x180 ;  /* 0x0306000000007b1d */ /* 0x001fec0000002000 */
.L_x_1350:
[----:B------:R-:W-:Y:S05]  /*47b0*/  BSYNC B0 ;  /* 0x0000000000007941 */ /* 0x000fea0003800000 */
.L_x_1349:
        /* <DEDUP_REMOVED lines=8> */
[----:B------:R-:W-:Y:S01]  /*4840*/  IMAD.MOV.U32 R9, RZ, RZ, 0x40000040 ;  /* 0x40000040ff097424 */ /* 0x000fe200078e00ff */
[----:B------:R-:W-:Y:S01]  /*4850*/  ISETP.GE.AND P0, PT, R168, 0x41, PT ;  /* 0x00000041a800780c */ /* 0x000fe20003f06270 */
[----:B------:R-:W-:Y:S01]  /*4860*/  IMAD.MOV.U32 R11, RZ, RZ, 0x40000040 ;  /* 0x40000040ff0b7424 */ /* 0x000fe200078e00ff */
[----:B------:R-:W-:Y:S01]  /*4870*/  BAR.SYNC.DEFER_BLOCKING 0xe, 0x100 ;  /* 0x0384000000007b1d */ /* 0x000fe20000010000 */
[----:B------:R-:W-:Y:S01]  /*4880*/  IMAD.MOV.U32 R7, RZ, RZ, 0x40000040 ;  /* 0x40000040ff077424 */ /* 0x000fe200078e00ff */
[----:B------:R-:W-:Y:S01]  /*4890*/  R2UR UR5, R9 ;  /* 0x00000000090572ca */ /* 0x000fe200000e0000 */
[----:B------:R-:W-:Y:S01]  /*48a0*/  IMAD.MOV.U32 R5, RZ, RZ, 0x40000040 ;  /* 0x40000040ff057424 */ /* 0x000fe200078e00ff */
[----:B------:R-:W-:Y:S01]  /*48b0*/  R2UR UR7, R11 ;  /* 0x000000000b0772ca */ /* 0x000fe200000e0000 */
[----:B------:R-:W-:Y:S01]  /*48c0*/  IMAD.MOV.U32 R13, RZ, RZ, 0x40000040 ;  /* 0x40000040ff0d7424 */ /* 0x000fe200078e00ff */
[----:B------:R-:W-:Y:S01]  /*48d0*/  BSSY B0, `(.L_x_1354) ;  /* 0x00000f5000007945 */ /* 0x000fe20003800000 */
[----:B------:R-:W-:Y:S01]  /*48e0*/  IMAD.MOV.U32 R11, RZ, RZ, 0x40000040 ;  /* 0x40000040ff0b7424 */ /* 0x000fe200078e00ff */
[----:B------:R-:W1:Y:S01]  /*48f0*/  S2R R20, SR_TID.X ;  /* 0x0000000000147919 */ /* 0x000e620000002100 */
[----:B0-----:R-:W-:-:S04]  /*4900*/  LEA.HI R3, R0, R0, RZ, 0x1 ;  /* 0x0000000000037211 */ /* 0x001fc800078f08ff */
[----:B------:R-:W-:Y:S01]  /*4910*/  LOP3.LUT R3, R3, 0x1fffe, RZ, 0xc0, !PT ;  /* 0x0001fffe03037812 */ /* 0x000fe200078ec0ff */
[----:B-----5:R-:W-:-:S04]  /*4920*/  WARPGROUP.ARRIVE ;  /* 0x00000000000079c5 */ /* 0x020fc80000000000 */
[----:B------:R-:W-:Y:S02]  /*4930*/  IMAD.IADD R3, R0, 0x1, -R3 ;  /* 0x0000000100037824 */ /* 0x000fe400078e0a03 */
[----:B------:R-:W-:Y:S02]  /*4940*/  VIADD R0, R2, 0x36400 ;  /* 0x0003640002007836 */ /* 0x000fe40000000000 */
[----:B------:R-:W-:-:S03]  /*4950*/  IMAD R3, R3, 0x8000, R2 ;  /* 0x0000800003037824 */ /* 0x000fc600078e0202 */
[----:B------:R-:W-:Y:S01]  /*4960*/  SHF.R.U32.HI R0, RZ, 0x4, R0 ;  /* 0x00000004ff007819 */ /* 0x000fe20000011600 */
[----:B------:R-:W-:-:S03]  /*4970*/  VIADD R3, R3, 0x400 ;  /* 0x0000040003037836 */ /* 0x000fc60000000000 */
[----:B------:R-:W-:Y:S02]  /*4980*/  LOP3.LUT R0, R0, 0x3fff, RZ, 0xc0, !PT ;  /* 0x00003fff00007812 */ /* 0x000fe400078ec0ff */
[----:B------:R-:W-:Y:S02]  /*4990*/  SHF.R.U32.HI R3, RZ, 0x4, R3 ;  /* 0x00000004ff037819 */ /* 0x000fe40000011603 */
[----:B------:R-:W-:Y:S02]  /*49a0*/  LOP3.LUT R8, R0, 0x10000, RZ, 0xfc, !PT ;  /* 0x0001000000087812 */ /* 0x000fe400078efcff */
[----:B------:R-:W-:Y:S02]  /*49b0*/  LOP3.LUT R3, R3, 0x3fff, RZ, 0xc0, !PT ;  /* 0x00003fff03037812 */ /* 0x000fe400078ec0ff */
[C---:B------:R-:W-:Y:S01]  /*49c0*/  R2UR UR4, R8.reuse ;  /* 0x00000000080472ca */ /* 0x040fe200000e0000 */
[----:B------:R-:W-:Y:S01]  /*49d0*/  VIADD R6, R8, 0x2 ;  /* 0x0000000208067836 */ /* 0x000fe20000000000 */
[----:B------:R-:W-:-:S02]  /*49e0*/  LOP3.LUT R21, R3, 0x2000000, RZ, 0xfc, !PT ;  /* 0x0200000003157812 */ /* 0x000fc400078efcff */
[----:B-1----:R-:W-:-:S03]  /*49f0*/  LOP3.LUT R20, R20, 0x7f, RZ, 0xc0, !PT ;  /* 0x0000007f14147812 */ /* 0x002fc600078ec0ff */
[----:B------:R-:W-:Y:S01]  /*4a00*/  IMAD R10, R18, 0x1000, R21 ;  /* 0x00001000120a7824 */ /* 0x000fe200078e0215 */
[----:B------:R-:W-:-:S03]  /*4a10*/  ISETP.NE.AND P2, PT, R20, RZ, PT ;  /* 0x000000ff1400720c */ /* 0x000fc60003f45270 */
[C---:B------:R-:W-:Y:S01]  /*4a20*/  VIADD R4, R10.reuse, 0x80 ;  /* 0x000000800a047836 */ /* 0x040fe20000000000 */
[C---:B------:R-:W-:Y:S01]  /*4a30*/  R2UR UR6, R10.reuse ;  /* 0x000000000a0672ca */ /* 0x040fe200000e0000 */
[----:B------:R-:W-:-:S08]  /*4a40*/  VIADD R12, R10, 0x100 ;  /* 0x000001000a0c7836 */ /* 0x000fd00000000000 */
[----:B------:R-:W-:-:S04]  /*4a50*/  @!P2 IMAD R0, R18, 0x8, R2 ;  /* 0x000000081200a824 */ /* 0x000fc800078e0202 */
[----:B------:R-:W-:Y:S01]  /*4a60*/  HGMMA.64x256x16.F32.BF16 R24, gdesc[UR4].tnspB, RZ, !UPT, gsb0 ;  /* 0x43e00000041879f0 */ /* 0x000fe2000c0018ff */
[----:B------:R-:W-:Y:S01]  /*4a70*/  R2UR UR4, R6 ;  /* 0x00000000060472ca */ /* 0x000fe200000e0000 */
[----:B------:R-:W-:Y:S01]  /*4a80*/  @!P2 VIADD R0, R0, 0x38860 ;  /* 0x000388600000a836 */ /* 0x000fe20000000000 */
[----:B------:R-:W-:Y:S02]  /*4a90*/  R2UR UR5, R7 ;  /* 0x00000000070572ca */ /* 0x000fe400000e0000 */
[----:B------:R-:W-:Y:S01]  /*4aa0*/  R2UR UR6, R4 ;  /* 0x00000000040672ca */ /* 0x000fe200000e0000 */
[----:B------:R-:W-:Y:S01]  /*4ab0*/  VIADD R4, R8, 0x4 ;  /* 0x0000000408047836 */ /* 0x000fe20000000000 */
[----:B------:R-:W-:Y:S01]  /*4ac0*/  R2UR UR7, R5 ;  /* 0x00000000050772ca */ /* 0x000fe200000e0000 */
[----:B------:R-:W-:Y:S01]  /*4ad0*/  IMAD.MOV.U32 R5, RZ, RZ, 0x40000040 ;  /* 0x40000040ff057424 */ /* 0x000fe200078e00ff */
[----:B------:R-:W-:Y:S01]  /*4ae0*/  @!P2 PRMT R0, RZ, 0x654, R0 ;  /* 0x00000654ff00a816 */ /* 0x000fe20000000000 */
[----:B------:R-:W-:-:S02]  /*4af0*/  WARPGROUP.DEPBAR.LE gsb0, 0x0 ;  /* 0x00008000000079c5 */ /* 0x000fc40000010000 */
[----:B------:R-:W-:-:S15]  /*4b00*/  WARPGROUP.ARRIVE ;  /* 0x00000000000079c5 */ /* 0x000fde0000000000 */
[----:B------:R-:W-:-:S01]  /*4b10*/  NOP ;  /* 0x0000000000007918 */ /* 0x000fc20000000000 */
[----:B------:R-:W-:Y:S01]  /*4b20*/  HGMMA.64x256x16.F32.BF16 R24, gdesc[UR4].tnspB, R24, gsb0 ;  /* 0x43e00000041879f0 */ /* 0x000fe20008001818 */
[----:B------:R-:W-:Y:S02]  /*4b30*/  R2UR UR4, R4 ;  /* 0x00000000040472ca */ /* 0x000fe400000e0000 */
[----:B------:R-:W-:Y:S02]  /*4b40*/  R2UR UR5, R5 ;  /* 0x00000000050572ca */ /* 0x000fe400000e0000 */
[----:B------:R-:W-:Y:S01]  /*4b50*/  R2UR UR6, R12 ;  /* 0x000000000c0672ca */ /* 0x000fe200000e0000 */
[----:B------:R-:W-:Y:S01]  /*4b60*/  VIADD R12, R10, 0x180 ;  /* 0x000001800a0c7836 */ /* 0x000fe20000000000 */
[----:B------:R-:W-:Y:S01]  /*4b70*/  R2UR UR7, R13 ;  /* 0x000000000d0772ca */ /* 0x000fe200000e0000 */
[----:B------:R-:W-:Y:S02]  /*4b80*/  VIADD R10, R8, 0x6 ;  /* 0x00000006080a7836 */ /* 0x000fe40000000000 */
[----:B------:R-:W-:Y:S01]  /*4b90*/  IMAD.MOV.U32 R13, RZ, RZ, 0x40000040 ;  /* 0x40000040ff0d7424 */ /* 0x000fe200078e00ff */
[----:B------:R-:W-:-:S02]  /*4ba0*/  WARPGROUP.DEPBAR.LE gsb0, 0x0 ;  /* 0x00008000000079c5 */ /* 0x000fc40000010000 */
[----:B------:R-:W-:-:S15]  /*4bb0*/  WARPGROUP.ARRIVE ;  /* 0x00000000000079c5 */ /* 0x000fde0000000000 */
        /* <DEDUP_REMOVED lines=12> */
[----:B------:R-:W-:Y:S05]  /*4c80*/  @!P0 BRA `(.L_x_1355) ;  /* 0x0000000800e48947 */ /* 0x000fea0003800000 */
[----:B------:R-:W-:-:S07]  /*4c90*/  VIADD R181, R181, 0xfffffffe ;  /* 0xfffffffeb5b57836 */ /* 0x000fce0000000000 */
.L_x_1356:
[----:B------:R-:W-:Y:S01]  /*4ca0*/  BAR.SYNC.DEFER_BLOCKING 0xe, 0x100 ;  /* 0x0384000000007b1d */ /* 0x000fe20000010000 */
[----:B------:R-:W-:Y:S01]  /*4cb0*/  IMAD R3, R18, 0x40, R191 ;  /* 0x0000004012037824 */ /* 0x000fe200078e02bf */
[----:B------:R-:W-:Y:S01]  /*4cc0*/  R2UR UR4, R8 ;  /* 0x00000000080472ca */ /* 0x000fe200000e0000 */
[----:B------:R-:W-:Y:S01]  /*4cd0*/  VIADD R18, R18, 0x1 ;  /* 0x0000000112127836 */ /* 0x000fe20000000000 */
[----:B------:R-:W-:Y:S01]  /*4ce0*/  R2UR UR5, R9 ;  /* 0x00000000090572ca */ /* 0x000fe200000e0000 */
[----:B------:R-:W-:Y:S01]  /*4cf0*/  IMAD R3, R3, 0x4, R2 ;  /* 0x0000000403037824 */ /* 0x000fe200078e0202 */
[C---:B------:R-:W-:Y:S01]  /*4d00*/  ISETP.GT.AND P1, PT, R181.reuse, RZ, PT ;  /* 0x000000ffb500720c */ /* 0x040fe20003f24270 */
[----:B------:R-:W-:Y:S01]  /*4d10*/  IMAD.MOV.U32 R13, RZ, RZ, 0x40000040 ;  /* 0x40000040ff0d7424 */ /* 0x000fe200078e00ff */
[C---:B------:R-:W-:Y:S01]  /*4d20*/  ISETP.NE.AND P0, PT, R18.reuse, 0x2, PT ;  /* 0x000000021200780c */ /* 0x040fe20003f05270 */
[----:B------:R-:W-:Y:S02]  /*4d30*/  IMAD.MOV.U32 R15, RZ, RZ, 0x40000040 ;  /* 0x40000040ff0f7424 */ /* 0x000fe400078e00ff */
[----:B------:R-:W-:Y:S01]  /*4d40*/  VIADD R181, R181, 0xffffffff ;  /* 0xffffffffb5b57836 */ /* 0x000fe20000000000 */
[----:B------:R-:W-:-:S02]  /*4d50*/  SEL R18, R18, RZ, P0 ;  /* 0x000000ff12127207 */ /* 0x000fc40000000000 */
[----:B------:R-:W-:Y:S01]  /*4d60*/  R2UR UR7, R13 ;  /* 0x000000000d0772ca */ /* 0x000fe200000e0000 */
[----:B------:R-:W-:Y:S02]  /*4d70*/  IMAD.MOV.U32 R13, RZ, RZ, 0x40000040 ;  /* 0x40000040ff0d7424 */ /* 0x000fe400078e00ff */
[----:B------:R-:W-:-:S05]  /*4d80*/  IMAD R12, R18, 0x1000, R21 ;  /* 0x00001000120c7824 */ /* 0x000fca00078e0215 */
[----:B------:R-:W-:Y:S01]  /*4d90*/  R2UR UR6, R12 ;  /* 0x000000000c0672ca */ /* 0x000fe200000e0000 */
        /* <DEDUP_REMOVED lines=130> */
[----:B------:R-:W-:-:S02]  /*55c0*/  VIADD R14, R12, 0x80 ;  /* 0x000000800c0e7836 */ /* 0x000fc40000000000 */
[----:B------:R-:W-:-:S03]  /*55d0*/  @!P2 IMAD R0, R18, 0x8, R2 ;  /* 0x000000081200a824 */ /* 0x000fc600078e0202 */
[----:B------:R-:W-:Y:S01]  /*55e0*/  WARPGROUP.ARRIVE ;  /* 0x00000000000079c5 */ /* 0x000fe20000000000 */
[----:B------:R-:W-:-:S05]  /*55f0*/  @!P2 VIADD R0, R0, 0x38860 ;  /* 0x000388600000a836 */ /* 0x000fca0000000000 */
[----:B------:R-:W-:Y:S01]  /*5600*/  HGMMA.64x256x16.F32.BF16 R24, gdesc[UR4].tnspB, R24, gsb0 ;  /* 0x43e00000041879f0 */ /* 0x000fe20008001818 */
[----:B------:R-:W-:Y:S02]  /*5610*/  R2UR UR4, R6 ;  /* 0x00000000060472ca */ /* 0x000fe400000e0000 */
[----:B------:R-:W-:Y:S02]  /*5620*/  R2UR UR5, R7 ;  /* 0x00000000070572ca */ /* 0x000fe400000e0000 */
[----:B------:R-:W-:Y:S01]  /*5630*/  R2UR UR6, R14 ;  /* 0x000000000e0672ca */ /* 0x000fe200000e0000 */
[C---:B------:R-:W-:Y:S01]  /*5640*/  VIADD R14, R12.reuse, 0x100 ;  /* 0x000001000c0e7836 */ /* 0x040fe20000000000 */
[----:B------:R-:W-:Y:S01]  /*5650*/  R2UR UR7, R15 ;  /* 0x000000000f0772ca */ /* 0x000fe200000e0000 */
[----:B------:R-:W-:Y:S01]  /*5660*/  IMAD.MOV.U32 R15, RZ, RZ, 0x40000040 ;  /* 0x40000040ff0f7424 */ /* 0x000fe200078e00ff */
[----:B------:R-:W-:Y:S01]  /*5670*/  @!P2 PRMT R0, RZ, 0x654, R0 ;  /* 0x00000654ff00a816 */ /* 0x000fe20000000000 */
[----:B------:R-:W-:Y:S01]  /*5680*/  VIADD R12, R12, 0x180 ;  /* 0x000001800c0c7836 */ /* 0x000fe20000000000 */
        /* <DEDUP_REMOVED lines=21> */
[----:B------:R0:W-:Y:S02]  /*57e0*/  @!P2 SYNCS.ARRIVE.TRANS64.RED.A1T0 RZ, [R0+URZ], RZ ;  /* 0x000000ff00ffa9a7 */ /* 0x0001e4000810043f */
[----:B0-----:R-:W-:-:S04]  /*57f0*/  SEL R0, RZ, 0x1, P0 ;  /* 0x00000001ff007807 */ /* 0x001fc80000000000 */
[----:B------:R-:W-:Y:S01]  /*5800*/  LOP3.LUT R23, R23, R0, RZ, 0x3c, !PT ;  /* 0x0000000017177212 */ /* 0x000fe200078e3cff */
[----:B------:R-:W-:Y:S06]  /*5810*/  @P1 BRA `(.L_x_1356) ;  /* 0xfffffff400201947 */ /* 0x000fec000383ffff */
.L_x_1355:
[----:B------:R-:W-:Y:S05]  /*5820*/  BSYNC B0 ;  /* 0x0000000000007941 */ /* 0x000fea0003800000 */
.L_x_1354:
[----:B------:R-:W-:Y:S01]  /*5830*/  BAR.SYNC.DEFER_BLOCKING 0xe, 0x100 ;  /* 0x0384000000007b1d */ /* 0x000fe20000010000 */
[C---:B------:R-:W-:Y:S01]  /*5840*/  IMAD R3, R18.reuse, 0x40, R191 ;  /* 0x0000004012037824 */ /* 0x040fe200078e02bf */
[----:B------:R-:W-:Y:S01]  /*5850*/  PLOP3.LUT P0, PT, PT, PT, PT, 0x8, 0x0 ;  /* 0x000000000000781c */ /* 0x000fe20003f0e170 */
[----:B------:R-:W-:Y:S02]  /*5860*/  VIADD R18, R18, 0x1 ;  /* 0x0000000112127836 */ /* 0x000fe40000000000 */
        /* <DEDUP_REMOVED lines=11> */
[----:B-1----:R-:W-:Y:S01]  /*5920*/  FMUL.FTZ R33, R42, R2 ;  /* 0x000000022a217220 */ /* 0x002fe20000410000 */
        /* <DEDUP_REMOVED lines=125> */
.L_x_1352:
        /* <DEDUP_REMOVED lines=31> */
.L_x_1358:
[----:B------:R-:W-:Y:S05]  /*62f0*/  BSYNC B6 ;  /* 0x0000000000067941 */ /* 0x000fea0003800000 */
.L_x_1357:
        /* <DEDUP_REMOVED lines=12> */
.L_x_1362:
[----:B-1----:R1:W2:Y:S02]  /*63c0*/  SYNCS.PHASECHK.TRANS64.TRYWAIT P0, [R2+URZ+0x38800], R3 ;  /* 0x03880003020075a7 */ /* 0x0022a4000800017f */
[----:B--2---:R-:W-:Y:S05]  /*63d0*/  @!P0 NANOSLEEP.SYNCS 0x989680 ;  /* 0x009896800000895d */ /* 0x004fea0003900000 */
[----:B------:R-:W2:Y:S02]  /*63e0*/  @!P0 SYNCS.PHASECHK.TRANS64 P0, [R2+URZ+0x38800], R3 ;  /* 0x03880003020085a7 */ /* 0x000ea4000800007f */
[----:B--2---:R-:W-:Y:S05]  /*63f0*/  @!P0 BRA `(.L_x_1362) ;  /* 0xfffffffc00f08947 */ /* 0x004fea000383ffff */
.L_x_1361:
[----:B------:R-:W-:Y:S05]  /*6400*/  BSYNC B0 ;  /* 0x0000000000007941 */ /* 0x000fea0003800000 */
.L_x_1360:
[----:B------:R-:W-:Y:S05]  /*6410*/  BRA `(.L_x_1363) ;  /* 0x0000002000847947 */ /* 0x000fea0003800000 */
.L_x_1359:
        /* <DEDUP_REMOVED lines=37> */
.L_x_1365:
[----:B------:R-:W-:Y:S05]  /*6670*/  BSYNC B6 ;  /* 0x0000000000067941 */ /* 0x000fea0003800000 */
.L_x_1364:
        /* <DEDUP_REMOVED lines=11> */
.L_x_1623:
[----:B------:R-:W-:Y:S01]  /*6730*/  ULDC UR4, c[0x0][0x448] ;  /* 0x0001120000047ab9 */ /* 0x000fe20000000800 */
[----:B------:R-:W-:Y:S01]  /*6740*/  LEA.HI R6, R218, R218, RZ, 0x1 ;  /* 0x000000dada067211 */ /* 0x000fe200078f08ff */
[----:B------:R-:W-:Y:S01]  /*6750*/  IMAD R24, R24, UR4, RZ ;  /* 0x0000000418187c24 */ /* 0x000fe2000f8e02ff */
[----:B------:R-:W-:Y:S01]  /*6760*/  BSSY B1, `(.L_x_1369) ;  /* 0x0000020000017945 */ /* 0x000fe20003800000 */
[----:B------:R-:W-:Y:S02]  /*6770*/  CS2R R10, SRZ ;  /* 0x00000000000a7805 */ /* 0x000fe4000001ff00 */
[----:B------:R-:W-:Y:S02]  /*6780*/  LOP3.LUT R9, R6, 0xfffffffe, RZ, 0xc0, !PT ;  /* 0xfffffffe06097812 */ /* 0x000fe400078ec0ff */
[----:B------:R-:W-:Y:S02]  /*6790*/  CS2R R6, SRZ ;  /* 0x0000000000067805 */ /* 0x000fe4000001ff00 */
[----:B------:R-:W-:Y:S01]  /*67a0*/  ISETP.GE.AND P0, PT, R4, R24, PT ;  /* 0x000000180400720c */ /* 0x000fe20003f06270 */
[----:B------:R-:W-:Y:S01]  /*67b0*/  IMAD.SHL.U32 R4, R188, 0x40, RZ ;  /* 0x00000040bc047824 */ /* 0x000fe200078e00ff */
[----:B------:R-:W-:Y:S01]  /*67c0*/  CS2R R20, SRZ ;  /* 0x0000000000147805 */ /* 0x000fe2000001ff00 */
[----:B------:R-:W-:Y:S01]  /*67d0*/  IMAD.IADD R12, R218, 0x1, -R9 ;  /* 0x00000001da0c7824 */ /* 0x000fe200078e0a09 */
[----:B------:R-:W-:-:S02]  /*67e0*/  CS2R R8, SRZ ;  /* 0x0000000000087805 */ /* 0x000fc4000001ff00 */
[----:B------:R-:W-:Y:S02]  /*67f0*/  LOP3.LUT R31, R4, 0x1c0, RZ, 0xc0, !PT ;  /* 0x000001c0041f7812 */ /* 0x000fe400078ec0ff */
[----:B------:R-:W-:-:S05]  /*6800*/  SHF.L.U32 R13, R12, 0x1f, RZ ;  /* 0x0000001f0c0d7819 */ /* 0x000fca00000006ff */
        /* <DEDUP_REMOVED lines=21> */
.L_x_1370:
[----:B------:R-:W-:Y:S05]  /*6960*/  BSYNC B1 ;  /* 0x0000000000017941 */ /* 0x000fea0003800000 */
.L_x_1369:
[----:B------:R-:W3:Y:S01]  /*6970*/  SYNCS.PHASECHK.TRANS64.TRYWAIT P0, [R2+URZ+0x38800], R13 ;  /* 0x0388000d020075a7 */ /* 0x000ee2000800017f */
[----:B-1----:R-:W-:Y:S01]  /*6980*/  LOP3.LUT R3, R31, 0x18, R16, 0xf8, !PT ;  /* 0x000000181f037812 */ /* 0x002fe200078ef810 */
[----:B--2---:R-:W-:Y:S01]  /*6990*/  IMAD R0, R25, -0x40, R24 ;  /* 0xffffffc019007824 */ /* 0x004fe200078e0218 */
[----:B0-----:R-:W-:Y:S01]  /*69a0*/  SHF.R.U32.HI R4, RZ, 0x3, R31 ;  /* 0x00000003ff047819 */ /* 0x001fe2000001161f */
[----:B----45:R-:W-:Y:S01]  /*69b0*/  IMAD.MOV.U32 R14, RZ, RZ, R21 ;  /* 0x000000ffff0e7224 */ /* 0x030fe200078e0015 */
[--C-:B------:R-:W-:Y:S01]  /*69c0*/  SHF.R.U64 R26, R10, 0x10, R11.reuse ;  /* 0x000000100a1a7819 */ /* 0x100fe2000000120b */
[----:B---3--:R-:W-:Y:S01]  /*69d0*/  IMAD.MOV.U32 R5, RZ, RZ, R6 ;  /* 0x000000ffff057224 */ /* 0x008fe200078e0006 */
[----:B------:R-:W-:Y:S01]  /*69e0*/  LOP3.LUT R29, R3, R4, RZ, 0x3c, !PT ;  /* 0x00000004031d7212 */ /* 0x000fe200078e3cff */
[--C-:B------:R-:W-:Y:S01]  /*69f0*/  IMAD.MOV.U32 R4, RZ, RZ, R11.reuse ;  /* 0x000000ffff047224 */ /* 0x100fe200078e000b */
[----:B------:R-:W-:Y:S01]  /*6a00*/  SHF.R.U32.HI R27, RZ, 0x10, R11 ;  /* 0x00000010ff1b7819 */ /* 0x000fe2000001160b */
[----:B------:R-:W-:Y:S01]  /*6a10*/  IMAD.MOV.U32 R11, RZ, RZ, R20 ;  /* 0x000000ffff0b7224 */ /* 0x000fe200078e0014 */
[--C-:B------:R-:W-:Y:S01]  /*6a20*/  SHF.R.U64 R24, R20, 0x10, R21.reuse ;  /* 0x0000001014187819 */ /* 0x100fe20000001215 */
[----:B------:R-:W-:Y:S01]  /*6a30*/  IMAD.MOV.U32 R3, RZ, RZ, R10 ;  /* 0x000000ffff037224 */ /* 0x000fe200078e000a */
[----:B------:R-:W-:Y:S01]  /*6a40*/  SHF.R.U32.HI R25, RZ, 0x10, R21 ;  /* 0x00000010ff197819 */ /* 0x000fe20000011615 */
[--C-:B------:R-:W-:Y:S01]  /*6a50*/  IMAD.MOV.U32 R10, RZ, RZ, R7.reuse ;  /* 0x000000ffff0a7224 */ /* 0x100fe200078e0007 */
[--C-:B------:R-:W-:Y:S01]  /*6a60*/  SHF.R.U64 R20, R6, 0x10, R7.reuse ;  /* 0x0000001006147819 */ /* 0x100fe20000001207 */
[----:B------:R-:W-:Y:S01]  /*6a70*/  IMAD.MOV.U32 R6, RZ, RZ, R8 ;  /* 0x000000ffff067224 */ /* 0x000fe200078e0008 */
[----:B------:R-:W-:Y:S01]  /*6a80*/  SHF.R.U32.HI R21, RZ, 0x10, R7 ;  /* 0x00000010ff157819 */ /* 0x000fe20000011607 */
[--C-:B------:R-:W-:Y:S01]  /*6a90*/  IMAD.MOV.U32 R7, RZ, RZ, R9.reuse ;  /* 0x000000ffff077224 */ /* 0x100fe200078e0009 */
[--C-:B------:R-:W-:Y:S01]  /*6aa0*/  SHF.R.U64 R15, R8, 0x10, R9.reuse ;  /* 0x00000010080f7819 */ /* 0x100fe20000001209 */
[----:B------:R-:W-:Y:S01]  /*6ab0*/  BSSY B1, `(.L_x_1371) ;  /* 0x000000f000017945 */ /* 0x000fe20003800000 */
[----:B------:R-:W-:Y:S01]  /*6ac0*/  SHF.R.U32.HI R8, RZ, 0x10, R9 ;  /* 0x00000010ff087819 */ /* 0x000fe20000011609 */
[----:B------:R-:W-:Y:S01]  /*6ad0*/  IMAD R9, R192, 0x200, R29 ;  /* 0x00000200c0097824 */ /* 0x000fe200078e021d */
[----:B------:R-:W-:-:S02]  /*6ae0*/  PRMT R29, R3, 0x5410, R26 ;  /* 0x00005410031d7816 */ /* 0x000fc4000000001a */
[----:B------:R-:W-:Y:S01]  /*6af0*/  VIMNMX R36, R0, 0x40, PT ;  /* 0x0000004000247848 */ /* 0x000fe20003fe0100 */
[----:B------:R-:W-:Y:S01]  /*6b00*/  IMAD R3, R9, 0x2, R2 ;  /* 0x0000000209037824 */ /* 0x000fe200078e0202 */
[----:B------:R-:W-:Y:S02]  /*6b10*/  PRMT R27, R4, 0x5410, R27 ;  /* 0x00005410041b7816 */ /* 0x000fe4000000001b */
[----:B------:R-:W-:Y:S01]  /*6b20*/  LOP3.LUT P2, RZ, R188, 0x4, RZ, 0xc0, !PT ;  /* 0x00000004bcff7812 */ /* 0x000fe2000784c0ff */
[----:B------:R-:W-:Y:S01]  /*6b30*/  VIADD R4, R3, 0x20400 ;  /* 0x0002040003047836 */ /* 0x000fe20000000000 */
[----:B------:R-:W-:Y:S01]  /*6b40*/  ISETP.GE.AND P1, PT, R19, R36, PT ;  /* 0x000000241300720c */ /* 0x000fe20003f26270 */
[----:B------:R-:W-:Y:S01]  /*6b50*/  VIADD R0, R3, 0x20440 ;  /* 0x0002044003007836 */ /* 0x000fe20000000000 */
[----:B------:R-:W-:Y:S02]  /*6b60*/  PRMT R30, R11, 0x5410, R24 ;  /* 0x000054100b1e7816 */ /* 0x000fe40000000018 */
[----:B------:R-:W-:-:S02]  /*6b70*/  PRMT R31, R14, 0x5410, R25 ;  /* 0x000054100e1f7816 */ /* 0x000fc40000000019 */
[----:B------:R-:W-:Y:S01]  /*6b80*/  PRMT R32, R5, 0x5410, R20 ;  /* 0x0000541005207816 */ /* 0x000fe20000000014 */
[----:B------:R-:W-:Y:S06]  /*6b90*/  @!P0 BRA `(.L_x_1372) ;  /* 0x0000015800e48947 */ /* 0x000fec0003800000 */
.L_x_1624:
[----:B------:R-:W-:Y:S05]  /*6ba0*/  BSYNC B1 ;  /* 0x0000000000017941 */ /* 0x000fea0003800000 */
.L_x_1371:
[----:B------:R-:W-:Y:S01]  /*6bb0*/  BSSY B1, `(.L_x_1373) ;  /* 0x0000059000017945 */ /* 0x000fe20003800000 */
[----:B------:R-:W-:Y:S01]  /*6bc0*/  PRMT R33, R10, 0x5410, R21 ;  /* 0x000054100a217816 */ /* 0x000fe20000000015 */
[----:B------:R-:W-:Y:S01]  /*6bd0*/  @P2 VIADD R0, R4, 0xffffffc0 ;  /* 0xffffffc004002836 */ /* 0x000fe20000000000 */
[----:B------:R-:W-:Y:S02]  /*6be0*/  PRMT R34, R6, 0x5410, R15 ;  /* 0x0000541006227816 */ /* 0x000fe4000000000f */
[----:B------:R-:W-:Y:S01]  /*6bf0*/  PRMT R35, R7, 0x5410, R8 ;  /* 0x0000541007237816 */ /* 0x000fe20000000008 */
[----:B------:R-:W-:Y:S06]  /*6c00*/  @P1 BRA `(.L_x_1374) ;  /* 0x00000004004c1947 */ /* 0x000fec0003800000 */
[----:B------:R-:W1:Y:S01]  /*6c10*/  LDC R5, c[0x0][0x3f4] ;  /* 0x0000fd00ff057b82 */ /* 0x000e620000000800 */
[----:B------:R-:W-:Y:S01]  /*6c20*/  BSSY B2, `(.L_x_1375) ;  /* 0x000002a000027945 */ /* 0x000fe20003800000 */
[-C--:B-1----:R-:W-:Y:S02]  /*6c30*/  ISETP.GE.AND P0, PT, R184, R5.reuse, PT ;  /* 0x00000005b800720c */ /* 0x082fe40003f06270 */
[----:B------:R-:W-:-:S11]  /*6c40*/  ISETP.GE.AND P1, PT, R190, R5, PT ;  /* 0x00000005be00720c */ /* 0x000fd60003f26270 */
[----:B------:R-:W-:Y:S05]  /*6c50*/  @P0 BRA `(.L_x_1376) ;  /* 0x0000000000980947 */ /* 0x000fea0003800000 */
[----:B------:R-:W1:Y:S01]  /*6c60*/  LDS.128 R4, [R3+0x20400] ;  /* 0x0204000003047984 */ /* 0x000e620000000c00 */
[C---:B------:R-:W-:Y:S01]  /*6c70*/  IMAD.U32 R15, R32.reuse, 0x10000, RZ ;  /* 0x00010000200f7824 */ /* 0x040fe200078e00ff */
[----:B------:R-:W-:Y:S01]  /*6c80*/  LOP3.LUT R20, R32, 0xffff0000, RZ, 0xc0, !PT ;  /* 0xffff000020147812 */ /* 0x000fe200078ec0ff */
[C---:B0-----:R-:W-:Y:S01]  /*6c90*/  IMAD.U32 R13, R29.reuse, 0x10000, RZ ;  /* 0x000100001d0d7824 */ /* 0x041fe200078e00ff */
[----:B------:R-:W-:Y:S01]  /*6ca0*/  LOP3.LUT R14, R29, 0xffff0000, RZ, 0xc0, !PT ;  /* 0xffff00001d0e7812 */ /* 0x000fe200078ec0ff */
[C---:B-1----:R-:W-:Y:S01]  /*6cb0*/  IMAD.U32 R8, R4.reuse, 0x10000, RZ ;  /* 0x0001000004087824 */ /* 0x042fe200078e00ff */
        /* <DEDUP_REMOVED lines=32> */
.L_x_1376:
[----:B------:R-:W-:Y:S05]  /*6ec0*/  BSYNC B2 ;  /* 0x0000000000027941 */ /* 0x000fea0003800000 */
.L_x_1375:
[----:B------:R-:W-:Y:S05]  /*6ed0*/  @P1 BRA `(.L_x_1374) ;  /* 0x0000000000981947 */ /* 0x000fea0003800000 */
[----:B-1----:R-:W1:Y:S01]  /*6ee0*/  LDS.128 R4, [R0] ;  /* 0x0000000000047984 */ /* 0x002e620000000c00 */
        /* <DEDUP_REMOVED lines=37> */
.L_x_1374:
[----:B------:R-:W-:Y:S05]  /*7140*/  BSYNC B1 ;  /* 0x0000000000017941 */ /* 0x000fea0003800000 */
.L_x_1373:
[----:B------:R-:W-:-:S13]  /*7150*/  ISETP.GE.AND P0, PT, R234, R36, PT ;  /* 0x00000024ea00720c */ /* 0x000fda0003f06270 */
[----:B------:R-:W-:Y:S05]  /*7160*/  @P0 BRA `(.L_x_1377) ;  /* 0x00000014000c0947 */ /* 0x000fea0003800000 */
[----:B-12---:R-:W1:Y:S01]  /*7170*/  LDC R5, c[0x0][0x3f4] ;  /* 0x0000fd00ff057b82 */ /* 0x006e620000000800 */
[----:B------:R-:W-:Y:S01]  /*7180*/  BSSY B1, `(.L_x_1378) ;  /* 0x000002a000017945 */ /* 0x000fe20003800000 */
[-C--:B-1----:R-:W-:Y:S02]  /*7190*/  ISETP.GE.AND P0, PT, R184, R5.reuse, PT ;  /* 0x00000005b800720c */ /* 0x082fe40003f06270 */
[----:B------:R-:W-:-:S11]  /*71a0*/  ISETP.GE.AND P1, PT, R190, R5, PT ;  /* 0x00000005be00720c */ /* 0x000fd60003f26270 */
[----:B------:R-:W-:Y:S05]  /*71b0*/  @P0 BRA `(.L_x_1379) ;  /* 0x0000000000980947 */ /* 0x000fea0003800000 */
[----:B------:R-:W1:Y:S01]  /*71c0*/  LDS.128 R4, [R3+0x21400] ;  /* 0x0214000003047984 */ /* 0x000e620000000c00 */
[C---:B------:R-:W-:Y:S01]  /*71d0*/  IMAD.U32 R20, R29.reuse, 0x10000, RZ ;  /* 0x000100001d147824 */ /* 0x040fe200078e00ff */
[----:B------:R-:W-:Y:S01]  /*71e0*/  LOP3.LUT R29, R29, 0xffff0000, RZ, 0xc0, !PT ;  /* 0xffff00001d1d7812 */ /* 0x000fe200078ec0ff */
[C---:B------:R-:W-:Y:S01]  /*71f0*/  IMAD.U32 R24, R32.reuse, 0x10000, RZ ;  /* 0x0001000020187824 */ /* 0x040fe200078e00ff */
[----:B------:R-:W-:Y:S01]  /*7200*/  LOP3.LUT R21, R32, 0xffff0000, RZ, 0xc0, !PT ;  /* 0xffff000020157812 */ /* 0x000fe200078ec0ff */
[C---:B------:R-:W-:Y:S01]  /*7210*/  IMAD.U32 R26, R33.reuse, 0x10000, RZ ;  /* 0x00010000211a7824 */ /* 0x040fe200078e00ff */
[----:B------:R-:W-:Y:S01]  /*7220*/  LOP3.LUT R33, R33, 0xffff0000, RZ, 0xc0, !PT ;  /* 0xffff000021217812 */ /* 0x000fe200078ec0ff */
[C---:B-1----:R-:W-:Y:S01]  /*7230*/  IMAD.U32 R8, R4.reuse, 0x10000, RZ ;  /* 0x0001000004087824 */ /* 0x042fe200078e00ff */
[----:B------:R-:W-:Y:S01]  /*7240*/  LOP3.LUT R4, R4, 0xffff0000, RZ, 0xc0, !PT ;  /* 0xffff000004047812 */ /* 0x000fe200078ec0ff */
[C---:B------:R-:W-:Y:S01]  /*7250*/  IMAD.U32 R9, R5.reuse, 0x10000, RZ ;  /* 0x0001000005097824 */ /* 0x040fe200078e00ff */
[----:B------:R-:W-:Y:S01]  /*7260*/  LOP3.LUT R5, R5, 0xffff0000, RZ, 0xc0, !PT ;  /* 0xffff000005057812 */ /* 0x000fe200078ec0ff */
[C---:B------:R-:W-:Y:S01]  /*7270*/  IMAD.U32 R10, R6.reuse, 0x10000, RZ ;  /* 0x00010000060a7824 */ /* 0x040fe200078e00ff */
[----:B------:R-:W-:Y:S01]  /*7280*/  LOP3.LUT R6, R6, 0xffff0000, RZ, 0xc0, !PT ;  /* 0xffff000006067812 */ /* 0x000fe200078ec0ff */
[-C--:B------:R-:W-:Y:S01]  /*7290*/  FMUL.FTZ R15, R20, R4.reuse ;  /* 0x00000004140f7220 */ /* 0x080fe20000410000 */
[C---:B0-----:R-:W-:Y:S01]  /*72a0*/  FMUL.FTZ R13, R24.reuse, R4 ;  /* 0x00000004180d7220 */ /* 0x041fe20000410000 */
[C---:B------:R-:W-:Y:S01]  /*72b0*/  IMAD.U32 R11, R7.reuse, 0x10000, RZ ;  /* 0x00010000070b7824 */ /* 0x040fe200078e00ff */
[----:B------:R-:W-:Y:S01]  /*72c0*/  LOP3.LUT R7, R7, 0xffff0000, RZ, 0xc0, !PT ;  /* 0xffff000007077812 */ /* 0x000fe200078ec0ff */
[-C--:B------:R-:W-:Y:S01]  /*72d0*/  FFMA.FTZ R15, R24, R8.reuse, R15 ;  /* 0x00000008180f7223 */ /* 0x080fe2000001000f */
[----:B------:R-:W-:Y:S01]  /*72e0*/  FFMA.FTZ R4, R20, R8, -R13 ;  /* 0x0000000814047223 */ /* 0x000fe2000001080d */
[----:B------:R-:W-:-:S02]  /*72f0*/  IMAD.U32 R24, R27, 0x10000, RZ ;  /* 0x000100001b187824 */ /* 0x000fc400078e00ff */
[-C--:B------:R-:W-:Y:S01]  /*7300*/  FMUL.FTZ R14, R21, R5.reuse ;  /* 0x00000005150e7220 */ /* 0x080fe20000410000 */
[----:B------:R-:W-:Y:S01]  /*7310*/  FMUL.FTZ R8, R29, R5 ;  /* 0x000000051d087220 */ /* 0x000fe20000410000 */
[----:B------:R-:W-:Y:S01]  /*7320*/  LOP3.LUT R27, R27, 0xffff0000, RZ, 0xc0, !PT ;  /* 0xffff00001b1b7812 */ /* 0x000fe200078ec0ff */
[-C--:B------:R-:W-:Y:S01]  /*7330*/  FMUL.FTZ R13, R24, R6.reuse ;  /* 0x00000006180d7220 */ /* 0x080fe20000410000 */
[-C--:B------:R-:W-:Y:S01]  /*7340*/  FFMA.FTZ R5, R29, R9.reuse, -R14 ;  /* 0x000000091d057223 */ /* 0x080fe2000001080e */
[----:B------:R-:W-:Y:S01]  /*7350*/  FFMA.FTZ R8, R21, R9, R8 ;  /* 0x0000000915087223 */ /* 0x000fe20000010008 */
[C---:B------:R-:W-:Y:S01]  /*7360*/  FMUL.FTZ R9, R26.reuse, R6 ;  /* 0x000000061a097220 */ /* 0x040fe20000410000 */
[-C--:B------:R-:W-:Y:S01]  /*7370*/  FMUL.FTZ R14, R33, R7.reuse ;  /* 0x00000007210e7220 */ /* 0x080fe20000410000 */
[C---:B------:R-:W-:Y:S01]  /*7380*/  FMUL.FTZ R20, R27.reuse, R7 ;  /* 0x000000071b147220 */ /* 0x040fe20000410000 */
[-C--:B------:R-:W-:Y:S01]  /*7390*/  FFMA.FTZ R13, R26, R10.reuse, R13 ;  /* 0x0000000a1a0d7223 */ /* 0x080fe2000001000d */
[----:B------:R-:W-:Y:S01]  /*73a0*/  FFMA.FTZ R6, R24, R10, -R9 ;  /* 0x0000000a18067223 */ /* 0x000fe20000010809 */
[-C--:B------:R-:W-:Y:S01]  /*73b0*/  FFMA.FTZ R7, R27, R11.reuse, -R14 ;  /* 0x0000000b1b077223 */ /* 0x080fe2000001080e */
[----:B------:R-:W-:Y:S01]  /*73c0*/  FFMA.FTZ R20, R33, R11, R20 ;  /* 0x0000000b21147223 */ /* 0x000fe20000010014 */
[----:B------:R-:W-:-:S02]  /*73d0*/  F2FP.BF16.F32.PACK_AB R4, R15, R4 ;  /* 0x000000040f04723e */ /* 0x000fc400000010ff */
[----:B------:R-:W-:Y:S02]  /*73e0*/  F2FP.BF16.F32.PACK_AB R5, R8, R5 ;  /* 0x000000050805723e */ /* 0x000fe400000010ff */
[----:B------:R-:W-:Y:S02]  /*73f0*/  F2FP.BF16.F32.PACK_AB R6, R13, R6 ;  /* 0x000000060d06723e */ /* 0x000fe400000010ff */
[----:B------:R-:W-:-:S05]  /*7400*/  F2FP.BF16.F32.PACK_AB R7, R20, R7 ;  /* 0x000000071407723e */ /* 0x000fca00000010ff */
[----:B------:R1:W-:Y:S02]  /*7410*/  STS.128 [R3+0x21400], R4 ;  /* 0x0214000403007388 */ /* 0x0003e40000000c00 */
.L_x_1379:
[----:B------:R-:W-:Y:S05]  /*7420*/  BSYNC B1 ;  /* 0x0000000000017941 */ /* 0x000fea0003800000 */
.L_x_1378:
[----:B------:R-:W-:Y:S05]  /*7430*/  @P1 BRA `(.L_x_1377) ;  /* 0x0000001000581947 */ /* 0x000fea0003800000 */
[----:B-1----:R-:W1:Y:S01]  /*7440*/  LDS.128 R4, [R0+0x1000] ;  /* 0x0010000000047984 */ /* 0x002e620000000c00 */
[C---:B------:R-:W-:Y:S01]  /*7450*/  IMAD.U32 R15, R34.reuse, 0x10000, RZ ;  /* 0x00010000220f7824 */ /* 0x040fe200078e00ff */
[----:B------:R-:W-:Y:S01]  /*7460*/  LOP3.LUT R34, R34, 0xffff0000, RZ, 0xc0, !PT ;  /* 0xffff000022227812 */ /* 0x000fe200078ec0ff */
[C---:B0-----:R-:W-:Y:S01]  /*7470*/  IMAD.U32 R13, R30.reuse, 0x10000, RZ ;  /* 0x000100001e0d7824 */ /* 0x041fe200078e00ff */
[----:B------:R-:W-:Y:S01]  /*7480*/  LOP3.LUT R30, R30, 0xffff0000, RZ, 0xc0, !PT ;  /* 0xffff00001e1e7812 */ /* 0x000fe200078ec0ff */
[C---:B------:R-:W-:Y:S01]  /*7490*/  IMAD.U32 R21, R35.reuse, 0x10000, RZ ;  /* 0x0001000023157824 */ /* 0x040fe200078e00ff */
[----:B------:R-:W-:Y:S02]  /*74a0*/  LOP3.LUT R26, R35, 0xffff0000, RZ, 0xc0, !PT ;  /* 0xffff0000231a7812 */ /* 0x000fe400078ec0ff */
        /* <DEDUP_REMOVED lines=11> */
[----:B------:R-:W-:Y:S01]  /*7560*/  FMUL.FTZ R11, R34, R5 ;  /* 0x00000005220b7220 */ /* 0x000fe20000410000 */
[-C--:B------:R-:W-:Y:S01]  /*7570*/  FFMA.FTZ R4, R13, R3.reuse, -R14 ;  /* 0x000000030d047223 */ /* 0x080fe2000001080e */
[----:B------:R-:W-:Y:S01]  /*7580*/  FFMA.FTZ R3, R15, R3, R20 ;  /* 0x000000030f037223 */ /* 0x000fe20000010014 */
[----:B------:R-:W-:Y:S01]  /*7590*/  FMUL.FTZ R13, R30, R5 ;  /* 0x000000051e0d7220 */ /* 0x000fe20000410000 */
[----:B------:R-:W-:-:S02]  /*75a0*/  IMAD.U32 R15, R31, 0x10000, RZ ;  /* 0x000100001f0f7824 */ /* 0x000fc400078e00ff */
        /* <DEDUP_REMOVED lines=16> */
.L_x_1367:
        /* <DEDUP_REMOVED lines=8> */
.L_x_1630:
        /* <DEDUP_REMOVED lines=23> */
.L_x_1382:
[----:B------:R-:W-:Y:S05]  /*78a0*/  BSYNC B1 ;  /* 0x0000000000017941 */ /* 0x000fea0003800000 */
.L_x_1381:
[----:B------:R-:W2:Y:S01]  /*78b0*/  SYNCS.PHASECHK.TRANS64.TRYWAIT P1, [R2+URZ+0x38800], R13 ;  /* 0x0388000d020075a7 */ /* 0x000ea2000802017f */
[----:B------:R-:W-:Y:S01]  /*78c0*/  IMAD R0, R25, -0x40, R0 ;  /* 0xffffffc019007824 */ /* 0x000fe200078e0200 */
[--C-:B-----5:R-:W-:Y:S01]  /*78d0*/  SHF.R.U64 R26, R8, 0x10, R9.reuse ;  /* 0x00000010081a7819 */ /* 0x120fe20000001209 */
[----:B-1----:R-:W-:Y:S01]  /*78e0*/  IMAD.MOV.U32 R15, RZ, RZ, R8 ;  /* 0x000000ffff0f7224 */ /* 0x002fe200078e0008 */
[--C-:B------:R-:W-:Y:S01]  /*78f0*/  SHF.R.U32.HI R27, RZ, 0x10, R9.reuse ;  /* 0x00000010ff1b7819 */ /* 0x100fe20000011609 */
[----:B------:R-:W-:Y:S01]  /*7900*/  IMAD.MOV.U32 R20, RZ, RZ, R9 ;  /* 0x000000ffff147224 */ /* 0x000fe200078e0009 */
[--C-:B------:R-:W-:Y:S01]  /*7910*/  SHF.R.U64 R24, R10, 0x10, R11.reuse ;  /* 0x000000100a187819 */ /* 0x100fe2000000120b */
[----:B------:R-:W-:Y:S01]  /*7920*/  IMAD.MOV.U32 R3, RZ, RZ, R10 ;  /* 0x000000ffff037224 */ /* 0x000fe200078e000a */
[--C-:B------:R-:W-:Y:S01]  /*7930*/  SHF.R.U32.HI R25, RZ, 0x10, R11.reuse ;  /* 0x00000010ff197819 */ /* 0x100fe2000001160b */
[----:B----4-:R-:W-:Y:S01]  /*7940*/  IMAD.MOV.U32 R14, RZ, RZ, R11 ;  /* 0x000000ffff0e7224 */ /* 0x010fe200078e000b */
        /* <DEDUP_REMOVED lines=22> */
.L_x_1631:
[----:B------:R-:W-:Y:S05]  /*7ab0*/  BSYNC B1 ;  /* 0x0000000000017941 */ /* 0x000fea0003800000 */
.L_x_1383:
[----:B------:R-:W-:Y:S04]  /*7ac0*/  BSSY B1, `(.L_x_1385) ;  /* 0x000005a000017945 */ /* 0x000fe80003800000 */
[----:B------:R-:W-:Y:S05]  /*7ad0*/  @P2 BRA `(.L_x_1386) ;  /* 0x0000000400602947 */ /* 0x000fea0003800000 */
[----:B------:R-:W-:Y:S01]  /*7ae0*/  IMAD.SHL.U32 R4, R188, 0x40, RZ ;  /* 0x00000040bc047824 */ /* 0x000fe200078e00ff */
[C---:B------:R-:W-:Y:S01]  /*7af0*/  LOP3.LUT R27, R41.reuse, 0xffff0000, RZ, 0xc0, !PT ;  /* 0xffff0000291b7812 */ /* 0x040fe200078ec0ff */
        /* <DEDUP_REMOVED lines=14> */
[----:B------:R-:W0:Y:S01]  /*7be0*/  LDS.128 R4, [R36+0x20400] ;  /* 0x0204000024047984 */ /* 0x000e220000000c00 */
[C---:B-1----:R-:W-:Y:S01]  /*7bf0*/  IMAD.U32 R21, R8.reuse, 0x10000, RZ ;  /* 0x0001000008157824 */ /* 0x042fe200078e00ff */
[----:B------:R-:W-:Y:S01]  /*7c00*/  LOP3.LUT R8, R8, 0xffff0000, RZ, 0xc0, !PT ;  /* 0xffff000008087812 */ /* 0x000fe200078ec0ff */
[C---:B------:R-:W-:Y:S01]  /*7c10*/  IMAD.U32 R25, R10.reuse, 0x10000, RZ ;  /* 0x000100000a197824 */ /* 0x040fe200078e00ff */
[----:B------:R-:W-:Y:S01]  /*7c20*/  LOP3.LUT R10, R10, 0xffff0000, RZ, 0xc0, !PT ;  /* 0xffff00000a0a7812 */ /* 0x000fe200078ec0ff */
[----:B0-----:R-:W-:Y:S02]  /*7c30*/  IMAD.U32 R13, R4, 0x10000, RZ ;  /* 0x00010000040d7824 */ /* 0x001fe400078e00ff */
[C---:B------:R-:W-:Y:S01]  /*7c40*/  FMUL.FTZ R32, R21.reuse, R30 ;  /* 0x0000001e15207220 */ /* 0x040fe20000410000 */
[-C--:B------:R-:W-:Y:S01]  /*7c50*/  FMUL.FTZ R34, R21, R28.reuse ;  /* 0x0000001c15227220 */ /* 0x080fe20000410000 */
[----:B------:R-:W-:Y:S01]  /*7c60*/  LOP3.LUT R21, R39, 0xffff0000, RZ, 0xc0, !PT ;  /* 0xffff000027157812 */ /* 0x000fe200078ec0ff */
[----:B------:R-:W-:Y:S01]  /*7c70*/  FMUL.FTZ R29, R8, R27 ;  /* 0x0000001b081d7220 */ /* 0x000fe20000410000 */
[----:B------:R-:W-:Y:S01]  /*7c80*/  LOP3.LUT R4, R4, 0xffff0000, RZ, 0xc0, !PT ;  /* 0xffff000004047812 */ /* 0x000fe200078ec0ff */
[----:B------:R-:W-:Y:S01]  /*7c90*/  FFMA.FTZ R31, R13, R28, -R32 ;  /* 0x0000001c0d1f7223 */ /* 0x000fe20000010820 */
[----:B------:R-:W-:-:S02]  /*7ca0*/  IMAD.U32 R32, R43, 0x10000, RZ ;  /* 0x000100002b207824 */ /* 0x000fc400078e00ff */
[----:B------:R-:W-:Y:S01]  /*7cb0*/  FFMA.FTZ R34, R13, R30, R34 ;  /* 0x0000001e0d227223 */ /* 0x000fe20000010022 */
[----:B------:R-:W-:Y:S02]  /*7cc0*/  IMAD.U32 R28, R40, 0x10000, RZ ;  /* 0x00010000281c7824 */ /* 0x000fe400078e00ff */
[-C--:B------:R-:W-:Y:S01]  /*7cd0*/  FMUL.FTZ R13, R8, R21.reuse ;  /* 0x00000015080d7220 */ /* 0x080fe20000410000 */
[----:B------:R-:W-:Y:S01]  /*7ce0*/  FFMA.FTZ R30, R4, R21, -R29 ;  /* 0x00000015041e7223 */ /* 0x000fe2000001081d */
[----:B------:R-:W-:Y:S01]  /*7cf0*/  FMUL.FTZ R8, R25, R32 ;  /* 0x0000002019087220 */ /* 0x000fe20000410000 */
[C---:B------:R-:W-:Y:S01]  /*7d00*/  IMAD.U32 R15, R6.reuse, 0x10000, RZ ;  /* 0x00010000060f7824 */ /* 0x040fe200078e00ff */
[----:B------:R-:W-:Y:S01]  /*7d10*/  LOP3.LUT R29, R43, 0xffff0000, RZ, 0xc0, !PT ;  /* 0xffff00002b1d7812 */ /* 0x000fe200078ec0ff */
[-C--:B------:R-:W-:Y:S01]  /*7d20*/  FMUL.FTZ R25, R25, R28.reuse ;  /* 0x0000001c19197220 */ /* 0x080fe20000410000 */
[----:B------:R-:W-:Y:S01]  /*7d30*/  LOP3.LUT R6, R6, 0xffff0000, RZ, 0xc0, !PT ;  /* 0xffff000006067812 */ /* 0x000fe200078ec0ff */
[C---:B------:R-:W-:Y:S01]  /*7d40*/  FFMA.FTZ R28, R15.reuse, R28, -R8 ;  /* 0x0000001c0f1c7223 */ /* 0x040fe20000010808 */
[----:B------:R-:W-:Y:S01]  /*7d50*/  LOP3.LUT R21, R40, 0xffff0000, RZ, 0xc0, !PT ;  /* 0xffff000028157812 */ /* 0x000fe200078ec0ff */
[----:B------:R-:W-:Y:S01]  /*7d60*/  FFMA.FTZ R32, R15, R32, R25 ;  /* 0x000000200f207223 */ /* 0x000fe20000010019 */
[----:B------:R-:W-:-:S02]  /*7d70*/  IMAD.U32 R24, R9, 0x10000, RZ ;  /* 0x0001000009187824 */ /* 0x000fc400078e00ff */
[----:B------:R-:W-:Y:S01]  /*7d80*/  FMUL.FTZ R15, R10, R29 ;  /* 0x0000001d0a0f7220 */ /* 0x000fe20000410000 */
[----:B------:R-:W-:Y:S02]  /*7d90*/  IMAD.U32 R25, R42, 0x10000, RZ ;  /* 0x000100002a197824 */ /* 0x000fe400078e00ff */
[----:B------:R-:W-:Y:S01]  /*7da0*/  FFMA.FTZ R27, R4, R27, R13 ;  /* 0x0000001b041b7223 */ /* 0x000fe2000001000d */
[----:B------:R-:W-:Y:S02]  /*7db0*/  IMAD.U32 R14, R5, 0x10000, RZ ;  /* 0x00010000050e7824 */ /* 0x000fe400078e00ff */
[-C--:B------:R-:W-:Y:S01]  /*7dc0*/  FMUL.FTZ R37, R10, R21.reuse ;  /* 0x000000150a257220 */ /* 0x080fe20000410000 */
[----:B------:R-:W-:Y:S02]  /*7dd0*/  IMAD.U32 R13, R0, 0x10000, RZ ;  /* 0x00010000000d7824 */ /* 0x000fe400078e00ff */
[----:B------:R-:W-:Y:S01]  /*7de0*/  FFMA.FTZ R35, R6, R21, -R15 ;  /* 0x0000001506237223 */ /* 0x000fe2000001080f */
[----:B------:R-:W-:Y:S01]  /*7df0*/  FMUL.FTZ R33, R24, R25 ;  /* 0x0000001918217220 */ /* 0x000fe20000410000 */
[----:B------:R-:W-:-:S02]  /*7e00*/  IMAD.U32 R26, R11, 0x10000, RZ ;  /* 0x000100000b1a7824 */ /* 0x000fc400078e00ff */
[----:B------:R-:W-:Y:S01]  /*7e10*/  FMUL.FTZ R24, R24, R13 ;  /* 0x0000000d18187220 */ /* 0x000fe20000410000 */
[----:B------:R-:W-:Y:S02]  /*7e20*/  IMAD.U32 R21, R44, 0x10000, RZ ;  /* 0x000100002c157824 */ /* 0x000fe400078e00ff */
[----:B------:R-:W-:Y:S01]  /*7e30*/  FFMA.FTZ R37, R6, R29, R37 ;  /* 0x0000001d06257223 */ /* 0x000fe20000010025 */
[----:B------:R-:W-:Y:S02]  /*7e40*/  IMAD.U32 R15, R3, 0x10000, RZ ;  /* 0x00010000030f7824 */ /* 0x000fe400078e00ff */
[----:B------:R-:W-:Y:S01]  /*7e50*/  FFMA.FTZ R33, R14, R13, -R33 ;  /* 0x0000000d0e217223 */ /* 0x000fe20000010821 */
[----:B------:R-:W-:Y:S01]  /*7e60*/  IMAD.U32 R20, R7, 0x10000, RZ ;  /* 0x0001000007147824 */ /* 0x000fe200078e00ff */
[----:B------:R-:W-:Y:S01]  /*7e70*/  LOP3.LUT R9, R9, 0xffff0000, RZ, 0xc0, !PT ;  /* 0xffff000009097812 */ /* 0x000fe200078ec0ff */
[C---:B------:R-:W-:Y:S01]  /*7e80*/  FMUL.FTZ R29, R26.reuse, R21 ;  /* 0x000000151a1d7220 */ /* 0x040fe20000410000 */
[----:B------:R-:W-:Y:S01]  /*7e90*/  LOP3.LUT R11, R11, 0xffff0000, RZ, 0xc0, !PT ;  /* 0xffff00000b0b7812 */ /* 0x000fe200078ec0ff */
[----:B------:R-:W-:Y:S01]  /*7ea0*/  FMUL.FTZ R13, R26, R15 ;  /* 0x0000000f1a0d7220 */ /* 0x000fe20000410000 */
[----:B------:R-:W-:Y:S01]  /*7eb0*/  LOP3.LUT R8, R42, 0xffff0000, RZ, 0xc0, !PT ;  /* 0xffff00002a087812 */ /* 0x000fe200078ec0ff */
[----:B------:R-:W-:Y:S01]  /*7ec0*/  FFMA.FTZ R24, R14, R25, R24 ;  /* 0x000000190e187223 */ /* 0x000fe20000010018 */
[----:B------:R-:W-:Y:S01]  /*7ed0*/  LOP3.LUT R10, R44, 0xffff0000, RZ, 0xc0, !PT ;  /* 0xffff00002c0a7812 */ /* 0x000fe200078ec0ff */
[----:B------:R-:W-:Y:S01]  /*7ee0*/  FFMA.FTZ R29, R20, R15, -R29 ;  /* 0x0000000f141d7223 */ /* 0x000fe2000001081d */
[----:B------:R-:W-:Y:S01]  /*7ef0*/  LOP3.LUT R4, R0, 0xffff0000, RZ, 0xc0, !PT ;  /* 0xffff000000047812 */ /* 0x000fe200078ec0ff */
[----:B------:R-:W-:Y:S01]  /*7f00*/  FFMA.FTZ R13, R20, R21, R13 ;  /* 0x00000015140d7223 */ /* 0x000fe2000001000d */
[----:B------:R-:W-:Y:S01]  /*7f10*/  LOP3.LUT R6, R3, 0xffff0000, RZ, 0xc0, !PT ;  /* 0xffff000003067812 */ /* 0x000fe200078ec0ff */
[----:B------:R-:W-:Y:S01]  /*7f20*/  FMUL.FTZ R14, R9, R8 ;  /* 0x00000008090e7220 */ /* 0x000fe20000410000 */
[----:B------:R-:W-:Y:S01]  /*7f30*/  LOP3.LUT R5, R5, 0xffff0000, RZ, 0xc0, !PT ;  /* 0xffff000005057812 */ /* 0x000fe200078ec0ff */
[----:B------:R-:W-:Y:S01]  /*7f40*/  FMUL.FTZ R20, R11, R10 ;  /* 0x0000000a0b147220 */ /* 0x000fe20000410000 */
[----:B------:R-:W-:Y:S01]  /*7f50*/  LOP3.LUT R7, R7, 0xffff0000, RZ, 0xc0, !PT ;  /* 0xffff000007077812 */ /* 0x000fe200078ec0ff */
[----:B------:R-:W-:Y:S01]  /*7f60*/  FMUL.FTZ R9, R9, R4 ;  /* 0x0000000409097220 */ /* 0x000fe20000410000 */
[----:B------:R-:W-:Y:S01]  /*7f70*/  FMUL.FTZ R11, R11, R6 ;  /* 0x000000060b0b7220 */ /* 0x000fe20000410000 */
[----:B------:R-:W-:Y:S01]  /*7f80*/  FFMA.FTZ R14, R5, R4, -R14 ;  /* 0x00000004050e7223 */ /* 0x000fe2000001080e */
[----:B------:R-:W-:Y:S01]  /*7f90*/  F2FP.BF16.F32.PACK_AB R4, R30, R31 ;  /* 0x0000001f1e04723e */ /* 0x000fe200000010ff */
[----:B------:R-:W-:Y:S01]  /*7fa0*/  FFMA.FTZ R20, R7, R6, -R20 ;  /* 0x0000000607147223 */ /* 0x000fe20000010814 */
[----:B------:R-:W-:Y:S01]  /*7fb0*/  FFMA.FTZ R9, R5, R8, R9 ;  /* 0x0000000805097223 */ /* 0x000fe20000010009 */
[----:B------:R-:W-:Y:S01]  /*7fc0*/  FFMA.FTZ R26, R7, R10, R11 ;  /* 0x0000000a071a7223 */ /* 0x000fe2000001000b */
[----:B------:R-:W-:-:S02]  /*7fd0*/  F2FP.BF16.F32.PACK_AB R6, R35, R28 ;  /* 0x0000001c2306723e */ /* 0x000fc400000010ff */
[----:B------:R-:W-:Y:S02]  /*7fe0*/  F2FP.BF16.F32.PACK_AB R5, R14, R33 ;  /* 0x000000210e05723e */ /* 0x000fe400000010ff */
[----:B------:R-:W-:Y:S02]  /*7ff0*/  F2FP.BF16.F32.PACK_AB R7, R20, R29 ;  /* 0x0000001d1407723e */ /* 0x000fe400000010ff */
[----:B------:R-:W-:Y:S02]  /*8000*/  F2FP.BF16.F32.PACK_AB R8, R27, R34 ;  /* 0x000000221b08723e */ /* 0x000fe400000010ff */
[----:B------:R-:W-:Y:S01]  /*8010*/  F2FP.BF16.F32.PACK_AB R10, R37, R32 ;  /* 0x00000020250a723e */ /* 0x000fe200000010ff */
[----:B------:R1:W-:Y:S01]  /*8020*/  STS.128 [R36+0x20400], R4 ;  /* 0x0204000424007388 */ /* 0x0003e20000000c00 */
[----:B------:R-:W-:Y:S02]  /*8030*/  F2FP.BF16.F32.PACK_AB R9, R9, R24 ;  /* 0x000000180909723e */ /* 0x000fe400000010ff */
[----:B------:R-:W-:-:S05]  /*8040*/  F2FP.BF16.F32.PACK_AB R11, R26, R13 ;  /* 0x0000000d1a0b723e */ /* 0x000fca00000010ff */
[----:B------:R1:W-:Y:S02]  /*8050*/  STS.128 [R38+0x20400], R8 ;  /* 0x0204000826007388 */ /* 0x0003e40000000c00 */
.L_x_1386:
[----:B------:R-:W-:Y:S05]  /*8060*/  BSYNC B1 ;  /* 0x0000000000017941 */ /* 0x000fea0003800000 */
.L_x_1385:
[----:B------:R-:W-:Y:S05]  /*8070*/  @P0 BRA `(.L_x_1377) ;  /* 0x0000000400480947 */ /* 0x000fea0003800000 */
[----:B------:R-:W-:Y:S01]  /*8080*/  IMAD.IADD R45, R16, 0x1, R45 ;  /* 0x00000001102d7824 */ /* 0x000fe200078e022d */
[----:B-1----:R-:W-:Y:S01]  /*8090*/  SHF.R.U32.HI R5, RZ, 0x3, R230 ;  /* 0x00000003ff057819 */ /* 0x002fe200000116e6 */
[C---:B------:R-:W-:Y:S01]  /*80a0*/  IMAD.U32 R30, R41.reuse, 0x10000, RZ ;  /* 0x00010000291e7824 */ /* 0x040fe200078e00ff */
[----:B------:R-:W-:Y:S01]  /*80b0*/  LOP3.LUT R32, R41, 0xffff0000, RZ, 0xc0, !PT ;  /* 0xffff000029207812 */ /* 0x000fe200078ec0ff */
[----:B------:R-:W-:Y:S01]  /*80c0*/  IMAD.U32 R28, R39, 0x10000, RZ ;  /* 0x00010000271c7824 */ /* 0x000fe200078e00ff */
[----:B------:R-:W-:Y:S01]  /*80d0*/  LOP3.LUT R4, R230, 0x38, R45, 0xf8, !PT ;  /* 0x00000038e6047812 */ /* 0x000fe200078ef82d */
[----:B------:R-:W-:Y:S01]  /*80e0*/  IMAD.U32 R37, R0, 0x10000, RZ ;  /* 0x0001000000257824 */ /* 0x000fe200078e00ff */
[----:B------:R-:W-:Y:S02]  /*80f0*/  LOP3.LUT R41, R44, 0xffff0000, RZ, 0xc0, !PT ;  /* 0xffff00002c297812 */ /* 0x000fe400078ec0ff */
[----:B------:R-:W-:-:S05]  /*8100*/  LOP3.LUT R4, R4, R5, RZ, 0x3c, !PT ;  /* 0x0000000504047212 */ /* 0x000fca00078e3cff */
[----:B------:R-:W-:Y:S02]  /*8110*/  IMAD.IADD R9, R231, 0x1, R4 ;  /* 0x00000001e7097824 */ /* 0x000fe400078e0204 */
[----:B------:R-:W1:Y:S02]  /*8120*/  LDS.128 R4, [R228+0x20400] ;  /* 0x02040000e4047984 */ /* 0x000e640000000c00 */
[----:B0-----:R-:W-:-:S05]  /*8130*/  IMAD R13, R9, 0x2, R2 ;  /* 0x00000002090d7824 */ /* 0x001fca00078e0202 */
        /* <DEDUP_REMOVED lines=15> */
[----:B------:R-:W-:Y:S01]  /*8230*/  LOP3.LUT R24, R39, 0xffff0000, RZ, 0xc0, !PT ;  /* 0xffff000027187812 */ /* 0x000fe200078ec0ff */
[----:B------:R-:W-:Y:S01]  /*8240*/  FMUL.FTZ R33, R32, R8 ;  /* 0x0000000820217220 */ /* 0x000fe20000410000 */
[----:B------:R-:W-:-:S02]  /*8250*/  IMAD.U32 R39, R42, 0x10000, RZ ;  /* 0x000100002a277824 */ /* 0x000fc400078e00ff */
[-C--:B------:R-:W-:Y:S01]  /*8260*/  FFMA.FTZ R29, R28, R14.reuse, -R29 ;  /* 0x0000000e1c1d7223 */ /* 0x080fe2000001081d */
[----:B------:R-:W-:Y:S01]  /*8270*/  FFMA.FTZ R31, R30, R14, R31 ;  /* 0x0000000e1e1f7223 */ /* 0x000fe2000001001f */
[C---:B------:R-:W-:Y:S01]  /*8280*/  FMUL.FTZ R35, R24.reuse, R8 ;  /* 0x0000000818237220 */ /* 0x040fe20000410000 */
[-C--:B------:R-:W-:Y:S01]  /*8290*/  FFMA.FTZ R8, R24, R4.reuse, -R33 ;  /* 0x0000000418087223 */ /* 0x080fe20000010821 */
[-C--:B------:R-:W-:Y:S01]  /*82a0*/  FMUL.FTZ R24, R39, R25.reuse ;  /* 0x0000001927187220 */ /* 0x080fe20000410000 */
[----:B------:R-:W-:Y:S01]  /*82b0*/  FMUL.FTZ R28, R37, R25 ;  /* 0x00000019251c7220 */ /* 0x000fe20000410000 */
[----:B------:R-:W-:Y:S02]  /*82c0*/  IMAD.U32 R26, R10, 0x10000, RZ ;  /* 0x000100000a1a7824 */ /* 0x000fe400078e00ff */
[----:B------:R-:W-:Y:S01]  /*82d0*/  FFMA.FTZ R14, R32, R4, R35 ;  /* 0x00000004200e7223 */ /* 0x000fe20000010023 */
[----:B------:R-:W-:Y:S01]  /*82e0*/  IMAD.U32 R30, R43, 0x10000, RZ ;  /* 0x000100002b1e7824 */ /* 0x000fe200078e00ff */
[----:B------:R-:W-:Y:S01]  /*82f0*/  LOP3.LUT R10, R10, 0xffff0000, RZ, 0xc0, !PT ;  /* 0xffff00000a0a7812 */ /* 0x000fe200078ec0ff */
[----:B------:R-:W-:-:S02]  /*8300*/  IMAD.U32 R4, R40, 0x10000, RZ ;  /* 0x0001000028047824 */ /* 0x000fc400078e00ff */
[-C--:B------:R-:W-:Y:S01]  /*8310*/  FFMA.FTZ R24, R37, R15.reuse, -R24 ;  /* 0x0000000f25187223 */ /* 0x080fe20000010818 */
[----:B------:R-:W-:Y:S01]  /*8320*/  FFMA.FTZ R28, R39, R15, R28 ;  /* 0x0000000f271c7223 */ /* 0x000fe2000001001c */
[----:B------:R-:W-:Y:S01]  /*8330*/  LOP3.LUT R40, R40, 0xffff0000, RZ, 0xc0, !PT ;  /* 0xffff000028287812 */ /* 0x000fe200078ec0ff */
[-C--:B------:R-:W-:Y:S01]  /*8340*/  FMUL.FTZ R15, R30, R26.reuse ;  /* 0x0000001a1e0f7220 */ /* 0x080fe20000410000 */
[----:B------:R-:W-:Y:S01]  /*8350*/  LOP3.LUT R32, R43, 0xffff0000, RZ, 0xc0, !PT ;  /* 0xffff00002b207812 */ /* 0x000fe200078ec0ff */
[----:B------:R-:W-:Y:S02]  /*8360*/  IMAD.U32 R27, R11, 0x10000, RZ ;  /* 0x000100000b1b7824 */ /* 0x000fe400078e00ff */
[----:B------:R-:W-:Y:S01]  /*8370*/  FMUL.FTZ R25, R4, R26 ;  /* 0x0000001a04197220 */ /* 0x000fe20000410000 */
[----:B------:R-:W-:Y:S02]  /*8380*/  IMAD.U32 R39, R44, 0x10000, RZ ;  /* 0x000100002c277824 */ /* 0x000fe400078e00ff */
[----:B------:R-:W-:Y:S01]  /*8390*/  FFMA.FTZ R15, R4, R20, -R15 ;  /* 0x00000014040f7223 */ /* 0x000fe2000001080f */
[-C--:B------:R-:W-:Y:S01]  /*83a0*/  FMUL.FTZ R33, R32, R10.reuse ;  /* 0x0000000a20217220 */ /* 0x080fe20000410000 */
[----:B------:R-:W-:Y:S01]  /*83b0*/  FMUL.FTZ R35, R40, R10 ;  /* 0x0000000a28237220 */ /* 0x000fe20000410000 */
[----:B------:R-:W-:-:S02]  /*83c0*/  IMAD.U32 R37, R3, 0x10000, RZ ;  /* 0x0001000003257824 */ /* 0x000fc400078e00ff */
[-C--:B------:R-:W-:Y:S01]  /*83d0*/  FMUL.FTZ R4, R39, R27.reuse ;  /* 0x0000001b27047220 */ /* 0x080fe20000410000 */
[----:B------:R-:W-:Y:S01]  /*83e0*/  FFMA.FTZ R10, R30, R20, R25 ;  /* 0x000000141e0a7223 */ /* 0x000fe20000010019 */
[-C--:B------:R-:W-:Y:S01]  /*83f0*/  FFMA.FTZ R20, R40, R6.reuse, -R33 ;  /* 0x0000000628147223 */ /* 0x080fe20000010821 */
[----:B------:R-:W-:Y:S01]  /*8400*/  FFMA.FTZ R35, R32, R6, R35 ;  /* 0x0000000620237223 */ /* 0x000fe20000010023 */
[C---:B------:R-:W-:Y:S01]  /*8410*/  FMUL.FTZ R6, R37.reuse, R27 ;  /* 0x0000001b25067220 */ /* 0x040fe20000410000 */
[-C--:B------:R-:W-:Y:S01]  /*8420*/  FFMA.FTZ R25, R37, R21.reuse, -R4 ;  /* 0x0000001525197223 */ /* 0x080fe20000010804 */
[----:B------:R-:W-:Y:S02]  /*8430*/  LOP3.LUT R37, R42, 0xffff0000, RZ, 0xc0, !PT ;  /* 0xffff00002a257812 */ /* 0x000fe400078ec0ff */
[----:B------:R-:W-:Y:S01]  /*8440*/  LOP3.LUT R11, R11, 0xffff0000, RZ, 0xc0, !PT ;  /* 0xffff00000b0b7812 */ /* 0x000fe200078ec0ff */
[----:B------:R-:W-:Y:S01]  /*8450*/  FFMA.FTZ R21, R39, R21, R6 ;  /* 0x0000001527157223 */ /* 0x000fe20000010006 */
[----:B------:R-:W-:Y:S01]  /*8460*/  LOP3.LUT R27, R0, 0xffff0000, RZ, 0xc0, !PT ;  /* 0xffff0000001b7812 */ /* 0x000fe200078ec0ff */
[----:B------:R-:W-:Y:S01]  /*8470*/  FMUL.FTZ R0, R37, R9 ;  /* 0x0000000925007220 */ /* 0x000fe20000410000 */
[----:B------:R-:W-:Y:S01]  /*8480*/  LOP3.LUT R33, R3, 0xffff0000, RZ, 0xc0, !PT ;  /* 0xffff000003217812 */ /* 0x000fe200078ec0ff */
[----:B------:R-:W-:Y:S01]  /*8490*/  FMUL.FTZ R6, R41, R11 ;  /* 0x0000000b29067220 */ /* 0x000fe20000410000 */
[----:B------:R-:W-:Y:S01]  /*84a0*/  F2FP.BF16.F32.PACK_AB R10, R35, R10 ;  /* 0x0000000a230a723e */ /* 0x000fe200000010ff */
[C---:B------:R-:W-:Y:S01]  /*84b0*/  FMUL.FTZ R4, R27.reuse, R9 ;  /* 0x000000091b047220 */ /* 0x040fe20000410000 */
[----:B------:R-:W-:Y:S01]  /*84c0*/  FFMA.FTZ R3, R27, R5, -R0 ;  /* 0x000000051b037223 */ /* 0x000fe20000010800 */
[C---:B------:R-:W-:Y:S01]  /*84d0*/  FMUL.FTZ R26, R33.reuse, R11 ;  /* 0x0000000b211a7220 */ /* 0x040fe20000410000 */
[----:B------:R-:W-:Y:S01]  /*84e0*/  FFMA.FTZ R0, R33, R7, -R6 ;  /* 0x0000000721007223 */ /* 0x000fe20000010806 */
[----:B------:R-:W-:Y:S01]  /*84f0*/  FFMA.FTZ R9, R37, R5, R4 ;  /* 0x0000000525097223 */ /* 0x000fe20000010004 */
[----:B------:R-:W-:Y:S01]  /*8500*/  F2FP.BF16.F32.PACK_AB R6, R20, R15 ;  /* 0x0000000f1406723e */ /* 0x000fe200000010ff */
[----:B------:R-:W-:Y:S01]  /*8510*/  FFMA.FTZ R26, R41, R7, R26 ;  /* 0x00000007291a7223 */ /* 0x000fe2000001001a */
[----:B------:R-:W-:-:S02]  /*8520*/  F2FP.BF16.F32.PACK_AB R4, R8, R29 ;  /* 0x0000001d0804723e */ /* 0x000fc400000010ff */
[----:B------:R-:W-:Y:S02]  /*8530*/  F2FP.BF16.F32.PACK_AB R5, R3, R24 ;  /* 0x000000180305723e */ /* 0x000fe400000010ff */
[----:B------:R-:W-:Y:S02]  /*8540*/  F2FP.BF16.F32.PACK_AB R7, R0, R25 ;  /* 0x000000190007723e */ /* 0x000fe400000010ff */
[----:B------:R-:W-:Y:S02]  /*8550*/  F2FP.BF16.F32.PACK_AB R8, R14, R31 ;  /* 0x0000001f0e08723e */ /* 0x000fe400000010ff */
[----:B------:R-:W-:Y:S01]  /*8560*/  F2FP.BF16.F32.PACK_AB R9, R9, R28 ;  /* 0x0000001c0909723e */ /* 0x000fe200000010ff */
[----:B------:R4:W-:Y:S01]  /*8570*/  STS.128 [R228+0x20400], R4 ;  /* 0x02040004e4007388 */ /* 0x0009e20000000c00 */
[----:B------:R-:W-:-:S05]  /*8580*/  F2FP.BF16.F32.PACK_AB R11, R26, R21 ;  /* 0x000000151a0b723e */ /* 0x000fca00000010ff */
[----:B------:R4:W-:Y:S02]  /*8590*/  STS.128 [R13+0x20400], R8 ;  /* 0x020400080d007388 */ /* 0x0009e40000000c00 */
.L_x_1377:
[----:B------:R-:W-:Y:S05]  /*85a0*/  BSYNC B0 ;  /* 0x0000000000007941 */ /* 0x000fea0003800000 */
.L_x_1366:
[----:B------:R-:W-:Y:S01]  /*85b0*/  @!PT LDS RZ, [RZ] ;  /* 0x00000000fffff984 */ /* 0x000fe20000000800 */
[----:B------:R-:W-:Y:S01]  /*85c0*/  @!PT LDS RZ, [RZ] ;  /* 0x00000000fffff984 */ /* 0x000fe20000000800 */
[----:B------:R-:W-:Y:S01]  /*85d0*/  @!PT LDS RZ, [RZ] ;  /* 0x00000000fffff984 */ /* 0x000fe20000000800 */
[----:B------:R-:W-:Y:S01]  /*85e0*/  @!PT LDS RZ, [RZ] ;  /* 0x00000000fffff984 */ /* 0x000fe20000000800 */
[----:B------:R5:W-:Y:S06]  /*85f0*/  MEMBAR.ALL.CTA ;  /* 0x0000000000007992 */ /* 0x000bec0000008000 */
[----:B-----5:R-:W5:Y:S01]  /*8600*/  FENCE.VIEW.ASYNC.S ;  /* 0x00000000000073c6 */ /* 0x020f620000000000 */
[----:B------:R-:W-:Y:S05]  /*8610*/  WARPSYNC.ALL ;  /* 0x0000000000007948 */ /* 0x000fea0003800000 */
[----:B-----5:R-:W-:Y:S06]  /*8620*/  BAR.SYNC.DEFER_BLOCKING 0xd, 0x80 ;  /* 0x0342000000007b1d */ /* 0x020fec0000010000 */
.L_x_1363:
[----:B------:R-:W-:-:S13]  /*8630*/  ISETP.NE.AND P0, PT, R187, 0x3, PT ;  /* 0x00000003bb00780c */ /* 0x000fda0003f05270 */
[----:B------:R-:W-:Y:S05]  /*8640*/  @!P0 BRA `(.L_x_1387) ;  /* 0x0000000000048947 */ /* 0x000fea0003800000 */
[----:B------:R-:W-:Y:S01]  /*8650*/  BPT.TRAP 0x1 ;  /* 0x000000040000795c */ /* 0x000fe20000300000 */
.L_x_1387:
[----:B------:R-:W-:Y:S01]  /*8660*/  IMAD R20, R18, 0x8, R2 ;  /* 0x0000000812147824 */ /* 0x000fe200078e0202 */
[----:B0---4-:R-:W-:-:S04]  /*8670*/  SHF.L.U32 R13, R23, 0x1f, RZ ;  /* 0x0000001f170d7819 */ /* 0x011fc800000006ff */
[----:B------:R0:W4:Y:S01]  /*8680*/  SYNCS.PHASECHK.TRANS64.TRYWAIT P1, [R20+URZ+0x38830], R13 ;  /* 0x0388300d140075a7 */ /* 0x000122000802017f */
[----:B------:R-:W-:Y:S05]  /*8690*/  @!P0 BRA `(.L_x_1388) ;  /* 0x0000000000048947 */ /* 0x000fea0003800000 */
[----:B------:R-:W-:Y:S01]  /*86a0*/  BPT.TRAP 0x1 ;  /* 0x000000040000795c */ /* 0x000fe20000300000 */
.L_x_1388:
[C---:B--23--:R-:W-:Y:S02]  /*86b0*/  VIADD R0, R2.reuse, 0x22400 ;  /* 0x0002240002007836 */ /* 0x04cfe40000000000 */
[----:B-1----:R-:W-:-:S03]  /*86c0*/  VIADD R3, R2, 0x20400 ;  /* 0x0002040002037836 */ /* 0x002fc60000000000 */
[----:B------:R-:W-:Y:S02]  /*86d0*/  SHF.R.U32.HI R0, RZ, 0x4, R0 ;  /* 0x00000004ff007819 */ /* 0x000fe40000011600 */
[----:B------:R-:W-:Y:S02]  /*86e0*/  SHF.R.U32.HI R3, RZ, 0x4, R3 ;  /* 0x00000004ff037819 */ /* 0x000fe40000011603 */
[----:B------:R-:W-:Y:S02]  /*86f0*/  LOP3.LUT R0, R0, 0x3fff, RZ, 0xc0, !PT ;  /* 0x00003fff00007812 */ /* 0x000fe400078ec0ff */
[----:B------:R-:W-:Y:S02]  /*8700*/  LOP3.LUT R8, R3, 0x3fff, RZ, 0xc0, !PT ;  /* 0x00003fff03087812 */ /* 0x000fe400078ec0ff */
[----:B------:R-:W-:Y:S01]  /*8710*/  LOP3.LUT R3, R0, 0x10000, RZ, 0xfc, !PT ;  /* 0x0001000000037812 */ /* 0x000fe200078efcff */
[----:B----4-:R-:W-:Y:S06]  /*8720*/  @P1 BRA `(.L_x_1389) ;  /* 0x0000000000081947 */ /* 0x010fec0003800000 */
[----:B------:R-:W1:Y:S02]  /*8730*/  SYNCS.PHASECHK.TRANS64.TRYWAIT P1, [R20+URZ+0x38830], R13 ;  /* 0x0388300d140075a7 */ /* 0x000e64000802017f */
[----:B-1----:R-:W-:Y:S05]  /*8740*/  @!P1 BRA `(.L_x_1390) ;  /* 0x0000014000989947 */ /* 0x002fea0003800000 */
.L_x_1389:
[----:B------:R-:W-:Y:S01]  /*8750*/  IMAD R10, R18, 0x200, R3 ;  /* 0x00000200120a7824 */ /* 0x000fe200078e0203 */
        /* <DEDUP_REMOVED lines=12> */
[----:B------:R-:W-:Y:S01]  /*8820*/  BSSY B0, `(.L_x_1391) ;  /* 0x0000024000007945 */ /* 0x000fe20003800000 */
        /* <DEDUP_REMOVED lines=14> */
[----:B------:R-:W-:Y:S02]  /*8910*/  WARPGROUP.DEPBAR.LE gsb0, 0x0 ;  /* 0x00008000000079c5 */ /* 0x000fe40000010000 */
[----:B------:R-:W-:-:S07]  /*8920*/  WARPGROUP.ARRIVE ;  /* 0x00000000000079c5 */ /* 0x000fce0000000000 */
        /* <DEDUP_REMOVED lines=10> */
[----:B------:R-:W-:Y:S02]  /*89d0*/  R2UR UR6, R10 ;  /* 0x000000000a0672ca */ /* 0x000fe400000e0000 */
[----:B------:R-:W-:Y:S02]  /*89e0*/  R2UR UR7, R11 ;  /* 0x000000000b0772ca */ /* 0x000fe400000e0000 */
[----:B------:R-:W-:Y:S01]  /*89f0*/  SHF.L.U32 R11, R12, 0x1f, RZ ;  /* 0x0000001f0c0b7819 */ /* 0x000fe200000006ff */
[----:B------:R-:W-:-:S02]  /*8a00*/  WARPGROUP.DEPBAR.LE gsb0, 0x0 ;  /* 0x00008000000079c5 */ /* 0x000fc40000010000 */
[----:B------:R-:W-:-:S08]  /*8a10*/  WARPGROUP.ARRIVE ;  /* 0x00000000000079c5 */ /* 0x000fd00000000000 */
[----:B------:R-:W-:Y:S03]  /*8a20*/  HGMMA.64x64x16.F32.BF16 R24, gdesc[UR4], R24, gsb0 ;  /* 0x00e00000041879f0 */ /* 0x000fe60008001818 */
[----:B------:R-:W-:Y:S02]  /*8a30*/  WARPGROUP.DEPBAR.LE gsb0, 0x0 ;  /* 0x00008000000079c5 */ /* 0x000fe40000010000 */
[----:B------:R-:W2:Y:S02]  /*8a40*/  SYNCS.PHASECHK.TRANS64.TRYWAIT P1, [R2+URZ+0x38810], R11 ;  /* 0x0388100b020075a7 */ /* 0x000ea4000802017f */
[----:B--2---:R-:W-:Y:S05]  /*8a50*/  @!P1 BRA `(.L_x_1392) ;  /* 0x0000013c00e89947 */ /* 0x004fea0003800000 */
.L_x_1632:
[----:B------:R-:W-:Y:S05]  /*8a60*/  BSYNC B0 ;  /* 0x0000000000007941 */ /* 0x000fea0003800000 */
.L_x_1391:
[----:B------:R-:W-:Y:S05]  /*8a70*/  @!P0 BRA `(.L_x_1393) ;  /* 0x0000000000048947 */ /* 0x000fea0003800000 */
[----:B------:R-:W-:Y:S01]  /*8a80*/  BPT.TRAP 0x1 ;  /* 0x000000040000795c */ /* 0x000fe20000300000 */
.L_x_1393:
[----:B------:R3:W4:Y:S01]  /*8a90*/  SYNCS.PHASECHK.TRANS64.TRYWAIT P1, [R20+URZ+0x38850], R13 ;  /* 0x0388500d140075a7 */ /* 0x000722000802017f */
[----:B------:R-:W-:Y:S05]  /*8aa0*/  @!P0 BRA `(.L_x_1394) ;  /* 0x0000000000048947 */ /* 0x000fea0003800000 */
[----:B------:R-:W-:Y:S01]  /*8ab0*/  BPT.TRAP 0x1 ;  /* 0x000000040000795c */ /* 0x000fe20000300000 */
.L_x_1394:
[C---:B------:R-:W-:Y:S01]  /*8ac0*/  VIADD R0, R2.reuse, 0x400 ;  /* 0x0000040002007836 */ /* 0x040fe20000000000 */
[----:B------:R-:W-:Y:S01]  /*8ad0*/  BSSY B0, `(.L_x_1395) ;  /* 0x000000a000007945 */ /* 0x000fe20003800000 */
[----:B------:R-:W-:-:S03]  /*8ae0*/  VIADD R10, R2, 0x26400 ;  /* 0x00026400020a7836 */ /* 0x000fc60000000000 */
[----:B------:R-:W-:Y:S02]  /*8af0*/  SHF.R.U32.HI R0, RZ, 0x4, R0 ;  /* 0x00000004ff007819 */ /* 0x000fe40000011600 */
[----:B------:R-:W-:Y:S02]  /*8b00*/  SHF.R.U32.HI R10, RZ, 0x4, R10 ;  /* 0x00000004ff0a7819 */ /* 0x000fe4000001160a */
[----:B------:R-:W-:Y:S02]  /*8b10*/  LOP3.LUT R0, R0, 0x3fff, RZ, 0xc0, !PT ;  /* 0x00003fff00007812 */ /* 0x000fe400078ec0ff */
[----:B--2---:R-:W-:Y:S02]  /*8b20*/  LOP3.LUT R11, R10, 0x3fff, RZ, 0xc0, !PT ;  /* 0x00003fff0a0b7812 */ /* 0x004fe400078ec0ff */
[----:B------:R-:W-:Y:S01]  /*8b30*/  LOP3.LUT R10, R0, 0x10000, RZ, 0xfc, !PT ;  /* 0x00010000000a7812 */ /* 0x000fe200078efcff */
[----:B----4-:R-:W-:Y:S06]  /*8b40*/  @P1 BRA `(.L_x_1396) ;  /* 0x0000000000081947 */ /* 0x010fec0003800000 */
[----:B------:R-:W2:Y:S02]  /*8b50*/  SYNCS.PHASECHK.TRANS64.TRYWAIT P1, [R20+URZ+0x38850], R13 ;  /* 0x0388500d140075a7 */ /* 0x000ea4000802017f */
[----:B--2---:R-:W-:Y:S05]  /*8b60*/  @!P1 BRA `(.L_x_1397) ;  /* 0x0000013c00b89947 */ /* 0x004fea0003800000 */
.L_x_1396:
[----:B------:R-:W-:Y:S05]  /*8b70*/  BSYNC B0 ;  /* 0x0000000000007941 */ /* 0x000fea0003800000 */
.L_x_1395:
[----:B------:R-:W-:Y:S01]  /*8b80*/  LOP3.LUT R0, R11, 0x10000, RZ, 0xfc, !PT ;  /* 0x000100000b007812 */ /* 0x000fe200078efcff */
[----:B------:R-:W-:Y:S01]  /*8b90*/  IMAD R12, R18, 0x1000, R10 ;  /* 0x00001000120c7824 */ /* 0x000fe200078e020a */
[----:B------:R-:W-:Y:S05]  /*8ba0*/  WARPSYNC.ALL ;  /* 0x0000000000007948 */ /* 0x000fea0003800000 */
[----:B------:R-:W-:Y:S01]  /*8bb0*/  IMAD.MOV.U32 R14, RZ, RZ, R0 ;  /* 0x000000ffff0e7224 */ /* 0x000fe200078e0000 */
[----:B------:R-:W-:Y:S01]  /*8bc0*/  R2UR UR6, R12 ;  /* 0x000000000c0672ca */ /* 0x000fe200000e0000 */
[----:B------:R-:W-:Y:S01]  /*8bd0*/  IMAD.MOV.U32 R15, RZ, RZ, 0x40000040 ;  /* 0x40000040ff0f7424 */ /* 0x000fe200078e00ff */
[----:B------:R-:W-:Y:S01]  /*8be0*/  WARPGROUP.ARRIVE ;  /* 0x00000000000079c5 */ /* 0x000fe20000000000 */
[----:B0123--:R-:W-:Y:S01]  /*8bf0*/  IMAD.MOV.U32 R13, RZ, RZ, 0x40000040 ;  /* 0x40000040ff0d7424 */ /* 0x00ffe200078e00ff */
        /* <DEDUP_REMOVED lines=9> */
[----:B------:R-:W-:Y:S01]  /*8c90*/  VIADD R62, R12, 0x800 ;  /* 0x000008000c3e7836 */ /* 0x000fe20000000000 */
[----:B------:R-:W1:Y:S01]  /*8ca0*/  S2R R65, SR_TID.X ;  /* 0x0000000000417919 */ /* 0x000e620000002100 */
[----:B------:R-:W-:-:S02]  /*8cb0*/  VIADD R60, R0, 0x800 ;  /* 0x00000800003c7836 */ /* 0x000fc40000000000 */
[----:B------:R-:W-:Y:S02]  /*8cc0*/  IMAD.MOV.U32 R57, RZ, RZ, 0xa00 ;  /* 0x00000a00ff397424 */ /* 0x000fe400078e00ff */
[----:B------:R-:W-:Y:S02]  /*8cd0*/  IMAD.MOV.U32 R61, RZ, RZ, 0x40000040 ;  /* 0x40000040ff3d7424 */ /* 0x000fe400078e00ff */
[----:B------:R-:W-:Y:S01]  /*8ce0*/  HGMMA.64x64x16.F32.BF16 R24, gdesc[UR4], R24, gsb0 ;  /* 0x00e00000041879f0 */ /* 0x000fe20008001818 */
[----:B------:R-:W-:Y:S01]  /*8cf0*/  R2UR UR4, R58 ;  /* 0x000000003a0472ca */ /* 0x000fe200000e0000 */
[----:B------:R-:W-:Y:S01]  /*8d00*/  VIADD R58, R0, 0x4 ;  /* 0x00000004003a7836 */ /* 0x000fe20000000000 */
[----:B------:R-:W-:Y:S01]  /*8d10*/  R2UR UR5, R59 ;  /* 0x000000003b0572ca */ /* 0x000fe200000e0000 */
[----:B------:R-:W-:Y:S01]  /*8d20*/  IMAD.MOV.U32 R59, RZ, RZ, 0x40000040 ;  /* 0x40000040ff3b7424 */ /* 0x000fe200078e00ff */
[----:B------:R-:W-:Y:S01]  /*8d30*/  R2UR UR6, R14 ;  /* 0x000000000e0672ca */ /* 0x000fe200000e0000 */
[----:B------:R-:W-:Y:S01]  /*8d40*/  VIADD R14, R12, 0x4 ;  /* 0x000000040c0e7836 */ /* 0x000fe20000000000 */
[----:B------:R-:W-:Y:S01]  /*8d50*/  R2UR UR7, R15 ;  /* 0x000000000f0772ca */ /* 0x000fe200000e0000 */
[----:B------:R-:W-:-:S02]  /*8d60*/  IMAD.MOV.U32 R15, RZ, RZ, 0x40000040 ;  /* 0x40000040ff0f7424 */ /* 0x000fc400078e00ff */
[----:B------:R-:W-:Y:S01]  /*8d70*/  IMAD.MOV.U32 R63, RZ, RZ, 0x40000040 ;  /* 0x40000040ff3f7424 */ /* 0x000fe200078e00ff */
[----:B0-----:R-:W-:Y:S02]  /*8d80*/  SHF.R.U32.HI R21, RZ, 0x7, R21 ;  /* 0x00000007ff157819 */ /* 0x001fe40000011615 */
[----:B-1----:R-:W-:-:S03]  /*8d90*/  LOP3.LUT R65, R65, 0x7f, RZ, 0xc0, !PT ;  /* 0x0000007f41417812 */ /* 0x002fc600078ec0ff */
[----:B------:R0:W1:Y:S02]  /*8da0*/  SHFL.IDX PT, R11, R21, RZ, 0x1f ;  /* 0x00001fff150b7589 */ /* 0x00006400000e0000 */
[----:B0-----:R-:W-:Y:S01]  /*8db0*/  IMAD.MOV.U32 R21, RZ, RZ, 0x4 ;  /* 0x00000004ff157424 */ /* 0x001fe200078e00ff */
[----:B-1----:R-:W-:-:S04]  /*8dc0*/  ISETP.GT.AND P1, PT, R11, 0x7f, PT ;  /* 0x0000007f0b00780c */ /* 0x002fc80003f24270 */
[----:B------:R-:W-:Y:S02]  /*8dd0*/  SEL R11, RZ, 0x2, !P1 ;  /* 0x00000002ff0b7807 */ /* 0x000fe40004800000 */
[C---:B------:R-:W-:Y:S02]  /*8de0*/  SEL R13, R21.reuse, 0x2, P1 ;  /* 0x00000002150d7807 */ /* 0x040fe40000800000 */
[----:B------:R-:W-:Y:S02]  /*8df0*/  SEL R21, R21, 0x6, !P1 ;  /* 0x0000000615157807 */ /* 0x000fe40004800000 */
[----:B------:R-:W-:-:S04]  /*8e00*/  SEL R57, R57, 0x980, P1 ;  /* 0x0000098039397807 */ /* 0x000fc80000800000 */
[----:B------:R-:W-:Y:S01]  /*8e10*/  LOP3.LUT R57, R57, 0xa00, RZ, 0xc0, !PT ;  /* 0x00000a0039397812 */ /* 0x000fe200078ec0ff */
[----:B------:R-:W-:Y:S02]  /*8e20*/  WARPGROUP.DEPBAR.LE gsb0, 0x0 ;  /* 0x00008000000079c5 */ /* 0x000fe40000010000 */
[----:B------:R-:W-:-:S06]  /*8e30*/  WARPGROUP.ARRIVE ;  /* 0x00000000000079c5 */ /* 0x000fcc0000000000 */
        /* <DEDUP_REMOVED lines=8> */
[----:B------:R-:W-:Y:S01]  /*8ec0*/  IMAD.MOV.U32 R15, RZ, RZ, 0x40000040 ;  /* 0x40000040ff0f7424 */ /* 0x000fe200078e00ff */
[----:B------:R-:W-:Y:S02]  /*8ed0*/  WARPGROUP.DEPBAR.LE gsb0, 0x0 ;  /* 0x00008000000079c5 */ /* 0x000fe40000010000 */
[----:B------:R-:W-:-:S09]  /*8ee0*/  WARPGROUP.ARRIVE ;  /* 0x00000000000079c5 */ /* 0x000fd20000000000 */
        /* <DEDUP_REMOVED lines=134> */
[----:B------:R-:W-:Y:S01]  /*9750*/  IMAD.IADD R58, R11, 0x1, R62 ;  /* 0x000000010b3a7824 */ /* 0x000fe200078e023e */
[----:B------:R-:W-:Y:S01]  /*9760*/  R2UR UR5, R59 ;  /* 0x000000003b0572ca */ /* 0x000fe200000e0000 */
[----:B------:R-:W-:Y:S01]  /*9770*/  IMAD.MOV.U32 R59, RZ, RZ, 0x40000040 ;  /* 0x40000040ff3b7424 */ /* 0x000fe200078e00ff */
[----:B------:R-:W-:Y:S01]  /*9780*/  R2UR UR6, R14 ;  /* 0x000000000e0672ca */ /* 0x000fe200000e0000 */
[----:B------:R-:W-:Y:S01]  /*9790*/  IMAD.IADD R14, R11, 0x1, R60 ;  /* 0x000000010b0e7824 */ /* 0x000fe200078e023c */
[----:B------:R-:W-:Y:S01]  /*97a0*/  R2UR UR7, R15 ;  /* 0x000000000f0772ca */ /* 0x000fe200000e0000 */
[----:B------:R-:W-:Y:S01]  /*97b0*/  IMAD.MOV.U32 R15, RZ, RZ, 0x40000040 ;  /* 0x40000040ff0f7424 */ /* 0x000fe200078e00ff */
[----:B------:R-:W-:Y:S02]  /*97c0*/  WARPGROUP.DEPBAR.LE gsb0, 0x0 ;  /* 0x00008000000079c5 */ /* 0x000fe40000010000 */
[----:B------:R-:W-:-:S09]  /*97d0*/  WARPGROUP.ARRIVE ;  /* 0x00000000000079c5 */ /* 0x000fd20000000000 */
[----:B------:R-:W-:Y:S01]  /*97e0*/  HGMMA.64x64x16.F32.BF16 R24, gdesc[UR4], R24, gsb0 ;  /* 0x00e00000041879f0 */ /* 0x000fe20008001818 */
[----:B------:R-:W-:Y:S01]  /*97f0*/  R2UR UR6, R58 ;  /* 0x000000003a0672ca */ /* 0x000fe200000e0000 */
[--C-:B------:R-:W-:Y:S01]  /*9800*/  IMAD.IADD R58, R62, 0x1, R13.reuse ;  /* 0x000000013e3a7824 */ /* 0x100fe200078e020d */
        /* <DEDUP_REMOVED lines=21> */
[----:B------:R-:W-:Y:S01]  /*9960*/  IMAD.MOV.U32 R14, RZ, RZ, 0x28 ;  /* 0x00000028ff0e7424 */ /* 0x000fe200078e00ff */
[----:B------:R-:W-:Y:S02]  /*9970*/  R2UR UR5, R15 ;  /* 0x000000000f0572ca */ /* 0x000fe400000e0000 */
[----:B------:R-:W-:Y:S02]  /*9980*/  R2UR UR6, R58 ;  /* 0x000000003a0672ca */ /* 0x000fe400000e0000 */
[----:B------:R-:W-:Y:S01]  /*9990*/  R2UR UR7, R59 ;  /* 0x000000003b0772ca */ /* 0x000fe200000e0000 */
[----:B------:R-:W-:Y:S01]  /*99a0*/  IMAD.MOV.U32 R59, RZ, RZ, 0x40000040 ;  /* 0x40000040ff3b7424 */ /* 0x000fe200078e00ff */
[----:B------:R-:W-:-:S04]  /*99b0*/  SEL R14, R14, 0x26, P1 ;  /* 0x000000260e0e7807 */ /* 0x000fc80000800000 */
[----:B------:R-:W-:-:S04]  /*99c0*/  LOP3.LUT R15, R14, 0x6, RZ, 0xc0, !PT ;  /* 0x000000060e0f7812 */ /* 0x000fc800078ec0ff */
[CC--:B------:R-:W-:Y:S02]  /*99d0*/  IADD3 R58, R15.reuse, R57.reuse, R0 ;  /* 0x000000390f3a7210 */ /* 0x0c0fe40007ffe000 */
[----:B------:R-:W-:Y:S01]  /*99e0*/  IADD3 R14, R15, R57, R12 ;  /* 0x000000390f0e7210 */ /* 0x000fe20007ffe00c */
[----:B------:R-:W-:Y:S02]  /*99f0*/  IMAD.MOV.U32 R15, RZ, RZ, 0x40000040 ;  /* 0x40000040ff0f7424 */ /* 0x000fe400078e00ff */
[----:B------:R-:W-:-:S05]  /*9a00*/  IMAD.MOV.U32 R57, RZ, RZ, 0xc00 ;  /* 0x00000c00ff397424 */ /* 0x000fca00078e00ff */
        /* <DEDUP_REMOVED lines=12> */
[C---:B------:R-:W-:Y:S02]  /*9ad0*/  IMAD.IADD R62, R11.reuse, 0x1, R58 ;  /* 0x000000010b3e7824 */ /* 0x040fe400078e023a */
[----:B------:R-:W-:-:S02]  /*9ae0*/  IMAD.IADD R60, R11, 0x1, R14 ;  /* 0x000000010b3c7824 */ /* 0x000fc400078e020e */
[----:B------:R-:W-:Y:S01]  /*9af0*/  IMAD.MOV.U32 R15, RZ, RZ, 0x40000040 ;  /* 0x40000040ff0f7424 */ /* 0x000fe200078e00ff */
[----:B------:R-:W-:Y:S02]  /*9b00*/  WARPGROUP.DEPBAR.LE gsb0, 0x0 ;  /* 0x00008000000079c5 */ /* 0x000fe40000010000 */
[----:B------:R-:W-:-:S06]  /*9b10*/  WARPGROUP.ARRIVE ;  /* 0x00000000000079c5 */ /* 0x000fcc0000000000 */
        /* <DEDUP_REMOVED lines=8> */
[----:B------:R-:W-:Y:S02]  /*9ba0*/  IMAD.MOV.U32 R63, RZ, RZ, 0x40000040 ;  /* 0x40000040ff3f7424 */ /* 0x000fe400078e00ff */
[----:B------:R-:W-:-:S02]  /*9bb0*/  IMAD.IADD R14, R21, 0x1, R14 ;  /* 0x00000001150e7824 */ /* 0x000fc400078e020e */
[----:B------:R-:W-:Y:S01]  /*9bc0*/  IMAD.IADD R58, R21, 0x1, R58 ;  /* 0x00000001153a7824 */ /* 0x000fe200078e023a */
[----:B------:R-:W-:Y:S02]  /*9bd0*/  WARPGROUP.DEPBAR.LE gsb0, 0x0 ;  /* 0x00008000000079c5 */ /* 0x000fe40000010000 */
[----:B------:R-:W-:-:S06]  /*9be0*/  WARPGROUP.ARRIVE ;  /* 0x00000000000079c5 */ /* 0x000fcc0000000000 */
[----:B------:R-:W-:Y:S01]  /*9bf0*/  HGMMA.64x64x16.F32.BF16 R24, gdesc[UR4], R24, gsb0 ;  /* 0x00e00000041879f0 */ /* 0x000fe20008001818 */
[----:B------:R-:W-:Y:S02]  /*9c00*/  R2UR UR4, R60 ;  /* 0x000000003c0472ca */ /* 0x000fe400000e0000 */
[----:B------:R-:W-:Y:S01]  /*9c10*/  R2UR UR5, R61 ;  /* 0x000000003d0572ca */ /* 0x000fe200000e0000 */
[----:B------:R-:W-:Y:S01]  /*9c20*/  IMAD.MOV.U32 R61, RZ, RZ, 0x40000040 ;  /* 0x40000040ff3d7424 */ /* 0x000fe200078e00ff */
[----:B------:R-:W-:Y:S02]  /*9c30*/  R2UR UR6, R62 ;  /* 0x000000003e0672ca */ /* 0x000fe400000e0000 */
        /* <DEDUP_REMOVED lines=48> */
[----:B------:R-:W-:Y:S01]  /*9f40*/  R2UR UR4, R60 ;  /* 0x000000003c0472ca */ /* 0x000fe200000e0000 */
[----:B------:R-:W-:Y:S01]  /*9f50*/  VIADD R60, R12, 0xe00 ;  /* 0x00000e000c3c7836 */ /* 0x000fe20000000000 */
[----:B------:R-:W-:Y:S02]  /*9f60*/  R2UR UR5, R61 ;  /* 0x000000003d0572ca */ /* 0x000fe400000e0000 */
        /* <DEDUP_REMOVED lines=17> */
[----:B------:R-:W-:Y:S01]  /*a080*/  IMAD.MOV.U32 R15, RZ, RZ, 0x40000040 ;  /* 0x40000040ff0f7424 */ /* 0x000fe200078e00ff */
        /* <DEDUP_REMOVED lines=8> */
[----:B------:R-:W-:Y:S01]  /*a110*/  IMAD.IADD R14, R11, 0x1, R58 ;  /* 0x000000010b0e7824 */ /* 0x000fe200078e023a */
[----:B------:R-:W-:Y:S01]  /*a120*/  R2UR UR7, R15 ;  /* 0x000000000f0772ca */ /* 0x000fe200000e0000 */
        /* <DEDUP_REMOVED lines=17> */
[----:B------:R-:W-:-:S04]  /*a240*/  LOP3.LUT R13, R13, 0x1e00, RZ, 0xc0, !PT ;  /* 0x00001e000d0d7812 */ /* 0x000fc800078ec0ff */
[----:B------:R-:W-:Y:S01]  /*a250*/  IADD3 R12, R11, R13, R12 ;  /* 0x0000000d0b0c7210 */ /* 0x000fe20007ffe00c */
[----:B------:R-:W-:Y:S02]  /*a260*/  WARPGROUP.DEPBAR.LE gsb0, 0x0 ;  /* 0x00008000000079c5 */ /* 0x000fe40000010000 */
[----:B------:R-:W-:-:S06]  /*a270*/  WARPGROUP.ARRIVE ;  /* 0x00000000000079c5 */ /* 0x000fcc0000000000 */
[----:B------:R-:W-:Y:S01]  /*a280*/  HGMMA.64x64x16.F32.BF16 R24, gdesc[UR4], R24, gsb0 ;  /* 0x00e00000041879f0 */ /* 0x000fe20008001818 */
[----:B------:R-:W-:Y:S02]  /*a290*/  R2UR UR4, R62 ;  /* 0x000000003e0472ca */ /* 0x000fe400000e0000 */
[----:B------:R-:W-:Y:S02]  /*a2a0*/  R2UR UR5, R63 ;  /* 0x000000003f0572ca */ /* 0x000fe400000e0000 */
[----:B------:R-:W-:Y:S01]  /*a2b0*/  R2UR UR6, R14 ;  /* 0x000000000e0672ca */ /* 0x000fe200000e0000 */
[----:B------:R-:W-:Y:S01]  /*a2c0*/  IMAD.IADD R14, R21, 0x1, R58 ;  /* 0x00000001150e7824 */ /* 0x000fe200078e023a */
[----:B------:R-:W-:Y:S01]  /*a2d0*/  R2UR UR7, R15 ;  /* 0x000000000f0772ca */ /* 0x000fe200000e0000 */
[----:B------:R-:W-:Y:S02]  /*a2e0*/  IMAD.IADD R58, R21, 0x1, R60 ;  /* 0x00000001153a7824 */ /* 0x000fe400078e023c */
[----:B------:R-:W-:Y:S01]  /*a2f0*/  IMAD.MOV.U32 R15, RZ, RZ, 0x40000040 ;  /* 0x40000040ff0f7424 */ /* 0x000fe200078e00ff */
[----:B------:R-:W-:-:S02]  /*a300*/  WARPGROUP.DEPBAR.LE gsb0, 0x0 ;  /* 0x00008000000079c5 */ /* 0x000fc40000010000 */
[----:B------:R-:W-:-:S07]  /*a310*/  WARPGROUP.ARRIVE ;  /* 0x00000000000079c5 */ /* 0x000fce0000000000 */
[----:B------:R-:W-:Y:S01]  /*a320*/  HGMMA.64x64x16.F32.BF16 R24, gdesc[UR4], R24, gsb0 ;  /* 0x00e00000041879f0 */ /* 0x000fe20008001818 */
[----:B------:R-:W-:Y:S02]  /*a330*/  R2UR UR4, R14 ;  /* 0x000000000e0472ca */ /* 0x000fe400000e0000 */
[----:B------:R-:W-:Y:S01]  /*a340*/  R2UR UR5, R15 ;  /* 0x000000000f0572ca */ /* 0x000fe200000e0000 */
[----:B------:R-:W-:Y:S01]  /*a350*/  IMAD.MOV.U32 R15, RZ, RZ, 0x40000040 ;  /* 0x40000040ff0f7424 */ /* 0x000fe200078e00ff */
[----:B------:R-:W-:Y:S02]  /*a360*/  R2UR UR6, R58 ;  /* 0x000000003a0672ca */ /* 0x000fe400000e0000 */
[----:B------:R-:W-:Y:S02]  /*a370*/  R2UR UR7, R59 ;  /* 0x000000003b0772ca */ /* 0x000fe400000e0000 */
[----:B------:R-:W-:Y:S01]  /*a380*/  IADD3 R14, R11, R13, R0 ;  /* 0x0000000d0b0e7210 */ /* 0x000fe20007ffe000 */
[----:B------:R-:W-:Y:S01]  /*a390*/  IMAD.MOV.U32 R13, RZ, RZ, 0x40000040 ;  /* 0x40000040ff0d7424 */ /* 0x000fe200078e00ff */
[----:B------:R-:W-:-:S02]  /*a3a0*/  WARPGROUP.DEPBAR.LE gsb0, 0x0 ;  /* 0x00008000000079c5 */ /* 0x000fc40000010000 */
[----:B------:R-:W-:-:S07]  /*a3b0*/  WARPGROUP.ARRIVE ;  /* 0x00000000000079c5 */ /* 0x000fce0000000000 */
        /* <DEDUP_REMOVED lines=51> */
[----:B-1----:R-:W-:Y:S01]  /*a6f0*/  FSEL R25, R25, -INF , P2 ;  /* 0xff80000019197808 */ /* 0x002fe20001000000 */
[----:B------:R-:W-:Y:S01]  /*a700*/  FMUL.FTZ R46, R46, UR4 ;  /* 0x000000042e2e7c20 */ /* 0x000fe20008410000 */
[----:B------:R-:W-:Y:S01]  /*a710*/  FMUL.FTZ R47, R47, UR4 ;  /* 0x000000042f2f7c20 */ /* 0x000fe20008410000 */
[----:B------:R-:W-:Y:S01]  /*a720*/  FMUL.FTZ R50, R50, UR4 ;  /* 0x0000000432327c20 */ /* 0x000fe20008410000 */
[----:B------:R-:W-:Y:S01]  /*a730*/  FMNMX.FTZ R11, R24, R25, !PT ;  /* 0x00000019180b7209 */ /* 0x000fe20007810000 */
[----:B------:R-:W-:Y:S01]  /*a740*/  FMUL.FTZ R51, R51, UR4 ;  /* 0x0000000433337c20 */ /* 0x000fe20008410000 */
[----:B------:R-:W-:Y:S01]  /*a750*/  FMUL.FTZ R54, R54, UR4 ;  /* 0x0000000436367c20 */ /* 0x000fe20008410000 */
[----:B------:R-:W1:Y:S01]  /*a760*/  MUFU.TANH R32, R32 ;  /* 0x0000002000207308 */ /* 0x000e620000002400 */
[----:B--2---:R-:W-:Y:S01]  /*a770*/  FSEL R28, R28, -INF , P3 ;  /* 0xff8000001c1c7808 */ /* 0x004fe20001800000 */
[----:B------:R-:W-:-:S03]  /*a780*/  FMUL.FTZ R55, R55, UR4 ;  /* 0x0000000437377c20 */ /* 0x000fc60008410000 */
[----:B------:R-:W-:-:S03]  /*a790*/  FMNMX.FTZ R11, R28, R11, !PT ;  /* 0x0000000b1c0b7209 */ /* 0x000fc60007810000 */
[----:B------:R-:W2:Y:S01]  /*a7a0*/  MUFU.TANH R26, R26 ;  /* 0x0000001a001a7308 */ /* 0x000ea20000002400 */
[----:B0-----:R-:W-:-:S04]  /*a7b0*/  FSEL R58, R29, -INF , P4 ;  /* 0xff8000001d3a7808 */ /* 0x001fc80002000000 */
[----:B------:R-:W-:-:S03]  /*a7c0*/  FMNMX.FTZ R11, R58, R11, !PT ;  /* 0x0000000b3a0b7209 */ /* 0x000fc60007810000 */
[----:B------:R-:W0:Y:S01]  /*a7d0*/  MUFU.TANH R33, R33 ;  /* 0x0000002100217308 */ /* 0x000e220000002400 */
[----:B-1----:R-:W-:-:S04]  /*a7e0*/  FSEL R32, R32, -INF , P5 ;  /* 0xff80000020207808 */ /* 0x002fc80002800000 */
[----:B------:R-:W-:-:S03]  /*a7f0*/  FMNMX.FTZ R11, R32, R11, !PT ;  /* 0x0000000b200b7209 */ /* 0x000fc60007810000 */
[----:B------:R-:W1:Y:S01]  /*a800*/  MUFU.TANH R27, R27 ;  /* 0x0000001b001b7308 */ /* 0x000e620000002400 */
[----:B--2---:R-:W-:Y:S02]  /*a810*/  FSEL R26, R26, -INF , P1 ;  /* 0xff8000001a1a7808 */ /* 0x004fe40000800000 */
[----:B------:R-:W-:-:S05]  /*a820*/  ISETP.GT.AND P1, PT, R12, 0x18, PT ;  /* 0x000000180c00780c */ /* 0x000fca0003f24270 */
[----:B------:R-:W2:Y:S01]  /*a830*/  MUFU.TANH R36, R36 ;  /* 0x0000002400247308 */ /* 0x000ea20000002400 */
[----:B0-----:R-:W-:-:S04]  /*a840*/  FSEL R60, R33, -INF , P6 ;  /* 0xff800000213c7808 */ /* 0x001fc80003000000 */
[----:B------:R-:W-:-:S03]  /*a850*/  FMNMX.FTZ R11, R60, R11, !PT ;  /* 0x0000000b3c0b7209 */ /* 0x000fc60007810000 */
[----:B------:R-:W0:Y:S01]  /*a860*/  MUFU.TANH R30, R30 ;  /* 0x0000001e001e7308 */ /* 0x000e220000002400 */
[----:B-1----:R-:W-:Y:S02]  /*a870*/  FSEL R27, R27, -INF , P2 ;  /* 0xff8000001b1b7808 */ /* 0x002fe40001000000 */
[----:B------:R-:W-:-:S05]  /*a880*/  ISETP.GT.AND P2, PT, R12, 0x19, PT ;  /* 0x000000190c00780c */ /* 0x000fca0003f44270 */
[----:B------:R-:W1:Y:S01]  /*a890*/  MUFU.TANH R37, R37 ;  /* 0x0000002500257308 */ /* 0x000e620000002400 */
[----:B--2---:R-:W-:-:S04]  /*a8a0*/  FSEL R62, R36, -INF , P1 ;  /* 0xff800000243e7808 */ /* 0x004fc80000800000 */
[----:B------:R-:W-:-:S03]  /*a8b0*/  FMNMX.FTZ R11, R62, R11, !PT ;  /* 0x0000000b3e0b7209 */ /* 0x000fc60007810000 */
[----:B------:R-:W2:Y:S01]  /*a8c0*/  MUFU.TANH R31, R31 ;  /* 0x0000001f001f7308 */ /* 0x000ea20000002400 */
[----:B0-----:R-:W-:Y:S02]  /*a8d0*/  FSEL R30, R30, -INF , P3 ;  /* 0xff8000001e1e7808 */ /* 0x001fe40001800000 */
[----:B------:R-:W-:-:S05]  /*a8e0*/  ISETP.GT.AND P3, PT, R12, 0x20, PT ;  /* 0x000000200c00780c */ /* 0x000fca0003f64270 */
        /* <DEDUP_REMOVED lines=45> */
[----:B------:R-:W-:Y:S01]  /*abc0*/  MUFU.TANH R47, R47 ;  /* 0x0000002f002f7308 */ /* 0x000fe20000002400 */
[----:B-1----:R-:W-:-:S04]  /*abd0*/  FSEL R78, R53, -INF , P4 ;  /* 0xff800000354e7808 */ /* 0x002fc80002000000 */
[----:B------:R-:W-:-:S03]  /*abe0*/  FMNMX.FTZ R12, R78, R11, !PT ;  /* 0x0000000b4e0c7209 */ /* 0x000fc60007810000 */
[----:B------:R-:W0:Y:S01]  /*abf0*/  MUFU.TANH R50, R50 ;  /* 0x0000003200327308 */ /* 0x000e220000002400 */
[----:B--2---:R-:W-:Y:S01]  /*ac00*/  FSEL R46, R46, -INF , P5 ;  /* 0xff8000002e2e7808 */ /* 0x004fe20002800000 */
[----:B------:R-:W1:Y:S06]  /*ac10*/  SHFL.BFLY PT, R11, R12, 0x2, 0x1f ;  /* 0x0c401f000c0b7f89 */ /* 0x000e6c00000e0000 */
[----:B------:R-:W-:Y:S08]  /*ac20*/  MUFU.TANH R51, R51 ;  /* 0x0000003300337308 */ /* 0x000ff00000002400 */
[----:B------:R-:W2:Y:S01]  /*ac30*/  MUFU.TANH R54, R54 ;  /* 0x0000003600367308 */ /* 0x000ea20000002400 */
[----:B0-----:R-:W-:-:S07]  /*ac40*/  FSEL R50, R50, -INF , P1 ;  /* 0xff80000032327808 */ /* 0x001fce0000800000 */
[----:B------:R-:W0:Y:S01]  /*ac50*/  MUFU.TANH R55, R55 ;  /* 0x0000003700377308 */ /* 0x000e220000002400 */
[----:B-1----:R-:W-:Y:S02]  /*ac60*/  FMNMX.FTZ R21, R12, R11, !PT ;  /* 0x0000000b0c157209 */ /* 0x002fe40007810000 */
[----:B------:R-:W-:-:S03]  /*ac70*/  FMNMX.FTZ R11, R26, R27, !PT ;  /* 0x0000001b1a0b7209 */ /* 0x000fc60007810000 */
[----:B------:R-:W1:Y:S01]  /*ac80*/  SHFL.BFLY PT, R76, R21, 0x1, 0x1f ;  /* 0x0c201f00154c7f89 */ /* 0x000e6200000e0000 */
[----:B------:R-:W-:Y:S02]  /*ac90*/  FMNMX.FTZ R11, R30, R11, !PT ;  /* 0x0000000b1e0b7209 */ /* 0x000fe40007810000 */
[----:B--2---:R-:W-:Y:S02]  /*aca0*/  FSEL R54, R54, -INF , P3 ;  /* 0xff80000036367808 */ /* 0x004fe40001800000 */
[----:B------:R-:W-:-:S04]  /*acb0*/  FMNMX.FTZ R11, R14, R11, !PT ;  /* 0x0000000b0e0b7209 */ /* 0x000fc80007810000 */
[----:B------:R-:W-:-:S04]  /*acc0*/  FMNMX.FTZ R11, R34, R11, !PT ;  /* 0x0000000b220b7209 */ /* 0x000fc80007810000 */
[----:B------:R-:W-:-:S04]  /*acd0*/  FMNMX.FTZ R11, R36, R11, !PT ;  /* 0x0000000b240b7209 */ /* 0x000fc80007810000 */
[----:B------:R-:W-:-:S04]  /*ace0*/  FMNMX.FTZ R11, R38, R11, !PT ;  /* 0x0000000b260b7209 */ /* 0x000fc80007810000 */
[----:B------:R-:W-:Y:S02]  /*acf0*/  FMNMX.FTZ R11, R40, R11, !PT ;  /* 0x0000000b280b7209 */ /* 0x000fe40007810000 */
[----:B-1----:R-:W-:Y:S02]  /*ad00*/  FMNMX.FTZ R21, R21, R76, !PT ;  /* 0x0000004c15157209 */ /* 0x002fe40007810000 */
[----:B------:R-:W-:Y:S02]  /*ad10*/  FMNMX.FTZ R11, R42, R11, !PT ;  /* 0x0000000b2a0b7209 */ /* 0x000fe40007810000 */
[C---:B------:R-:W-:Y:S01]  /*ad20*/  FSETP.NEU.FTZ.AND P5, PT, R21.reuse, -INF , PT ;  /* 0xff8000001500780b */ /* 0x040fe20003fbd000 */
[----:B------:R-:W-:Y:S01]  /*ad30*/  FMUL.FTZ R12, R21, R169 ;  /* 0x000000a9150c7220 */ /* 0x000fe20000410000 */
[----:B------:R-:W-:Y:S02]  /*ad40*/  FMNMX.FTZ R11, R44, R11, !PT ;  /* 0x0000000b2c0b7209 */ /* 0x000fe40007810000 */
[----:B0-----:R-:W-:-:S02]  /*ad50*/  FSEL R76, R55, -INF , P4 ;  /* 0xff800000374c7808 */ /* 0x001fc40002000000 */
[----:B------:R-:W-:Y:S02]  /*ad60*/  FSEL R13, R12, RZ, P5 ;  /* 0x000000ff0c0d7208 */ /* 0x000fe40002800000 */
[----:B------:R-:W-:Y:S02]  /*ad70*/  FSEL R12, R47, -INF , P6 ;  /* 0xff8000002f0c7808 */ /* 0x000fe40003000000 */
[----:B------:R-:W-:Y:S01]  /*ad80*/  FMNMX.FTZ R11, R46, R11, !PT ;  /* 0x0000000b2e0b7209 */ /* 0x000fe20007810000 */
[-CC-:B------:R-:W-:Y:S01]  /*ad90*/  FFMA.FTZ R15, R24, R169.reuse, -R13.reuse ;  /* 0x000000a9180f7223 */ /* 0x180fe2000001080d */
[----:B------:R-:W-:Y:S01]  /*ada0*/  FSEL R24, R51, -INF , P2 ;  /* 0xff80000033187808 */ /* 0x000fe20001000000 */
        /* <DEDUP_REMOVED lines=19> */
[----:B------:R-:W-:Y:S01]  /*aee0*/  FFMA.FTZ R197, R78, R169, -R13 ;  /* 0x000000a94ec57223 */ /* 0x000fe2000001080d */
[----:B------:R0:W-:Y:S01]  /*aef0*/  MUFU.EX2 R152, R15 ;  /* 0x0000000f00987308 */ /* 0x0001e20000000800 */
[----:B------:R-:W-:Y:S01]  /*af00*/  ISETP.GE.AND P2, PT, R168, 0x41, PT ;  /* 0x00000041a800780c */ /* 0x000fe20003f46270 */
[----:B------:R-:W1:Y:S06]  /*af10*/  SHFL.BFLY PT, R28, R11, 0x2, 0x1f ;  /* 0x0c401f000b1c7f89 */ /* 0x000e6c00000e0000 */
[----:B------:R-:W-:Y:S01]  /*af20*/  MUFU.EX2 R25, R25 ;  /* 0x0000001900197308 */ /* 0x000fe20000000800 */
[----:B0-----:R-:W-:-:S05]  /*af30*/  IMAD.MOV.U32 R15, RZ, RZ, 0x40000040 ;  /* 0x40000040ff0f7424 */ /* 0x001fca00078e00ff */
[----:B------:R-:W-:Y:S02]  /*af40*/  R2UR UR11, R15 ;  /* 0x000000000f0b72ca */ /* 0x000fe400000e0000 */
[----:B------:R-:W-:Y:S08]  /*af50*/  MUFU.EX2 R29, R29 ;  /* 0x0000001d001d7308 */ /* 0x000ff00000000800 */
[----:B------:R-:W0:Y:S01]  /*af60*/  MUFU.EX2 R58, R58 ;  /* 0x0000003a003a7308 */ /* 0x000e220000000800 */
[----:B-1----:R-:W-:-:S05]  /*af70*/  FMNMX.FTZ R28, R11, R28, !PT ;  /* 0x0000001c0b1c7209 */ /* 0x002fca0007810000 */
[----:B------:R-:W1:Y:S02]  /*af80*/  SHFL.BFLY PT, R11, R28, 0x1, 0x1f ;  /* 0x0c201f001c0b7f89 */ /* 0x000e6400000e0000 */
[----:B------:R-:W-:Y:S08]  /*af90*/  MUFU.EX2 R32, R32 ;  /* 0x0000002000207308 */ /* 0x000ff00000000800 */
[----:B------:R-:W2:Y:S01]  /*afa0*/  MUFU.EX2 R31, R60 ;  /* 0x0000003c001f7308 */ /* 0x000ea20000000800 */
[----:B0-----:R-:W-:-:S07]  /*afb0*/  F2FP.BF16.F32.PACK_AB R154, R58, R29 ;  /* 0x0000001d3a9a723e */ /* 0x001fce00000010ff */
[----:B------:R-:W-:Y:S01]  /*afc0*/  MUFU.EX2 R62, R62 ;  /* 0x0000003e003e7308 */ /* 0x000fe20000000800 */
[----:B-1----:R-:W-:-:S07]  /*afd0*/  FMNMX.FTZ R170, R28, R11, !PT ;  /* 0x0000000b1caa7209 */ /* 0x002fce0007810000 */
[----:B------:R-:W0:Y:S01]  /*afe0*/  MUFU.EX2 R33, R64 ;  /* 0x0000004000217308 */ /* 0x000e220000000800 */
[----:B--2---:R-:W-:Y:S02]  /*aff0*/  F2FP.BF16.F32.PACK_AB R156, R31, R32 ;  /* 0x000000201f9c723e */ /* 0x004fe400000010ff */
[C---:B------:R-:W-:Y:S01]  /*b000*/  FSETP.NEU.FTZ.AND P1, PT, R170.reuse, -INF , PT ;  /* 0xff800000aa00780b */ /* 0x040fe20003f3d000 */
[----:B------:R-:W-:-:S04]  /*b010*/  FMUL.FTZ R11, R170, R169 ;  /* 0x000000a9aa0b7220 */ /* 0x000fc80000410000 */
[----:B------:R-:W-:Y:S01]  /*b020*/  MUFU.EX2 R171, R171 ;  /* 0x000000ab00ab7308 */ /* 0x000fe20000000800 */
[----:B------:R-:W-:Y:S02]  /*b030*/  FSEL R13, R11, RZ, P1 ;  /* 0x000000ff0b0d7208 */ /* 0x000fe40000800000 */
[----:B------:R-:W-:-:S03]  /*b040*/  ISETP.NE.AND P1, PT, R65, RZ, PT ;  /* 0x000000ff4100720c */ /* 0x000fc60003f25270 */
        /* <DEDUP_REMOVED lines=9> */
[----:B------:R-:W-:Y:S01]  /*b0e0*/  FFMA.FTZ R178, R40, R169, -R13 ;  /* 0x000000a928b27223 */ /* 0x000fe2000001080d */
[----:B------:R-:W-:-:S02]  /*b0f0*/  @!P1 VIADD R11, R20, 0x38840 ;  /* 0x00038840140b9836 */ /* 0x000fc40000000000 */
[-CC-:B------:R-:W-:Y:S01]  /*b100*/  FFMA.FTZ R179, R42, R169.reuse, -R13.reuse ;  /* 0x000000a92ab37223 */ /* 0x180fe2000001080d */
[-CC-:B------:R-:W-:Y:S01]  /*b110*/  FFMA.FTZ R180, R44, R169.reuse, -R13.reuse ;  /* 0x000000a92cb47223 */ /* 0x180fe2000001080d */
[-C--:B------:R-:W-:Y:S01]  /*b120*/  FFMA.FTZ R182, R46, R169.reuse, -R13 ;  /* 0x000000a92eb67223 */ /* 0x080fe2000001080d */
[----:B------:R-:W1:Y:S01]  /*b130*/  MUFU.EX2 R27, R27 ;  /* 0x0000001b001b7308 */ /* 0x000e620000000800 */
[----:B------:R-:W-:Y:S01]  /*b140*/  @!P1 PRMT R12, RZ, 0x654, R11 ;  /* 0x00000654ff0c9816 */ /* 0x000fe2000000000b */
[-CC-:B------:R-:W-:Y:S01]  /*b150*/  FFMA.FTZ R198, R50, R169.reuse, -R13.reuse ;  /* 0x000000a932c67223 */ /* 0x180fe2000001080d */
[----:B------:R-:W-:Y:S01]  /*b160*/  LOP3.LUT R11, R56, 0x2000000, RZ, 0xfc, !PT ;  /* 0x02000000380b7812 */ /* 0x000fe200078efcff */
[-CC-:B------:R-:W-:Y:S01]  /*b170*/  FFMA.FTZ R200, R24, R169.reuse, -R13.reuse ;  /* 0x000000a918c87223 */ /* 0x180fe2000001080d */
[----:B------:R2:W-:Y:S01]  /*b180*/  @!P1 SYNCS.ARRIVE.TRANS64.RED.A1T0 RZ, [R12+URZ], RZ ;  /* 0x000000ff0cff99a7 */ /* 0x0005e2000810043f */
[-CC-:B------:R-:W-:Y:S01]  /*b190*/  FFMA.FTZ R202, R54, R169.reuse, -R13.reuse ;  /* 0x000000a936ca7223 */ /* 0x180fe2000001080d */
[----:B------:R-:W-:Y:S01]  /*b1a0*/  FFMA.FTZ R199, R76, R169, -R13 ;  /* 0x000000a94cc77223 */ /* 0x000fe2000001080d */
[----:B------:R-:W3:Y:S01]  /*b1b0*/  MUFU.EX2 R30, R30 ;  /* 0x0000001e001e7308 */ /* 0x000ee20000000800 */
[----:B------:R-:W-:-:S02]  /*b1c0*/  IMAD.MOV.U32 R13, RZ, RZ, 0x40000040 ;  /* 0x40000040ff0d7424 */ /* 0x000fc400078e00ff */
[----:B------:R-:W-:Y:S01]  /*b1d0*/  FADD.FTZ R24, R152, R25 ;  /* 0x0000001998187221 */ /* 0x000fe20000010000 */
[----:B------:R-:W-:Y:S01]  /*b1e0*/  F2FP.BF16.F32.PACK_AB R152, R25, R152 ;  /* 0x000000981998723e */ /* 0x000fe200000010ff */
[----:B------:R-:W-:Y:S01]  /*b1f0*/  @!P1 VIADD R20, R20, 0x38860 ;  /* 0x0003886014149836 */ /* 0x000fe20000000000 */
[----:B0-----:R-:W-:Y:S01]  /*b200*/  F2FP.BF16.F32.PACK_AB R158, R33, R62 ;  /* 0x0000003e219e723e */ /* 0x001fe200000010ff */
[----:B--2---:R-:W-:Y:S01]  /*b210*/  IMAD R12, R18, 0x1000, R11 ;  /* 0x00001000120c7824 */ /* 0x004fe200078e020b */
[----:B------:R-:W-:Y:S01]  /*b220*/  R2UR UR7, R13 ;  /* 0x000000000d0772ca */ /* 0x000fe200000e0000 */
[----:B------:R0:W2:Y:S01]  /*b230*/  MUFU.EX2 R155, R14 ;  /* 0x0000000e009b7308 */ /* 0x0000a20000000800 */
[----:B-1----:R-:W-:Y:S01]  /*b240*/  FADD.FTZ R13, R26, R27 ;  /* 0x0000001b1a0d7221 */ /* 0x002fe20000010000 */
[----:B------:R-:W-:Y:S01]  /*b250*/  FADD.FTZ R35, R29, R24 ;  /* 0x000000181d237221 */ /* 0x000fe20000010000 */
[----:B------:R-:W-:Y:S02]  /*b260*/  F2FP.BF16.F32.PACK_AB R153, R27, R26 ;  /* 0x0000001a1b99723e */ /* 0x000fe400000010ff */
[----:B------:R-:W-:Y:S01]  /*b270*/  R2UR UR6, R12 ;  /* 0x000000000c0672ca */ /* 0x000fe200000e0000 */
[----:B------:R-:W-:Y:S01]  /*b280*/  FADD.FTZ R35, R58, R35 ;  /* 0x000000233a237221 */ /* 0x000fe20000010000 */
[----:B------:R-:W-:Y:S01]  /*b290*/  @!P1 PRMT R20, RZ, 0x654, R20 ;  /* 0x00000654ff149816 */ /* 0x000fe20000000014 */
[----:B------:R-:W1:Y:S01]  /*b2a0*/  MUFU.EX2 R34, R34 ;  /* 0x0000002200227308 */ /* 0x000e620000000800 */
[----:B0-----:R-:W-:-:S02]  /*b2b0*/  VIADD R14, R12, 0x80 ;  /* 0x000000800c0e7836 */ /* 0x001fc40000000000 */
[----:B------:R-:W-:-:S03]  /*b2c0*/  FADD.FTZ R24, R32, R35 ;  /* 0x0000002320187221 */ /* 0x000fc60000010000 */
[----:B------:R-:W-:Y:S01]  /*b2d0*/  R2UR UR10, R14 ;  /* 0x000000000e0a72ca */ /* 0x000fe200000e0000 */
[----:B---3--:R-:W-:Y:S01]  /*b2e0*/  FADD.FTZ R14, R30, R13 ;  /* 0x0000000d1e0e7221 */ /* 0x008fe20000010000 */
[----:B------:R-:W0:Y:S01]  /*b2f0*/  MUFU.EX2 R157, R36 ;  /* 0x00000024009d7308 */ /* 0x000e220000000800 */
[----:B------:R-:W-:Y:S02]  /*b300*/  FADD.FTZ R15, R31, R24 ;  /* 0x000000181f0f7221 */ /* 0x000fe40000010000 */
[C---:B--2---:R-:W-:Y:S01]  /*b310*/  FADD.FTZ R13, R155.reuse, R14 ;  /* 0x0000000e9b0d7221 */ /* 0x044fe20000010000 */
[----:B------:R-:W-:Y:S01]  /*b320*/  F2FP.BF16.F32.PACK_AB R155, R155, R30 ;  /* 0x0000001e9b9b723e */ /* 0x000fe200000010ff */
[----:B------:R-:W-:Y:S01]  /*b330*/  BAR.SYNC.DEFER_BLOCKING 0xf, 0x100 ;  /* 0x03c4000000007b1d */ /* 0x000fe20000010000 */
[----:B------:R-:W-:Y:S01]  /*b340*/  FADD.FTZ R24, R62, R15 ;  /* 0x0000000f3e187221 */ /* 0x000fe20000010000 */
[----:B------:R-:W-:Y:S02]  /*b350*/  IMAD.MOV.U32 R15, RZ, RZ, 0x40000040 ;  /* 0x40000040ff0f7424 */ /* 0x000fe400078e00ff */
[----:B-1----:R-:W-:Y:S01]  /*b360*/  FADD.FTZ R14, R34, R13 ;  /* 0x0000000d220e7221 */ /* 0x002fe20000010000 */
[----:B------:R-:W-:Y:S01]  /*b370*/  FADD.FTZ R203, R33, R24 ;  /* 0x0000001821cb7221 */ /* 0x000fe20000010000 */
[----:B------:R-:W1:Y:S01]  /*b380*/  MUFU.EX2 R159, R38 ;  /* 0x00000026009f7308 */ /* 0x000e620000000800 */
[----:B------:R-:W-:-:S02]  /*b390*/  IMAD.MOV.U32 R13, RZ, RZ, 0x40000040 ;  /* 0x40000040ff0d7424 */ /* 0x000fc400078e00ff */
[----:B------:R-:W-:Y:S01]  /*b3a0*/  FADD.FTZ R203, R171, R203 ;  /* 0x000000cbabcb7221 */ /* 0x000fe20000010000 */
[C---:B0-----:R-:W-:Y:S01]  /*b3b0*/  FADD.FTZ R14, R157.reuse, R14 ;  /* 0x0000000e9d0e7221 */ /* 0x041fe20000010000 */
[----:B------:R-:W-:-:S03]  /*b3c0*/  F2FP.BF16.F32.PACK_AB R157, R157, R34 ;  /* 0x000000229d9d723e */ /* 0x000fc600000010ff */
[----:B------:R-:W0:Y:S08]  /*b3d0*/  MUFU.EX2 R178, R178 ;  /* 0x000000b200b27308 */ /* 0x000e300000000800 */
[----:B------:R-:W2:Y:S01]  /*b3e0*/  MUFU.EX2 R172, R172 ;  /* 0x000000ac00ac7308 */ /* 0x000ea20000000800 */
[----:B-1----:R-:W-:Y:S01]  /*b3f0*/  FADD.FTZ R204, R159, R14 ;  /* 0x0000000e9fcc7221 */ /* 0x002fe20000010000 */
[----:B------:R1:W-:Y:S01]  /*b400*/  STSM.16.M88.4 [R195+0x36400], R152 ;  /* 0x03640098c3007844 */ /* 0x0003e20000000200 */
[----:B------:R-:W-:-:S02]  /*b410*/  VIADD R14, R12, 0x100 ;  /* 0x000001000c0e7836 */ /* 0x000fc40000000000 */
[----:B------:R-:W-:-:S03]  /*b420*/  VIADD R12, R12, 0x180 ;  /* 0x000001800c0c7836 */ /* 0x000fc60000000000 */
[----:B------:R-:W-:Y:S01]  /*b430*/  MUFU.EX2 R173, R173 ;  /* 0x000000ad00ad7308 */ /* 0x000fe20000000800 */
[C---:B0-----:R-:W-:Y:S01]  /*b440*/  F2FP.BF16.F32.PACK_AB R159, R178.reuse, R159 ;  /* 0x0000009fb29f723e */ /* 0x041fe200000010ff */
[----:B------:R-:W-:-:S04]  /*b450*/  FADD.FTZ R204, R178, R204 ;  /* 0x000000ccb2cc7221 */ /* 0x000fc80000010000 */
[----:B------:R1:W-:Y:S02]  /*b460*/  STSM.16.M88.4 [R196], R156 ;  /* 0x0000009cc4007844 */ /* 0x0003e40000000200 */
[----:B------:R-:W0:Y:S01]  /*b470*/  MUFU.EX2 R174, R174 ;  /* 0x000000ae00ae7308 */ /* 0x000e220000000800 */
[C---:B--2---:R-:W-:Y:S01]  /*b480*/  F2FP.BF16.F32.PACK_AB R160, R172.reuse, R171 ;  /* 0x000000abaca0723e */ /* 0x044fe200000010ff */
[----:B------:R-:W-:-:S06]  /*b490*/  FADD.FTZ R172, R172, R203 ;  /* 0x000000cbacac7221 */ /* 0x000fcc0000010000 */
        /* <DEDUP_REMOVED lines=14> */
[----:B------:R1:W-:Y:S01]  /*b580*/  STSM.16.M88.4 [R208], R160 ;  /* 0x000000a0d0007844 */ /* 0x0003e20000000200 */
[----:B------:R-:W-:Y:S01]  /*b590*/  FADD.FTZ R183, R183, R182 ;  /* 0x000000b6b7b77221 */ /* 0x000fe20000010000 */
[----:B------:R-:W0:Y:S08]  /*b5a0*/  MUFU.EX2 R177, R177 ;  /* 0x000000b100b17308 */ /* 0x000e300000000800 */
[----:B------:R-:W3:Y:S01]  /*b5b0*/  MUFU.EX2 R197, R197 ;  /* 0x000000c500c57308 */ /* 0x000ee20000000800 */
[----:B--2---:R-:W-:Y:S01]  /*b5c0*/  F2FP.BF16.F32.PACK_AB R164, R176, R175 ;  /* 0x000000afb0a4723e */ /* 0x004fe200000010ff */
[----:B------:R-:W-:-:S04]  /*b5d0*/  FADD.FTZ R175, R175, R174 ;  /* 0x000000aeafaf7221 */ /* 0x000fc80000010000 */
[----:B------:R-:W-:Y:S02]  /*b5e0*/  FADD.FTZ R176, R176, R175 ;  /* 0x000000afb0b07221 */ /* 0x000fe40000010000 */
[----:B------:R-:W2:Y:S02]  /*b5f0*/  MUFU.EX2 R198, R198 ;  /* 0x000000c600c67308 */ /* 0x000ea40000000800 */
[----:B0-----:R-:W-:-:S06]  /*b600*/  FADD.FTZ R176, R177, R176 ;  /* 0x000000b0b1b07221 */ /* 0x001fcc0000010000 */
[----:B------:R-:W0:Y:S01]  /*b610*/  MUFU.EX2 R200, R200 ;  /* 0x000000c800c87308 */ /* 0x000e220000000800 */
[C---:B---3--:R-:W-:Y:S01]  /*b620*/  F2FP.BF16.F32.PACK_AB R166, R197.reuse, R177 ;  /* 0x000000b1c5a6723e */ /* 0x048fe200000010ff */
[----:B------:R-:W-:-:S06]  /*b630*/  FADD.FTZ R197, R197, R176 ;  /* 0x000000b0c5c57221 */ /* 0x000fcc0000010000 */
[----:B------:R-:W-:Y:S01]  /*b640*/  MUFU.EX2 R202, R202 ;  /* 0x000000ca00ca7308 */ /* 0x000fe20000000800 */
[----:B--2---:R-:W-:-:S07]  /*b650*/  FADD.FTZ R183, R198, R183 ;  /* 0x000000b7c6b77221 */ /* 0x004fce0000010000 */
[----:B------:R-:W2:Y:S01]  /*b660*/  MUFU.EX2 R199, R199 ;  /* 0x000000c700c77308 */ /* 0x000ea20000000800 */
[C---:B0-----:R-:W-:Y:S01]  /*b670*/  F2FP.BF16.F32.PACK_AB R165, R200.reuse, R198 ;  /* 0x000000c6c8a5723e */ /* 0x041fe200000010ff */
[----:B------:R-:W-:Y:S01]  /*b680*/  FADD.FTZ R183, R200, R183 ;  /* 0x000000b7c8b77221 */ /* 0x000fe20000010000 */
[----:B--2---:R-:W-:-:S03]  /*b690*/  F2FP.BF16.F32.PACK_AB R167, R199, R202 ;  /* 0x000000cac7a7723e */ /* 0x004fc600000010ff */
[----:B------:R-:W-:Y:S02]  /*b6a0*/  FADD.FTZ R202, R202, R183 ;  /* 0x000000b7caca7221 */ /* 0x000fe40000010000 */
[----:B------:R1:W-:Y:S01]  /*b6b0*/  STSM.16.M88.4 [R201], R164 ;  /* 0x000000a4c9007844 */ /* 0x0003e20000000200 */
[----:B------:R-:W-:Y:S01]  /*b6c0*/  WARPGROUP.ARRIVE ;  /* 0x00000000000079c5 */ /* 0x000fe20000000000 */
[----:B------:R-:W-:-:S05]  /*b6d0*/  FADD.FTZ R199, R199, R202 ;  /* 0x000000cac7c77221 */ /* 0x000fca0000010000 */
[----:B------:R-:W-:Y:S01]  /*b6e0*/  HGMMA.64x256x16.F32.BF16 R24, R152, gdesc[UR4].tnspB, RZ, !UPT, gsb0 ;  /* 0x43e0000498187df0 */ /* 0x000fe2000c0018ff */
[----:B------:R-:W-:Y:S02]  /*b6f0*/  R2UR UR6, R14 ;  /* 0x000000000e0672ca */ /* 0x000fe400000e0000 */
[----:B------:R-:W-:Y:S01]  /*b700*/  R2UR UR7, R15 ;  /* 0x000000000f0772ca */ /* 0x000fe200000e0000 */
[----:B------:R-:W-:Y:S02]  /*b710*/  WARPGROUP.DEPBAR.LE gsb0, 0x0 ;  /* 0x00008000000079c5 */ /* 0x000fe40000010000 */
[----:B------:R-:W-:-:S15]  /*b720*/  WARPGROUP.ARRIVE ;  /* 0x00000000000079c5 */ /* 0x000fde0000000000 */
[----:B------:R-:W-:-:S07]  /*b730*/  NOP ;  /* 0x0000000000007918 */ /* 0x000fce0000000000 */
[----:B------:R-:W-:Y:S03]  /*b740*/  HGMMA.64x256x16.F32.BF16 R24, R156, gdesc[UR8].tnspB, R24, gsb0 ;  /* 0x43e000089c187df0 */ /* 0x000fe60008001818 */
[----:B------:R-:W-:Y:S02]  /*b750*/  WARPGROUP.DEPBAR.LE gsb0, 0x0 ;  /* 0x00008000000079c5 */ /* 0x000fe40000010000 */
[----:B------:R-:W-:-:S15]  /*b760*/  WARPGROUP.ARRIVE ;  /* 0x00000000000079c5 */ /* 0x000fde0000000000 */
[----:B------:R-:W-:-:S08]  /*b770*/  NOP ;  /* 0x0000000000007918 */ /* 0x000fd00000000000 */
        /* <DEDUP_REMOVED lines=18> */
[----:B------:R-:W-:Y:S02]  /*b8a0*/  VIADD R13, R181, 0xfffffffe ;  /* 0xfffffffeb50d7836 */ /* 0x000fe40000000000 */
[----:B------:R-:W-:Y:S02]  /*b8b0*/  IMAD.MOV.U32 R198, RZ, RZ, R170 ;  /* 0x000000ffffc67224 */ /* 0x000fe400078e00aa */
[----:B------:R-:W-:Y:S02]  /*b8c0*/  IMAD.MOV.U32 R14, RZ, RZ, R21 ;  /* 0x000000ffff0e7224 */ /* 0x000fe400078e0015 */
[----:B------:R-:W-:-:S07]  /*b8d0*/  IMAD.MOV.U32 R15, RZ, RZ, R18 ;  /* 0x000000ffff0f7224 */ /* 0x000fce00078e0012 */
.L_x_1410:
[----:B------:R-:W-:Y:S01]  /*b8e0*/  VIADD R18, R15, 0x1 ;  /* 0x000000010f127836 */ /* 0x000fe20000000000 */
[C---:B------:R-:W-:Y:S01]  /*b8f0*/  ISETP.GT.AND P2, PT, R13.reuse, RZ, PT ;  /* 0x000000ff0d00720c */ /* 0x040fe20003f44270 */
[----:B------:R-:W-:-:S03]  /*b900*/  VIADD R13, R13, 0xffffffff ;  /* 0xffffffff0d0d7836 */ /* 0x000fc60000000000 */
[----:B------:R-:W-:-:S04]  /*b910*/  ISETP.NE.AND P3, PT, R18, 0x2, PT ;  /* 0x000000021200780c */ /* 0x000fc80003f65270 */
[----:B0-----:R-:W-:Y:S02]  /*b920*/  SEL R12, RZ, 0x1, P3 ;  /* 0x00000001ff0c7807 */ /* 0x001fe40001800000 */
[----:B------:R-:W-:Y:S02]  /*b930*/  SEL R18, R18, RZ, P3 ;  /* 0x000000ff12127207 */ /* 0x000fe40001800000 */
[----:B------:R-:W-:Y:S01]  /*b940*/  LOP3.LUT R23, R23, R12, RZ, 0x3c, !PT ;  /* 0x0000000c17177212 */ /* 0x000fe200078e3cff */
[----:B------:R-:W-:Y:S06]  /*b950*/  @!P0 BRA `(.L_x_1400) ;  /* 0x0000000000048947 */ /* 0x000fec0003800000 */
[----:B------:R-:W-:Y:S01]  /*b960*/  BPT.TRAP 0x1 ;  /* 0x000000040000795c */ /* 0x000fe20000300000 */
.L_x_1400:
[----:B------:R-:W-:Y:S01]  /*b970*/  IMAD R12, R18, 0x8, R2 ;  /* 0x00000008120c7824 */ /* 0x000fe200078e0202 */
[----:B------:R-:W-:-:S04]  /*b980*/  SHF.L.U32 R200, R23, 0x1f, RZ ;  /* 0x0000001f17c87819 */ /* 0x000fc800000006ff */
[----:B------:R0:W2:Y:S01]  /*b990*/  SYNCS.PHASECHK.TRANS64.TRYWAIT P3, [R12+URZ+0x38830], R200 ;  /* 0x038830c80c0075a7 */ /* 0x0000a2000806017f */
[----:B------:R-:W-:Y:S05]  /*b9a0*/  @!P0 BRA `(.L_x_1401) ;  /* 0x0000000000048947 */ /* 0x000fea0003800000 */
[----:B------:R-:W-:Y:S01]  /*b9b0*/  BPT.TRAP 0x1 ;  /* 0x000000040000795c */ /* 0x000fe20000300000 */
.L_x_1401:
[----:B-1----:R-:W-:Y:S01]  /*b9c0*/  VIADD R20, R2, 0x20400 ;  /* 0x0002040002147836 */ /* 0x002fe20000000000 */
[----:B------:R-:W-:Y:S01]  /*b9d0*/  BSSY B1, `(.L_x_1402) ;  /* 0x0000009000017945 */ /* 0x000fe20003800000 */
[----:B------:R-:W-:Y:S02]  /*b9e0*/  IMAD R154, R18, 0x200, R3 ;  /* 0x00000200129a7824 */ /* 0x000fe400078e0203 */
[----:B------:R-:W-:Y:S01]  /*b9f0*/  IMAD.MOV.U32 R155, RZ, RZ, 0x40000040 ;  /* 0x40000040ff9b7424 */ /* 0x000fe200078e00ff */
[----:B------:R-:W-:-:S04]  /*ba00*/  SHF.R.U32.HI R20, RZ, 0x4, R20 ;  /* 0x00000004ff147819 */ /* 0x000fc80000011614 */
[----:B------:R-:W-:-:S04]  /*ba10*/  LOP3.LUT R20, R20, 0x3fff, RZ, 0xc0, !PT ;  /* 0x00003fff14147812 */ /* 0x000fc800078ec0ff */
[----:B------:R-:W-:Y:S01]  /*ba20*/  LOP3.LUT R20, R20, 0x10000, RZ, 0xfc, !PT ;  /* 0x0001000014147812 */ /* 0x000fe200078efcff */
[----:B--2---:R-:W-:Y:S06]  /*ba30*/  @P3 BRA `(.L_x_1403) ;  /* 0x0000000000083947 */ /* 0x004fec0003800000 */
[----:B------:R-:W1:Y:S02]  /*ba40*/  SYNCS.PHASECHK.TRANS64.TRYWAIT P3, [R12+URZ+0x38830], R200 ;  /* 0x038830c80c0075a7 */ /* 0x000e64000806017f */
[----:B-1----:R-:W-:Y:S05]  /*ba50*/  @!P3 BRA `(.L_x_1404) ;  /* 0x000001100010b947 */ /* 0x002fea0003800000 */
.L_x_1403:
[----:B------:R-:W-:Y:S05]  /*ba60*/  BSYNC B1 ;  /* 0x0000000000017941 */ /* 0x000fea0003800000 */
.L_x_1402:
        /* <DEDUP_REMOVED lines=14> */
[----:B------:R-:W-:Y:S01]  /*bb50*/  WARPGROUP.ARRIVE ;  /* 0x00000000000079c5 */ /* 0x000fe20000000000 */
        /* <DEDUP_REMOVED lines=19> */
[----:B------:R-:W-:Y:S05]  /*bc90*/  @!P0 BRA `(.L_x_1405) ;  /* 0x0000000000048947 */ /* 0x000fea0003800000 */
[----:B------:R-:W-:Y:S01]  /*bca0*/  BPT.TRAP 0x1 ;  /* 0x000000040000795c */ /* 0x000fe20000300000 */
.L_x_1405:
[----:B------:R2:W3:Y:S01]  /*bcb0*/  SYNCS.PHASECHK.TRANS64.TRYWAIT P3, [R12+URZ+0x38850], R200 ;  /* 0x038850c80c0075a7 */ /* 0x0004e2000806017f */
[----:B------:R-:W-:Y:S05]  /*bcc0*/  @!P0 BRA `(.L_x_1406) ;  /* 0x0000000000048947 */ /* 0x000fea0003800000 */
[----:B------:R-:W-:Y:S01]  /*bcd0*/  BPT.TRAP 0x1 ;  /* 0x000000040000795c */ /* 0x000fe20000300000 */
.L_x_1406:
[----:B------:R-:W-:Y:S04]  /*bce0*/  BSSY B1, `(.L_x_1407) ;  /* 0x0000004000017945 */ /* 0x000fe80003800000 */
[----:B---3--:R-:W-:Y:S05]  /*bcf0*/  @P3 BRA `(.L_x_1408) ;  /* 0x0000000000083947 */ /* 0x008fea0003800000 */
[----:B------:R-:W3:Y:S02]  /*bd00*/  SYNCS.PHASECHK.TRANS64.TRYWAIT P3, [R12+URZ+0x38850], R200 ;  /* 0x038850c80c0075a7 */ /* 0x000ee4000806017f */
[----:B---3--:R-:W-:Y:S05]  /*bd10*/  @!P3 BRA `(.L_x_1409) ;  /* 0x0000010c0074b947 */ /* 0x008fea0003800000 */
.L_x_1408:
[----:B------:R-:W-:Y:S05]  /*bd20*/  BSYNC B1 ;  /* 0x0000000000017941 */ /* 0x000fea0003800000 */
.L_x_1407:
[----:B------:R-:W-:Y:S01]  /*bd30*/  VIADD R20, R2, 0x26400 ;  /* 0x0002640002147836 */ /* 0x000fe20000000000 */
[----:B------:R-:W-:Y:S01]  /*bd40*/  WARPGROUP.ARRIVE ;  /* 0x00000000000079c5 */ /* 0x000fe20000000000 */
[----:B------:R-:W-:-:S05]  /*bd50*/  VIADD R204, R0, 0x4 ;  /* 0x0000000400cc7836 */ /* 0x000fca0000000000 */
[----:B------:R-:W4:Y:S01]  /*bd60*/  S2R R229, SR_TID.X ;  /* 0x0000000000e57919 */ /* 0x000f220000002100 */
[----:B------:R-:W-:Y:S01]  /*bd70*/  IMAD R202, R18, 0x1000, R10 ;  /* 0x0000100012ca7824 */ /* 0x000fe200078e020a */
[----:B------:R-:W-:Y:S01]  /*bd80*/  SHF.R.U32.HI R20, RZ, 0x4, R20 ;  /* 0x00000004ff147819 */ /* 0x000fe20000011614 */
[----:B------:R-:W-:Y:S02]  /*bd90*/  IMAD.MOV.U32 R203, RZ, RZ, 0x40000040 ;  /* 0x40000040ffcb7424 */ /* 0x000fe400078e00ff */
[----:B------:R-:W-:Y:S01]  /*bda0*/  IMAD.MOV.U32 R207, RZ, RZ, 0x40000040 ;  /* 0x40000040ffcf7424 */ /* 0x000fe200078e00ff */
[----:B------:R-:W-:Y:S01]  /*bdb0*/  LOP3.LUT R21, R20, 0x3fff, RZ, 0xc0, !PT ;  /* 0x00003fff14157812 */ /* 0x000fe200078ec0ff */
[----:B------:R-:W-:Y:S01]  /*bdc0*/  VIADD R20, R0, 0x6 ;  /* 0x0000000600147836 */ /* 0x000fe20000000000 */
[C---:B------:R-:W-:Y:S01]  /*bdd0*/  R2UR UR6, R202.reuse ;  /* 0x00000000ca0672ca */ /* 0x040fe200000e0000 */
[----:B------:R-:W-:Y:S01]  /*bde0*/  IMAD.MOV.U32 R205, RZ, RZ, 0x40000040 ;  /* 0x40000040ffcd7424 */ /* 0x000fe200078e00ff */
[----:B------:R-:W-:Y:S01]  /*bdf0*/  LOP3.LUT R0, R21, 0x10000, RZ, 0xfc, !PT ;  /* 0x0001000015007812 */ /* 0x000fe200078efcff */
[----:B------:R-:W-:Y:S01]  /*be00*/  IMAD.MOV.U32 R21, RZ, RZ, 0x40000040 ;  /* 0x40000040ff157424 */ /* 0x000fe200078e00ff */
[----:B------:R-:W-:Y:S01]  /*be10*/  R2UR UR7, R203 ;  /* 0x00000000cb0772ca */ /* 0x000fe200000e0000 */
[----:B------:R-:W-:Y:S01]  /*be20*/  VIADD R203, R202, 0x800 ;  /* 0x00000800cacb7836 */ /* 0x000fe20000000000 */
[----:B------:R-:W-:Y:S01]  /*be30*/  R2UR UR5, R207 ;  /* 0x00000000cf0572ca */ /* 0x000fe200000e0000 */
[----:B------:R-:W-:-:S02]  /*be40*/  IMAD.MOV.U32 R206, RZ, RZ, R0 ;  /* 0x000000ffffce7224 */ /* 0x000fc400078e0000 */
[----:B------:R-:W-:Y:S02]  /*be50*/  IMAD.MOV.U32 R207, RZ, RZ, 0x40000040 ;  /* 0x40000040ffcf7424 */ /* 0x000fe400078e00ff */
[----:B0123--:R-:W-:Y:S01]  /*be60*/  IMAD.MOV.U32 R200, RZ, RZ, 0x4 ;  /* 0x00000004ffc87424 */ /* 0x00ffe200078e00ff */
[----:B------:R-:W-:Y:S01]  /*be70*/  R2UR UR4, R206 ;  /* 0x00000000ce0472ca */ /* 0x000fe200000e0000 */
[----:B------:R-:W-:Y:S01]  /*be80*/  VIADD R206, R0, 0x2 ;  /* 0x0000000200ce7836 */ /* 0x000fe20000000000 */
[----:B----4-:R-:W-:-:S11]  /*be90*/  SHF.R.U32.HI R229, RZ, 0x7, R229 ;  /* 0x00000007ffe57819 */ /* 0x010fd600000116e5 */
[----:B------:R-:W-:Y:S01]  /*bea0*/  HGMMA.64x64x16.F32.BF16 R152, gdesc[UR4], R152, gsb0 ;  /* 0x00e00000049879f0 */ /* 0x000fe20008001898 */
[----:B------:R-:W-:Y:S01]  /*beb0*/  R2UR UR4, R206 ;  /* 0x00000000ce0472ca */ /* 0x000fe200000e0000 */
[----:B------:R-:W-:Y:S01]  /*bec0*/  VIADD R206, R202, 0x2 ;  /* 0x00000002cace7836 */ /* 0x000fe20000000000 */
[----:B------:R-:W-:Y:S01]  /*bed0*/  R2UR UR5, R207 ;  /* 0x00000000cf0572ca */ /* 0x000fe200000e0000 */
[----:B------:R-:W-:-:S03]  /*bee0*/  IMAD.MOV.U32 R207, RZ, RZ, 0x40000040 ;  /* 0x40000040ffcf7424 */ /* 0x000fc600078e00ff */
        /* <DEDUP_REMOVED lines=10> */
[----:B------:R-:W-:-:S03]  /*bf90*/  IMAD.MOV.U32 R205, RZ, RZ, 0x40000040 ;  /* 0x40000040ffcd7424 */ /* 0x000fc600078e00ff */
[----:B------:R-:W-:Y:S02]  /*bfa0*/  R2UR UR6, R204 ;  /* 0x00000000cc0672ca */ /* 0x000fe400000e0000 */
        /* <DEDUP_REMOVED lines=143> */
[----:B------:R-:W0:Y:S02]  /*c8a0*/  SHFL.IDX PT, R20, R229, RZ, 0x1f ;  /* 0x00001fffe5147589 */ /* 0x000e2400000e0000 */
[----:B0-----:R-:W-:-:S04]  /*c8b0*/  ISETP.GT.AND P3, PT, R20, 0x7f, PT ;  /* 0x0000007f1400780c */ /* 0x001fc80003f64270 */
[----:B------:R-:W-:Y:S02]  /*c8c0*/  SEL R21, RZ, 0x2, !P3 ;  /* 0x00000002ff157807 */ /* 0x000fe40005800000 */
[C---:B------:R-:W-:Y:S02]  /*c8d0*/  SEL R20, R200.reuse, 0x2, P3 ;  /* 0x00000002c8147807 */ /* 0x040fe40001800000 */
[----:B------:R-:W-:Y:S01]  /*c8e0*/  SEL R200, R200, 0x6, !P3 ;  /* 0x00000006c8c87807 */ /* 0x000fe20005800000 */
[----:B------:R-:W-:Y:S01]  /*c8f0*/  IMAD.IADD R204, R21, 0x1, R203 ;  /* 0x0000000115cc7824 */ /* 0x000fe200078e02cb */
        /* <DEDUP_REMOVED lines=8> */
[----:B------:R-:W-:-:S03]  /*c980*/  IMAD.MOV.U32 R205, RZ, RZ, 0x40000040 ;  /* 0x40000040ffcd7424 */ /* 0x000fc600078e00ff */
        /* <DEDUP_REMOVED lines=24> */
[----:B------:R-:W-:Y:S02]  /*cb10*/  IMAD.MOV.U32 R205, RZ, RZ, 0x40000040 ;  /* 0x40000040ffcd7424 */ /* 0x000fe400078e00ff */
[----:B------:R-:W-:Y:S01]  /*cb20*/  VIADD R203, R0, 0xa00 ;  /* 0x00000a0000cb7836 */ /* 0x000fe20000000000 */
[----:B------:R-:W-:Y:S02]  /*cb30*/  R2UR UR6, R204 ;  /* 0x00000000cc0672ca */ /* 0x000fe400000e0000 */
[----:B------:R-:W-:Y:S01]  /*cb40*/  R2UR UR7, R205 ;  /* 0x00000000cd0772ca */ /* 0x000fe200000e0000 */
[----:B------:R-:W-:Y:S01]  /*cb50*/  IMAD.MOV.U32 R205, RZ, RZ, 0x40000040 ;  /* 0x40000040ffcd7424 */ /* 0x000fe200078e00ff */
[----:B------:R-:W-:-:S02]  /*cb60*/  IADD3 R204, R206, R207, R0 ;  /* 0x000000cfcecc7210 */ /* 0x000fc40007ffe000 */
[----:B------:R-:W-:Y:S01]  /*cb70*/  IADD3 R206, R206, R207, R202 ;  /* 0x000000cfcece7210 */ /* 0x000fe20007ffe0ca */
        /* <DEDUP_REMOVED lines=9> */
[----:B------:R-:W-:Y:S01]  /*cc10*/  VIADD R206, R202, 0xa00 ;  /* 0x00000a00cace7836 */ /* 0x000fe20000000000 */
[----:B------:R-:W-:Y:S01]  /*cc20*/  R2UR UR7, R207 ;  /* 0x00000000cf0772ca */ /* 0x000fe200000e0000 */
        /* <DEDUP_REMOVED lines=25> */
[----:B------:R-:W-:Y:S01]  /*cdc0*/  VIADD R203, R0, 0xc00 ;  /* 0x00000c0000cb7836 */ /* 0x000fe20000000000 */
[----:B------:R-:W-:Y:S02]  /*cdd0*/  WARPGROUP.DEPBAR.LE gsb0, 0x0 ;  /* 0x00008000000079c5 */ /* 0x000fe40000010000 */
[----:B------:R-:W-:-:S07]  /*cde0*/  WARPGROUP.ARRIVE ;  /* 0x00000000000079c5 */ /* 0x000fce0000000000 */
[----:B------:R-:W-:Y:S01]  /*cdf0*/  HGMMA.64x64x16.F32.BF16 R152, gdesc[UR4], R152, gsb0 ;  /* 0x00e00000049879f0 */ /* 0x000fe20008001898 */
[----:B------:R-:W-:Y:S01]  /*ce00*/  R2UR UR4, R204 ;  /* 0x00000000cc0472ca */ /* 0x000fe200000e0000 */
[----:B------:R-:W-:Y:S01]  /*ce10*/  IMAD.IADD R204, R200, 0x1, R206 ;  /* 0x00000001c8cc7824 */ /* 0x000fe200078e02ce */
[----:B------:R-:W-:Y:S01]  /*ce20*/  R2UR UR5, R205 ;  /* 0x00000000cd0572ca */ /* 0x000fe200000e0000 */
[----:B------:R-:W-:Y:S02]  /*ce30*/  IMAD.MOV.U32 R205, RZ, RZ, 0x40000040 ;  /* 0x40000040ffcd7424 */ /* 0x000fe400078e00ff */
[----:B------:R-:W-:Y:S01]  /*ce40*/  IMAD.MOV.U32 R206, RZ, RZ, 0x30 ;  /* 0x00000030ffce7424 */ /* 0x000fe200078e00ff */
        /* <DEDUP_REMOVED lines=70> */
[----:B------:R-:W-:Y:S02]  /*d2b0*/  WARPGROUP.DEPBAR.LE gsb0, 0x0 ;  /* 0x00008000000079c5 */ /* 0x000fe40000010000 */
[----:B------:R-:W-:-:S10]  /*d2c0*/  WARPGROUP.ARRIVE ;  /* 0x00000000000079c5 */ /* 0x000fd40000000000 */
[----:B------:R-:W-:Y:S01]  /*d2d0*/  HGMMA.64x64x16.F32.BF16 R152, gdesc[UR4], R152, gsb0 ;  /* 0x00e00000049879f0 */ /* 0x000fe20008001898 */
[----:B------:R-:W-:Y:S01]  /*d2e0*/  R2UR UR6, R204 ;  /* 0x00000000cc0672ca */ /* 0x000fe200000e0000 */
[----:B------:R-:W-:Y:S01]  /*d2f0*/  IMAD.IADD R204, R206, 0x1, R21 ;  /* 0x00000001cecc7824 */ /* 0x000fe200078e0215 */
[----:B------:R-:W-:Y:S01]  /*d300*/  R2UR UR7, R205 ;  /* 0x00000000cd0772ca */ /* 0x000fe200000e0000 */
[----:B------:R-:W-:Y:S02]  /*d310*/  IMAD.MOV.U32 R205, RZ, RZ, 0x40000040 ;  /* 0x40000040ffcd7424 */ /* 0x000fe400078e00ff */
[----:B------:R-:W-:Y:S01]  /*d320*/  IMAD.MOV.U32 R21, RZ, RZ, 0x40000040 ;  /* 0x40000040ff157424 */ /* 0x000fe200078e00ff */
[----:B------:R-:W-:Y:S01]  /*d330*/  R2UR UR4, R204 ;  /* 0x00000000cc0472ca */ /* 0x000fe200000e0000 */
[----:B------:R-:W-:Y:S01]  /*d340*/  IMAD.IADD R204, R206, 0x1, R20 ;  /* 0x00000001cecc7824 */ /* 0x000fe200078e0214 */
[----:B------:R-:W-:Y:S01]  /*d350*/  R2UR UR5, R205 ;  /* 0x00000000cd0572ca */ /* 0x000fe200000e0000 */
[----:B------:R-:W-:-:S02]  /*d360*/  IMAD.MOV.U32 R205, RZ, RZ, 0x40000040 ;  /* 0x40000040ffcd7424 */ /* 0x000fc400078e00ff */
[----:B------:R-:W-:Y:S01]  /*d370*/  IMAD.IADD R20, R20, 0x1, R203 ;  /* 0x0000000114147824 */ /* 0x000fe200078e02cb */
[----:B------:R-:W-:Y:S02]  /*d380*/  WARPGROUP.DEPBAR.LE gsb0, 0x0 ;  /* 0x00008000000079c5 */ /* 0x000fe40000010000 */
[----:B------:R-:W-:-:S07]  /*d390*/  WARPGROUP.ARRIVE ;  /* 0x00000000000079c5 */ /* 0x000fce0000000000 */
        /* <DEDUP_REMOVED lines=15> */
[----:B------:R-:W-:Y:S02]  /*d490*/  R2UR UR6, R20 ;  /* 0x00000000140672ca */ /* 0x000fe400000e0000 */
[----:B------:R-:W-:Y:S01]  /*d4a0*/  R2UR UR7, R21 ;  /* 0x00000000150772ca */ /* 0x000fe200000e0000 */
[----:B------:R-:W-:Y:S01]  /*d4b0*/  IMAD.MOV.U32 R21, RZ, RZ, 0x1000 ;  /* 0x00001000ff157424 */ /* 0x000fe200078e00ff */
[----:B------:R-:W-:Y:S02]  /*d4c0*/  R2UR UR4, R204 ;  /* 0x00000000cc0472ca */ /* 0x000fe400000e0000 */
[----:B------:R-:W-:Y:S02]  /*d4d0*/  R2UR UR5, R205 ;  /* 0x00000000cd0572ca */ /* 0x000fe400000e0000 */
[----:B------:R-:W-:-:S04]  /*d4e0*/  SEL R21, R21, 0xf80, P3 ;  /* 0x00000f8015157807 */ /* 0x000fc80001800000 */
[----:B------:R-:W-:-:S04]  /*d4f0*/  LOP3.LUT R21, R21, 0x1e00, RZ, 0xc0, !PT ;  /* 0x00001e0015157812 */ /* 0x000fc800078ec0ff */
[CC--:B------:R-:W-:Y:S02]  /*d500*/  IADD3 R20, R203.reuse, R21.reuse, R0 ;  /* 0x00000015cb147210 */ /* 0x0c0fe40007ffe000 */
[----:B------:R-:W-:Y:S01]  /*d510*/  IADD3 R202, R203, R21, R202 ;  /* 0x00000015cbca7210 */ /* 0x000fe20007ffe0ca */
[----:B------:R-:W-:Y:S02]  /*d520*/  IMAD.MOV.U32 R21, RZ, RZ, 0x40000040 ;  /* 0x40000040ff157424 */ /* 0x000fe400078e00ff */
[----:B------:R-:W-:Y:S01]  /*d530*/  IMAD.MOV.U32 R203, RZ, RZ, 0x40000040 ;  /* 0x40000040ffcb7424 */ /* 0x000fe200078e00ff */
[----:B------:R-:W-:Y:S02]  /*d540*/  WARPGROUP.DEPBAR.LE gsb0, 0x0 ;  /* 0x00008000000079c5 */ /* 0x000fe40000010000 */
[----:B------:R-:W-:-:S06]  /*d550*/  WARPGROUP.ARRIVE ;  /* 0x00000000000079c5 */ /* 0x000fcc0000000000 */
[----:B------:R-:W-:Y:S01]  /*d560*/  HGMMA.64x64x16.F32.BF16 R152, gdesc[UR4], R152, gsb0 ;  /* 0x00e00000049879f0 */ /* 0x000fe20008001898 */
[----:B------:R-:W-:Y:S01]  /*d570*/  R2UR UR4, R20 ;  /* 0x00000000140472ca */ /* 0x000fe200000e0000 */
[----:B------:R-:W-:Y:S01]  /*d580*/  IMAD R20, R18, 0x1000, R11 ;  /* 0x0000100012147824 */ /* 0x000fe200078e020b */
[----:B------:R-:W-:Y:S01]  /*d590*/  R2UR UR5, R21 ;  /* 0x00000000150572ca */ /* 0x000fe200000e0000 */
[----:B------:R-:W-:Y:S01]  /*d5a0*/  IMAD.MOV.U32 R21, RZ, RZ, 0x40000040 ;  /* 0x40000040ff157424 */ /* 0x000fe200078e00ff */
[----:B------:R-:W-:Y:S02]  /*d5b0*/  R2UR UR6, R202 ;  /* 0x00000000ca0672ca */ /* 0x000fe400000e0000 */
[----:B------:R-:W-:Y:S01]  /*d5c0*/  R2UR UR7, R203 ;  /* 0x00000000cb0772ca */ /* 0x000fe200000e0000 */
[----:B------:R-:W-:Y:S02]  /*d5d0*/  WARPGROUP.DEPBAR.LE gsb0, 0x0 ;  /* 0x00008000000079c5 */ /* 0x000fe40000010000 */
[----:B------:R-:W-:-:S10]  /*d5e0*/  WARPGROUP.ARRIVE ;  /* 0x00000000000079c5 */ /* 0x000fd40000000000 */
[----:B------:R-:W-:Y:S01]  /*d5f0*/  HGMMA.64x64x16.F32.BF16 R152, gdesc[UR4], R152, gsb0 ;  /* 0x00e00000049879f0 */ /* 0x000fe20008001898 */
[----:B------:R-:W-:Y:S01]  /*d600*/  ULDC UR4, c[0x0][0xad0] ;  /* 0x0002b40000047ab9 */ /* 0x000fe20000000800 */
[----:B------:R-:W-:Y:S02]  /*d610*/  R2UR UR7, R21 ;  /* 0x00000000150772ca */ /* 0x000fe400000e0000 */
[----:B------:R-:W-:Y:S01]  /*d620*/  R2UR UR6, R20 ;  /* 0x00000000140672ca */ /* 0x000fe200000e0000 */
        /* <DEDUP_REMOVED lines=37> */
[----:B------:R-:W-:Y:S01]  /*d880*/  FMUL.FTZ R182, R182, UR4 ;  /* 0x00000004b6b67c20 */ /* 0x000fe20008410000 */
[----:B------:R-:W-:Y:S01]  /*d890*/  FMUL.FTZ R183, R183, UR4 ;  /* 0x00000004b7b77c20 */ /* 0x000fe20008410000 */
[----:B------:R-:W1:Y:S01]  /*d8a0*/  MUFU.TANH R159, R159 ;  /* 0x0000009f009f7308 */ /* 0x000e620000002400 */
[----:B--2---:R-:W-:Y:S01]  /*d8b0*/  FMNMX.FTZ R21, R156, R21, !PT ;  /* 0x000000159c157209 */ /* 0x004fe20007810000 */
[----:B------:R-:W-:-:S06]  /*d8c0*/  ULDC UR4, c[0x0][0xa80] ;  /* 0x0002a00000047ab9 */ /* 0x000fcc0000000800 */
        /* <DEDUP_REMOVED lines=48> */
[----:B------:R-:W1:Y:S06]  /*dbd0*/  SHFL.BFLY PT, R169, R21, 0x1, 0x1f ;  /* 0x0c201f0015a97f89 */ /* 0x000e6c00000e0000 */
[----:B------:R-:W3:Y:S01]  /*dbe0*/  MUFU.TANH R206, R206 ;  /* 0x000000ce00ce7308 */ /* 0x000ee20000002400 */
[----:B--2---:R-:W-:-:S07]  /*dbf0*/  FMNMX.FTZ R170, R204, R170, !PT ;  /* 0x000000aaccaa7209 */ /* 0x004fce0007810000 */
[----:B------:R-:W2:Y:S01]  /*dc00*/  MUFU.TANH R179, R179 ;  /* 0x000000b300b37308 */ /* 0x000ea20000002400 */
[----:B0-----:R-:W-:-:S07]  /*dc10*/  FMNMX.FTZ R170, R205, R170, !PT ;  /* 0x000000aacdaa7209 */ /* 0x001fce0007810000 */
[----:B------:R-:W0:Y:S01]  /*dc20*/  MUFU.TANH R182, R182 ;  /* 0x000000b600b67308 */ /* 0x000e220000002400 */
[----:B---3--:R-:W-:Y:S02]  /*dc30*/  FMNMX.FTZ R170, R206, R170, !PT ;  /* 0x000000aaceaa7209 */ /* 0x008fe40007810000 */
[----:B-1----:R-:W-:Y:S01]  /*dc40*/  FMNMX.FTZ R21, R21, R169, !PT ;  /* 0x000000a915157209 */ /* 0x002fe20007810000 */
[----:B------:R-:W-:-:S04]  /*dc50*/  IMAD.U32 R169, RZ, RZ, UR4 ;  /* 0x00000004ffa97e24 */ /* 0x000fc8000f8e00ff */
[----:B------:R-:W1:Y:S01]  /*dc60*/  MUFU.TANH R183, R183 ;  /* 0x000000b700b77308 */ /* 0x000e620000002400 */
[----:B--2---:R-:W-:Y:S01]  /*dc70*/  FMNMX.FTZ R170, R179, R170, !PT ;  /* 0x000000aab3aa7209 */ /* 0x004fe20007810000 */
[C---:B------:R-:W-:Y:S01]  /*dc80*/  FMUL.FTZ R178, R21.reuse, R169 ;  /* 0x000000a915b27220 */ /* 0x040fe20000410000 */
[----:B------:R-:W-:-:S03]  /*dc90*/  FADD.FTZ R14, -R21, R14 ;  /* 0x0000000e150e7221 */ /* 0x000fc60000010100 */
[-CC-:B------:R-:W-:Y:S01]  /*dca0*/  FFMA.FTZ R207, R156, R169.reuse, -R178.reuse ;  /* 0x000000a99ccf7223 */ /* 0x180fe200000108b2 */
[-CC-:B------:R-:W-:Y:S01]  /*dcb0*/  FFMA.FTZ R156, R159, R169.reuse, -R178.reuse ;  /* 0x000000a99f9c7223 */ /* 0x180fe200000108b2 */
[-CC-:B------:R-:W-:Y:S01]  /*dcc0*/  FFMA.FTZ R159, R161, R169.reuse, -R178.reuse ;  /* 0x000000a9a19f7223 */ /* 0x180fe200000108b2 */
[----:B0-----:R-:W-:Y:S01]  /*dcd0*/  FMNMX.FTZ R170, R182, R170, !PT ;  /* 0x000000aab6aa7209 */ /* 0x001fe20007810000 */
[-CC-:B------:R-:W-:Y:S01]  /*dce0*/  FFMA.FTZ R174, R165, R169.reuse, -R178.reuse ;  /* 0x000000a9a5ae7223 */ /* 0x180fe200000108b2 */
[-C--:B------:R-:W-:Y:S01]  /*dcf0*/  FMUL.FTZ R14, R14, R169.reuse ;  /* 0x000000a90e0e7220 */ /* 0x080fe20000410000 */
[-CC-:B------:R-:W-:Y:S01]  /*dd00*/  FFMA.FTZ R152, R152, R169.reuse, -R178.reuse ;  /* 0x000000a998987223 */ /* 0x180fe200000108b2 */
[-CC-:B------:R-:W-:Y:S01]  /*dd10*/  FFMA.FTZ R153, R153, R169.reuse, -R178.reuse ;  /* 0x000000a999997223 */ /* 0x180fe200000108b2 */
[-CC-:B------:R-:W-:Y:S01]  /*dd20*/  FFMA.FTZ R171, R164, R169.reuse, -R178.reuse ;  /* 0x000000a9a4ab7223 */ /* 0x180fe200000108b2 */
[-CC-:B------:R-:W-:Y:S01]  /*dd30*/  FFMA.FTZ R200, R200, R169.reuse, -R178.reuse ;  /* 0x000000a9c8c87223 */ /* 0x180fe200000108b2 */
[----:B------:R-:W-:Y:S01]  /*dd40*/  MUFU.EX2 R207, R207 ;  /* 0x000000cf00cf7308 */ /* 0x000fe20000000800 */
[----:B-1----:R-:W-:Y:S01]  /*dd50*/  FMNMX.FTZ R170, R183, R170, !PT ;  /* 0x000000aab7aa7209 */ /* 0x002fe20007810000 */
[-CC-:B------:R-:W-:Y:S01]  /*dd60*/  FFMA.FTZ R160, R160, R169.reuse, -R178.reuse ;  /* 0x000000a9a0a07223 */ /* 0x180fe200000108b2 */
[-CC-:B------:R-:W-:Y:S01]  /*dd70*/  FFMA.FTZ R168, R168, R169.reuse, -R178.reuse ;  /* 0x000000a9a8a87223 */ /* 0x180fe200000108b2 */
[-CC-:B------:R-:W-:Y:S01]  /*dd80*/  FFMA.FTZ R172, R172, R169.reuse, -R178.reuse ;  /* 0x000000a9acac7223 */ /* 0x180fe200000108b2 */
[-CC-:B------:R-:W-:Y:S01]  /*dd90*/  FFMA.FTZ R173, R173, R169.reuse, -R178.reuse ;  /* 0x000000a9adad7223 */ /* 0x180fe200000108b2 */
[----:B------:R-:W0:Y:S01]  /*dda0*/  SHFL.BFLY PT, R175, R170, 0x2, 0x1f ;  /* 0x0c401f00aaaf7f89 */ /* 0x000e2200000e0000 */
[--C-:B------:R-:W-:Y:S01]  /*ddb0*/  FFMA.FTZ R177, R177, R169, -R178.reuse ;  /* 0x000000a9b1b17223 */ /* 0x100fe200000108b2 */
[----:B------:R-:W1:Y:S08]  /*ddc0*/  MUFU.EX2 R14, R14 ;  /* 0x0000000e000e7308 */ /* 0x000e700000000800 */
[----:B------:R-:W-:Y:S08]  /*ddd0*/  MUFU.EX2 R152, R152 ;  /* 0x0000009800987308 */ /* 0x000ff00000000800 */
[----:B------:R-:W-:Y:S01]  /*dde0*/  MUFU.EX2 R153, R153 ;  /* 0x0000009900997308 */ /* 0x000fe20000000800 */
[-C--:B-1----:R-:W-:Y:S01]  /*ddf0*/  FMUL.FTZ R24, R24, R14.reuse ;  /* 0x0000000e18187220 */ /* 0x082fe20000410000 */
[-C--:B------:R-:W-:Y:S01]  /*de00*/  FMUL.FTZ R25, R25, R14.reuse ;  /* 0x0000000e19197220 */ /* 0x080fe20000410000 */
[-C--:B------:R-:W-:Y:S01]  /*de10*/  FMUL.FTZ R28, R28, R14.reuse ;  /* 0x0000000e1c1c7220 */ /* 0x080fe20000410000 */
[-C--:B------:R-:W-:Y:S01]  /*de20*/  FMUL.FTZ R29, R29, R14.reuse ;  /* 0x0000000e1d1d7220 */ /* 0x080fe20000410000 */
[-C--:B------:R-:W-:Y:S01]  /*de30*/  FMUL.FTZ R32, R32, R14.reuse ;  /* 0x0000000e20207220 */ /* 0x080fe20000410000 */
[----:B0-----:R-:W-:Y:S01]  /*de40*/  FMNMX.FTZ R170, R170, R175, !PT ;  /* 0x000000afaaaa7209 */ /* 0x001fe20007810000 */
[-CC-:B------:R-:W-:Y:S01]  /*de50*/  FFMA.FTZ R175, R176, R169.reuse, -R178.reuse ;  /* 0x000000a9b0af7223 */ /* 0x180fe200000108b2 */
[----:B------:R-:W-:Y:S01]  /*de60*/  MUFU.EX2 R200, R200 ;  /* 0x000000c800c87308 */ /* 0x000fe20000000800 */
[-CC-:B------:R-:W-:Y:S01]  /*de70*/  FFMA.FTZ R176, R202, R169.reuse, -R178.reuse ;  /* 0x000000a9cab07223 */ /* 0x180fe200000108b2 */
[----:B------:R-:W-:Y:S01]  /*de80*/  FFMA.FTZ R178, R180, R169, -R178 ;  /* 0x000000a9b4b27223 */ /* 0x000fe200000108b2 */
        /* <DEDUP_REMOVED lines=24> */
[----:B0-----:R-:W-:Y:S01]  /*e010*/  FMNMX.FTZ R170, R170, R161, !PT ;  /* 0x000000a1aaaa7209 */ /* 0x001fe20007810000 */
        /* <DEDUP_REMOVED lines=8> */
[-CC-:B------:R-:W-:Y:S01]  /*e0a0*/  FFMA.FTZ R229, R155, R169.reuse, -R165.reuse ;  /* 0x000000a99be57223 */ /* 0x180fe200000108a5 */
[-CC-:B------:R-:W-:Y:S01]  /*e0b0*/  FFMA.FTZ R155, R157, R169.reuse, -R165.reuse ;  /* 0x000000a99d9b7223 */ /* 0x180fe200000108a5 */
[-CC-:B------:R-:W-:Y:S01]  /*e0c0*/  FFMA.FTZ R157, R162, R169.reuse, -R165.reuse ;  /* 0x000000a9a29d7223 */ /* 0x180fe200000108a5 */
[-C--:B------:R-:W-:Y:S01]  /*e0d0*/  FMUL.FTZ R161, R161, R169.reuse ;  /* 0x000000a9a1a17220 */ /* 0x080fe20000410000 */
[-CC-:B------:R-:W-:Y:S01]  /*e0e0*/  FFMA.FTZ R154, R154, R169.reuse, -R165.reuse ;  /* 0x000000a99a9a7223 */ /* 0x180fe200000108a5 */
[----:B------:R-:W-:Y:S01]  /*e0f0*/  IMAD.MOV R162, RZ, RZ, -R194 ;  /* 0x000000ffffa27224 */ /* 0x000fe200078e0ac2 */
[----:B------:R-:W-:Y:S01]  /*e100*/  MUFU.EX2 R229, R229 ;  /* 0x000000e500e57308 */ /* 0x000fe20000000800 */
[-CC-:B------:R-:W-:Y:S01]  /*e110*/  FFMA.FTZ R164, R158, R169.reuse, -R165.reuse ;  /* 0x000000a99ea47223 */ /* 0x180fe200000108a5 */
[-CC-:B------:R-:W-:Y:S01]  /*e120*/  FFMA.FTZ R158, R163, R169.reuse, -R165.reuse ;  /* 0x000000a9a39e7223 */ /* 0x180fe200000108a5 */
[----:B------:R-:W-:Y:S01]  /*e130*/  FFMA.FTZ R180, R166, R169, -R165 ;  /* 0x000000a9a6b47223 */ /* 0x000fe200000108a5 */
[----:B------:R-:W-:Y:S01]  /*e140*/  ISETP.NE.AND P3, PT, R193, R162, PT ;  /* 0x000000a2c100720c */ /* 0x000fe20003f65270 */
[----:B------:R-:W-:-:S02]  /*e150*/  @!P1 VIADD R162, R12, 0x38840 ;  /* 0x000388400ca29836 */ /* 0x000fc40000000000 */
[-CC-:B------:R-:W-:Y:S01]  /*e160*/  FFMA.FTZ R198, R167, R169.reuse, -R165.reuse ;  /* 0x000000a9a7c67223 */ /* 0x180fe200000108a5 */
[-CC-:B------:R-:W-:Y:S01]  /*e170*/  FFMA.FTZ R202, R203, R169.reuse, -R165.reuse ;  /* 0x000000a9cbca7223 */ /* 0x180fe200000108a5 */
[----:B------:R-:W0:Y:S01]  /*e180*/  MUFU.EX2 R161, R161 ;  /* 0x000000a100a17308 */ /* 0x000e220000000800 */
[-CC-:B------:R-:W-:Y:S01]  /*e190*/  FFMA.FTZ R181, R181, R169.reuse, -R165.reuse ;  /* 0x000000a9b5b57223 */ /* 0x180fe200000108a5 */
[----:B------:R-:W-:Y:S01]  /*e1a0*/  @!P1 PRMT R162, RZ, 0x654, R162 ;  /* 0x00000654ffa29816 */ /* 0x000fe200000000a2 */
[-CC-:B------:R-:W-:Y:S01]  /*e1b0*/  FFMA.FTZ R203, R204, R169.reuse, -R165.reuse ;  /* 0x000000a9cccb7223 */ /* 0x180fe200000108a5 */
[-CC-:B------:R-:W-:Y:S01]  /*e1c0*/  FFMA.FTZ R205, R205, R169.reuse, -R165.reuse ;  /* 0x000000a9cdcd7223 */ /* 0x180fe200000108a5 */
[----:B------:R-:W-:Y:S01]  /*e1d0*/  FFMA.FTZ R206, R206, R169, -R165 ;  /* 0x000000a9cece7223 */ /* 0x000fe200000108a5 */
[----:B------:R1:W-:Y:S01]  /*e1e0*/  @!P1 SYNCS.ARRIVE.TRANS64.RED.A1T0 RZ, [R162+URZ], RZ ;  /* 0x000000ffa2ff99a7 */ /* 0x0003e2000810043f */
[----:B------:R-:W-:Y:S01]  /*e1f0*/  FMUL.FTZ R84, R84, R14 ;  /* 0x0000000e54547220 */ /* 0x000fe20000410000 */
[----:B------:R-:W2:Y:S01]  /*e200*/  MUFU.EX2 R154, R154 ;  /* 0x0000009a009a7308 */ /* 0x000ea20000000800 */
[----:B------:R-:W-:-:S02]  /*e210*/  @!P3 IMAD R163, R15, 0x40, R191 ;  /* 0x000000400fa3b824 */ /* 0x000fc400078e02bf */
[-CC-:B------:R-:W-:Y:S01]  /*e220*/  FFMA.FTZ R15, R182, R169.reuse, -R165.reuse ;  /* 0x000000a9b60f7223 */ /* 0x180fe200000108a5 */
[-C--:B------:R-:W-:Y:S01]  /*e230*/  FMUL.FTZ R85, R85, R14.reuse ;  /* 0x0000000e55557220 */ /* 0x080fe20000410000 */
[----:B------:R-:W-:Y:S01]  /*e240*/  FMUL.FTZ R88, R88, R14 ;  /* 0x0000000e58587220 */ /* 0x000fe20000410000 */
[----:B------:R-:W-:Y:S02]  /*e250*/  @!P3 IMAD R163, R163, 0x4, R2 ;  /* 0x00000004a3a3b824 */ /* 0x000fe400078e0202 */
[-CC-:B-1----:R-:W-:Y:S01]  /*e260*/  FFMA.FTZ R162, R179, R169.reuse, -R165.reuse ;  /* 0x000000a9b3a27223 */ /* 0x182fe200000108a5 */
[----:B------:R-:W-:Y:S01]  /*e270*/  FFMA.FTZ R165, R183, R169, -R165 ;  /* 0x000000a9b7a57223 */ /* 0x000fe200000108a5 */
[----:B------:R-:W1:Y:S01]  /*e280*/  MUFU.EX2 R155, R155 ;  /* 0x0000009b009b7308 */ /* 0x000e620000000800 */
[-C--:B0-----:R-:W-:Y:S01]  /*e290*/  FMUL.FTZ R26, R26, R161.reuse ;  /* 0x000000a11a1a7220 */ /* 0x081fe20000410000 */
[----:B------:R-:W-:Y:S01]  /*e2a0*/  @!P3 STS [R163+0x38400], R14 ;  /* 0x0384000ea300b388 */ /* 0x000fe20000000800 */
[-C--:B------:R-:W-:Y:S01]  /*e2b0*/  FMUL.FTZ R27, R27, R161.reuse ;  /* 0x000000a11b1b7220 */ /* 0x080fe20000410000 */
[-C--:B------:R-:W-:Y:S01]  /*e2c0*/  FMUL.FTZ R30, R30, R161.reuse ;  /* 0x000000a11e1e7220 */ /* 0x080fe20000410000 */
[-C--:B------:R-:W-:Y:S01]  /*e2d0*/  FMUL.FTZ R31, R31, R161.reuse ;  /* 0x000000a11f1f7220 */ /* 0x080fe20000410000 */
[----:B------:R0:W-:Y:S01]  /*e2e0*/  @!P3 STS [R163+0x38420], R161 ;  /* 0x038420a1a300b388 */ /* 0x0001e20000000800 */
[----:B------:R-:W-:Y:S01]  /*e2f0*/  FMUL.FTZ R34, R34, R161 ;  /* 0x000000a122227220 */ /* 0x000fe20000410000 */
[----:B------:R-:W3:Y:S01]  /*e300*/  MUFU.EX2 R164, R164 ;  /* 0x000000a400a47308 */ /* 0x000ee20000000800 */
[----:B--2---:R-:W-:Y:S01]  /*e310*/  FFMA.FTZ R199, R161, R199, R154 ;  /* 0x000000c7a1c77223 */ /* 0x004fe2000001009a */
[-C--:B------:R-:W-:Y:S01]  /*e320*/  FMUL.FTZ R35, R35, R161.reuse ;  /* 0x000000a123237220 */ /* 0x080fe20000410000 */
[-C--:B------:R-:W-:Y:S01]  /*e330*/  FMUL.FTZ R38, R38, R161.reuse ;  /* 0x000000a126267220 */ /* 0x080fe20000410000 */
[-C--:B------:R-:W-:Y:S01]  /*e340*/  FMUL.FTZ R39, R39, R161.reuse ;  /* 0x000000a127277220 */ /* 0x080fe20000410000 */
[----:B------:R-:W-:Y:S01]  /*e350*/  FADD.FTZ R199, R229, R199 ;  /* 0x000000c7e5c77221 */ /* 0x000fe20000010000 */
[-C--:B------:R-:W-:Y:S01]  /*e360*/  FMUL.FTZ R42, R42, R161.reuse ;  /* 0x000000a12a2a7220 */ /* 0x080fe20000410000 */
[----:B------:R-:W-:Y:S01]  /*e370*/  FMUL.FTZ R43, R43, R161 ;  /* 0x000000a12b2b7220 */ /* 0x000fe20000410000 */
[----:B------:R-:W2:Y:S01]  /*e380*/  MUFU.EX2 R157, R157 ;  /* 0x0000009d009d7308 */ /* 0x000ea20000000800 */
[----:B0-----:R-:W-:Y:S01]  /*e390*/  FFMA.FTZ R163, R14, R197, R152 ;  /* 0x000000c50ea37223 */ /* 0x001fe20000010098 */
[----:B-1----:R-:W-:Y:S01]  /*e3a0*/  FADD.FTZ R199, R155, R199 ;  /* 0x000000c79bc77221 */ /* 0x002fe20000010000 */
[C---:B------:R-:W-:Y:S01]  /*e3b0*/  F2FP.BF16.F32.PACK_AB R152, R153.reuse, R152 ;  /* 0x000000989998723e */ /* 0x040fe200000010ff */
[-C--:B------:R-:W-:Y:S01]  /*e3c0*/  FMUL.FTZ R46, R46, R161.reuse ;  /* 0x000000a12e2e7220 */ /* 0x080fe20000410000 */
[----:B------:R-:W-:Y:S01]  /*e3d0*/  FADD.FTZ R163, R153, R163 ;  /* 0x000000a399a37221 */ /* 0x000fe20000010000 */
[----:B------:R-:W-:Y:S01]  /*e3e0*/  F2FP.BF16.F32.PACK_AB R153, R229, R154 ;  /* 0x0000009ae599723e */ /* 0x000fe200000010ff */
[----:B------:R-:W-:Y:S01]  /*e3f0*/  FMUL.FTZ R47, R47, R161 ;  /* 0x000000a12f2f7220 */ /* 0x000fe20000410000 */
[----:B------:R-:W0:Y:S01]  /*e400*/  MUFU.EX2 R158, R158 ;  /* 0x0000009e009e7308 */ /* 0x000e220000000800 */
[----:B---3--:R-:W-:Y:S01]  /*e410*/  FADD.FTZ R199, R164, R199 ;  /* 0x000000c7a4c77221 */ /* 0x008fe20000010000 */
[----:B------:R-:W-:Y:S01]  /*e420*/  FADD.FTZ R163, R207, R163 ;  /* 0x000000a3cfa37221 */ /* 0x000fe20000010000 */
[----:B------:R-:W-:Y:S01]  /*e430*/  F2FP.BF16.F32.PACK_AB R154, R200, R207 ;  /* 0x000000cfc89a723e */ /* 0x000fe200000010ff */
[----:B------:R-:W-:Y:S01]  /*e440*/  FMUL.FTZ R50, R50, R161 ;  /* 0x000000a132327220 */ /* 0x000fe20000410000 */
[----:B------:R-:W-:Y:S01]  /*e450*/  F2FP.BF16.F32.PACK_AB R155, R164, R155 ;  /* 0x0000009ba49b723e */ /* 0x000fe200000010ff */
[----:B------:R-:W-:Y:S01]  /*e460*/  BAR.SYNC.DEFER_BLOCKING 0xf, 0x100 ;  /* 0x03c4000000007b1d */ /* 0x000fe20000010000 */
[----:B------:R-:W-:Y:S01]  /*e470*/  FADD.FTZ R163, R200, R163 ;  /* 0x000000a3c8a37221 */ /* 0x000fe20000010000 */
[-C--:B------:R-:W-:Y:S01]  /*e480*/  FMUL.FTZ R51, R51, R161.reuse ;  /* 0x000000a133337220 */ /* 0x080fe20000410000 */
[----:B--2---:R-:W-:Y:S01]  /*e490*/  FADD.FTZ R197, R157, R199 ;  /* 0x000000c79dc57221 */ /* 0x004fe20000010000 */
[-C--:B------:R-:W-:Y:S01]  /*e4a0*/  FMUL.FTZ R54, R54, R161.reuse ;  /* 0x000000a136367220 */ /* 0x080fe20000410000 */
[----:B------:R-:W-:Y:S01]  /*e4b0*/  FADD.FTZ R163, R156, R163 ;  /* 0x000000a39ca37221 */ /* 0x000fe20000010000 */
[----:B------:R-:W-:Y:S01]  /*e4c0*/  MUFU.EX2 R180, R180 ;  /* 0x000000b400b47308 */ /* 0x000fe20000000800 */
[C---:B------:R-:W-:Y:S01]  /*e4d0*/  F2FP.BF16.F32.PACK_AB R156, R160.reuse, R156 ;  /* 0x0000009ca09c723e */ /* 0x040fe200000010ff */
[-C--:B------:R-:W-:Y:S01]  /*e4e0*/  FMUL.FTZ R55, R55, R161.reuse ;  /* 0x000000a137377220 */ /* 0x080fe20000410000 */
[----:B------:R-:W-:Y:S01]  /*e4f0*/  FADD.FTZ R204, R160, R163 ;  /* 0x000000a3a0cc7221 */ /* 0x000fe20000010000 */
[----:B------:R-:W-:Y:S01]  /*e500*/  FMUL.FTZ R58, R58, R161 ;  /* 0x000000a13a3a7220 */ /* 0x000fe20000410000 */
[C---:B0-----:R-:W-:Y:S01]  /*e510*/  FADD.FTZ R197, R158.reuse, R197 ;  /* 0x000000c59ec57221 */ /* 0x041fe20000010000 */
[----:B------:R-:W-:Y:S01]  /*e520*/  F2FP.BF16.F32.PACK_AB R157, R158, R157 ;  /* 0x0000009d9e9d723e */ /* 0x000fe200000010ff */
[----:B------:R-:W-:Y:S01]  /*e530*/  FADD.FTZ R204, R159, R204 ;  /* 0x000000cc9fcc7221 */ /* 0x000fe20000010000 */
[----:B------:R-:W0:Y:S01]  /*e540*/  MUFU.EX2 R198, R198 ;  /* 0x000000c600c67308 */ /* 0x000e220000000800 */
[----:B------:R-:W-:Y:S01]  /*e550*/  F2FP.BF16.F32.PACK_AB R158, R171, R159 ;  /* 0x0000009fab9e723e */ /* 0x000fe200000010ff */
        /* <DEDUP_REMOVED lines=46> */
[----:B------:R-:W2:Y:S01]  /*e840*/  MUFU.EX2 R202, R202 ;  /* 0x000000ca00ca7308 */ /* 0x000ea20000000800 */
[-C--:B------:R-:W-:Y:S01]  /*e850*/  FMUL.FTZ R142, R142, R161.reuse ;  /* 0x000000a18e8e7220 */ /* 0x080fe20000410000 */
[-C--:B------:R-:W-:Y:S01]  /*e860*/  FMUL.FTZ R143, R143, R161.reuse ;  /* 0x000000a18f8f7220 */ /* 0x080fe20000410000 */
[-C--:B------:R-:W-:Y:S01]  /*e870*/  FMUL.FTZ R146, R146, R161.reuse ;  /* 0x000000a192927220 */ /* 0x080fe20000410000 */
[-C--:B------:R-:W-:Y:S01]  /*e880*/  FMUL.FTZ R147, R147, R161.reuse ;  /* 0x000000a193937220 */ /* 0x080fe20000410000 */
[-C--:B------:R-:W-:Y:S01]  /*e890*/  FMUL.FTZ R150, R150, R161.reuse ;  /* 0x000000a196967220 */ /* 0x080fe20000410000 */
[----:B------:R-:W-:Y:S01]  /*e8a0*/  FMUL.FTZ R151, R151, R161 ;  /* 0x000000a197977220 */ /* 0x000fe20000410000 */
[----:B0-----:R-:W-:Y:S01]  /*e8b0*/  F2FP.BF16.F32.PACK_AB R159, R198, R180 ;  /* 0x000000b4c69f723e */ /* 0x001fe200000010ff */
        /* <DEDUP_REMOVED lines=39> */
[----:B------:R0:W-:Y:S01]  /*eb30*/  STSM.16.M88.4 [R195+0x36400], R152 ;  /* 0x03640098c3007844 */ /* 0x0001e20000000200 */
[----:B------:R-:W2:Y:S01]  /*eb40*/  MUFU.EX2 R178, R178 ;  /* 0x000000b200b27308 */ /* 0x000ea20000000800 */
[----:B-1----:R-:W-:Y:S01]  /*eb50*/  F2FP.BF16.F32.PACK_AB R164, R176, R175 ;  /* 0x000000afb0a4723e */ /* 0x002fe200000010ff */
[----:B------:R-:W-:Y:S01]  /*eb60*/  VIADD R14, R20, 0x80 ;  /* 0x00000080140e7836 */ /* 0x000fe20000000000 */
[----:B------:R0:W-:Y:S01]  /*eb70*/  STSM.16.M88.4 [R196], R156 ;  /* 0x0000009cc4007844 */ /* 0x0001e20000000200 */
[----:B------:R-:W-:Y:S01]  /*eb80*/  FADD.FTZ R197, R180, R197 ;  /* 0x000000c5b4c57221 */ /* 0x000fe20000010000 */
[----:B------:R-:W-:Y:S01]  /*eb90*/  FADD.FTZ R171, R171, R204 ;  /* 0x000000ccabab7221 */ /* 0x000fe20000010000 */
[----:B------:R-:W-:-:S02]  /*eba0*/  @!P1 VIADD R12, R12, 0x38860 ;  /* 0x000388600c0c9836 */ /* 0x000fc40000000000 */
[----:B------:R-:W-:Y:S01]  /*ebb0*/  MUFU.EX2 R182, R206 ;  /* 0x000000ce00b67308 */ /* 0x000fe20000000800 */
[----:B------:R-:W-:Y:S01]  /*ebc0*/  FADD.FTZ R198, R198, R197 ;  /* 0x000000c5c6c67221 */ /* 0x000fe20000010000 */
[----:B------:R-:W-:Y:S01]  /*ebd0*/  FADD.FTZ R171, R174, R171 ;  /* 0x000000abaeab7221 */ /* 0x000fe20000010000 */
[----:B------:R-:W-:Y:S02]  /*ebe0*/  @!P1 PRMT R12, RZ, 0x654, R12 ;  /* 0x00000654ff0c9816 */ /* 0x000fe4000000000c */
[----:B------:R-:W-:Y:S01]  /*ebf0*/  FADD.FTZ R181, R181, R198 ;  /* 0x000000c6b5b57221 */ /* 0x000fe20000010000 */
[----:B------:R-:W-:Y:S01]  /*ec00*/  FADD.FTZ R171, R168, R171 ;  /* 0x000000aba8ab7221 */ /* 0x000fe20000010000 */
[----:B------:R-:W-:Y:S01]  /*ec10*/  IMAD.MOV.U32 R198, RZ, RZ, R170 ;  /* 0x000000ffffc67224 */ /* 0x000fe200078e00aa */
[----:B------:R1:W3:Y:S01]  /*ec20*/  MUFU.EX2 R183, R162 ;  /* 0x000000a200b77308 */ /* 0x0002e20000000800 */
[----:B--2---:R-:W-:Y:S01]  /*ec30*/  F2FP.BF16.F32.PACK_AB R166, R178, R177 ;  /* 0x000000b1b2a6723e */ /* 0x004fe200000010ff */
[----:B------:R-:W-:-:S04]  /*ec40*/  FADD.FTZ R202, R202, R181 ;  /* 0x000000b5caca7221 */ /* 0x000fc80000010000 */
[----:B------:R-:W-:Y:S02]  /*ec50*/  FADD.FTZ R202, R203, R202 ;  /* 0x000000cacbca7221 */ /* 0x000fe40000010000 */
[----:B------:R2:W-:Y:S01]  /*ec60*/  MUFU.EX2 R199, R15 ;  /* 0x0000000f00c77308 */ /* 0x0005e20000000800 */
[----:B-1----:R-:W-:Y:S01]  /*ec70*/  F2FP.BF16.F32.PACK_AB R162, R173, R172 ;  /* 0x000000acada2723e */ /* 0x002fe200000010ff */
[----:B------:R-:W-:Y:S01]  /*ec80*/  FADD.FTZ R172, R172, R171 ;  /* 0x000000abacac7221 */ /* 0x000fe20000010000 */
[----:B------:R-:W-:-:S03]  /*ec90*/  FADD.FTZ R179, R179, R202 ;  /* 0x000000cab3b37221 */ /* 0x000fc60000010000 */
[----:B------:R0:W-:Y:S01]  /*eca0*/  STSM.16.M88.4 [R208], R160 ;  /* 0x000000a0d0007844 */ /* 0x0001e20000000200 */
[----:B------:R-:W-:Y:S01]  /*ecb0*/  FADD.FTZ R172, R173, R172 ;  /* 0x000000acadac7221 */ /* 0x000fe20000010000 */
[----:B------:R3:W1:Y:S01]  /*ecc0*/  MUFU.EX2 R200, R165 ;  /* 0x000000a500c87308 */ /* 0x0006620000000800 */
[----:B--2---:R-:W-:Y:S02]  /*ecd0*/  IMAD.MOV.U32 R15, RZ, RZ, 0x40000040 ;  /* 0x40000040ff0f7424 */ /* 0x004fe400078e00ff */
[----:B------:R-:W-:-:S04]  /*ece0*/  FADD.FTZ R175, R175, R172 ;  /* 0x000000acafaf7221 */ /* 0x000fc80000010000 */
[----:B------:R-:W-:Y:S01]  /*ecf0*/  FADD.FTZ R176, R176, R175 ;  /* 0x000000afb0b07221 */ /* 0x000fe20000010000 */
[----:B---3--:R-:W-:Y:S01]  /*ed00*/  F2FP.BF16.F32.PACK_AB R165, R183, R182 ;  /* 0x000000b6b7a5723e */ /* 0x008fe200000010ff */
[----:B------:R-:W-:Y:S02]  /*ed10*/  FADD.FTZ R182, R182, R179 ;  /* 0x000000b3b6b67221 */ /* 0x000fe40000010000 */
[----:B------:R-:W-:Y:S02]  /*ed20*/  FADD.FTZ R177, R177, R176 ;  /* 0x000000b0b1b17221 */ /* 0x000fe40000010000 */
[----:B------:R-:W-:Y:S02]  /*ed30*/  FADD.FTZ R182, R183, R182 ;  /* 0x000000b6b7b67221 */ /* 0x000fe40000010000 */
[----:B------:R-:W-:Y:S01]  /*ed40*/  FADD.FTZ R197, R178, R177 ;  /* 0x000000b1b2c57221 */ /* 0x000fe20000010000 */
[----:B-1----:R-:W-:Y:S01]  /*ed50*/  F2FP.BF16.F32.PACK_AB R167, R200, R199 ;  /* 0x000000c7c8a7723e */ /* 0x002fe200000010ff */
[----:B------:R-:W-:-:S04]  /*ed60*/  FADD.FTZ R199, R199, R182 ;  /* 0x000000b6c7c77221 */ /* 0x000fc80000010000 */
[----:B------:R0:W-:Y:S01]  /*ed70*/  STSM.16.M88.4 [R201], R164 ;  /* 0x000000a4c9007844 */ /* 0x0001e20000000200 */
[----:B------:R-:W-:Y:S01]  /*ed80*/  WARPGROUP.ARRIVE ;  /* 0x00000000000079c5 */ /* 0x000fe20000000000 */
[----:B------:R-:W-:-:S05]  /*ed90*/  FADD.FTZ R199, R200, R199 ;  /* 0x000000c7c8c77221 */ /* 0x000fca0000010000 */
[----:B------:R-:W-:Y:S01]  /*eda0*/  HGMMA.64x256x16.F32.BF16 R24, R152, gdesc[UR4].tnspB, R24, gsb0 ;  /* 0x43e0000498187df0 */ /* 0x000fe20008001818 */
[----:B------:R-:W-:Y:S01]  /*edb0*/  R2UR UR6, R14 ;  /* 0x000000000e0672ca */ /* 0x000fe200000e0000 */
[----:B------:R-:W-:Y:S01]  /*edc0*/  VIADD R14, R20, 0x100 ;  /* 0x00000100140e7836 */ /* 0x000fe20000000000 */
[----:B------:R-:W-:Y:S01]  /*edd0*/  R2UR UR7, R15 ;  /* 0x000000000f0772ca */ /* 0x000fe200000e0000 */
[----:B------:R-:W-:Y:S01]  /*ede0*/  IMAD.MOV.U32 R15, RZ, RZ, 0x40000040 ;  /* 0x40000040ff0f7424 */ /* 0x000fe200078e00ff */
[----:B------:R-:W-:Y:S02]  /*edf0*/  WARPGROUP.DEPBAR.LE gsb0, 0x0 ;  /* 0x00008000000079c5 */ /* 0x000fe40000010000 */
[----:B------:R-:W-:-:S15]  /*ee00*/  WARPGROUP.ARRIVE ;  /* 0x00000000000079c5 */ /* 0x000fde0000000000 */
[----:B------:R-:W-:-:S06]  /*ee10*/  NOP ;  /* 0x0000000000007918 */ /* 0x000fcc0000000000 */
        /* <DEDUP_REMOVED lines=10> */
[----:B------:R-:W-:Y:S01]  /*eec0*/  IMAD.MOV.U32 R14, RZ, RZ, R21 ;  /* 0x000000ffff0e7224 */ /* 0x000fe200078e0015 */
        /* <DEDUP_REMOVED lines=17> */
.L_x_1399:
[----:B------:R-:W-:Y:S05]  /*efe0*/  BSYNC B0 ;  /* 0x0000000000007941 */ /* 0x000fea0003800000 */
.L_x_1398:
[----:B------:R-:W2:Y:S01]  /*eff0*/  SHFL.BFLY PT, R0, R197, 0x2, 0x1f ;  /* 0x0c401f00c5007f89 */ /* 0x000ea200000e0000 */
[----:B------:R-:W-:Y:S02]  /*f000*/  IMAD.MOV.U32 R174, RZ, RZ, -0x800000 ;  /* 0xff800000ffae7424 */ /* 0x000fe400078e00ff */
[----:B------:R-:W-:Y:S01]  /*f010*/  IMAD.MOV.U32 R175, RZ, RZ, -0x800000 ;  /* 0xff800000ffaf7424 */ /* 0x000fe200078e00ff */
[----:B------:R-:W3:Y:S01]  /*f020*/  SHFL.BFLY PT, R4, R199, 0x2, 0x1f ;  /* 0x0c401f00c7047f89 */ /* 0x000ee200000e0000 */
[----:B------:R-:W-:Y:S01]  /*f030*/  VIADD R218, R218, 0x1 ;  /* 0x00000001dada7836 */ /* 0x000fe20000000000 */
[----:B------:R-:W-:Y:S08]  /*f040*/  BAR.ARV 0x8, 0x100 ;  /* 0x0204000000007b1d */ /* 0x000ff00000002000 */
[----:B------:R-:W-:Y:S01]  /*f050*/  BAR.SYNC.DEFER_BLOCKING 0xf, 0x100 ;  /* 0x03c4000000007b1d */ /* 0x000fe20000010000 */
[----:B--2---:R-:W-:Y:S01]  /*f060*/  FADD.FTZ R3, R0, R197 ;  /* 0x000000c500037221 */ /* 0x004fe20000010000 */
[----:B---3--:R-:W-:-:S04]  /*f070*/  FADD.FTZ R6, R4, R199 ;  /* 0x000000c704067221 */ /* 0x008fc80000010000 */
[----:B------:R-:W2:Y:S01]  /*f080*/  SHFL.BFLY PT, R0, R3, 0x1, 0x1f ;  /* 0x0c201f0003007f89 */ /* 0x000ea200000e0000 */
[----:B------:R-:W-:-:S03]  /*f090*/  IMAD.MOV R4, RZ, RZ, -R194 ;  /* 0x000000ffff047224 */ /* 0x000fc600078e0ac2 */
[----:B------:R-:W3:Y:S02]  /*f0a0*/  SHFL.BFLY PT, R5, R6, 0x1, 0x1f ;  /* 0x0c201f0006057f89 */ /* 0x000ee400000e0000 */
[----:B------:R-:W-:-:S13]  /*f0b0*/  ISETP.NE.AND P0, PT, R193, R4, PT ;  /* 0x00000004c100720c */ /* 0x000fda0003f05270 */
[----:B------:R-:W-:-:S04]  /*f0c0*/  @!P0 IMAD R7, R18, 0x40, R191 ;  /* 0x0000004012078824 */ /* 0x000fc800078e02bf */
[----:B------:R-:W-:Y:S02]  /*f0d0*/  @!P0 IMAD R7, R7, 0x4, R2 ;  /* 0x0000000407078824 */ /* 0x000fe400078e0202 */
[----:B--2---:R-:W-:Y:S01]  /*f0e0*/  FADD.FTZ R9, R3, R0 ;  /* 0x0000000003097221 */ /* 0x004fe20000010000 */
[----:B------:R-:W-:Y:S02]  /*f0f0*/  VIADD R3, R18, 0x1 ;  /* 0x0000000112037836 */ /* 0x000fe40000000000 */
[----:B---3--:R-:W-:Y:S02]  /*f100*/  FADD.FTZ R0, R6, R5 ;  /* 0x0000000506007221 */ /* 0x008fe40000010000 */
[----:B------:R-:W-:Y:S02]  /*f110*/  FSETP.NE.FTZ.AND P2, PT, R9, RZ, PT ;  /* 0x000000ff0900720b */ /* 0x000fe40003f55000 */
[----:B------:R-:W-:Y:S02]  /*f120*/  CS2R R4, SRZ ;  /* 0x0000000000047805 */ /* 0x000fe4000001ff00 */
[----:B------:R-:W-:-:S02]  /*f130*/  ISETP.NE.AND P1, PT, R3, 0x2, PT ;  /* 0x000000020300780c */ /* 0x000fc40003f25270 */
[----:B------:R-:W-:Y:S02]  /*f140*/  FSETP.NE.FTZ.AND P3, PT, R0, RZ, PT ;  /* 0x000000ff0000720b */ /* 0x000fe40003f75000 */
[----:B------:R-:W-:-:S04]  /*f150*/  SEL R6, RZ, 0x1, P1 ;  /* 0x00000001ff067807 */ /* 0x000fc80000800000 */
[----:B------:R-:W-:Y:S01]  /*f160*/  LOP3.LUT R23, R23, R6, RZ, 0x3c, !PT ;  /* 0x0000000617177212 */ /* 0x000fe200078e3cff */
[----:B------:R-:W2:Y:S01]  /*f170*/  @P2 MUFU.RCP R5, R9 ;  /* 0x0000000900052308 */ /* 0x000ea20000001000 */
[----:B------:R-:W-:-:S05]  /*f180*/  @P2 FMUL.FTZ R18, R169, 0.69314718246459960938 ;  /* 0x3f317218a9122820 */ /* 0x000fca0000410000 */
[----:B------:R-:W-:Y:S02]  /*f190*/  @P3 FMUL.FTZ R169, R169, 0.69314718246459960938 ;  /* 0x3f317218a9a93820 */ /* 0x000fe40000410000 */
[----:B------:R-:W3:Y:S08]  /*f1a0*/  @P3 MUFU.RCP R4, R0 ;  /* 0x0000000000043308 */ /* 0x000ef00000001000 */
[----:B------:R-:W4:Y:S01]  /*f1b0*/  @P2 MUFU.LG2 R2, R9 ;  /* 0x0000000900022308 */ /* 0x000f220000000c00 */
[----:B--2---:R2:W-:Y:S01]  /*f1c0*/  @!P0 STS [R7+0x38400], R5 ;  /* 0x0384000507008388 */ /* 0x0045e20000000800 */
[-C--:B------:R-:W-:Y:S01]  /*f1d0*/  FMUL.FTZ R8, R25, R5.reuse ;  /* 0x0000000519087220 */ /* 0x080fe20000410000 */
[-C--:B------:R-:W-:Y:S01]  /*f1e0*/  FMUL.FTZ R178, R33, R5.reuse ;  /* 0x0000000521b27220 */ /* 0x080fe20000410000 */
[-C--:B------:R-:W-:Y:S01]  /*f1f0*/  FMUL.FTZ R180, R32, R5.reuse ;  /* 0x0000000520b47220 */ /* 0x080fe20000410000 */
[-C--:B------:R-:W-:Y:S01]  /*f200*/  FMUL.FTZ R179, R36, R5.reuse ;  /* 0x0000000524b37220 */ /* 0x080fe20000410000 */
[-C--:B------:R-:W-:Y:S01]  /*f210*/  FMUL.FTZ R10, R24, R5.reuse ;  /* 0x00000005180a7220 */ /* 0x080fe20000410000 */
[-C--:B------:R-:W-:Y:S01]  /*f220*/  FMUL.FTZ R28, R28, R5.reuse ;  /* 0x000000051c1c7220 */ /* 0x080fe20000410000 */
[----:B-1----:R-:W1:Y:S01]  /*f230*/  @P3 MUFU.LG2 R20, R0 ;  /* 0x0000000000143308 */ /* 0x002e620000000c00 */
[----:B---3--:R3:W-:Y:S01]  /*f240*/  @!P0 STS [R7+0x38420], R4 ;  /* 0x0384200407008388 */ /* 0x0087e20000000800 */
[-C--:B------:R-:W-:Y:S01]  /*f250*/  FMUL.FTZ R33, R42, R4.reuse ;  /* 0x000000042a217220 */ /* 0x080fe20000410000 */
[-C--:B------:R-:W-:Y:S01]  /*f260*/  FMUL.FTZ R6, R29, R5.reuse ;  /* 0x000000051d067220 */ /* 0x080fe20000410000 */
[-C--:B------:R-:W-:Y:S01]  /*f270*/  FMUL.FTZ R176, R37, R5.reuse ;  /* 0x0000000525b07220 */ /* 0x080fe20000410000 */
[-C--:B------:R-:W-:Y:S01]  /*f280*/  FMUL.FTZ R177, R40, R5.reuse ;  /* 0x0000000528b17220 */ /* 0x080fe20000410000 */
[-C--:B------:R-:W-:Y:S01]  /*f290*/  FMUL.FTZ R32, R41, R5.reuse ;  /* 0x0000000529207220 */ /* 0x080fe20000410000 */
[-C--:B------:R-:W-:Y:S01]  /*f2a0*/  FMUL.FTZ R173, R44, R5.reuse ;  /* 0x000000052cad7220 */ /* 0x080fe20000410000 */
[-C--:B------:R-:W-:Y:S01]  /*f2b0*/  FMUL.FTZ R171, R45, R5.reuse ;  /* 0x000000052dab7220 */ /* 0x080fe20000410000 */
[----:B----4-:R-:W-:Y:S01]  /*f2c0*/  @P2 FMUL.FTZ R25, R2, 0.69314718246459960938 ;  /* 0x3f31721802192820 */ /* 0x010fe20000410000 */
[-C--:B------:R-:W-:Y:S01]  /*f2d0*/  FMUL.FTZ R172, R48, R5.reuse ;  /* 0x0000000530ac7220 */ /* 0x080fe20000410000 */
[-C--:B0-----:R-:W-:Y:S01]  /*f2e0*/  FMUL.FTZ R166, R49, R5.reuse ;  /* 0x0000000531a67220 */ /* 0x081fe20000410000 */
[-C--:B------:R-:W-:Y:S01]  /*f2f0*/  FMUL.FTZ R167, R52, R5.reuse ;  /* 0x0000000534a77220 */ /* 0x080fe20000410000 */
[-C--:B------:R-:W-:Y:S01]  /*f300*/  FMUL.FTZ R164, R53, R5.reuse ;  /* 0x0000000535a47220 */ /* 0x080fe20000410000 */
        /* <DEDUP_REMOVED lines=50> */
[----:B------:R-:W-:Y:S01]  /*f630*/  @P2 FFMA.FTZ R174, R18, R21, R25 ;  /* 0x0000001512ae2223 */ /* 0x000fe20000010019 */
[----:B------:R-:W-:Y:S01]  /*f640*/  PLOP3.LUT P0, PT, PT, PT, PT, 0x8, 0x0 ;  /* 0x000000000000781c */ /* 0x000fe20003f0e170 */
[-C--:B--2---:R-:W-:Y:S01]  /*f650*/  FMUL.FTZ R5, R26, R4.reuse ;  /* 0x000000041a057220 */ /* 0x084fe20000410000 */
[-C--:B------:R-:W-:Y:S01]  /*f660*/  FMUL.FTZ R0, R27, R4.reuse ;  /* 0x000000041b007220 */ /* 0x080fe20000410000 */
[-C--:B---3--:R-:W-:Y:S01]  /*f670*/  FMUL.FTZ R7, R30, R4.reuse ;  /* 0x000000041e077220 */ /* 0x088fe20000410000 */
        /* <DEDUP_REMOVED lines=62> */
.L_x_1353:
[----:B------:R-:W-:Y:S05]  /*fa60*/  BSYNC B7 ;  /* 0x0000000000077941 */ /* 0x000fea0003800000 */
.L_x_1351:
        /* <DEDUP_REMOVED lines=37> */
[C---:B------:R-:W-:Y:S01]  /*fcc0*/  IADD3 R10, P4, R40.reuse, 0x60, RZ ;  /* 0x00000060280a7810 */ /* 0x040fe20007f9e0ff */
[--C-:B------:R-:W-:Y:S01]  /*fcd0*/  IMAD.X R31, RZ, RZ, R41.reuse, P0 ;  /* 0x000000ffff1f7224 */ /* 0x100fe200000e0629 */
[----:B------:R-:W-:Y:S01]  /*fce0*/  LOP3.LUT R44, R45, R40, RZ, 0x3c, !PT ;  /* 0x000000282d2c7212 */ /* 0x000fe200078e3cff */
[----:B------:R-:W-:Y:S01]  /*fcf0*/  IMAD.MOV.U32 R45, RZ, RZ, R41 ;  /* 0x000000ffff2d7224 */ /* 0x000fe200078e0029 */
[----:B------:R-:W-:Y:S02]  /*fd00*/  IADD3 R0, P1, R40, 0x20, RZ ;  /* 0x0000002028007810 */ /* 0x000fe40007f3e0ff */
[----:B------:R-:W-:Y:S02]  /*fd10*/  LOP3.LUT R30, R3, 0x380, RZ, 0xc0, !PT ;  /* 0x00000380031e7812 */ /* 0x000fe400078ec0ff */
[----:B------:R-:W-:-:S02]  /*fd20*/  LOP3.LUT R181, R10, 0x380, RZ, 0xc0, !PT ;  /* 0x000003800ab57812 */ /* 0x000fc400078ec0ff */
[----:B------:R-:W-:Y:S02]  /*fd30*/  LOP3.LUT R169, R0, 0x380, RZ, 0xc0, !PT ;  /* 0x0000038000a97812 */ /* 0x000fe400078ec0ff */
[----:B-1----:R-:W-:Y:S01]  /*fd40*/  MOV R24, R44 ;  /* 0x0000002c00187202 */ /* 0x002fe20000000f00 */
[----:B------:R-:W-:Y:S01]  /*fd50*/  BAR.SYNC.DEFER_BLOCKING 0x1, 0x100 ;  /* 0x0044000000007b1d */ /* 0x000fe20000010000 */
[----:B------:R-:W-:Y:S01]  /*fd60*/  SHF.R.U64 R30, R30, 0x3, RZ ;  /* 0x000000031e1e7819 */ /* 0x000fe200000012ff */
[--C-:B------:R-:W-:Y:S01]  /*fd70*/  IMAD.X R45, RZ, RZ, R41.reuse, P4 ;  /* 0x000000ffff2d7224 */ /* 0x100fe200020e0629 */
[C---:B------:R-:W-:Y:S02]  /*fd80*/  IADD3 R48, P3, R40.reuse, 0x2000, RZ ;  /* 0x0000200028307810 */ /* 0x040fe40007f7e0ff */
[----:B------:R-:W-:Y:S02]  /*fd90*/  SHF.R.U64 R181, R181, 0x3, RZ ;  /* 0x00000003b5b57819 */ /* 0x000fe400000012ff */
[C---:B------:R-:W-:Y:S01]  /*fda0*/  IADD3 R8, P5, R40.reuse, 0x2040, RZ ;  /* 0x0000204028087810 */ /* 0x040fe20007fbe0ff */
[----:B------:R-:W-:Y:S01]  /*fdb0*/  IMAD.X R49, RZ, RZ, R41, P3 ;  /* 0x000000ffff317224 */ /* 0x000fe200018e0629 */
[----:B------:R-:W-:-:S02]  /*fdc0*/  IADD3 R60, P2, R40, 0x2060, RZ ;  /* 0x00002060283c7810 */ /* 0x000fc40007f5e0ff */
[----:B------:R-:W-:Y:S01]  /*fdd0*/  SHF.R.U64 R169, R169, 0x3, RZ ;  /* 0x00000003a9a97819 */ /* 0x000fe200000012ff */
[--C-:B------:R-:W-:Y:S01]  /*fde0*/  IMAD.X R57, RZ, RZ, R41.reuse, P5 ;  /* 0x000000ffff397224 */ /* 0x100fe200028e0629 */
[----:B------:R-:W-:Y:S01]  /*fdf0*/  IADD3 R52, P6, R40, 0x2020, RZ ;  /* 0x0000202028347810 */ /* 0x000fe20007fde0ff */
[--C-:B------:R-:W-:Y:S01]  /*fe00*/  IMAD.X R61, RZ, RZ, R41.reuse, P2 ;  /* 0x000000ffff3d7224 */ /* 0x100fe200010e0629 */
[----:B------:R-:W-:Y:S02]  /*fe10*/  LOP3.LUT R30, R30, R3, RZ, 0x3c, !PT ;  /* 0x000000031e1e7212 */ /* 0x000fe400078e3cff */
[----:B------:R-:W-:Y:S01]  /*fe20*/  LOP3.LUT R44, R181, R10, RZ, 0x3c, !PT ;  /* 0x0000000ab52c7212 */ /* 0x000fe200078e3cff */
[----:B------:R-:W-:Y:S01]  /*fe30*/  IMAD.X R53, RZ, RZ, R41, P6 ;  /* 0x000000ffff357224 */ /* 0x000fe200030e0629 */
[----:B------:R-:W-:Y:S02]  /*fe40*/  LOP3.LUT R3, R48, 0x380, RZ, 0xc0, !PT ;  /* 0x0000038030037812 */ /* 0x000fe400078ec0ff */
[----:B------:R-:W-:-:S02]  /*fe50*/  LOP3.LUT R181, R8, 0x380, RZ, 0xc0, !PT ;  /* 0x0000038008b57812 */ /* 0x000fc400078ec0ff */
[----:B------:R-:W-:Y:S01]  /*fe60*/  LOP3.LUT R183, R60, 0x380, RZ, 0xc0, !PT ;  /* 0x000003803cb77812 */ /* 0x000fe200078ec0ff */
[----:B------:R1:W-:Y:S01]  /*fe70*/  STSM.16.M88.4 [R24], R4 ;  /* 0x0000000418007844 */ /* 0x0003e20000000200 */
[----:B------:R-:W-:Y:S02]  /*fe80*/  SHF.R.U64 R3, R3, 0x3, RZ ;  /* 0x0000000303037819 */ /* 0x000fe400000012ff */
[----:B------:R-:W-:Y:S02]  /*fe90*/  SHF.R.U64 R181, R181, 0x3, RZ ;  /* 0x00000003b5b57819 */ /* 0x000fe400000012ff */
[----:B------:R-:W-:Y:S02]  /*fea0*/  SHF.R.U64 R183, R183, 0x3, RZ ;  /* 0x00000003b7b77819 */ /* 0x000fe400000012ff */
[C---:B------:R-:W-:Y:S02]  /*feb0*/  IADD3 R70, P4, R40.reuse, 0x4040, RZ ;  /* 0x0000404028467810 */ /* 0x040fe40007f9e0ff */
[----:B------:R-:W-:-:S02]  /*fec0*/  IADD3 R62, P3, R40, 0x4060, RZ ;  /* 0x00004060283e7810 */ /* 0x000fc40007f7e0ff */
[----:B------:R-:W-:Y:S01]  /*fed0*/  IADD3 R66, P0, R40, 0x4020, RZ ;  /* 0x0000402028427810 */ /* 0x000fe20007f1e0ff */
[--C-:B------:R-:W-:Y:S01]  /*fee0*/  IMAD.X R73, RZ, RZ, R41.reuse, P4 ;  /* 0x000000ffff497224 */ /* 0x100fe200020e0629 */
[----:B------:R-:W-:Y:S01]  /*fef0*/  LOP3.LUT R48, R3, R48, RZ, 0x3c, !PT ;  /* 0x0000003003307212 */ /* 0x000fe200078e3cff */
[--C-:B------:R-:W-:Y:S01]  /*ff00*/  IMAD.X R77, RZ, RZ, R41.reuse, P3 ;  /* 0x000000ffff4d7224 */ /* 0x100fe200018e0629 */
[----:B------:R-:W-:Y:S01]  /*ff10*/  LOP3.LUT R56, R181, R8, RZ, 0x3c, !PT ;  /* 0x00000008b5387212 */ /* 0x000fe200078e3cff */
[--C-:B-1----:R-:W-:Y:S01]  /*ff20*/  IMAD.X R7, RZ, RZ, R41.reuse, P1 ;  /* 0x000000ffff077224 */ /* 0x102fe200008e0629 */
[----:B------:R-:W-:Y:S01]  /*ff30*/  LOP3.LUT R6, R169, R0, RZ, 0x3c, !PT ;  /* 0x00000000a9067212 */ /* 0x000fe200078e3cff */
[----:B------:R-:W-:Y:S01]  /*ff40*/  IMAD.X R69, RZ, RZ, R41, P0 ;  /* 0x000000ffff457224 */ /* 0x000fe200000e0629 */
[----:B------:R-:W-:Y:S02]  /*ff50*/  LOP3.LUT R169, R52, 0x380, RZ, 0xc0, !PT ;  /* 0x0000038034a97812 */ /* 0x000fe400078ec0ff */
[----:B------:R-:W-:-:S02]  /*ff60*/  IADD3 R58, P1, R40, 0x4000, RZ ;  /* 0x00004000283a7810 */ /* 0x000fc40007f3e0ff */
[----:B------:R-:W-:Y:S02]  /*ff70*/  SHF.R.U64 R169, R169, 0x3, RZ ;  /* 0x00000003a9a97819 */ /* 0x000fe400000012ff */
[----:B------:R-:W-:Y:S01]  /*ff80*/  LOP3.LUT R60, R183, R60, RZ, 0x3c, !PT ;  /* 0x0000003cb73c7212 */ /* 0x000fe200078e3cff */
[----:B------:R-:W-:Y:S01]  /*ff90*/  IMAD.X R65, RZ, RZ, R41, P1 ;  /* 0x000000ffff417224 */ /* 0x000fe200008e0629 */
[----:B------:R-:W-:Y:S02]  /*ffa0*/  LOP3.LUT R3, R58, 0x380, RZ, 0xc0, !PT ;  /* 0x000003803a037812 */ /* 0x000fe400078ec0ff */
[----:B------:R-:W-:Y:S02]  /*ffb0*/  LOP3.LUT R52, R169, R52, RZ, 0x3c, !PT ;  /* 0x00000034a9347212 */ /* 0x000fe400078e3cff */
[----:B------:R-:W-:Y:S02]  /*ffc0*/  LOP3.LUT R181, R70, 0x380, RZ, 0xc0, !PT ;  /* 0x0000038046b57812 */ /* 0x000fe400078ec0ff */
[----:B------:R-:W-:-:S02]  /*ffd0*/  LOP3.LUT R183, R62, 0x380, RZ, 0xc0, !PT ;  /* 0x000003803eb77812 */ /* 0x000fc400078ec0ff */
[----:B------:R-:W-:Y:S02]  /*ffe0*/  LOP3.LUT R169, R66, 0x380, RZ, 0xc0, !PT ;  /* 0x0000038042a97812 */ /* 0x000fe400078ec0ff */
[----:B------:R-:W-:Y:S02]  /*fff0*/  SHF.R.U64 R3, R3, 0x3, RZ ;  /* 0x0000000303037819 */ /* 0x000fe400000012ff */
[C---:B------:R-:W-:Y:S02]  /*10000*/  IADD3 R4, P6, R40.reuse, 0x6000, RZ ;  /* 0x0000600028047810 */ /* 0x040fe40007fde0ff */
[----:B------:R-:W-:Y:S02]  /*10010*/  SHF.R.U64 R181, R181, 0x3, RZ ;  /* 0x00000003b5b57819 */ /* 0x000fe400000012ff */
[----:B------:R-:W-:Y:S01]  /*10020*/  SHF.R.U64 R183, R183, 0x3, RZ ;  /* 0x00000003b7b77819 */ /* 0x000fe200000012ff */
[----:B------:R-:W-:Y:S01]  /*10030*/  IMAD.X R81, RZ, RZ, R41, P6 ;  /* 0x000000ffff517224 */ /* 0x000fe200030e0629 */
[----:B------:R-:W-:-:S02]  /*10040*/  IADD3 R34, P2, R40, 0x6040, RZ ;  /* 0x0000604028227810 */ /* 0x000fc40007f5e0ff */
[C---:B------:R-:W-:Y:S02]  /*10050*/  IADD3 R24, P1, R40.reuse, 0x6060, RZ ;  /* 0x0000606028187810 */ /* 0x040fe40007f3e0ff */
[----:B------:R-:W-:Y:S01]  /*10060*/  SHF.R.U64 R169, R169, 0x3, RZ ;  /* 0x00000003a9a97819 */ /* 0x000fe200000012ff */
[--C-:B------:R-:W-:Y:S01]  /*10070*/  IMAD.X R5, RZ, RZ, R41.reuse, P2 ;  /* 0x000000ffff057224 */ /* 0x100fe200010e0629 */
[----:B------:R-:W-:Y:S02]  /*10080*/  IADD3 R28, P5, R40, 0x6020, RZ ;  /* 0x00006020281c7810 */ /* 0x000fe40007fbe0ff */
[----:B------:R-:W-:Y:S02]  /*10090*/  LOP3.LUT R64, R3, R58, RZ, 0x3c, !PT ;  /* 0x0000003a03407212 */ /* 0x000fe400078e3cff */
[----:B------:R-:W-:Y:S01]  /*100a0*/  LOP3.LUT R72, R181, R70, RZ, 0x3c, !PT ;  /* 0x00000046b5487212 */ /* 0x000fe200078e3cff */
[--C-:B------:R-:W-:Y:S01]  /*100b0*/  IMAD.X R85, RZ, RZ, R41.reuse, P5 ;  /* 0x000000ffff557224 */ /* 0x100fe200028e0629 */
[----:B------:R-:W-:Y:S01]  /*100c0*/  LOP3.LUT R76, R183, R62, RZ, 0x3c, !PT ;  /* 0x0000003eb74c7212 */ /* 0x000fe200078e3cff */
[----:B------:R-:W-:Y:S01]  /*100d0*/  IMAD.X R41, RZ, RZ, R41, P1 ;  /* 0x000000ffff297224 */ /* 0x000fe200008e0629 */
[----:B------:R-:W-:-:S02]  /*100e0*/  LOP3.LUT R3, R4, 0x380, RZ, 0xc0, !PT ;  /* 0x0000038004037812 */ /* 0x000fc400078ec0ff */
[----:B------:R-:W-:Y:S02]  /*100f0*/  LOP3.LUT R68, R169, R66, RZ, 0x3c, !PT ;  /* 0x00000042a9447212 */ /* 0x000fe400078e3cff */
[----:B------:R-:W-:Y:S02]  /*10100*/  LOP3.LUT R181, R34, 0x380, RZ, 0xc0, !PT ;  /* 0x0000038022b57812 */ /* 0x000fe400078ec0ff */
[----:B------:R-:W-:Y:S02]  /*10110*/  LOP3.LUT R183, R24, 0x380, RZ, 0xc0, !PT ;  /* 0x0000038018b77812 */ /* 0x000fe400078ec0ff */
[----:B------:R-:W-:Y:S02]  /*10120*/  LOP3.LUT R169, R28, 0x380, RZ, 0xc0, !PT ;  /* 0x000003801ca97812 */ /* 0x000fe400078ec0ff */
[----:B------:R-:W-:Y:S02]  /*10130*/  SHF.R.U64 R3, R3, 0x3, RZ ;  /* 0x0000000303037819 */ /* 0x000fe400000012ff */
[----:B------:R-:W-:-:S02]  /*10140*/  SHF.R.U64 R181, R181, 0x3, RZ ;  /* 0x00000003b5b57819 */ /* 0x000fc400000012ff */
[----:B------:R-:W-:Y:S02]  /*10150*/  SHF.R.U64 R183, R183, 0x3, RZ ;  /* 0x00000003b7b77819 */ /* 0x000fe400000012ff */
[----:B------:R-:W-:Y:S02]  /*10160*/  SHF.R.U64 R169, R169, 0x3, RZ ;  /* 0x00000003a9a97819 */ /* 0x000fe400000012ff */
[----:B------:R-:W-:Y:S02]  /*10170*/  LOP3.LUT R80, R3, R4, RZ, 0x3c, !PT ;  /* 0x0000000403507212 */ /* 0x000fe400078e3cff */
[----:B------:R-:W-:Y:S02]  /*10180*/  LOP3.LUT R4, R181, R34, RZ, 0x3c, !PT ;  /* 0x00000022b5047212 */ /* 0x000fe400078e3cff */
[----:B------:R-:W-:Y:S02]  /*10190*/  LOP3.LUT R40, R183, R24, RZ, 0x3c, !PT ;  /* 0x00000018b7287212 */ /* 0x000fe400078e3cff */
[----:B------:R-:W-:-:S02]  /*101a0*/  LOP3.LUT R84, R169, R28, RZ, 0x3c, !PT ;  /* 0x0000001ca9547212 */ /* 0x000fc400078e3cff */
[----:B------:R-:W-:Y:S02]  /*101b0*/  MOV R24, R30 ;  /* 0x0000001e00187202 */ /* 0x000fe40000000f00 */
[----:B------:R-:W-:Y:S02]  /*101c0*/  MOV R3, R6 ;  /* 0x0000000600037202 */ /* 0x000fe40000000f00 */
[----:B------:R-:W-:Y:S02]  /*101d0*/  F2FP.BF16.F32.PACK_AB R28, R178, R180 ;  /* 0x000000b4b21c723e */ /* 0x000fe400000010ff */
[----:B------:R-:W-:Y:S02]  /*101e0*/  F2FP.BF16.F32.PACK_AB R30, R176, R179 ;  /* 0x000000b3b01e723e */ /* 0x000fe400000010ff */
[----:B------:R-:W-:Y:S02]  /*101f0*/  F2FP.BF16.F32.PACK_AB R31, R39, R38 ;  /* 0x00000026271f723e */ /* 0x000fe400000010ff */
[----:B------:R-:W-:-:S02]  /*10200*/  F2FP.BF16.F32.PACK_AB R34, R171, R173 ;  /* 0x000000adab22723e */ /* 0x000fc400000010ff */
[----:B------:R-:W-:Y:S01]  /*10210*/  MOV R0, R4 ;  /* 0x0000000400007202 */ /* 0x000fe20000000f00 */
[----:B------:R1:W-:Y:S01]  /*10220*/  STSM.16.M88.4 [R3], R28 ;  /* 0x0000001c03007844 */ /* 0x0003e20000000200 */
[----:B------:R-:W-:Y:S02]  /*10230*/  MOV R44, R44 ;  /* 0x0000002c002c7202 */ /* 0x000fe40000000f00 */
[----:B------:R-:W-:Y:S01]  /*10240*/  F2FP.BF16.F32.PACK_AB R4, R166, R172 ;  /* 0x000000aca604723e */ /* 0x000fe200000010ff */
[----:B------:R2:W-:Y:S01]  /*10250*/  STSM.16.M88.4 [R24], R32 ;  /* 0x0000002018007844 */ /* 0x0005e20000000200 */
[----:B------:R-:W-:Y:S02]  /*10260*/  F2FP.BF16.F32.PACK_AB R5, R51, R50 ;  /* 0x000000323305723e */ /* 0x000fe400000010ff */
[----:B------:R-:W-:Y:S02]  /*10270*/  F2FP.BF16.F32.PACK_AB R6, R164, R167 ;  /* 0x000000a7a406723e */ /* 0x000fe400000010ff */
[----:B------:R-:W-:-:S02]  /*10280*/  F2FP.BF16.F32.PACK_AB R7, R55, R54 ;  /* 0x000000363707723e */ /* 0x000fc400000010ff */
[----:B------:R-:W-:Y:S02]  /*10290*/  MOV R48, R48 ;  /* 0x0000003000307202 */ /* 0x000fe40000000f00 */
[----:B------:R-:W-:Y:S01]  /*102a0*/  F2FP.BF16.F32.PACK_AB R8, R162, R165 ;  /* 0x000000a5a208723e */ /* 0x000fe200000010ff */
[----:B------:R3:W-:Y:S01]  /*102b0*/  STSM.16.M88.4 [R44], R4 ;  /* 0x000000042c007844 */ /* 0x0007e20000000200 */
[----:B------:R-:W-:Y:S02]  /*102c0*/  F2FP.BF16.F32.PACK_AB R10, R160, R163 ;  /* 0x000000a3a00a723e */ /* 0x000fe400000010ff */
[----:B------:R-:W-:Y:S02]  /*102d0*/  MOV R52, R52 ;  /* 0x0000003400347202 */ /* 0x000fe40000000f00 */
[----:B------:R-:W-:Y:S01]  /*102e0*/  MOV R56, R56 ;  /* 0x0000003800387202 */ /* 0x000fe20000000f00 */
[----:B------:R-:W-:Y:S01]  /*102f0*/  STSM.16.M88.4 [R48], R8 ;  /* 0x0000000830007844 */ /* 0x000fe20000000200 */
[----:B-1----:R-:W-:Y:S01]  /*10300*/  F2FP.BF16.F32.PACK_AB R28, R156, R158 ;  /* 0x0000009e9c1c723e */ /* 0x002fe200000010ff */
[----:B--2---:R-:W-:Y:S01]  /*10310*/  IMAD.MOV.U32 R24, RZ, RZ, RZ ;  /* 0x000000ffff187224 */ /* 0x004fe200078e00ff */
[----:B------:R-:W-:Y:S01]  /*10320*/  F2FP.BF16.F32.PACK_AB R29, R75, R74 ;  /* 0x0000004a4b1d723e */ /* 0x000fe200000010ff */
[----:B------:R-:W-:Y:S01]  /*10330*/  STSM.16.M88.4 [R52], R12 ;  /* 0x0000000c34007844 */ /* 0x000fe20000000200 */
[----:B------:R-:W-:-:S02]  /*10340*/  F2FP.BF16.F32.PACK_AB R30, R154, R157 ;  /* 0x0000009d9a1e723e */ /* 0x000fc400000010ff */
[----:B------:R-:W-:Y:S02]  /*10350*/  F2FP.BF16.F32.PACK_AB R31, R79, R78 ;  /* 0x0000004e4f1f723e */ /* 0x000fe400000010ff */
[----:B------:R-:W-:Y:S02]  /*10360*/  MOV R60, R60 ;  /* 0x0000003c003c7202 */ /* 0x000fe40000000f00 */
[----:B------:R-:W-:Y:S01]  /*10370*/  F2FP.BF16.F32.PACK_AB R32, R152, R155 ;  /* 0x0000009b9820723e */ /* 0x000fe200000010ff */
[----:B------:R-:W-:Y:S01]  /*10380*/  STSM.16.M88.4 [R56], R28 ;  /* 0x0000001c38007844 */ /* 0x000fe20000000200 */
[----:B------:R-:W-:Y:S02]  /*10390*/  F2FP.BF16.F32.PACK_AB R33, R83, R82 ;  /* 0x000000525321723e */ /* 0x000fe400000010ff */
[----:B------:R-:W-:Y:S02]  /*103a0*/  F2FP.BF16.F32.PACK_AB R34, R36, R153 ;  /* 0x000000992422723e */ /* 0x000fe400000010ff */
[----:B------:R-:W-:-:S02]  /*103b0*/  F2FP.BF16.F32.PACK_AB R35, R87, R86 ;  /* 0x000000565723723e */ /* 0x000fc400000010ff */
[----:B------:R-:W-:Y:S02]  /*103c0*/  MOV R64, R64 ;  /* 0x0000004000407202 */ /* 0x000fe40000000f00 */
[----:B------:R-:W-:Y:S01]  /*103d0*/  F2FP.BF16.F32.PACK_AB R36, R89, R88 ;  /* 0x000000585924723e */ /* 0x000fe200000010ff */
[----:B------:R-:W-:Y:S01]  /*103e0*/  STSM.16.M88.4 [R60], R32 ;  /* 0x000000203c007844 */ /* 0x000fe20000000200 */
[----:B------:R-:W-:Y:S02]  /*103f0*/  F2FP.BF16.F32.PACK_AB R38, R93, R92 ;  /* 0x0000005c5d26723e */ /* 0x000fe400000010ff */
[----:B------:R-:W-:Y:S02]  /*10400*/  F2FP.BF16.F32.PACK_AB R39, R95, R94 ;  /* 0x0000005e5f27723e */ /* 0x000fe400000010ff */
[----:B------:R-:W-:Y:S02]  /*10410*/  MOV R68, R68 ;  /* 0x0000004400447202 */ /* 0x000fe40000000f00 */
[----:B------:R-:W-:Y:S01]  /*10420*/  F2FP.BF16.F32.PACK_AB R105, R42, R106 ;  /* 0x0000006a2a69723e */ /* 0x000fe200000010ff */
[----:B------:R-:W-:Y:S01]  /*10430*/  STSM.16.M88.4 [R64], R36 ;  /* 0x0000002440007844 */ /* 0x000fe20000000200 */
[----:B------:R-:W-:-:S02]  /*10440*/  F2FP.BF16.F32.PACK_AB R112, R113, R112 ;  /* 0x000000707170723e */ /* 0x000fc400000010ff */
[----:B------:R-:W-:Y:S01]  /*10450*/  MOV R72, R72 ;  /* 0x0000004800487202 */ /* 0x000fe20000000f00 */
[----:B------:R-:W-:Y:S01]  /*10460*/  STSM.16.M88.4 [R68], R96 ;  /* 0x0000006044007844 */ /* 0x000fe20000000200 */
[----:B------:R-:W-:Y:S02]  /*10470*/  F2FP.BF16.F32.PACK_AB R106, R109, R108 ;  /* 0x0000006c6d6a723e */ /* 0x000fe400000010ff */
[----:B------:R-:W-:Y:S02]  /*10480*/  F2FP.BF16.F32.PACK_AB R107, R111, R107 ;  /* 0x0000006b6f6b723e */ /* 0x000fe400000010ff */
[----:B------:R-:W-:Y:S02]  /*10490*/  F2FP.BF16.F32.PACK_AB R113, R115, R114 ;  /* 0x000000727371723e */ /* 0x000fe400000010ff */
[----:B------:R-:W-:Y:S01]  /*104a0*/  F2FP.BF16.F32.PACK_AB R120, R121, R120 ;  /* 0x000000787978723e */ /* 0x000fe200000010ff */
[----:B------:R-:W-:Y:S01]  /*104b0*/  STSM.16.M88.4 [R72], R104 ;  /* 0x0000006848007844 */ /* 0x000fe20000000200 */
[----:B------:R-:W-:-:S02]  /*104c0*/  MOV R76, R76 ;  /* 0x0000004c004c7202 */ /* 0x000fc40000000f00 */
[----:B------:R-:W-:Y:S02]  /*104d0*/  F2FP.BF16.F32.PACK_AB R114, R117, R116 ;  /* 0x000000747572723e */ /* 0x000fe400000010ff */
        /* <DEDUP_REMOVED lines=10> */
[----:B------:R-:W-:Y:S02]  /*10580*/  ISETP.NE.U32.AND P0, PT, RZ, UR4, PT ;  /* 0x00000004ff007c0c */ /* 0x000fe4000bf05070 */
[----:B---3--:R-:W-:Y:S02]  /*10590*/  IADD3 R4, P1, R210, UR4, RZ ;  /* 0x00000004d2047c10 */ /* 0x008fe4000ff3e0ff */
[----:B------:R-:W-:-:S02]  /*105a0*/  MOV R84, R84 ;  /* 0x0000005400547202 */ /* 0x000fc40000000f00 */
[----:B------:R-:W-:Y:S02]  /*105b0*/  F2FP.BF16.F32.PACK_AB R130, R133, R132 ;  /* 0x000000848582723e */ /* 0x000fe400000010ff */
[----:B------:R-:W-:Y:S02]  /*105c0*/  F2FP.BF16.F32.PACK_AB R131, R135, R134 ;  /* 0x000000868783723e */ /* 0x000fe400000010ff */
[----:B------:R-:W-:Y:S02]  /*105d0*/  F2FP.BF16.F32.PACK_AB R137, R139, R138 ;  /* 0x0000008a8b89723e */ /* 0x000fe400000010ff */
[----:B------:R-:W-:Y:S01]  /*105e0*/  F2FP.BF16.F32.PACK_AB R144, R145, R144 ;  /* 0x000000909190723e */ /* 0x000fe200000010ff */
[----:B------:R-:W-:Y:S01]  /*105f0*/  STSM.16.M88.4 [R84], R128 ;  /* 0x0000008054007844 */ /* 0x000fe20000000200 */
[----:B------:R-:W-:Y:S02]  /*10600*/  F2FP.BF16.F32.PACK_AB R138, R141, R140 ;  /* 0x0000008c8d8a723e */ /* 0x000fe400000010ff */
[----:B------:R-:W-:-:S02]  /*10610*/  F2FP.BF16.F32.PACK_AB R139, R143, R142 ;  /* 0x0000008e8f8b723e */ /* 0x000fc400000010ff */
[----:B------:R-:W-:Y:S02]  /*10620*/  F2FP.BF16.F32.PACK_AB R145, R147, R146 ;  /* 0x000000929391723e */ /* 0x000fe400000010ff */
        /* <DEDUP_REMOVED lines=47> */
[----:B--2---:R-:W-:Y:S02]  /*10920*/  LOP3.LUT R40, R41, 0x380, RZ, 0xc0, !PT ;  /* 0x0000038029287812 */ /* 0x004fe400078ec0ff */
[----:B------:R-:W-:Y:S02]  /*10930*/  LOP3.LUT R44, R45, 0x380, RZ, 0xc0, !PT ;  /* 0x000003802d2c7812 */ /* 0x000fe400078ec0ff */
[----:B------:R-:W-:Y:S02]  /*10940*/  LOP3.LUT R48, R49, 0x380, RZ, 0xc0, !PT ;  /* 0x0000038031307812 */ /* 0x000fe400078ec0ff */
        /* <DEDUP_REMOVED lines=19> */
.L_x_1413:
        /* <DEDUP_REMOVED lines=35> */
[----:B------:R-:W-:Y:S02]  /*10cb0*/  LOP3.LUT R20, R5, R20, RZ, 0x3c, !PT ;  /* 0x0000001405147212 */ /* 0x000fe400078e3cff */
        /* <DEDUP_REMOVED lines=52> */
.L_x_1414:
[----:B------:R-:W2:Y:S01]  /*11000*/  LDC R85, c[0x0][0xce8] ;  /* 0x00033a00ff557b82 */ /* 0x000ea20000000800 */
[----:B------:R-:W-:Y:S01]  /*11010*/  ULDC.64 UR4, c[0x0][0xba0] ;  /* 0x0002e80000047ab9 */ /* 0x000fe20000000a00 */
[----:B-1----:R1:W5:Y:S01]  /*11020*/  LD.E.128 R4, desc[UR40][R20.64] ;  /* 0x0000002814047980 */ /* 0x002362000c101d00 */
[----:B------:R-:W-:-:S03]  /*11030*/  IMAD R3, R81, UR4, RZ ;  /* 0x0000000451037c24 */ /* 0x000fc6000f8e02ff */
[----:B------:R-:W5:Y:S02]  /*11040*/  LD.E.128 R8, desc[UR40][R8.64] ;  /* 0x0000002808087980 */ /* 0x000f64000c101d00 */
[----:B------:R-:W3:Y:S02]  /*11050*/  LDC R88, c[0x0][0xbc8] ;  /* 0x0002f200ff587b82 */ /* 0x000ee40000000800 */
[----:B------:R-:W5:Y:S04]  /*11060*/  LD.E.128 R12, desc[UR40][R12.64] ;  /* 0x000000280c0c7980 */ /* 0x000f68000c101d00 */
[----:B------:R-:W5:Y:S04]  /*11070*/  LD.E.128 R28, desc[UR40][R28.64] ;  /* 0x000000281c1c7980 */ /* 0x000f68000c101d00 */
[----:B------:R-:W5:Y:S04]  /*11080*/  LD.E.128 R32, desc[UR40][R32.64] ;  /* 0x0000002820207980 */ /* 0x000f68000c101d00 */
[----:B------:R-:W5:Y:S01]  /*11090*/  LD.E.128 R36, desc[UR40][R36.64] ;  /* 0x0000002824247980 */ /* 0x000f62000c101d00 */
[----:B--2---:R-:W-:Y:S01]  /*110a0*/  ISETP.NE.AND P1, PT, R85, 0x1, PT ;  /* 0x000000015500780c */ /* 0x004fe20003f25270 */
[----:B------:R-:W-:-:S02]  /*110b0*/  IMAD R3, R24, UR5, R3 ;  /* 0x0000000518037c24 */ /* 0x000fc4000f8e0203 */
[----:B------:R-:W5:Y:S01]  /*110c0*/  LD.E.128 R40, desc[UR40][R40.64] ;  /* 0x0000002828287980 */ /* 0x000f62000c101d00 */
[----:B-1----:R-:W-:Y:S01]  /*110d0*/  IMAD.WIDE.U32 R20, R24, UR4, RZ ;  /* 0x0000000418147c25 */ /* 0x002fe2000f8e00ff */
[----:B------:R-:W-:Y:S02]  /*110e0*/  ULDC.64 UR4, c[0x0][0xbe8] ;  /* 0x0002fa0000047ab9 */ /* 0x000fe40000000a00 */
[----:B------:R-:W5:Y:S04]  /*110f0*/  LD.E.128 R44, desc[UR40][R44.64] ;  /* 0x000000282c2c7980 */ /* 0x000f68000c101d00 */
[----:B------:R-:W5:Y:S02]  /*11100*/  LD.E.128 R48, desc[UR40][R48.64] ;  /* 0x0000002830307980 */ /* 0x000f64000c101d00 */
[----:B------:R-:W1:Y:S01]  /*11110*/  @P1 LDC R81, c[0x0][0xcec] ;  /* 0x00033b00ff511b82 */ /* 0x000e620000000800 */
[----:B------:R-:W-:Y:S01]  /*11120*/  IMAD.IADD R21, R21, 0x1, R3 ;  /* 0x0000000115157824 */ /* 0x000fe200078e0203 */
[----:B------:R-:W5:Y:S01]  /*11130*/  LD.E.128 R52, desc[UR40][R52.64] ;  /* 0x0000002834347980 */ /* 0x000f62000c101d00 */
[----:B------:R-:W-:-:S03]  /*11140*/  IMAD R24, R80, UR4, RZ ;  /* 0x0000000450187c24 */ /* 0x000fc6000f8e02ff */
[----:B------:R-:W5:Y:S02]  /*11150*/  LD.E.128 R56, desc[UR40][R56.64] ;  /* 0x0000002838387980 */ /* 0x000f64000c101d00 */
[----:B------:R-:W2:Y:S01]  /*11160*/  @P1 LDC R87, c[0x0][0xcf0] ;  /* 0x00033c00ff571b82 */ /* 0x000ea20000000800 */
        /* <DEDUP_REMOVED lines=10> */
[----:B---3--:R-:W-:Y:S01]  /*11210*/  ISETP.GE.AND P0, PT, R217, R88, PT ;  /* 0x00000058d900720c */ /* 0x008fe20003f06270 */
[C---:B------:R-:W-:Y:S01]  /*11220*/  IMAD R3, R83.reuse, UR5, R3 ;  /* 0x0000000553037c24 */ /* 0x040fe2000f8e0203 */
[----:B------:R-:W5:Y:S01]  /*11230*/  LD.E.128 R72, desc[UR40][R72.64] ;  /* 0x0000002848487980 */ /* 0x000f62000c101d00 */
[----:B------:R-:W-:-:S03]  /*11240*/  IMAD.WIDE.U32 R20, R83, UR4, R20 ;  /* 0x0000000453147c25 */ /* 0x000fc6000f8e0014 */
[----:B------:R-:W5:Y:S01]  /*11250*/  LD.E.128 R76, desc[UR40][R76.64] ;  /* 0x000000284c4c7980 */ /* 0x000f62000c101d00 */
[----:B-1----:R-:W-:Y:S01]  /*11260*/  @P1 IMAD.HI.U32 R24, R82, R81, RZ ;  /* 0x0000005152181227 */ /* 0x002fe200078e00ff */
        /* <DEDUP_REMOVED lines=11> */
[----:B--2---:R-:W-:Y:S01]  /*11320*/  @P1 SHF.R.U32.HI R3, RZ, R87, R24 ;  /* 0x00000057ff031219 */ /* 0x004fe20000011618 */
        /* <DEDUP_REMOVED lines=40> */
[----:B-1----:R1:W-:Y:S01]  /*115b0*/  SYNCS.ARRIVE.TRANS64.RED.A1T0 RZ, [R0+URZ], RZ ;  /* 0x000000ff00ff79a7 */ /* 0x0023e2000810043f */
[----:B------:R-:W-:Y:S02]  /*115c0*/  SHF.R.S32.HI R93, RZ, 0x1f, R214 ;  /* 0x0000001fff5d7819 */ /* 0x000fe400000114d6 */
[----:B------:R-:W-:Y:S01]  /*115d0*/  LOP3.LUT R24, R3, 0x20, R24, 0xe2, !PT ;  /* 0x0000002003187812 */ /* 0x000fe200078ee218 */
[----:B------:R1:W2:Y:S01]  /*115e0*/  SHFL.IDX PT, R80, R89, RZ, 0x181f ;  /* 0x00181fff59507589 */ /* 0x0002a200000e0000 */
[----:B------:R-:W-:-:S02]  /*115f0*/  SEL R3, RZ, 0x40, P0 ;  /* 0x00000040ff037807 */ /* 0x000fc40000000000 */
[----:B------:R-:W-:Y:S02]  /*11600*/  ISETP.GE.AND P0, PT, R224, R88, PT ;  /* 0x00000058e000720c */ /* 0x000fe40003f06270 */
[----:B------:R-:W-:Y:S02]  /*11610*/  LEA.HI.X R90, R20, UR5, R21, 0x1, P2 ;  /* 0x00000005145a7c11 */ /* 0x000fe400090f0c15 */
[----:B------:R-:W-:Y:S02]  /*11620*/  LOP3.LUT R3, R24, R3, RZ, 0xfc, !PT ;  /* 0x0000000318037212 */ /* 0x000fe400078efcff */
[----:B------:R-:W-:Y:S01]  /*11630*/  SEL R24, RZ, 0x80, P0 ;  /* 0x00000080ff187807 */ /* 0x000fe20000000000 */
[----:B------:R1:W3:Y:S01]  /*11640*/  SHFL.IDX PT, R81, R90, RZ, 0x181f ;  /* 0x00181fff5a517589 */ /* 0x0002e200000e0000 */
[----:B------:R-:W-:Y:S02]  /*11650*/  SHF.R.S32.HI R94, RZ, 0x1f, R215 ;  /* 0x0000001fff5e7819 */ /* 0x000fe400000114d7 */
[----:B------:R-:W-:-:S02]  /*11660*/  LOP3.LUT R24, R3, R24, RZ, 0xfc, !PT ;  /* 0x0000001803187212 */ /* 0x000fc400078efcff */
[----:B------:R-:W-:Y:S02]  /*11670*/  SHF.R.S32.HI R95, RZ, 0x1f, R216 ;  /* 0x0000001fff5f7819 */ /* 0x000fe400000114d8 */
[----:B------:R-:W-:Y:S01]  /*11680*/  SHF.R.S32.HI R96, RZ, 0x1f, R217 ;  /* 0x0000001fff607819 */ /* 0x000fe200000114d9 */
[----:B-1----:R-:W-:Y:S06]  /*11690*/  @P1 BRA `(.L_x_1416) ;  /* 0x00000000007c1947 */ /* 0x002fec0003800000 */
        /* <DEDUP_REMOVED lines=21> */
[-C--:B--2---:R-:W-:Y:S02]  /*117f0*/  @P0 LEA R12, P3, R225, R80.reuse, 0x1 ;  /* 0x00000050e10c0211 */ /* 0x084fe400078608ff */
        /* <DEDUP_REMOVED lines=9> */
.L_x_1416:
[----:B------:R-:W-:Y:S05]  /*11890*/  BSYNC B1 ;  /* 0x0000000000017941 */ /* 0x000fea0003800000 */
.L_x_1415:
[----:B------:R-:W-:Y:S01]  /*118a0*/  VIADD R0, R91, 0x20 ;  /* 0x000000205b007836 */ /* 0x000fe20000000000 */
        /* <DEDUP_REMOVED lines=37> */
.L_x_1412:
[----:B------:R-:W2:Y:S01]  /*11b00*/  S2R R0, SR_TID.X ;  /* 0x0000000000007919 */ /* 0x000ea20000002100 */
[----:B------:R-:W-:Y:S01]  /*11b10*/  ULDC.64 UR4, c[0x0][0xd00] ;  /* 0x0003400000047ab9 */ /* 0x000fe20000000a00 */
[----:B------:R-:W-:Y:S01]  /*11b20*/  IMAD.MOV.U32 R3, RZ, RZ, RZ ;  /* 0x000000ffff037224 */ /* 0x000fe200078e00ff */
[----:B------:R-:W-:Y:S01]  /*11b30*/  ISETP.NE.U32.AND P0, PT, RZ, UR4, PT ;  /* 0x00000004ff007c0c */ /* 0x000fe2000bf05070 */
[----:B------:R-:W3:Y:S01]  /*11b40*/  LDC R29, c[0x0][0xce8] ;  /* 0x00033a00ff1d7b82 */ /* 0x000ee20000000800 */
[----:B------:R-:W-:Y:S02]  /*11b50*/  IADD3 R4, P1, R210, UR4, RZ ;  /* 0x00000004d2047c10 */ /* 0x000fe4000ff3e0ff */
[----:B------:R-:W-:Y:S02]  /*11b60*/  ISETP.NE.AND.EX P0, PT, RZ, UR5, PT, P0 ;  /* 0x00000005ff007c0c */ /* 0x000fe4000bf05300 */
[----:B------:R-:W-:Y:S01]  /*11b70*/  IADD3.X R5, R211, UR5, RZ, P1, !PT ;  /* 0x00000005d3057c10 */ /* 0x000fe20008ffe4ff */
[----:B------:R-:W-:-:S02]  /*11b80*/  ULDC.64 UR4, c[0x0][0xd08] ;  /* 0x0003420000047ab9 */ /* 0x000fc40000000a00 */
[----:B------:R-:W-:-:S04]  /*11b90*/  ISETP.NE.U32.AND P1, PT, RZ, UR4, PT ;  /* 0x00000004ff007c0c */ /* 0x000fc8000bf25070 */
[----:B------:R-:W-:-:S04]  /*11ba0*/  ISETP.NE.AND.EX P1, PT, RZ, UR5, PT, P1 ;  /* 0x00000005ff007c0c */ /* 0x000fc8000bf25310 */
[----:B------:R4:W5:Y:S09]  /*11bb0*/  @P0 LDG.E R3, desc[UR40][R4.64] ;  /* 0x0000002804030981 */ /* 0x000972000c1e1900 */
[----:B------:R-:W-:Y:S01]  /*11bc0*/  @P1 IADD3 R210, P2, R210, UR4, RZ ;  /* 0x00000004d2d21c10 */ /* 0x000fe2000ff5e0ff */
[----:B------:R-:W-:Y:S01]  /*11bd0*/  ULDC UR4, c[0x0][0xb88] ;  /* 0x0002e20000047ab9 */ /* 0x000fe20000000800 */
[----:B--2---:R-:W-:-:S02]  /*11be0*/  VIADD R6, R0, 0xffffff80 ;  /* 0xffffff8000067836 */ /* 0x004fc40000000000 */
[----:B------:R-:W-:Y:S01]  /*11bf0*/  @P1 IADD3.X R211, R211, UR5, RZ, P2, !PT ;  /* 0x00000005d3d31c10 */ /* 0x000fe200097fe4ff */
[----:B------:R-:W-:-:S06]  /*11c00*/  IMAD.U32 R0, RZ, RZ, UR4 ;  /* 0x00000004ff007e24 */ /* 0x000fcc000f8e00ff */
[----:B------:R4:W5:Y:S01]  /*11c10*/  @P1 LDG.E R0, desc[UR40][R210.64] ;  /* 0x00000028d2001981 */ /* 0x000962000c1e1900 */
[----:B------:R-:W-:Y:S01]  /*11c20*/  ISETP.GE.AND P2, PT, R6, 0x40, PT ;  /* 0x000000400600780c */ /* 0x000fe20003f46270 */
[----:B------:R-:W-:-:S12]  /*11c30*/  @P1 BRA `(.L_x_1418) ;  /* 0x0000000000101947 */ /* 0x000fd80003800000 */
[----:B------:R-:W-:Y:S05]  /*11c40*/  @!P0 BRA `(.L_x_1418) ;  /* 0x00000000000c8947 */ /* 0x000fea0003800000 */
[----:B------:R-:W2:Y:S04]  /*11c50*/  LDG.E R7, desc[UR40][R4.64] ;  /* 0x0000002804077981 */ /* 0x000ea8000c1e1900 */
[----:B-----5:R-:W2:Y:S02]  /*11c60*/  LDG.E R0, desc[UR40][R4.64+0x4] ;  /* 0x0000042804007981 */ /* 0x020ea4000c1e1900 */
[----:B--2---:R-:W-:-:S07]  /*11c70*/  IMAD.IADD R0, R0, 0x1, -R7 ;  /* 0x0000000100007824 */ /* 0x004fce00078e0a07 */
.L_x_1418:
[----:B------:R-:W-:Y:S01]  /*11c80*/  BSSY B1, `(.L_x_1419) ;  /* 0x000002e000017945 */ /* 0x000fe20003800000 */
[----:B------:R-:W-:Y:S02]  /*11c90*/  SHF.R.S32.HI R13, RZ, 0x1f, R209 ;  /* 0x0000001fff0d7819 */ /* 0x000fe400000114d1 */
[----:B------:R-:W-:Y:S02]  /*11ca0*/  SEL R15, R212, RZ, !P0 ;  /* 0x000000ffd40f7207 */ /* 0x000fe40004000000 */
[----:B------:R-:W-:Y:S02]  /*11cb0*/  SEL R222, R222, RZ, !P0 ;  /* 0x000000ffdede7207 */ /* 0x000fe40004000000 */
[----:B-----5:R-:W-:Y:S01]  /*11cc0*/  SHF.R.S32.HI R10, RZ, 0x1f, R3 ;  /* 0x0000001fff0a7819 */ /* 0x020fe20000011403 */
[----:B------:R-:W-:Y:S06]  /*11cd0*/  @P2 BRA `(.L_x_1420) ;  /* 0x0000000000a02947 */ /* 0x000fec0003800000 */
[----:B----4-:R-:W2:Y:S01]  /*11ce0*/  S2R R4, SR_TID.X ;  /* 0x0000000000047919 */ /* 0x010ea20000002100 */
[----:B------:R-:W4:Y:S02]  /*11cf0*/  LDC R11, c[0x0][0xce8] ;  /* 0x00033a00ff0b7b82 */ /* 0x000f240000000800 */
[----:B----4-:R-:W-:Y:S02]  /*11d00*/  IMAD R5, R0, R11, RZ ;  /* 0x0000000b00057224 */ /* 0x010fe400078e02ff */
[----:B--2---:R-:W-:-:S04]  /*11d10*/  IMAD R4, R219, 0x40, R4 ;  /* 0x00000040db047824 */ /* 0x004fc800078e0204 */
        /* <DEDUP_REMOVED lines=10> */
[----:B------:R-:W2:Y:S08]  /*11dc0*/  @P0 LDC R9, c[0x0][0xcec] ;  /* 0x00033b00ff090b82 */ /* 0x000eb00000000800 */
[----:B------:R-:W4:Y:S01]  /*11dd0*/  @P0 LDC R21, c[0x0][0xcf0] ;  /* 0x00033c00ff150b82 */ /* 0x000f220000000800 */
[----:B--2---:R-:W-:-:S04]  /*11de0*/  @P0 IMAD.HI.U32 R6, R12, R9, RZ ;  /* 0x000000090c060227 */ /* 0x004fc800078e00ff */
        /* <DEDUP_REMOVED lines=23> */
.L_x_1420:
[----:B------:R-:W-:Y:S05]  /*11f60*/  BSYNC B1 ;  /* 0x0000000000017941 */ /* 0x000fea0003800000 */
.L_x_1419:
[----:B---3--:R-:W-:Y:S01]  /*11f70*/  ISETP.NE.AND P0, PT, R29, 0x1, PT ;  /* 0x000000011d00780c */ /* 0x008fe20003f05270 */
[----:B-1----:R-:W1:Y:S01]  /*11f80*/  LDC R24, c[0x0][0xbc8] ;  /* 0x0002f200ff187b82 */ /* 0x002e620000000800 */
[----:B------:R-:W-:Y:S01]  /*11f90*/  ULDC.64 UR4, c[0x0][0xba0] ;  /* 0x0002e80000047ab9 */ /* 0x000fe20000000a00 */
[----:B------:R-:W-:Y:S01]  /*11fa0*/  IMAD R31, R0, R29, RZ ;  /* 0x0000001d001f7224 */ /* 0x000fe200078e02ff */
[----:B------:R-:W-:Y:S01]  /*11fb0*/  BSSY B1, `(.L_x_1421) ;  /* 0x000006b000017945 */ /* 0x000fe20003800000 */
[----:B--2---:R-:W-:Y:S01]  /*11fc0*/  IMAD R6, R10, UR4, RZ ;  /* 0x000000040a067c24 */ /* 0x004fe2000f8e02ff */
[----:B------:R-:W-:Y:S01]  /*11fd0*/  SHF.R.S32.HI R32, RZ, 0x1f, R214 ;  /* 0x0000001fff207819 */ /* 0x000fe200000114d6 */
[C---:B----4-:R-:W-:Y:S01]  /*11fe0*/  IMAD.WIDE.U32 R4, R3.reuse, UR4, RZ ;  /* 0x0000000403047c25 */ /* 0x050fe2000f8e00ff */
[----:B------:R-:W-:Y:S02]  /*11ff0*/  SHF.R.S32.HI R33, RZ, 0x1f, R215 ;  /* 0x0000001fff217819 */ /* 0x000fe400000114d7 */
[----:B------:R-:W-:Y:S01]  /*12000*/  SHF.R.S32.HI R34, RZ, 0x1f, R216 ;  /* 0x0000001fff227819 */ /* 0x000fe200000114d8 */
[----:B------:R-:W-:Y:S01]  /*12010*/  IMAD R3, R3, UR5, R6 ;  /* 0x0000000503037c24 */ /* 0x000fe2000f8e0206 */
[----:B------:R-:W-:Y:S01]  /*12020*/  ULDC.64 UR4, c[0x0][0xbe8] ;  /* 0x0002fa0000047ab9 */ /* 0x000fe20000000a00 */
[----:B------:R-:W2:Y:S01]  /*12030*/  @P0 LDC R7, c[0x0][0xcec] ;  /* 0x00033b00ff070b82 */ /* 0x000ea20000000800 */
[----:B------:R-:W-:Y:S01]  /*12040*/  IMAD R6, R13, UR4, RZ ;  /* 0x000000040d067c24 */ /* 0x000fe2000f8e02ff */
[----:B------:R-:W-:Y:S01]  /*12050*/  SHF.R.S32.HI R35, RZ, 0x1f, R217 ;  /* 0x0000001fff237819 */ /* 0x000fe200000114d9 */
[----:B------:R-:W-:-:S02]  /*12060*/  IMAD.IADD R5, R5, 0x1, R3 ;  /* 0x0000000105057824 */ /* 0x000fc400078e0203 */
[C---:B------:R-:W-:Y:S02]  /*12070*/  IMAD R3, R209.reuse, UR5, R6 ;  /* 0x00000005d1037c24 */ /* 0x040fe4000f8e0206 */
[----:B------:R-:W-:Y:S01]  /*12080*/  IMAD.WIDE.U32 R4, R209, UR4, R4 ;  /* 0x00000004d1047c25 */ /* 0x000fe2000f8e0004 */
[----:B------:R-:W3:Y:S01]  /*12090*/  @P0 LDC R9, c[0x0][0xcf0] ;  /* 0x00033c00ff090b82 */ /* 0x000ee20000000800 */
[----:B------:R-:W-:Y:S02]  /*120a0*/  ULDC.64 UR4, c[0x0][0xbf0] ;  /* 0x0002fc0000047ab9 */ /* 0x000fe40000000a00 */
        /* <DEDUP_REMOVED lines=8> */
[----:B------:R-:W-:-:S02]  /*12130*/  IMAD R3, R15, UR5, R3 ;  /* 0x000000050f037c24 */ /* 0x000fc4000f8e0203 */
[----:B------:R-:W-:Y:S01]  /*12140*/  IMAD.WIDE.U32 R4, R15, UR4, R4 ;  /* 0x000000040f047c25 */ /* 0x000fe2000f8e0004 */
[----:B------:R-:W-:Y:S01]  /*12150*/  SEL R11, RZ, 0xffffffff, P1 ;  /* 0xffffffffff0b7807 */ /* 0x000fe20000800000 */
[----:B------:R-:W-:Y:S02]  /*12160*/  ULDC.64 UR4, c[0x0][0xbe0] ;  /* 0x0002f80000047ab9 */ /* 0x000fe40000000a00 */
[----:B--2---:R-:W-:Y:S01]  /*12170*/  @P0 IMAD.HI.U32 R6, R8, R7, RZ ;  /* 0x0000000708060227 */ /* 0x004fe200078e00ff */
[----:B------:R-:W-:Y:S02]  /*12180*/  SEL R7, RZ, 0x1, P2 ;  /* 0x00000001ff077807 */ /* 0x000fe40001000000 */
[----:B------:R-:W-:Y:S01]  /*12190*/  ISETP.GE.AND P2, PT, R216, R24, PT ;  /* 0x00000018d800720c */ /* 0x000fe20003f46270 */
[----:B------:R-:W-:Y:S02]  /*121a0*/  IMAD.SHL.U32 R10, R10, 0x2, RZ ;  /* 0x000000020a0a7824 */ /* 0x000fe400078e00ff */
[----:B------:R-:W-:-:S02]  /*121b0*/  IMAD.IADD R5, R5, 0x1, R3 ;  /* 0x0000000105057824 */ /* 0x000fc400078e0203 */
        /* <DEDUP_REMOVED lines=9> */
[-C--:B------:R-:W-:Y:S02]  /*12250*/  ISETP.GE.AND P0, PT, R214, R24.reuse, PT ;  /* 0x00000018d600720c */ /* 0x080fe40003f06270 */
[----:B------:R-:W-:Y:S01]  /*12260*/  ISETP.GE.AND P2, PT, R224, R24, PT ;  /* 0x00000018e000720c */ /* 0x000fe20003f46270 */
[----:B------:R-:W-:-:S02]  /*12270*/  IMAD.SHL.U32 R10, R10, 0x4, RZ ;  /* 0x000000040a0a7824 */ /* 0x000fc400078e00ff */
        /* <DEDUP_REMOVED lines=62> */
.L_x_1422:
[----:B------:R-:W-:Y:S05]  /*12660*/  BSYNC B1 ;  /* 0x0000000000017941 */ /* 0x000fea0003800000 */
.L_x_1421:
        /* <DEDUP_REMOVED lines=36> */
.L_x_1417:
[----:B------:R-:W-:Y:S05]  /*128b0*/  BSYNC B0 ;  /* 0x0000000000007941 */ /* 0x000fea0003800000 */
.L_x_1411:
[----:B------:R-:W-:Y:S02]  /*128c0*/  ULDC UR4, c[0x0][0xd3c] ;  /* 0x00034f0000047ab9 */ /* 0x000fe40000000800 */
[----:B------:R-:W-:-:S13]  /*128d0*/  ISETP.GE.AND P0, PT, R27, UR4, PT ;  /* 0x000000041b007c0c */ /* 0x000fda000bf06270 */
[----:B------:R-:W-:Y:S05]  /*128e0*/  @!P0 BRA `(.L_x_1423) ;  /* 0xfffffee800588947 */ /* 0x000fea000383ffff */
[----:B------:R-:W-:Y:S05]  /*128f0*/  BRA `(.L_x_1310) ;  /* 0x0000009800c47947 */ /* 0x000fea0003800000 */
.L_x_1308:
        /* <DEDUP_REMOVED lines=18> */
.L_x_1424:
        /* <DEDUP_REMOVED lines=42> */
.L_x_1430:
        /* <DEDUP_REMOVED lines=12> */
.L_x_1429:
[----:B------:R-:W-:Y:S05]  /*12d80*/  BSYNC B0 ;  /* 0x0000000000007941 */ /* 0x000fea0003800000 */
.L_x_1428:
        /* <DEDUP_REMOVED lines=22> */
.L_x_1426:
        /* <DEDUP_REMOVED lines=16> */
.L_x_1431:
        /* <DEDUP_REMOVED lines=25> */
.L_x_1427:
[----:B------:R-:W-:Y:S02]  /*13180*/  IMAD.MOV.U32 R17, RZ, RZ, RZ ;  /* 0x000000ffff117224 */ /* 0x000fe400078e00ff */
[----:B------:R-:W-:Y:S02]  /*13190*/  IMAD.U32 R16, RZ, RZ, UR6 ;  /* 0x00000006ff107e24 */ /* 0x000fe4000f8e00ff */
[----:B------:R-:W-:-:S07]  /*131a0*/  IMAD.MOV.U32 R18, RZ, RZ, RZ ;  /* 0x000000ffff127224 */ /* 0x000fce00078e00ff */
.L_x_1432:
[----:B------:R-:W-:-:S13]  /*131b0*/  ISETP.NE.AND P0, PT, R5, RZ, PT ;  /* 0x000000ff0500720c */ /* 0x000fda0003f05270 */
[----:B------:R-:W0:Y:S01]  /*131c0*/  @!P0 S2R R3, SR_CgaCtaId ;  /* 0x0000000000038919 */ /* 0x000e220000008800 */
[----:B------:R-:W-:-:S04]  /*131d0*/  @!P0 MOV R0, 0x400 ;  /* 0x0000040000008802 */ /* 0x000fc80000000f00 */
[----:B0-----:R-:W-:-:S05]  /*131e0*/  @!P0 LEA R0, R3, R0, 0x18 ;  /* 0x0000000003008211 */ /* 0x001fca00078ec0ff */
[----:B------:R2:W-:Y:S01]  /*131f0*/  @!P0 STS.128 [R0+0x388d0], R16 ;  /* 0x0388d01000008388 */ /* 0x0005e20000000c00 */
[----:B------:R-:W-:Y:S06]  /*13200*/  BAR.ARV 0x5, 0x180 ;  /* 0x0146000000007b1d */ /* 0x000fec0000002000 */
.L_x_1425:
        /* <DEDUP_REMOVED lines=16> */
[C---:B0-----:R-:W-:Y:S02]  /*13310*/  LOP3.LUT R2, R0.reuse, 0x1f8, RZ, 0xc0, !PT ;  /* 0x000001f800027812 */ /* 0x041fe400078ec0ff */
        /* <DEDUP_REMOVED lines=14> */
[----:B------:R-:W-:Y:S01]  /*13400*/  STL [R1+0x20], R2 ;  /* 0x0000200201007387 */ /* 0x000fe20000100800 */
[C---:B------:R-:W-:Y:S02]  /*13410*/  LOP3.LUT R4, R0.reuse, 0x100, RZ, 0xfc, !PT ;  /* 0x0000010000047812 */ /* 0x040fe400078efcff */
[C---:B-1----:R-:W-:Y:S01]  /*13420*/  LOP3.LUT R3, R0.reuse, 0x80, RZ, 0xfc, !PT ;  /* 0x0000008000037812 */ /* 0x042fe200078efcff */
[----:B------:R-:W-:Y:S01]  /*13430*/  STL [R1+0x10], RZ ;  /* 0x000010ff01007387 */ /* 0x000fe20000100800 */
[----:B------:R-:W-:-:S03]  /*13440*/  LOP3.LUT R3, R0, 0x140, RZ, 0xfc, !PT ;  /* 0x0000014000037812 */ /* 0x000fc600078efcff */
[----:B------:R-:W-:Y:S04]  /*13450*/  STL [R1+0xc], RZ ;  /* 0x00000cff01007387 */ /* 0x000fe80000100800 */
[----:B------:R0:W-:Y:S02]  /*13460*/  STL [R1+0x1c], R2 ;  /* 0x00001c0201007387 */ /* 0x0001e40000100800 */
[C---:B0-----:R-:W-:Y:S02]  /*13470*/  LOP3.LUT R2, R0.reuse, 0xc0, RZ, 0xfc, !PT ;  /* 0x000000c000027812 */ /* 0x041fe400078efcff */
[C---:B------:R-:W-:Y:S02]  /*13480*/  LOP3.LUT R2, R0.reuse, 0x180, RZ, 0xfc, !PT ;  /* 0x0000018000027812 */ /* 0x040fe400078efcff */
[----:B------:R-:W-:-:S07]  /*13490*/  LOP3.LUT R0, R0, 0x1c0, RZ, 0xfc, !PT ;  /* 0x000001c000007812 */ /* 0x000fce00078efcff */
.L_x_1603:
[----:B01----:R-:W0:Y:S02]  /*134a0*/  LDC.64 R2, c[0x0][0xd88] ;  /* 0x00036200ff027b82 */ /* 0x003e240000000a00 */
[----:B0-----:R-:W-:-:S05]  /*134b0*/  IMAD.WIDE R2, R19, 0x4, R2 ;  /* 0x0000000413027825 */ /* 0x001fca00078e0202 */
[----:B--2---:R-:W2:Y:S01]  /*134c0*/  LDG.E R15, desc[UR40][R2.64] ;  /* 0x00000028020f7981 */ /* 0x004ea2000c1e1900 */
[----:B------:R-:W-:Y:S05]  /*134d0*/  YIELD ;  /* 0x0000000000007946 */ /* 0x000fea0003800000 */
[----:B------:R-:W-:Y:S01]  /*134e0*/  ULDC.64 UR4, c[0x0][0xb20] ;  /* 0x0002c80000047ab9 */ /* 0x000fe20000000a00 */
[----:B---3--:R-:W-:Y:S01]  /*134f0*/  IMAD.MOV.U32 R0, RZ, RZ, RZ ;  /* 0x000000ffff007224 */ /* 0x008fe200078e00ff */
[----:B------:R-:W-:Y:S02]  /*13500*/  ISETP.NE.U32.AND P0, PT, RZ, UR4, PT ;  /* 0x00000004ff007c0c */ /* 0x000fe4000bf05070 */
[----:B------:R-:W-:Y:S01]  /*13510*/  CS2R R8, SRZ ;  /* 0x0000000000087805 */ /* 0x000fe2000001ff00 */
[----:B------:R-:W-:Y:S01]  /*13520*/  ULDC.64 UR10, c[0x0][0xb10] ;  /* 0x0002c400000a7ab9 */ /* 0x000fe20000000a00 */
[----:B------:R-:W-:Y:S01]  /*13530*/  ULDC.64 UR8, c[0x0][0xb08] ;  /* 0x0002c20000087ab9 */ /* 0x000fe20000000a00 */
[----:B------:R-:W-:Y:S01]  /*13540*/  ISETP.NE.AND.EX P0, PT, RZ, UR5, PT, P0 ;  /* 0x00000005ff007c0c */ /* 0x000fe2000bf05300 */
[----:B------:R-:W-:Y:S01]  /*13550*/  ULDC.64 UR6, c[0x0][0xb00] ;  /* 0x0002c00000067ab9 */ /* 0x000fe20000000a00 */
        /* <DEDUP_REMOVED lines=17> */
[----:B------:R-:W-:Y:S02]  /*13670*/  ISETP.NE.U32.AND P1, PT, RZ, UR8, PT ;  /* 0x00000008ff007c0c */ /* 0x000fe4000bf25070 */
[----:B-1----:R-:W-:-:S02]  /*13680*/  IADD3 R2, P4, R14, UR4, RZ ;  /* 0x000000040e027c10 */ /* 0x002fc4000ff9e0ff */
[----:B------:R-:W-:Y:S02]  /*13690*/  ISETP.NE.AND.EX P0, PT, RZ, UR7, PT, P0 ;  /* 0x00000007ff007c0c */ /* 0x000fe4000bf05300 */
[C---:B------:R-:W-:Y:S02]  /*136a0*/  IADD3.X R3, R13.reuse, UR5, RZ, P4, !PT ;  /* 0x000000050d037c10 */ /* 0x040fe4000a7fe4ff */
[C---:B0-----:R-:W-:Y:S02]  /*136b0*/  IADD3 R4, P4, R14.reuse, UR8, RZ ;  /* 0x000000080e047c10 */ /* 0x041fe4000ff9e0ff */
[----:B------:R-:W-:Y:S01]  /*136c0*/  ISETP.NE.AND.EX P1, PT, RZ, UR9, PT, P1 ;  /* 0x00000009ff007c0c */ /* 0x000fe2000bf25310 */
[----:B------:R-:W2:Y:S01]  /*136d0*/  @P2 LDG.E R8, desc[UR40][R2.64] ;  /* 0x0000002802082981 */ /* 0x000ea2000c1e1900 */
[----:B------:R-:W-:Y:S01]  /*136e0*/  IADD3.X R5, R13, UR9, RZ, P4, !PT ;  /* 0x000000090d057c10 */ /* 0x000fe2000a7fe4ff */
[----:B------:R-:W-:Y:S01]  /*136f0*/  ULDC UR4, c[0x0][0x288] ;  /* 0x0000a20000047ab9 */ /* 0x000fe20000000800 */
[----:B------:R-:W-:-:S02]  /*13700*/  @P3 IADD3 R10, P4, R14, UR10, RZ ;  /* 0x0000000a0e0a3c10 */ /* 0x000fc4000ff9e0ff */
[----:B------:R-:W-:Y:S02]  /*13710*/  IADD3 R6, P5, R14, UR6, RZ ;  /* 0x000000060e067c10 */ /* 0x000fe4000ffbe0ff */
[C---:B------:R-:W-:Y:S02]  /*13720*/  @P3 IADD3.X R11, R13.reuse, UR11, RZ, P4, !PT ;  /* 0x0000000b0d0b3c10 */ /* 0x040fe4000a7fe4ff */
[----:B------:R-:W-:-:S03]  /*13730*/  IADD3.X R7, R13, UR7, RZ, P5, !PT ;  /* 0x000000070d077c10 */ /* 0x000fc6000affe4ff */
        /* <DEDUP_REMOVED lines=12> */
[----:B------:R-:W-:Y:S02]  /*13800*/  ULDC UR5, c[0x0][0x348] ;  /* 0x0000d20000057ab9 */ /* 0x000fe40000000800 */
        /* <DEDUP_REMOVED lines=9> */
.L_x_1434:
[----:B------:R-:W-:Y:S01]  /*138a0*/  IMAD.MOV.U32 R11, RZ, RZ, R15 ;  /* 0x000000ffff0b7224 */ /* 0x000fe200078e000f */
[----:B------:R-:W-:Y:S01]  /*138b0*/  ULDC.64 UR4, c[0x0][0xb18] ;  /* 0x0002c60000047ab9 */ /* 0x000fe20000000a00 */
[----:B0----5:R-:W-:Y:S01]  /*138c0*/  IMAD.IADD R2, R12, 0x1, R0 ;  /* 0x000000010c027824 */ /* 0x021fe200078e0200 */
[----:B------:R-:W-:Y:S02]  /*138d0*/  ISETP.NE.U32.AND P2, PT, RZ, UR4, PT ;  /* 0x00000004ff007c0c */ /* 0x000fe4000bf45070 */
[----:B------:R0:W-:Y:S02]  /*138e0*/  STL [R1+0x14], R11 ;  /* 0x0000140b01007387 */ /* 0x0001e40000100800 */
[----:B------:R-:W-:Y:S02]  /*138f0*/  ISETP.NE.AND.EX P2, PT, RZ, UR5, PT, P2 ;  /* 0x00000005ff007c0c */ /* 0x000fe4000bf45320 */
[----:B------:R0:W-:Y:S11]  /*13900*/  STL [R1+0x28], R2 ;  /* 0x0000280201007387 */ /* 0x0001f60000100800 */
[----:B0-----:R-:W-:Y:S05]  /*13910*/  @!P2 BRA `(.L_x_1435) ;  /* 0x000000000010a947 */ /* 0x001fea0003800000 */
[----:B------:R-:W-:-:S04]  /*13920*/  IADD3 R2, P0, R14, UR4, RZ ;  /* 0x000000040e027c10 */ /* 0x000fc8000ff1e0ff */
[----:B------:R-:W-:-:S05]  /*13930*/  IADD3.X R3, R13, UR5, RZ, P0, !PT ;  /* 0x000000050d037c10 */ /* 0x000fca00087fe4ff */
[----:B------:R0:W5:Y:S01]  /*13940*/  LDG.E R8, desc[UR40][R2.64] ;  /* 0x0000002802087981 */ /* 0x000162000c1e1900 */
[----:B------:R-:W-:Y:S05]  /*13950*/  BRA `(.L_x_1436) ;  /* 0x0000000000107947 */ /* 0x000fea0003800000 */
.L_x_1435:
[----:B------:R-:W-:Y:S05]  /*13960*/  @!P0 BRA `(.L_x_1436) ;  /* 0x00000000000c8947 */ /* 0x000fea0003800000 */
[----:B------:R-:W2:Y:S04]  /*13970*/  LDG.E R8, desc[UR40][R6.64] ;  /* 0x0000002806087981 */ /* 0x000ea8000c1e1900 */
[----:B------:R-:W2:Y:S02]  /*13980*/  LDG.E R6, desc[UR40][R6.64+0x4] ;  /* 0x0000042806067981 */ /* 0x000ea4000c1e1900 */
[----:B--2---:R-:W-:-:S07]  /*13990*/  IMAD.IADD R8, R6, 0x1, -R8 ;  /* 0x0000000106087824 */ /* 0x004fce00078e0a08 */
.L_x_1436:
[----:B0-----:R-:W2:Y:S01]  /*139a0*/  @P1 LDG.E R2, desc[UR40][R4.64] ;  /* 0x0000002804021981 */ /* 0x001ea2000c1e1900 */
[----:B-----5:R-:W-:-:S03]  /*139b0*/  IMAD.IADD R0, R8, 0x1, -R0 ;  /* 0x0000000108007824 */ /* 0x020fc600078e0a00 */
[----:B------:R-:W2:Y:S01]  /*139c0*/  @P1 LDG.E R4, desc[UR40][R4.64+0x4] ;  /* 0x0000042804041981 */ /* 0x000ea2000c1e1900 */
[----:B------:R-:W-:Y:S01]  /*139d0*/  BSSY B0, `(.L_x_1437) ;  /* 0x00001c7000007945 */ /* 0x000fe20003800000 */
[----:B--2---:R-:W-:-:S04]  /*139e0*/  @P1 IMAD.IADD R10, R4, 0x1, -R2 ;  /* 0x00000001040a1824 */ /* 0x004fc800078e0a02 */
[----:B------:R-:W-:-:S04]  /*139f0*/  IMAD.IADD R3, R0, 0x1, R10 ;  /* 0x0000000100037824 */ /* 0x000fc800078e020a */
[----:B------:R-:W-:Y:S01]  /*13a00*/  VIADD R2, R3, 0x3f ;  /* 0x0000003f03027836 */ /* 0x000fe20000000000 */
[----:B------:R0:W-:Y:S04]  /*13a10*/  STL [R1+0x64], R3 ;  /* 0x0000640301007387 */ /* 0x0001e80000100800 */
[----:B0-----:R-:W-:-:S04]  /*13a20*/  SHF.R.S32.HI R3, RZ, 0x1f, R2 ;  /* 0x0000001fff037819 */ /* 0x001fc80000011402 */
[----:B------:R-:W-:-:S04]  /*13a30*/  LEA.HI R3, R3, R2, RZ, 0x6 ;  /* 0x0000000203037211 */ /* 0x000fc800078f30ff */
[----:B------:R-:W-:-:S04]  /*13a40*/  LOP3.LUT R2, R3, 0xffffffc0, RZ, 0xc0, !PT ;  /* 0xffffffc003027812 */ /* 0x000fc800078ec0ff */
[----:B------:R-:W-:Y:S01]  /*13a50*/  VIADDMNMX R10, R2, -R0, R10, PT ;  /* 0x80000000020a7246 */ /* 0x000fe2000380010a */
[----:B------:R-:W-:-:S05]  /*13a60*/  IMAD.MOV R2, RZ, RZ, -R0 ;  /* 0x000000ffff027224 */ /* 0x000fca00078e0a00 */
[----:B------:R-:W-:-:S04]  /*13a70*/  VIMNMX R2, RZ, R2, !PT ;  /* 0x00000002ff027248 */ /* 0x000fc80007fe0100 */
[----:B------:R-:W-:Y:S02]  /*13a80*/  ISETP.GT.AND P0, PT, R10, R2, PT ;  /* 0x000000020a00720c */ /* 0x000fe40003f04270 */
[----:B------:R-:W-:-:S11]  /*13a90*/  SHF.R.U32.HI R2, RZ, 0x6, R2 ;  /* 0x00000006ff027819 */ /* 0x000fd60000011602 */
[----:B------:R-:W-:-:S05]  /*13aa0*/  @P0 VIADD R10, R10, 0x3f ;  /* 0x0000003f0a0a0836 */ /* 0x000fca0000000000 */
[----:B------:R-:W-:-:S04]  /*13ab0*/  @P0 SHF.R.S32.HI R0, RZ, 0x1f, R10 ;  /* 0x0000001fff000819 */ /* 0x000fc8000001140a */
[----:B------:R-:W-:Y:S02]  /*13ac0*/  @P0 LEA.HI R10, R0, R10, RZ, 0x6 ;  /* 0x0000000a000a0211 */ /* 0x000fe400078f30ff */
[----:B------:R-:W-:Y:S01]  /*13ad0*/  SHF.R.S32.HI R0, RZ, 0x6, R3 ;  /* 0x00000006ff007819 */ /* 0x000fe20000011403 */
[----:B------:R-:W-:Y:S01]  /*13ae0*/  IMAD.MOV.U32 R7, RZ, RZ, R2 ;  /* 0x000000ffff077224 */ /* 0x000fe200078e0002 */
[----:B------:R-:W-:-:S03]  /*13af0*/  @P0 SHF.R.S32.HI R7, RZ, 0x6, R10 ;  /* 0x00000006ff070819 */ /* 0x000fc6000001140a */
[----:B------:R0:W-:Y:S01]  /*13b00*/  STL [R1+0x3c], R0 ;  /* 0x00003c0001007387 */ /* 0x0001e20000100800 */
[----:B------:R-:W-:Y:S02]  /*13b10*/  ISETP.GT.AND P2, PT, R7, R2, PT ;  /* 0x000000020700720c */ /* 0x000fe40003f44270 */
[----:B------:R-:W-:-:S11]  /*13b20*/  PLOP3.LUT P0, PT, PT, PT, PT, 0x80, 0x0 ;  /* 0x000000000000781c */ /* 0x000fd60003f0f070 */
[----:B0-----:R-:W-:Y:S05]  /*13b30*/  @!P2 BRA `(.L_x_1438) ;  /* 0x0000001800c0a947 */ /* 0x001fea0003800000 */
[----:B------:R-:W-:Y:S01]  /*13b40*/  UMOV UR4, 0xffffffff ;  /* 0xffffffff00047882 */ /* 0x000fe20000000000 */
[----:B------:R-:W-:Y:S02]  /*13b50*/  SEL R0, R11, RZ, !P1 ;  /* 0x000000ff0b007207 */ /* 0x000fe40004800000 */
[----:B------:R-:W-:Y:S05]  /*13b60*/  BRA.DIV UR4, `(.L_x_1439) ;  /* 0x0000008e04f47947 */ /* 0x000fea000b800000 */
[----:B------:R-:W0:Y:S02]  /*13b70*/  S2R R3, SR_TID.X ;  /* 0x0000000000037919 */ /* 0x000e240000002100 */
[----:B0-----:R-:W-:-:S04]  /*13b80*/  SHF.R.U32.HI R3, RZ, 0x5, R3 ;  /* 0x00000005ff037819 */ /* 0x001fc80000011603 */
[----:B------:R-:W-:-:S05]  /*13b90*/  LOP3.LUT R3, R3, 0x3, RZ, 0xc0, !PT ;  /* 0x0000000303037812 */ /* 0x000fca00078ec0ff */
[----:B------:R0:W1:Y:S02]  /*13ba0*/  SHFL.IDX PT, R14, R3, RZ, 0x1f ;  /* 0x00001fff030e7589 */ /* 0x00006400000e0000 */
.L_x_1635:
[----:B-1----:R-:W-:Y:S02]  /*13bb0*/  ISETP.NE.AND P0, PT, R14, RZ, PT ;  /* 0x000000ff0e00720c */ /* 0x002fe40003f05270 */
[----:B------:R-:W-:-:S11]  /*13bc0*/  PLOP3.LUT P6, PT, PT, PT, PT, 0x8, 0x0 ;  /* 0x000000000000781c */ /* 0x000fd60003fce170 */
[----:B------:R-:W-:Y:S05]  /*13bd0*/  @P0 BRA `(.L_x_1440) ;  /* 0x00000000000c0947 */ /* 0x000fea0003800000 */
[----:B------:R-:W-:-:S03]  /*13be0*/  UMOV UR4, 0xffffffff ;  /* 0xffffffff00047882 */ /* 0x000fc60000000000 */
[----:B------:R-:W-:Y:S05]  /*13bf0*/  BRA.DIV UR4, `(.L_x_1441) ;  /* 0x0000009204047947 */ /* 0x000fea000b800000 */
[----:B------:R-:W-:-:S13]  /*13c00*/  ELECT P6, URZ, PT ;  /* 0x00000000003f782f */ /* 0x000fda00038c0000 */
.L_x_1440:
[----:B0-----:R-:W2:Y:S04]  /*13c10*/  LDL R3, [R1+0x60] ;  /* 0x0000600001037983 */ /* 0x001ea80000100800 */
[----:B------:R-:W3:Y:S01]  /*13c20*/  LDL R5, [R1+0x4] ;  /* 0x0000040001057983 */ /* 0x000ee20000100800 */
[----:B------:R-:W-:Y:S01]  /*13c30*/  BSSY B1, `(.L_x_1442) ;  /* 0x0000008000017945 */ /* 0x000fe20003800000 */
[----:B--2---:R-:W-:-:S05]  /*13c40*/  VIADD R3, R3, 0x1 ;  /* 0x0000000103037836 */ /* 0x004fca0000000000 */
[----:B------:R-:W-:-:S04]  /*13c50*/  LEA.HI R4, R3, R3, RZ, 0x1 ;  /* 0x0000000303047211 */ /* 0x000fc800078f08ff */
[----:B------:R-:W-:-:S05]  /*13c60*/  LOP3.LUT R4, R4, 0xfffffffe, RZ, 0xc0, !PT ;  /* 0xfffffffe04047812 */ /* 0x000fca00078ec0ff */
[----:B------:R-:W-:-:S05]  /*13c70*/  IMAD.IADD R3, R3, 0x1, -R4 ;  /* 0x0000000103037824 */ /* 0x000fca00078e0a04 */
[----:B------:R-:W-:-:S04]  /*13c80*/  SHF.L.U32 R3, R3, 0x1f, RZ ;  /* 0x0000001f03037819 */ /* 0x000fc800000006ff */
[----:B---3--:R-:W0:Y:S02]  /*13c90*/  SYNCS.PHASECHK.TRANS64.TRYWAIT P0, [R5+URZ+0x38820], R3 ;  /* 0x03882003050075a7 */ /* 0x008e24000800017f */
[----:B0-----:R-:W-:Y:S05]  /*13ca0*/  @!P0 BRA `(.L_x_1443) ;  /* 0x0000008c00f88947 */ /* 0x001fea0003800000 */
.L_x_1638:
[----:B------:R-:W-:Y:S05]  /*13cb0*/  BSYNC B1 ;  /* 0x0000000000017941 */ /* 0x000fea0003800000 */
.L_x_1442:
[----:B------:R-:W-:Y:S04]  /*13cc0*/  BSSY B1, `(.L_x_1444) ;  /* 0x00000bf000017945 */ /* 0x000fe80003800000 */
[----:B------:R-:W-:Y:S05]  /*13cd0*/  @!P6 BRA `(.L_x_1445) ;  /* 0x0000000800f4e947 */ /* 0x000fea0003800000 */
[----:B0-----:R-:W2:Y:S04]  /*13ce0*/  LDL R4, [R1+0x4] ;  /* 0x0000040001047983 */ /* 0x001ea80000100800 */
[----:B------:R-:W3:Y:S01]  /*13cf0*/  LDL R6, [R1+0x20] ;  /* 0x0000200001067983 */ /* 0x000ee20000100800 */
[----:B------:R-:W0:Y:S01]  /*13d00*/  S2R R5, SR_TID.X ;  /* 0x0000000000057919 */ /* 0x000e220000002100 */
[----:B--2---:R-:W-:Y:S02]  /*13d10*/  IMAD.MOV.U32 R8, RZ, RZ, R4 ;  /* 0x000000ffff087224 */ /* 0x004fe400078e0004 */
[----:B------:R-:W2:Y:S01]  /*13d20*/  LDL R4, [R1+0x10] ;  /* 0x0000100001047983 */ /* 0x000ea20000100800 */
[----:B0-----:R-:W-:Y:S01]  /*13d30*/  LOP3.LUT R5, R5, 0x7f, RZ, 0xc0, !PT ;  /* 0x0000007f05057812 */ /* 0x001fe200078ec0ff */
[----:B------:R-:W-:Y:S03]  /*13d40*/  BSSY B2, `(.L_x_1446) ;  /* 0x0000006000027945 */ /* 0x000fe60003800000 */
[----:B------:R-:W-:Y:S01]  /*13d50*/  ISETP.NE.AND P1, PT, R5, RZ, PT ;  /* 0x000000ff0500720c */ /* 0x000fe20003f25270 */
[----:B--2---:R-:W-:Y:S01]  /*13d60*/  IMAD R4, R4, 0x8, R8 ;  /* 0x0000000804047824 */ /* 0x004fe200078e0208 */
[----:B---3--:R-:W-:-:S04]  /*13d70*/  SHF.L.U32 R8, R6, 0x1f, RZ ;  /* 0x0000001f06087819 */ /* 0x008fc800000006ff */
[----:B------:R-:W0:Y:S02]  /*13d80*/  SYNCS.PHASECHK.TRANS64.TRYWAIT P0, [R4+URZ+0x388a0], R8 ;  /* 0x0388a008040075a7 */ /* 0x000e24000800017f */
[----:B0-----:R-:W-:Y:S05]  /*13d90*/  @!P0 BRA `(.L_x_1447) ;  /* 0x0000008c00d48947 */ /* 0x001fea0003800000 */
.L_x_1639:
[----:B------:R-:W-:Y:S05]  /*13da0*/  BSYNC B2 ;  /* 0x0000000000027941 */ /* 0x000fea0003800000 */
.L_x_1446:
        /* <DEDUP_REMOVED lines=9> */
.L_x_1449:
[----:B------:R-:W-:Y:S05]  /*13e40*/  BSYNC B2 ;  /* 0x0000000000027941 */ /* 0x000fea0003800000 */
.L_x_1448:
        /* <DEDUP_REMOVED lines=14> */
.L_x_1450:
        /* <DEDUP_REMOVED lines=13> */
.L_x_1640:
[----:B------:R-:W-:Y:S05]  /*14000*/  BSYNC B2 ;  /* 0x0000000000027941 */ /* 0x000fea0003800000 */
.L_x_1451:
[----:B------:R-:W-:Y:S01]  /*14010*/  BSSY B2, `(.L_x_1453) ;  /* 0x000000b000027945 */ /* 0x000fe20003800000 */
[----:B------:R-:W-:Y:S02]  /*14020*/  IMAD.MOV.U32 R10, RZ, RZ, 0x0 ;  /* 0x00000000ff0a7424 */ /* 0x000fe400078e00ff */
[----:B------:R-:W-:Y:S01]  /*14030*/  IMAD.MOV.U32 R11, RZ, RZ, 0x12f00000 ;  /* 0x12f00000ff0b7424 */ /* 0x000fe200078e00ff */
[----:B------:R-:W-:Y:S06]  /*14040*/  @P1 BRA `(.L_x_1454) ;  /* 0x00000000001c1947 */ /* 0x000fec0003800000 */
[----:B------:R-:W2:Y:S02]  /*14050*/  S2R R5, SR_TID.X ;  /* 0x0000000000057919 */ /* 0x000ea40000002100 */
[----:B--2---:R-:W-:Y:S01]  /*14060*/  LOP3.LUT R6, R5, 0x1f, RZ, 0xc0, !PT ;  /* 0x0000001f05067812 */ /* 0x004fe200078ec0ff */
[----:B------:R-:W-:-:S03]  /*14070*/  IMAD.MOV.U32 R5, RZ, RZ, 0x10000 ;  /* 0x00010000ff057424 */ /* 0x000fc600078e00ff */
[----:B------:R-:W-:Y:S01]  /*14080*/  ISETP.NE.AND P0, PT, R6, RZ, PT ;  /* 0x000000ff0600720c */ /* 0x000fe20003f05270 */
[----:B------:R2:W-:-:S12]  /*14090*/  SYNCS.ARRIVE.TRANS64 RZ, [R4+URZ+0x388b0], R5 ;  /* 0x0388b00504ff79a7 */ /* 0x0005d8000800003f */
[----:B--2---:R-:W-:Y:S05]  /*140a0*/  @!P0 BRA `(.L_x_1454) ;  /* 0x0000000000048947 */ /* 0x004fea0003800000 */
[----:B------:R-:W-:Y:S01]  /*140b0*/  BPT.TRAP 0x1 ;  /* 0x000000040000795c */ /* 0x000fe20000300000 */
.L_x_1454:
[----:B------:R-:W-:Y:S05]  /*140c0*/  BSYNC B2 ;  /* 0x0000000000027941 */ /* 0x000fea0003800000 */
.L_x_1453:
[----:B------:R-:W2:Y:S04]  /*140d0*/  LDL R6, [R1+0x4] ;  /* 0x0000040001067983 */ /* 0x000ea80000100800 */
[----:B------:R-:W2:Y:S01]  /*140e0*/  LDL R5, [R1+0x10] ;  /* 0x0000100001057983 */ /* 0x000ea20000100800 */
[----:B------:R-:W-:Y:S01]  /*140f0*/  R2UR UR10, R12 ;  /* 0x000000000c0a72ca */ /* 0x000fe200000e0000 */
[----:B------:R-:W-:Y:S01]  /*14100*/  UIADD3 UR4, UP0, UR38, 0x670, URZ ;  /* 0x0000067026047890 */ /* 0x000fe2000ff1e03f */
[----:B------:R-:W-:Y:S01]  /*14110*/  R2UR UR6, R10 ;  /* 0x000000000a0672ca */ /* 0x000fe200000e0000 */
[----:B01----:R-:W-:Y:S01]  /*14120*/  VIADD R4, R4, 0x388b0 ;  /* 0x000388b004047836 */ /* 0x003fe20000000000 */
[----:B------:R-:W-:Y:S01]  /*14130*/  R2UR UR7, R11 ;  /* 0x000000000b0772ca */ /* 0x000fe200000e0000 */
[----:B------:R-:W-:Y:S01]  /*14140*/  UIADD3.X UR5, URZ, UR39, URZ, UP0, !UPT ;  /* 0x000000273f057290 */ /* 0x000fe200087fe43f */
[----:B------:R-:W-:Y:S01]  /*14150*/  PLOP3.LUT P0, PT, PT, PT, PT, 0x80, 0x0 ;  /* 0x000000000000781c */ /* 0x000fe20003f0f070 */
[----:B--2---:R-:W-:-:S04]  /*14160*/  IMAD R5, R5, 0x10000, R6 ;  /* 0x0001000005057824 */ /* 0x004fc800078e0206 */
[----:B------:R-:W-:-:S08]  /*14170*/  VIADD R6, R5, 0x400 ;  /* 0x0000040005067836 */ /* 0x000fd00000000000 */
.L_x_1455:
        /* <DEDUP_REMOVED lines=15> */
.L_x_1456:
        /* <DEDUP_REMOVED lines=15> */
.L_x_1457:
        /* <DEDUP_REMOVED lines=15> */
.L_x_1458:
        /* <DEDUP_REMOVED lines=15> */
.L_x_1459:
        /* <DEDUP_REMOVED lines=15> */
.L_x_1460:
        /* <DEDUP_REMOVED lines=15> */
.L_x_1461:
        /* <DEDUP_REMOVED lines=15> */
.L_x_1462:
        /* <DEDUP_REMOVED lines=10> */
.L_x_1445:
[----:B------:R-:W-:Y:S05]  /*148b0*/  BSYNC B1 ;  /* 0x0000000000017941 */ /* 0x000fea0003800000 */
.L_x_1444:
[----:B------:R-:W2:Y:S04]  /*148c0*/  LDL.LU R8, [R1+0x10] ;  /* 0x0000100001087983 */ /* 0x000ea80000300800 */
[----:B------:R-:W3:Y:S01]  /*148d0*/  LDL.LU R6, [R1+0x20] ;  /* 0x0000200001067983 */ /* 0x000ee20000300800 */
[----:B0-----:R-:W-:Y:S01]  /*148e0*/  VIADD R3, R7, 0xfffffffe ;  /* 0xfffffffe07037836 */ /* 0x001fe20000000000 */
        /* <DEDUP_REMOVED lines=10> */
.L_x_1482:
[----:B------:R-:W-:Y:S05]  /*14990*/  YIELD ;  /* 0x0000000000007946 */ /* 0x000fea0003800000 */
[----:B------:R-:W-:Y:S04]  /*149a0*/  BSSY B1, `(.L_x_1463) ;  /* 0x00000bd000017945 */ /* 0x000fe80003800000 */
[----:B-1----:R-:W-:Y:S05]  /*149b0*/  @!P6 BRA `(.L_x_1464) ;  /* 0x0000000800ece947 */ /* 0x002fea0003800000 */
[----:B------:R-:W2:Y:S04]  /*149c0*/  LDL R7, [R1+0x4] ;  /* 0x0000040001077983 */ /* 0x000ea80000100800 */
[----:B0-----:R-:W2:Y:S04]  /*149d0*/  LDL R4, [R1+0x10] ;  /* 0x0000100001047983 */ /* 0x001ea80000100800 */
[----:B------:R-:W3:Y:S01]  /*149e0*/  LDL R5, [R1+0x20] ;  /* 0x0000200001057983 */ /* 0x000ee20000100800 */
[----:B------:R-:W0:Y:S01]  /*149f0*/  S2R R6, SR_TID.X ;  /* 0x0000000000067919 */ /* 0x000e220000002100 */
[----:B------:R-:W-:Y:S01]  /*14a00*/  BSSY B2, `(.L_x_1465) ;  /* 0x0000007000027945 */ /* 0x000fe20003800000 */
[----:B0-----:R-:W-:-:S04]  /*14a10*/  LOP3.LUT R6, R6, 0x7f, RZ, 0xc0, !PT ;  /* 0x0000007f06067812 */ /* 0x001fc800078ec0ff */
[----:B------:R-:W-:Y:S01]  /*14a20*/  ISETP.NE.AND P2, PT, R6, RZ, PT ;  /* 0x000000ff0600720c */ /* 0x000fe20003f45270 */
[----:B--2---:R-:W-:Y:S01]  /*14a30*/  IMAD R4, R4, 0x8, R7 ;  /* 0x0000000804047824 */ /* 0x004fe200078e0207 */
[----:B---3--:R-:W-:-:S04]  /*14a40*/  SHF.L.U32 R5, R5, 0x1f, RZ ;  /* 0x0000001f05057819 */ /* 0x008fc800000006ff */
[----:B------:R-:W0:Y:S02]  /*14a50*/  SYNCS.PHASECHK.TRANS64.TRYWAIT P1, [R4+URZ+0x388a0], R5 ;  /* 0x0388a005040075a7 */ /* 0x000e24000802017f */
[----:B0-----:R-:W-:Y:S05]  /*14a60*/  @!P1 BRA `(.L_x_1466) ;  /* 0x0000008000c89947 */ /* 0x001fea0003800000 */
.L_x_1641:
[----:B------:R-:W-:Y:S05]  /*14a70*/  BSYNC B2 ;  /* 0x0000000000027941 */ /* 0x000fea0003800000 */
.L_x_1465:
        /* <DEDUP_REMOVED lines=9> */
.L_x_1468:
[----:B------:R-:W-:Y:S05]  /*14b10*/  BSYNC B2 ;  /* 0x0000000000027941 */ /* 0x000fea0003800000 */
.L_x_1467:
        /* <DEDUP_REMOVED lines=13> */
.L_x_1469:
        /* <DEDUP_REMOVED lines=13> */
.L_x_1642:
[----:B------:R-:W-:Y:S05]  /*14cc0*/  BSYNC B2 ;  /* 0x0000000000027941 */ /* 0x000fea0003800000 */
.L_x_1470:
        /* <DEDUP_REMOVED lines=11> */
.L_x_1473:
[----:B------:R-:W-:Y:S05]  /*14d80*/  BSYNC B2 ;  /* 0x0000000000027941 */ /* 0x000fea0003800000 */
.L_x_1472:
        /* <DEDUP_REMOVED lines=11> */
.L_x_1474:
        /* <DEDUP_REMOVED lines=15> */
.L_x_1475:
        /* <DEDUP_REMOVED lines=15> */
.L_x_1476:
        /* <DEDUP_REMOVED lines=15> */
.L_x_1477:
        /* <DEDUP_REMOVED lines=15> */
.L_x_1478:
        /* <DEDUP_REMOVED lines=15> */
.L_x_1479:
        /* <DEDUP_REMOVED lines=15> */
.L_x_1480:
        /* <DEDUP_REMOVED lines=15> */
.L_x_1481:
        /* <DEDUP_REMOVED lines=10> */
.L_x_1464:
[----:B------:R-:W-:Y:S05]  /*15570*/  BSYNC B1 ;  /* 0x0000000000017941 */ /* 0x000fea0003800000 */
.L_x_1463:
[----:B------:R-:W2:Y:S04]  /*15580*/  LDL.LU R8, [R1+0x10] ;  /* 0x0000100001087983 */ /* 0x000ea80000300800 */
[----:B0-----:R-:W3:Y:S01]  /*15590*/  LDL.LU R6, [R1+0x20] ;  /* 0x0000200001067983 */ /* 0x001ee20000300800 */
        /* <DEDUP_REMOVED lines=10> */
.L_x_1438:
[----:B------:R-:W-:Y:S05]  /*15640*/  BSYNC B0 ;  /* 0x0000000000007941 */ /* 0x000fea0003800000 */
.L_x_1437:
[----:B01----:R-:W2:Y:S01]  /*15650*/  LDL R4, [R1+0x64] ;  /* 0x0000640001047983 */ /* 0x003ea20000100800 */
[----:B------:R-:W-:Y:S05]  /*15660*/  @!P0 WARPSYNC.ALL ;  /* 0x0000000000008948 */ /* 0x000fea0003800000 */
[----:B------:R-:W-:Y:S06]  /*15670*/  @!P0 BAR.SYNC.DEFER_BLOCKING 0xc, 0x180 ;  /* 0x0306000000008b1d */ /* 0x000fec0000010000 */
[----:B------:R-:W-:Y:S01]  /*15680*/  BSSY B7, `(.L_x_1483) ;  /* 0x00005fa000077945 */ /* 0x000fe20003800000 */
[----:B--2---:R-:W-:-:S13]  /*15690*/  ISETP.GT.AND P0, PT, R4, RZ, PT ;  /* 0x000000ff0400720c */ /* 0x004fda0003f04270 */
[----:B------:R-:W-:Y:S05]  /*156a0*/  @P0 BRA `(.L_x_1484) ;  /* 0x0000000000440947 */ /* 0x000fea0003800000 */
[----:B------:R-:W0:Y:S02]  /*156b0*/  S2R R4, SR_TID.X ;  /* 0x0000000000047919 */ /* 0x000e240000002100 */
[----:B0-----:R-:W-:-:S04]  /*156c0*/  LOP3.LUT R4, R4, 0x7f, RZ, 0xc0, !PT ;  /* 0x0000007f04047812 */ /* 0x001fc800078ec0ff */
[----:B------:R-:W-:-:S13]  /*156d0*/  ISETP.NE.AND P0, PT, R4, RZ, PT ;  /* 0x000000ff0400720c */ /* 0x000fda0003f05270 */
[----:B------:R-:W-:Y:S05]  /*156e0*/  @P0 BRA `(.L_x_1485) ;  /* 0x0000005c00cc0947 */ /* 0x000fea0003800000 */
[----:B------:R-:W0:Y:S01]  /*156f0*/  S2R R2, SR_LANEID ;  /* 0x0000000000027919 */ /* 0x000e220000000000 */
[----:B------:R-:W-:Y:S01]  /*15700*/  VOTEU.ANY UR4, UPT, PT ;  /* 0x0000000000047886 */ /* 0x000fe200038e0100 */
[----:B------:R-:W1:Y:S01]  /*15710*/  LDC.64 R4, c[0x0][0xd60] ;  /* 0x00035800ff047b82 */ /* 0x000e620000000a00 */
[----:B------:R-:W0:Y:S02]  /*15720*/  FLO.U32 R0, UR4 ;  /* 0x0000000400007d00 */ /* 0x000e2400080e0000 */
[----:B0-----:R-:W-:-:S06]  /*15730*/  ISETP.EQ.U32.AND P0, PT, R0, R2, PT ;  /* 0x000000020000720c */ /* 0x001fcc0003f02070 */
[----:B------:R-:W1:Y:S07]  /*15740*/  POPC R2, UR4 ;  /* 0x0000000400027d09 */ /* 0x000e6e0008000000 */
[----:B-1----:R-:W2:Y:S04]  /*15750*/  @P0 ATOMG.E.ADD.STRONG.GPU PT, R2, desc[UR40][R4.64], R2 ;  /* 0x00000002040209a8 */ /* 0x002ea800081ee1e8 */
[----:B--2---:R0:W1:Y:S02]  /*15760*/  SHFL.IDX PT, R2, R2, R0, 0x1f ;  /* 0x00001f0002027589 */ /* 0x00406400000e0000 */
[----:B0-----:R-:W0:Y:S02]  /*15770*/  S2R R0, SR_LTMASK ;  /* 0x0000000000007919 */ /* 0x001e240000003900 */
[----:B0-----:R-:W-:-:S06]  /*15780*/  LOP3.LUT R0, R0, UR4, RZ, 0xc0, !PT ;  /* 0x0000000400007c12 */ /* 0x001fcc000f8ec0ff */
[----:B------:R-:W1:Y:S02]  /*15790*/  POPC R0, R0 ;  /* 0x0000000000007309 */ /* 0x000e640000000000 */
[----:B-1----:R-:W-:Y:S01]  /*157a0*/  IADD3 R16, R2, UR36, R0 ;  /* 0x0000002402107c10 */ /* 0x002fe2000fffe000 */
[----:B------:R-:W-:Y:S06]  /*157b0*/  BRA `(.L_x_1485) ;  /* 0x0000005c00987947 */ /* 0x000fec0003800000 */
.L_x_1484:
        /* <DEDUP_REMOVED lines=21> */
.L_x_1487:
[----:B------:R-:W-:Y:S05]  /*15910*/  BSYNC B6 ;  /* 0x0000000000067941 */ /* 0x000fea0003800000 */
.L_x_1486:
        /* <DEDUP_REMOVED lines=9> */
[----:B------:R0:W1:Y:S01]  /*159b0*/  LDC.64 R2, c[0x4][R0] ;  /* 0x0100000000027b82 */ /* 0x0000620000000a00 */
        /* <DEDUP_REMOVED lines=11> */
.L_x_1490:
        /* <DEDUP_REMOVED lines=16> */
.L_x_1489:
[----:B------:R-:W-:Y:S05]  /*15b70*/  BSYNC B6 ;  /* 0x0000000000067941 */ /* 0x000fea0003800000 */
.L_x_1488:
        /* <DEDUP_REMOVED lines=12> */
[----:B0-----:R-:W0:Y:S01]  /*15c40*/  LDC.64 R2, c[0x0][0x418] ;  /* 0x00010600ff027b82 */ /* 0x001e220000000a00 */
[----:B--2---:R-:W-:Y:S01]  /*15c50*/  SHF.R.S32.HI R8, RZ, 0x1f, R7 ;  /* 0x0000001fff087819 */ /* 0x004fe20000011407 */
[----:B------:R1:W-:Y:S04]  /*15c60*/  @P0 STL [R1+0x14], R7 ;  /* 0x0000140701000387 */ /* 0x0003e80000100800 */
[----:B------:R1:W-:Y:S04]  /*15c70*/  STL [R1+0x34], R9 ;  /* 0x0000340901007387 */ /* 0x0003e80000100800 */
[----:B------:R1:W-:Y:S01]  /*15c80*/  STL [R1+0x24], R8 ;  /* 0x0000240801007387 */ /* 0x0003e20000100800 */
[----:B0-----:R-:W-:Y:S01]  /*15c90*/  LOP3.LUT P0, RZ, R2, UR4, RZ, 0xfc, !PT ;  /* 0x0000000402ff7c12 */ /* 0x001fe2000f80fcff */
[----:B------:R-:W-:-:S03]  /*15ca0*/  UMOV UR4, 0xffffffff ;  /* 0xffffffff00047882 */ /* 0x000fc60000000000 */
[----:B------:R-:W-:-:S04]  /*15cb0*/  LOP3.LUT P0, RZ, R3, UR5, RZ, 0xfc, P0 ;  /* 0x0000000503ff7c12 */ /* 0x000fc8000800fcff */
[----:B------:R-:W-:Y:S01]  /*15cc0*/  SEL R0, R7, RZ, !P0 ;  /* 0x000000ff07007207 */ /* 0x000fe20004000000 */
[----:B-1----:R-:W-:Y:S08]  /*15cd0*/  BRA.DIV UR4, `(.L_x_1491) ;  /* 0x0000007204547947 */ /* 0x002ff0000b800000 */
[----:B------:R-:W0:Y:S02]  /*15ce0*/  S2R R4, SR_TID.X ;  /* 0x0000000000047919 */ /* 0x000e240000002100 */
[----:B0-----:R-:W-:-:S04]  /*15cf0*/  SHF.R.U32.HI R4, RZ, 0x5, R4 ;  /* 0x00000005ff047819 */ /* 0x001fc80000011604 */
[----:B------:R-:W-:-:S05]  /*15d00*/  LOP3.LUT R4, R4, 0x3, RZ, 0xc0, !PT ;  /* 0x0000000304047812 */ /* 0x000fca00078ec0ff */
[----:B------:R0:W1:Y:S02]  /*15d10*/  SHFL.IDX PT, R14, R4, RZ, 0x1f ;  /* 0x00001fff040e7589 */ /* 0x00006400000e0000 */
.L_x_1645:
[----:B0-----:R-:W2:Y:S01]  /*15d20*/  LDL.LU R4, [R1+0x8] ;  /* 0x0000080001047983 */ /* 0x001ea20000300800 */
[----:B------:R-:W-:Y:S02]  /*15d30*/  PLOP3.LUT P1, PT, PT, PT, PT, 0x8, 0x0 ;  /* 0x000000000000781c */ /* 0x000fe40003f2e170 */
[----:B-1----:R-:W-:Y:S01]  /*15d40*/  ISETP.NE.AND P0, PT, R14, RZ, PT ;  /* 0x000000ff0e00720c */ /* 0x002fe20003f05270 */
[----:B------:R0:W-:Y:S01]  /*15d50*/  STL [R1], R0 ;  /* 0x0000000001007387 */ /* 0x0001e20000100800 */
[----:B--2---:R-:W-:-:S09]  /*15d60*/  LOP3.LUT R4, R4, 0xfffffffe, RZ, 0xc0, !PT ;  /* 0xfffffffe04047812 */ /* 0x004fd200078ec0ff */
[----:B------:R-:W-:-:S05]  /*15d70*/  @P1 LOP3.LUT R4, R4, 0x1, RZ, 0xfc, !PT ;  /* 0x0000000104041812 */ /* 0x000fca00078efcff */
[----:B------:R0:W-:Y:S01]  /*15d80*/  STL [R1+0x8], R4 ;  /* 0x0000080401007387 */ /* 0x0001e20000100800 */
[----:B------:R-:W-:Y:S05]  /*15d90*/  @P0 BRA `(.L_x_1492) ;  /* 0x0000000400240947 */ /* 0x000fea0003800000 */
[----:B------:R-:W-:-:S03]  /*15da0*/  UMOV UR4, 0xffffffff ;  /* 0xffffffff00047882 */ /* 0x000fc60000000000 */
[----:B------:R-:W-:Y:S05]  /*15db0*/  BRA.DIV UR4, `(.L_x_1493) ;  /* 0x0000007204507947 */ /* 0x000fea000b800000 */
[----:B------:R-:W-:-:S13]  /*15dc0*/  ELECT P6, URZ, PT ;  /* 0x00000000003f782f */ /* 0x000fda00038c0000 */
.L_x_1648:
[----:B------:R-:W-:Y:S05]  /*15dd0*/  @!P6 BRA `(.L_x_1492) ;  /* 0x000000040014e947 */ /* 0x000fea0003800000 */
[----:B------:R1:W-:Y:S01]  /*15de0*/  STL [R1+0x6c], R9 ;  /* 0x00006c0901007387 */ /* 0x0003e20000100800 */
[----:B------:R-:W-:-:S04]  /*15df0*/  ISETP.NE.U32.AND P0, PT, R2, RZ, PT ;  /* 0x000000ff0200720c */ /* 0x000fc80003f05070 */
[----:B------:R-:W-:-:S13]  /*15e00*/  ISETP.NE.AND.EX P0, PT, R3, RZ, PT, P0 ;  /* 0x000000ff0300720c */ /* 0x000fda0003f05300 */
[----:B-1----:R-:W-:Y:S05]  /*15e10*/  @!P0 BRA `(.L_x_1494) ;  /* 0x0000000000508947 */ /* 0x002fea0003800000 */
[----:B------:R-:W1:Y:S01]  /*15e20*/  LDC R6, c[0x0][0x43c] ;  /* 0x00010f00ff067b82 */ /* 0x000e620000000800 */
[----:B0-----:R-:W-:Y:S01]  /*15e30*/  IMAD.MOV.U32 R0, RZ, RZ, R9 ;  /* 0x000000ffff007224 */ /* 0x001fe200078e0009 */
[----:B------:R-:W-:Y:S01]  /*15e40*/  ULDC.64 UR4, c[0x0][0x428] ;  /* 0x00010a0000047ab9 */ /* 0x000fe20000000a00 */
[----:B-1----:R-:W-:-:S13]  /*15e50*/  ISETP.NE.AND P0, PT, R6, 0x1, PT ;  /* 0x000000010600780c */ /* 0x002fda0003f05270 */
        /* <DEDUP_REMOVED lines=14> */
[----:B------:R-:W2:Y:S04]  /*15f40*/  LDG.E R0, desc[UR40][R2.64] ;  /* 0x0000002802007981 */ /* 0x000ea8000c1e1900 */
[----:B--2---:R1:W-:Y:S02]  /*15f50*/  STL [R1], R0 ;  /* 0x0000000001007387 */ /* 0x0043e40000100800 */
.L_x_1494:
[----:B------:R-:W2:Y:S04]  /*15f60*/  LDL R7, [R1+0x4] ;  /* 0x0000040001077983 */ /* 0x000ea80000100800 */
[----:B01----:R-:W2:Y:S04]  /*15f70*/  LDL R0, [R1+0xc] ;  /* 0x00000c0001007983 */ /* 0x003ea80000100800 */
[----:B------:R-:W3:Y:S01]  /*15f80*/  LDL R2, [R1+0x1c] ;  /* 0x00001c0001027983 */ /* 0x000ee20000100800 */
[----:B--2---:R-:W-:Y:S01]  /*15f90*/  IMAD R0, R0, 0x8, R7 ;  /* 0x0000000800007824 */ /* 0x004fe200078e0207 */
[----:B---3--:R-:W-:-:S04]  /*15fa0*/  SHF.L.U32 R2, R2, 0x1f, RZ ;  /* 0x0000001f02027819 */ /* 0x008fc800000006ff */
[----:B------:R-:W0:Y:S02]  /*15fb0*/  SYNCS.PHASECHK.TRANS64.TRYWAIT P0, [R0+URZ+0x38840], R2 ;  /* 0x03884002000075a7 */ /* 0x000e24000800017f */
[----:B0-----:R-:W-:Y:S05]  /*15fc0*/  @!P0 BRA `(.L_x_1495) ;  /* 0x0000006c00ec8947 */ /* 0x001fea0003800000 */
.L_x_1649:
[----:B------:R-:W1:Y:S02]  /*15fd0*/  S2R R3, SR_TID.X ;  /* 0x0000000000037919 */ /* 0x000e640000002100 */
[----:B-1----:R-:W-:-:S04]  /*15fe0*/  LOP3.LUT R3, R3, 0x7f, RZ, 0xc0, !PT ;  /* 0x0000007f03037812 */ /* 0x002fc800078ec0ff */
[----:B------:R-:W-:-:S13]  /*15ff0*/  ISETP.NE.AND P0, PT, R3, RZ, PT ;  /* 0x000000ff0300720c */ /* 0x000fda0003f05270 */
        /* <DEDUP_REMOVED lines=8> */
.L_x_1496:
[----:B------:R-:W2:Y:S04]  /*16080*/  LDL R6, [R1+0x4] ;  /* 0x0000040001067983 */ /* 0x000ea80000100800 */
[----:B------:R-:W2:Y:S04]  /*16090*/  LDL R5, [R1+0xc] ;  /* 0x00000c0001057983 */ /* 0x000ea80000100800 */
[----:B------:R-:W3:Y:S04]  /*160a0*/  LDL R7, [R1+0x6c] ;  /* 0x00006c0001077983 */ /* 0x000ee80000100800 */
[----:B------:R-:W4:Y:S04]  /*160b0*/  LDL R4, [R1+0x28] ;  /* 0x0000280001047983 */ /* 0x000f280000100800 */
[----:B------:R-:W5:Y:S04]  /*160c0*/  LDL R3, [R1] ;  /* 0x0000000001037983 */ /* 0x000f680000100800 */
[----:B0-----:R-:W5:Y:S01]  /*160d0*/  LDL.LU R2, [R1+0x8] ;  /* 0x0000080001027983 */ /* 0x001f620000300800 */
        /* <DEDUP_REMOVED lines=21> */
.L_x_1492:
[----:B0-----:R-:W2:Y:S04]  /*16230*/  LDL R0, [R1+0x4] ;  /* 0x0000040001007983 */ /* 0x001ea80000100800 */
[----:B------:R-:W3:Y:S04]  /*16240*/  LDL.LU R4, [R1+0x2c] ;  /* 0x00002c0001047983 */ /* 0x000ee80000300800 */
[----:B------:R-:W4:Y:S04]  /*16250*/  LDL.LU R3, [R1+0x48] ;  /* 0x0000480001037983 */ /* 0x000f280000300800 */
[----:B-1----:R-:W5:Y:S01]  /*16260*/  LDL R2, [R1+0x30] ;  /* 0x0000300001027983 */ /* 0x002f620000100800 */
[----:B------:R-:W-:Y:S05]  /*16270*/  WARPSYNC.ALL ;  /* 0x0000000000007948 */ /* 0x000fea0003800000 */
[----:B------:R-:W-:Y:S01]  /*16280*/  ULDC.64 UR4, c[0x0][0xaf8] ;  /* 0x0002be0000047ab9 */ /* 0x000fe20000000a00 */
[----:B------:R-:W-:Y:S01]  /*16290*/  BSSY B6, `(.L_x_1497) ;  /* 0x000001f000067945 */ /* 0x000fe20003800000 */
[----:B------:R-:W-:Y:S01]  /*162a0*/  BAR.SYNC.DEFER_BLOCKING 0x8, 0x100 ;  /* 0x0204000000007b1d */ /* 0x000fe20000010000 */
[----:B------:R-:W-:-:S04]  /*162b0*/  ISETP.NE.U32.AND P0, PT, RZ, UR4, PT ;  /* 0x00000004ff007c0c */ /* 0x000fc8000bf05070 */
[----:B------:R-:W-:Y:S01]  /*162c0*/  ISETP.NE.AND.EX P0, PT, RZ, UR5, PT, P0 ;  /* 0x00000005ff007c0c */ /* 0x000fe2000bf05300 */
[----:B--2---:R-:W-:-:S05]  /*162d0*/  VIADD R0, R0, 0x20400 ;  /* 0x0002040000007836 */ /* 0x004fca0000000000 */
[----:B------:R-:W-:Y:S02]  /*162e0*/  LOP3.LUT P1, RZ, R0, 0x3ff, RZ, 0xc0, !PT ;  /* 0x000003ff00ff7812 */ /* 0x000fe4000782c0ff */
[----:B---3--:R-:W-:Y:S02]  /*162f0*/  SEL R0, R4, RZ, !P0 ;  /* 0x000000ff04007207 */ /* 0x008fe40004000000 */
[----:B----4-:R-:W-:-:S03]  /*16300*/  SEL R3, R3, RZ, !P0 ;  /* 0x000000ff03037207 */ /* 0x010fc60004000000 */
[----:B------:R0:W-:Y:S01]  /*16310*/  STL [R1+0x38], R0 ;  /* 0x0000380001007387 */ /* 0x0001e20000100800 */
[----:B-----5:R-:W-:-:S03]  /*16320*/  SHF.R.S32.HI R2, RZ, 0x1f, R2 ;  /* 0x0000001fff027819 */ /* 0x020fc60000011402 */
[----:B------:R1:W-:Y:S01]  /*16330*/  STL [R1+0x58], R3 ;  /* 0x0000580301007387 */ /* 0x0003e20000100800 */
[----:B0-----:R-:W-:-:S05]  /*16340*/  SHF.R.S32.HI R0, RZ, 0x1f, R18 ;  /* 0x0000001fff007819 */ /* 0x001fca0000011412 */
[----:B------:R1:W-:Y:S04]  /*16350*/  STL [R1+0x54], R0 ;  /* 0x0000540001007387 */ /* 0x0003e80000100800 */
[----:B------:R1:W-:Y:S01]  /*16360*/  STL [R1+0x48], R2 ;  /* 0x0000480201007387 */ /* 0x0003e20000100800 */
[----:B------:R-:W-:Y:S05]  /*16370*/  @!P1 BRA `(.L_x_1498) ;  /* 0x0000000000409947 */ /* 0x000fea0003800000 */
[----:B-1----:R-:W-:Y:S01]  /*16380*/  MOV R2, 0x0 ;  /* 0x0000000000027802 */ /* 0x002fe20000000f00 */
        /* <DEDUP_REMOVED lines=15> */
.L_x_1498:
[----:B------:R-:W-:Y:S05]  /*16480*/  BSYNC B6 ;  /* 0x0000000000067941 */ /* 0x000fea0003800000 */
.L_x_1497:
[----:B------:R-:W2:Y:S01]  /*16490*/  LDL R4, [R1+0x48] ;  /* 0x0000480001047983 */ /* 0x000ea20000100800 */
[----:B------:R-:W0:Y:S01]  /*164a0*/  LDC R7, c[0x0][0x448] ;  /* 0x00011200ff077b82 */ /* 0x000e220000000800 */
[----:B------:R-:W-:Y:S01]  /*164b0*/  ULDC.64 UR4, c[0x0][0x298] ;  /* 0x0000a60000047ab9 */ /* 0x000fe20000000a00 */
[----:B------:R-:W-:Y:S01]  /*164c0*/  ULDC.64 UR6, c[0x0][0x280] ;  /* 0x0000a00000067ab9 */ /* 0x000fe20000000a00 */
[----:B------:R-:W3:Y:S04]  /*164d0*/  LDL R10, [R1+0x30] ;  /* 0x00003000010a7983 */ /* 0x000ee80000100800 */
[----:B------:R-:W4:Y:S01]  /*164e0*/  LDL R9, [R1+0x54] ;  /* 0x0000540001097983 */ /* 0x000f220000100800 */
[----:B-1----:R-:W1:Y:S01]  /*164f0*/  S2R R2, SR_TID.X ;  /* 0x0000000000027919 */ /* 0x002e620000002100 */
[----:B------:R-:W1:Y:S02]  /*16500*/  S2R R0, SR_TID.X ;  /* 0x0000000000007919 */ /* 0x000e640000002100 */
[----:B------:R-:W4:Y:S04]  /*16510*/  LDL R8, [R1+0x58] ;  /* 0x0000580001087983 */ /* 0x000f280000100800 */
[----:B------:R-:W4:Y:S01]  /*16520*/  LDL R6, [R1+0x38] ;  /* 0x0000380001067983 */ /* 0x000f220000100800 */
[----:B0-----:R-:W-:-:S13]  /*16530*/  ISETP.NE.AND P0, PT, R7, 0x1, PT ;  /* 0x000000010700780c */ /* 0x001fda0003f05270 */
[----:B------:R-:W0:Y:S01]  /*16540*/  @P0 LDC R3, c[0x0][0x450] ;  /* 0x00011400ff030b82 */ /* 0x000e220000000800 */
[----:B-1----:R-:W-:-:S04]  /*16550*/  LOP3.LUT R2, R2, 0x7f, RZ, 0xc0, !PT ;  /* 0x0000007f02027812 */ /* 0x002fc800078ec0ff */
[----:B------:R-:W-:Y:S01]  /*16560*/  SHF.R.U32.HI R2, RZ, 0x3, R2 ;  /* 0x00000003ff027819 */ /* 0x000fe20000011602 */
[----:B------:R-:W-:-:S05]  /*16570*/  IMAD.SHL.U32 R0, R0, 0x10, RZ ;  /* 0x0000001000007824 */ /* 0x000fca00078e00ff */
[----:B------:R-:W-:Y:S02]  /*16580*/  LOP3.LUT R0, R2, 0x70, R0, 0xf8, !PT ;  /* 0x0000007002007812 */ /* 0x000fe400078ef800 */
[----:B------:R-:W1:Y:S03]  /*16590*/  @P0 LDC R2, c[0x0][0x44c] ;  /* 0x00011300ff020b82 */ /* 0x000e660000000800 */
[----:B------:R-:W-:-:S04]  /*165a0*/  IMAD R5, R17, 0x40, R0 ;  /* 0x0000004011057824 */ /* 0x000fc800078e0200 */
[----:B------:R-:W-:Y:S01]  /*165b0*/  IMAD.MOV.U32 R0, RZ, RZ, R5 ;  /* 0x000000ffff007224 */ /* 0x000fe200078e0005 */
[----:B------:R4:W-:Y:S01]  /*165c0*/  STL [R1+0x2c], R5 ;  /* 0x00002c0501007387 */ /* 0x0009e20000100800 */
[----:B-1----:R-:W-:-:S05]  /*165d0*/  @P0 IMAD.HI.U32 R2, R5, R2, RZ ;  /* 0x0000000205020227 */ /* 0x002fca00078e00ff */
[----:B0-----:R-:W-:Y:S01]  /*165e0*/  @P0 SHF.R.U32.HI R0, RZ, R3, R2 ;  /* 0x00000003ff000219 */ /* 0x001fe20000011602 */
[----:B--2---:R-:W-:-:S04]  /*165f0*/  IMAD R2, R4, UR4, RZ ;  /* 0x0000000404027c24 */ /* 0x004fc8000f8e02ff */
[C---:B---3--:R-:W-:Y:S02]  /*16600*/  IMAD R4, R10.reuse, UR5, R2 ;  /* 0x000000050a047c24 */ /* 0x048fe4000f8e0202 */
[----:B------:R-:W-:Y:S01]  /*16610*/  IMAD.WIDE.U32 R2, R10, UR4, RZ ;  /* 0x000000040a027c25 */ /* 0x000fe2000f8e00ff */
[----:B------:R-:W-:-:S03]  /*16620*/  ULDC.64 UR4, c[0x0][0x2d8] ;  /* 0x0000b60000047ab9 */ /* 0x000fc60000000a00 */
[----:B------:R-:W-:Y:S02]  /*16630*/  IMAD.IADD R3, R3, 0x1, R4 ;  /* 0x0000000103037824 */ /* 0x000fe400078e0204 */
[----:B----4-:R-:W-:Y:S02]  /*16640*/  IMAD R4, R9, UR4, RZ ;  /* 0x0000000409047c24 */ /* 0x010fe4000f8e02ff */
        /* <DEDUP_REMOVED lines=22> */
[----:B------:R-:W-:Y:S01]  /*167b0*/  IMAD.WIDE.U32 R4, R0, UR4, R2 ;  /* 0x0000000400047c25 */ /* 0x000fe2000f8e0002 */
        /* <DEDUP_REMOVED lines=47> */
.L_x_1658:
        /* <DEDUP_REMOVED lines=12> */
.L_x_1500:
        /* <DEDUP_REMOVED lines=38> */
.L_x_1502:
[----:B------:R-:W-:Y:S05]  /*16dd0*/  BSYNC B6 ;  /* 0x0000000000067941 */ /* 0x000fea0003800000 */
.L_x_1501:
        /* <DEDUP_REMOVED lines=21> */
[----:B------:R-:W-:-:S03]  /*16f30*/  ULDC.64 UR4, c[0x0][0x3d0] ;  /* 0x0000f40000047ab9 */ /* 0x000fc60000000a00 */
[----:B------:R-:W2:Y:S01]  /*16f40*/  @P0 LDC R4, c[0x0][0x44c] ;  /* 0x00011300ff040b82 */ /* 0x000ea20000000800 */
[----:B------:R-:W-:Y:S02]  /*16f50*/  IMAD.IADD R3, R3, 0x1, R0 ;  /* 0x0000000103037824 */ /* 0x000fe400078e0200 */
        /* <DEDUP_REMOVED lines=16> */
[----:B------:R-:W-:Y:S01]  /*17060*/  SHF.R.S32.HI R0, RZ, 0x1f, R4 ;  /* 0x0000001fff007819 */ /* 0x000fe20000011404 */
[----:B------:R-:W-:-:S04]  /*17070*/  IMAD.WIDE.U32 R2, R4, UR4, R2 ;  /* 0x0000000404027c25 */ /* 0x000fc8000f8e0002 */
[----:B------:R-:W-:-:S04]  /*17080*/  IMAD R0, R0, UR4, RZ ;  /* 0x0000000400007c24 */ /* 0x000fc8000f8e02ff */
[----:B------:R-:W-:Y:S01]  /*17090*/  IMAD R4, R4, UR5, R0 ;  /* 0x0000000504047c24 */ /* 0x000fe2000f8e0200 */
[----:B------:R-:W-:Y:S02]  /*170a0*/  ULDC.64 UR4, c[0x0][0x390] ;  /* 0x0000e40000047ab9 */ /* 0x000fe40000000a00 */
[----:B------:R-:W-:Y:S01]  /*170b0*/  LEA R0, P0, R2, UR4, 0x1 ;  /* 0x0000000402007c11 */ /* 0x000fe2000f8008ff */
[----:B------:R-:W-:Y:S01]  /*170c0*/  ULDC UR4, c[0x0][0x3b8] ;  /* 0x0000ee0000047ab9 */ /* 0x000fe20000000800 */
[----:B0-----:R-:W-:Y:S01]  /*170d0*/  IMAD.SHL.U32 R10, R6, 0x8, RZ ;  /* 0x00000008060a7824 */ /* 0x001fe200078e00ff */
[----:B------:R-:W-:Y:S02]  /*170e0*/  ISETP.GE.AND P1, PT, R8, UR4, PT ;  /* 0x0000000408007c0c */ /* 0x000fe4000bf26270 */
[----:B------:R-:W0:Y:S02]  /*170f0*/  S2R R8, SR_TID.X ;  /* 0x0000000000087919 */ /* 0x000e240000002100 */
        /* <DEDUP_REMOVED lines=11> */
[----:B------:R0:W-:Y:S01]  /*171b0*/  STL [R1+0x8], R9 ;  /* 0x0000080901007387 */ /* 0x0001e20000100800 */
[----:B------:R-:W-:Y:S01]  /*171c0*/  IMAD.IADD R4, R3, 0x1, R4 ;  /* 0x0000000103047824 */ /* 0x000fe200078e0204 */
        /* <DEDUP_REMOVED lines=37> */
[----:B---3--:R-:W-:-:S05]  /*17420*/  IMAD R7, R3, R7, RZ ;  /* 0x0000000703077224 */ /* 0x008fca00078e02ff */
        /* <DEDUP_REMOVED lines=8> */
[----:B------:R-:W-:Y:S01]  /*174b0*/  @!P2 SHF.R.U32.HI R2, RZ, 0x2, R2 ;  /* 0x00000002ff02a819 */ /* 0x000fe20000011602 */
[----:B------:R-:W0:Y:S01]  /*174c0*/  S2R R3, SR_TID.X ;  /* 0x0000000000037919 */ /* 0x000e220000002100 */
[----:B------:R-:W-:Y:S02]  /*174d0*/  @P3 LOP3.LUT R12, R12, 0x100, RZ, 0xfc, !PT ;  /* 0x000001000c0c3812 */ /* 0x000fe400078efcff */
[----:B------:R-:W-:-:S02]  /*174e0*/  @!P2 ISETP.NE.U32.AND P3, PT, R2, RZ, PT ;  /* 0x000000ff0200a20c */ /* 0x000fc40003f65070 */
[----:B------:R-:W-:Y:S02]  /*174f0*/  @!P2 LOP3.LUT R2, R6, 0x80, RZ, 0xc0, !PT ;  /* 0x000000800602a812 */ /* 0x000fe400078ec0ff */
[----:B------:R-:W-:Y:S02]  /*17500*/  LOP3.LUT R12, R12, 0xffffffdf, RZ, 0xc0, !PT ;  /* 0xffffffdf0c0c7812 */ /* 0x000fe400078ec0ff */
[----:B------:R-:W-:-:S07]  /*17510*/  @!P2 SHF.R.U32.HI R2, RZ, 0x3, R2 ;  /* 0x00000003ff02a819 */ /* 0x000fce0000011602 */
[----:B------:R-:W-:Y:S02]  /*17520*/  @P3 LOP3.LUT R12, R12, 0x20, RZ, 0xfc, !PT ;  /* 0x000000200c0c3812 */ /* 0x000fe400078efcff */
[----:B------:R-:W-:Y:S02]  /*17530*/  @!P2 ISETP.NE.U32.AND P3, PT, R2, RZ, PT ;  /* 0x000000ff0200a20c */ /* 0x000fe40003f65070 */
[----:B------:R-:W1:Y:S04]  /*17540*/  SHFL.IDX PT, R2, R0, RZ, 0x181f ;  /* 0x00181fff00027589 */ /* 0x000e6800000e0000 */
[----:B------:R-:W2:Y:S01]  /*17550*/  SHFL.IDX PT, R8, R4, RZ, 0x181f ;  /* 0x00181fff04087589 */ /* 0x000ea200000e0000 */
[----:B0-----:R-:W-:-:S05]  /*17560*/  IMAD.SHL.U32 R13, R3, 0x8, RZ ;  /* 0x00000008030d7824 */ /* 0x001fca00078e00ff */
[----:B------:R-:W-:-:S04]  /*17570*/  LOP3.LUT R13, R13, 0x38, RZ, 0xc0, !PT ;  /* 0x000000380d0d7812 */ /* 0x000fc800078ec0ff */
[----:B-1----:R-:W-:-:S05]  /*17580*/  @!P2 LEA R3, P6, R13, R2, 0x1 ;  /* 0x000000020d03a211 */ /* 0x002fca00078c08ff */
[----:B--2---:R-:W-:Y:S01]  /*17590*/  @!P2 IMAD.X R2, RZ, RZ, R8, P6 ;  /* 0x000000ffff02a224 */ /* 0x004fe200030e0608 */
[----:B------:R-:W-:-:S04]  /*175a0*/  LOP3.LUT R12, R12, 0xfffffdff, RZ, 0xc0, !PT ;  /* 0xfffffdff0c0c7812 */ /* 0x000fc800078ec0ff */
        /* <DEDUP_REMOVED lines=36> */
[----:B------:R-:W-:-:S03]  /*177f0*/  ISETP.GE.AND P2, PT, R10, R7, PT ;  /* 0x000000070a00720c */ /* 0x000fc60003f46270 */
[----:B------:R-:W-:Y:S04]  /*17800*/  SHFL.IDX PT, R10, R4, 0x2, 0x181f ;  /* 0x00581f00040a7f89 */ /* 0x000fe800000e0000 */
[----:B0-----:R-:W0:Y:S01]  /*17810*/  SHFL.IDX PT, R3, R0, 0x2, 0x181f ;  /* 0x00581f0000037f89 */ /* 0x001e2200000e0000 */
[----:B------:R-:W-:-:S04]  /*17820*/  LOP3.LUT R12, R12, 0xffffff7f, RZ, 0xc0, !PT ;  /* 0xffffff7f0c0c7812 */ /* 0x000fc800078ec0ff */
[----:B------:R-:W-:Y:S02]  /*17830*/  @P6 LOP3.LUT R12, R12, 0x80, RZ, 0xfc, !PT ;  /* 0x000000800c0c6812 */ /* 0x000fe400078efcff */
        /* <DEDUP_REMOVED lines=22> */
.L_x_1668:
        /* <DEDUP_REMOVED lines=31> */
.L_x_1505:
[----:B------:R-:W-:Y:S05]  /*17b90*/  BSYNC B0 ;  /* 0x0000000000007941 */ /* 0x000fea0003800000 */
.L_x_1504:
[----:B--2---:R2:W5:Y:S01]  /*17ba0*/  LDL R0, [R1+0x4] ;  /* 0x0000040001007983 */ /* 0x0045620000100800 */
[----:B------:R-:W-:Y:S01]  /*17bb0*/  PLOP3.LUT P0, PT, PT, PT, PT, 0x80, 0x0 ;  /* 0x000000000000781c */ /* 0x000fe20003f0f070 */
[----:B------:R-:W-:-:S12]  /*17bc0*/  NOP ;  /* 0x0000000000007918 */ /* 0x000fd80000000000 */
.L_x_1506:
        /* <DEDUP_REMOVED lines=19> */
.L_x_1669:
[----:B------:R-:W-:Y:S05]  /*17d00*/  BSYNC B0 ;  /* 0x0000000000007941 */ /* 0x000fea0003800000 */
.L_x_1507:
        /* <DEDUP_REMOVED lines=16> */
.L_x_1670:
[----:B------:R-:W-:Y:S05]  /*17e10*/  BSYNC B1 ;  /* 0x0000000000017941 */ /* 0x000fea0003800000 */
.L_x_1511:
        /* <DEDUP_REMOVED lines=9> */
.L_x_1514:
[----:B------:R-:W-:Y:S05]  /*17eb0*/  BSYNC B1 ;  /* 0x0000000000017941 */ /* 0x000fea0003800000 */
.L_x_1513:
        /* <DEDUP_REMOVED lines=14> */
.L_x_1515:
        /* <DEDUP_REMOVED lines=16> */
.L_x_1516:
        /* <DEDUP_REMOVED lines=16> */
.L_x_1517:
        /* <DEDUP_REMOVED lines=16> */
.L_x_1518:
        /* <DEDUP_REMOVED lines=16> */
.L_x_1519:
        /* <DEDUP_REMOVED lines=16> */
.L_x_1520:
        /* <DEDUP_REMOVED lines=16> */
.L_x_1521:
        /* <DEDUP_REMOVED lines=16> */
.L_x_1522:
        /* <DEDUP_REMOVED lines=11> */
.L_x_1510:
[----:B------:R-:W-:Y:S05]  /*18750*/  BSYNC B0 ;  /* 0x0000000000007941 */ /* 0x000fea0003800000 */
.L_x_1509:
        /* <DEDUP_REMOVED lines=51> */
.L_x_1529:
[----:B-1----:R-:W3:Y:S01]  /*18a90*/  LDL R2, [R1+0x4] ;  /* 0x0000040001027983 */ /* 0x002ee20000100800 */
[----:B------:R-:W-:Y:S01]  /*18aa0*/  SHF.L.U32 R5, R7, 0x1f, RZ ;  /* 0x0000001f07057819 */ /* 0x000fe200000006ff */
[----:B------:R-:W1:Y:S01]  /*18ab0*/  S2R R3, SR_TID.X ;  /* 0x0000000000037919 */ /* 0x000e620000002100 */
[----:B------:R-:W-:Y:S01]  /*18ac0*/  BSSY B3, `(.L_x_1530) ;  /* 0x0000006000037945 */ /* 0x000fe20003800000 */
[----:B-1----:R-:W-:-:S04]  /*18ad0*/  LOP3.LUT R3, R3, 0x7f, RZ, 0xc0, !PT ;  /* 0x0000007f03037812 */ /* 0x002fc800078ec0ff */
[----:B------:R-:W-:Y:S01]  /*18ae0*/  ISETP.NE.AND P1, PT, R3, RZ, PT ;  /* 0x000000ff0300720c */ /* 0x000fe20003f25270 */
[----:B---3--:R-:W-:-:S04]  /*18af0*/  IMAD R2, R8, 0x8, R2 ;  /* 0x0000000808027824 */ /* 0x008fc800078e0202 */
[----:B------:R-:W1:Y:S02]  /*18b00*/  SYNCS.PHASECHK.TRANS64.TRYWAIT P0, [R2+URZ+0x38840], R5 ;  /* 0x03884005020075a7 */ /* 0x000e64000800017f */
[----:B-1----:R-:W-:Y:S06]  /*18b10*/  @!P0 BRA `(.L_x_1531) ;  /* 0x00000054008c8947 */ /* 0x002fec0003800000 */
.L_x_1671:
[----:B------:R-:W-:Y:S05]  /*18b20*/  BSYNC B3 ;  /* 0x0000000000037941 */ /* 0x000fea0003800000 */
.L_x_1530:
        /* <DEDUP_REMOVED lines=9> */
.L_x_1533:
[----:B------:R-:W-:Y:S05]  /*18bc0*/  BSYNC B3 ;  /* 0x0000000000037941 */ /* 0x000fea0003800000 */
.L_x_1532:
        /* <DEDUP_REMOVED lines=14> */
.L_x_1534:
        /* <DEDUP_REMOVED lines=14> */
.L_x_1672:
[----:B------:R-:W-:Y:S05]  /*18d90*/  BSYNC B3 ;  /* 0x0000000000037941 */ /* 0x000fea0003800000 */
.L_x_1535:
[----:B------:R-:W-:Y:S01]  /*18da0*/  BSSY B3, `(.L_x_1537) ;  /* 0x000000b000037945 */ /* 0x000fe20003800000 */
[----:B------:R-:W-:Y:S02]  /*18db0*/  IMAD.MOV.U32 R8, RZ, RZ, 0x0 ;  /* 0x00000000ff087424 */ /* 0x000fe400078e00ff */
[----:B------:R-:W-:Y:S01]  /*18dc0*/  IMAD.MOV.U32 R9, RZ, RZ, 0x14f00000 ;  /* 0x14f00000ff097424 */ /* 0x000fe200078e00ff */
[----:B------:R-:W-:Y:S06]  /*18dd0*/  @P1 BRA `(.L_x_1538) ;  /* 0x00000000001c1947 */ /* 0x000fec0003800000 */
[----:B------:R-:W3:Y:S02]  /*18de0*/  S2R R3, SR_TID.X ;  /* 0x0000000000037919 */ /* 0x000ee40000002100 */
[----:B---3--:R-:W-:Y:S01]  /*18df0*/  LOP3.LUT R4, R3, 0x1f, RZ, 0xc0, !PT ;  /* 0x0000001f03047812 */ /* 0x008fe200078ec0ff */
[----:B------:R-:W-:-:S03]  /*18e00*/  IMAD.MOV.U32 R3, RZ, RZ, 0x10000 ;  /* 0x00010000ff037424 */ /* 0x000fc600078e00ff */
[----:B------:R-:W-:Y:S01]  /*18e10*/  ISETP.NE.AND P0, PT, R4, RZ, PT ;  /* 0x000000ff0400720c */ /* 0x000fe20003f05270 */
[----:B------:R3:W-:-:S12]  /*18e20*/  SYNCS.ARRIVE.TRANS64 RZ, [R2+URZ+0x38850], R3 ;  /* 0x0388500302ff79a7 */ /* 0x0007d8000800003f */
[----:B---3--:R-:W-:Y:S05]  /*18e30*/  @!P0 BRA `(.L_x_1538) ;  /* 0x0000000000048947 */ /* 0x008fea0003800000 */
[----:B------:R-:W-:Y:S01]  /*18e40*/  BPT.TRAP 0x1 ;  /* 0x000000040000795c */ /* 0x000fe20000300000 */
.L_x_1538:
[----:B------:R-:W-:Y:S05]  /*18e50*/  BSYNC B3 ;  /* 0x0000000000037941 */ /* 0x000fea0003800000 */
.L_x_1537:
[----:B------:R-:W3:Y:S04]  /*18e60*/  LDL R4, [R1+0x4] ;  /* 0x0000040001047983 */ /* 0x000ee80000100800 */
[----:B------:R-:W3:Y:S01]  /*18e70*/  LDL R3, [R1+0xc] ;  /* 0x00000c0001037983 */ /* 0x000ee20000100800 */
[----:B------:R-:W-:Y:S01]  /*18e80*/  R2UR UR10, R7 ;  /* 0x00000000070a72ca */ /* 0x000fe200000e0000 */
[----:B------:R-:W-:Y:S01]  /*18e90*/  UIADD3 UR4, UP0, UR38, 0x470, URZ ;  /* 0x0000047026047890 */ /* 0x000fe2000ff1e03f */
[----:B------:R-:W-:Y:S01]  /*18ea0*/  R2UR UR6, R8 ;  /* 0x00000000080672ca */ /* 0x000fe200000e0000 */
[----:B01----:R-:W-:Y:S01]  /*18eb0*/  VIADD R2, R2, 0x38850 ;  /* 0x0003885002027836 */ /* 0x003fe20000000000 */
[----:B------:R-:W-:Y:S01]  /*18ec0*/  R2UR UR7, R9 ;  /* 0x00000000090772ca */ /* 0x000fe200000e0000 */
[----:B------:R-:W-:Y:S01]  /*18ed0*/  UIADD3.X UR5, URZ, UR39, URZ, UP0, !UPT ;  /* 0x000000273f057290 */ /* 0x000fe200087fe43f */
[----:B------:R-:W-:Y:S01]  /*18ee0*/  PLOP3.LUT P0, PT, PT, PT, PT, 0x80, 0x0 ;  /* 0x000000000000781c */ /* 0x000fe20003f0f070 */
[----:B---3--:R-:W-:-:S04]  /*18ef0*/  IMAD R3, R3, 0x10000, R4 ;  /* 0x0001000003037824 */ /* 0x008fc800078e0204 */
[----:B------:R-:W-:-:S08]  /*18f00*/  VIADD R4, R3, 0x400 ;  /* 0x0000040003047836 */ /* 0x000fd00000000000 */
.L_x_1539:
        /* <DEDUP_REMOVED lines=16> */
.L_x_1540:
        /* <DEDUP_REMOVED lines=16> */
.L_x_1541:
        /* <DEDUP_REMOVED lines=16> */
.L_x_1542:
        /* <DEDUP_REMOVED lines=16> */
.L_x_1543:
        /* <DEDUP_REMOVED lines=16> */
.L_x_1544:
        /* <DEDUP_REMOVED lines=16> */
.L_x_1545:
        /* <DEDUP_REMOVED lines=16> */
.L_x_1546:
        /* <DEDUP_REMOVED lines=11> */
.L_x_1528:
[----:B------:R-:W-:Y:S05]  /*196c0*/  BSYNC B1 ;  /* 0x0000000000017941 */ /* 0x000fea0003800000 */
.L_x_1527:
[----:B------:R-:W3:Y:S02]  /*196d0*/  LDL.LU R4, [R1+0x3c] ;  /* 0x00003c0001047983 */ /* 0x000ee40000300800 */
[----:B---3--:R-:W-:-:S07]  /*196e0*/  VIADD R0, R4, 0xfffffffd ;  /* 0xfffffffd04007836 */ /* 0x008fce0000000000 */
.L_x_1526:
[----:B------:R-:W-:Y:S05]  /*196f0*/  BSYNC B2 ;  /* 0x0000000000027941 */ /* 0x000fea0003800000 */
.L_x_1525:
[----:B------:R-:W3:Y:S01]  /*19700*/  LDL.LU R2, [R1+0x34] ;  /* 0x0000340001027983 */ /* 0x000ee20000300800 */
[----:B------:R-:W-:-:S05]  /*19710*/  IMAD.MOV R6, RZ, RZ, -R6 ;  /* 0x000000ffff067224 */ /* 0x000fca00078e0a06 */
[----:B---3--:R-:W-:-:S13]  /*19720*/  ISETP.NE.AND P0, PT, R2, R6, PT ;  /* 0x000000060200720c */ /* 0x008fda0003f05270 */
[----:B------:R-:W-:Y:S05]  /*19730*/  @!P0 BRA `(.L_x_1524) ;  /* 0x0000001c00488947 */ /* 0x000fea0003800000 */
.L_x_1587:
[----:B------:R-:W3:Y:S04]  /*19740*/  LDL R4, [R1+0x8] ;  /* 0x0000080001047983 */ /* 0x000ee80000100800 */
[----:B------:R-:W0:Y:S04]  /*19750*/  LDL.LU R3, [R1+0xc] ;  /* 0x00000c0001037983 */ /* 0x000e280000300800 */
        /* <DEDUP_REMOVED lines=35> */
.L_x_1549:
[----:B0-----:R-:W3:Y:S01]  /*19990*/  LDL R2, [R1+0x4] ;  /* 0x0000040001027983 */ /* 0x001ee20000100800 */
[----:B------:R-:W0:Y:S02]  /*199a0*/  S2R R3, SR_TID.X ;  /* 0x0000000000037919 */ /* 0x000e240000002100 */
[----:B0-----:R-:W-:Y:S02]  /*199b0*/  LOP3.LUT R4, R3, 0x7f, RZ, 0xc0, !PT ;  /* 0x0000007f03047812 */ /* 0x001fe400078ec0ff */
[----:B------:R-:W-:Y:S01]  /*199c0*/  SHF.L.U32 R3, R6, 0x1f, RZ ;  /* 0x0000001f06037819 */ /* 0x000fe200000006ff */
[----:B------:R-:W-:Y:S01]  /*199d0*/  BSSY B2, `(.L_x_1550) ;  /* 0x0000005000027945 */ /* 0x000fe20003800000 */
[----:B------:R-:W-:Y:S01]  /*199e0*/  ISETP.NE.AND P1, PT, R4, RZ, PT ;  /* 0x000000ff0400720c */ /* 0x000fe20003f25270 */
[----:B---3--:R-:W-:-:S04]  /*199f0*/  IMAD R2, R7, 0x8, R2 ;  /* 0x0000000807027824 */ /* 0x008fc800078e0202 */
[----:B------:R-:W0:Y:S02]  /*19a00*/  SYNCS.PHASECHK.TRANS64.TRYWAIT P0, [R2+URZ+0x38840], R3 ;  /* 0x03884003020075a7 */ /* 0x000e24000800017f */
[----:B0-----:R-:W-:Y:S06]  /*19a10*/  @!P0 BRA `(.L_x_1551) ;  /* 0x0000004400f48947 */ /* 0x001fec0003800000 */
.L_x_1673:
[----:B------:R-:W-:Y:S05]  /*19a20*/  BSYNC B2 ;  /* 0x0000000000027941 */ /* 0x000fea0003800000 */
.L_x_1550:
        /* <DEDUP_REMOVED lines=9> */
.L_x_1553:
[----:B------:R-:W-:Y:S05]  /*19ac0*/  BSYNC B2 ;  /* 0x0000000000027941 */ /* 0x000fea0003800000 */
.L_x_1552:
        /* <DEDUP_REMOVED lines=13> */
.L_x_1554:
        /* <DEDUP_REMOVED lines=14> */
.L_x_1674:
[----:B------:R-:W-:Y:S05]  /*19c80*/  BSYNC B2 ;  /* 0x0000000000027941 */ /* 0x000fea0003800000 */
.L_x_1555:
        /* <DEDUP_REMOVED lines=11> */
.L_x_1558:
[----:B------:R-:W-:Y:S05]  /*19d40*/  BSYNC B2 ;  /* 0x0000000000027941 */ /* 0x000fea0003800000 */
.L_x_1557:
        /* <DEDUP_REMOVED lines=10> */
.L_x_1559:
        /* <DEDUP_REMOVED lines=16> */
.L_x_1560:
        /* <DEDUP_REMOVED lines=16> */
.L_x_1561:
        /* <DEDUP_REMOVED lines=16> */
.L_x_1562:
        /* <DEDUP_REMOVED lines=16> */
.L_x_1563:
        /* <DEDUP_REMOVED lines=16> */
.L_x_1564:
        /* <DEDUP_REMOVED lines=16> */
.L_x_1565:
        /* <DEDUP_REMOVED lines=16> */
.L_x_1566:
        /* <DEDUP_REMOVED lines=11> */
.L_x_1548:
[----:B------:R-:W-:Y:S05]  /*1a5a0*/  BSYNC B1 ;  /* 0x0000000000017941 */ /* 0x000fea0003800000 */
.L_x_1547:
[----:B------:R-:W3:Y:S01]  /*1a5b0*/  LDL R5, [R1+0x8] ;  /* 0x0000080001057983 */ /* 0x000ee20000100800 */
[----:B------:R-:W-:Y:S01]  /*1a5c0*/  VIADD R7, R7, 0x1 ;  /* 0x0000000107077836 */ /* 0x000fe20000000000 */
[----:B------:R-:W-:Y:S04]  /*1a5d0*/  BSSY B1, `(.L_x_1567) ;  /* 0x00000e5000017945 */ /* 0x000fe80003800000 */
[----:B------:R-:W-:-:S04]  /*1a5e0*/  ISETP.NE.AND P0, PT, R7, 0x2, PT ;  /* 0x000000020700780c */ /* 0x000fc80003f05270 */
[----:B------:R-:W-:Y:S02]  /*1a5f0*/  SEL R2, RZ, 0x1, P0 ;  /* 0x00000001ff027807 */ /* 0x000fe40000000000 */
[----:B------:R-:W-:Y:S02]  /*1a600*/  SEL R9, R7, RZ, P0 ;  /* 0x000000ff07097207 */ /* 0x000fe40000000000 */
[----:B------:R-:W-:-:S05]  /*1a610*/  LOP3.LUT R8, R6, R2, RZ, 0x3c, !PT ;  /* 0x0000000206087212 */ /* 0x000fca00078e3cff */
[----:B------:R0:W-:Y:S04]  /*1a620*/  STL [R1+0x1c], R8 ;  /* 0x00001c0801007387 */ /* 0x0001e80000100800 */
[----:B------:R0:W-:Y:S01]  /*1a630*/  STL [R1+0xc], R9 ;  /* 0x00000c0901007387 */ /* 0x0001e20000100800 */
[----:B---3--:R-:W-:-:S13]  /*1a640*/  LOP3.LUT P2, RZ, R5, 0x1, RZ, 0xc0, !PT ;  /* 0x0000000105ff7812 */ /* 0x008fda000784c0ff */
[----:B0-----:R-:W-:Y:S05]  /*1a650*/  @!P2 BRA `(.L_x_1568) ;  /* 0x0000000c0070a947 */ /* 0x001fea0003800000 */
[----:B------:R-:W-:Y:S01]  /*1a660*/  ULDC.64 UR4, c[0x0][0x418] ;  /* 0x0001060000047ab9 */ /* 0x000fe20000000a00 */
[----:B------:R-:W-:Y:S01]  /*1a670*/  VIADD R6, R0, 0xffffffff ;  /* 0xffffffff00067836 */ /* 0x000fe20000000000 */
        /* <DEDUP_REMOVED lines=23> */
.L_x_1569:
        /* <DEDUP_REMOVED lines=9> */
.L_x_1675:
[----:B------:R-:W-:Y:S05]  /*1a880*/  BSYNC B2 ;  /* 0x0000000000027941 */ /* 0x000fea0003800000 */
.L_x_1570:
        /* <DEDUP_REMOVED lines=9> */
.L_x_1573:
[----:B------:R-:W-:Y:S05]  /*1a920*/  BSYNC B2 ;  /* 0x0000000000027941 */ /* 0x000fea0003800000 */
.L_x_1572:
[----:B------:R-:W3:Y:S04]  /*1a930*/  LDL R8, [R1+0x4] ;  /* 0x0000040001087983 */ /* 0x000ee80000100800 */
        /* <DEDUP_REMOVED lines=13> */
.L_x_1574:
        /* <DEDUP_REMOVED lines=14> */
.L_x_1676:
[----:B------:R-:W-:Y:S05]  /*1aaf0*/  BSYNC B2 ;  /* 0x0000000000027941 */ /* 0x000fea0003800000 */
.L_x_1575:
        /* <DEDUP_REMOVED lines=11> */
.L_x_1578:
[----:B------:R-:W-:Y:S05]  /*1abb0*/  BSYNC B2 ;  /* 0x0000000000027941 */ /* 0x000fea0003800000 */
.L_x_1577:
        /* <DEDUP_REMOVED lines=11> */
.L_x_1579:
        /* <DEDUP_REMOVED lines=16> */
.L_x_1580:
        /* <DEDUP_REMOVED lines=16> */
.L_x_1581:
        /* <DEDUP_REMOVED lines=16> */
.L_x_1582:
        /* <DEDUP_REMOVED lines=16> */
.L_x_1583:
        /* <DEDUP_REMOVED lines=16> */
.L_x_1584:
        /* <DEDUP_REMOVED lines=16> */
.L_x_1585:
        /* <DEDUP_REMOVED lines=16> */
.L_x_1586:
        /* <DEDUP_REMOVED lines=11> */
.L_x_1568:
[----:B------:R-:W-:Y:S05]  /*1b420*/  BSYNC B1 ;  /* 0x0000000000017941 */ /* 0x000fea0003800000 */
.L_x_1567:
[C---:B------:R-:W-:Y:S01]  /*1b430*/  ISETP.GT.AND P0, PT, R0.reuse, 0x1, PT ;  /* 0x000000010000780c */ /* 0x040fe20003f04270 */
[----:B------:R-:W-:-:S12]  /*1b440*/  VIADD R0, R0, 0xfffffffe ;  /* 0xfffffffe00007836 */ /* 0x000fd80000000000 */
[----:B------:R-:W-:Y:S05]  /*1b450*/  @P0 BRA `(.L_x_1587) ;  /* 0xffffffe000b80947 */ /* 0x000fea000383ffff */
.L_x_1524:
[----:B------:R-:W-:Y:S05]  /*1b460*/  BSYNC B0 ;  /* 0x0000000000007941 */ /* 0x000fea0003800000 */
.L_x_1523:
        /* <DEDUP_REMOVED lines=24> */
.L_x_1589:
[----:B------:R-:W-:Y:S05]  /*1b5f0*/  BSYNC B0 ;  /* 0x0000000000007941 */ /* 0x000fea0003800000 */
.L_x_1588:
[----:B------:R-:W-:-:S05]  /*1b600*/  SEL R0, R0, RZ, P0 ;  /* 0x000000ff00007207 */ /* 0x000fca0000000000 */
[----:B------:R3:W-:Y:S02]  /*1b610*/  STL [R1+0xc], R0 ;  /* 0x00000c0001007387 */ /* 0x0007e40000100800 */
.L_x_1485:
[----:B------:R-:W-:Y:S05]  /*1b620*/  BSYNC B7 ;  /* 0x0000000000077941 */ /* 0x000fea0003800000 */
.L_x_1483:
        /* <DEDUP_REMOVED lines=13> */
.L_x_1590:
        /* <DEDUP_REMOVED lines=36> */
.L_x_1686:
[----:B------:R-:W-:Y:S02]  /*1b940*/  ULDC UR4, c[0x0][0xd38] ;  /* 0x00034e0000047ab9 */ /* 0x000fe40000000800 */
[----:B------:R-:W-:-:S04]  /*1b950*/  IMAD.U32 R16, RZ, RZ, UR4 ;  /* 0x00000004ff107e24 */ /* 0x000fc8000f8e00ff */
[----:B-1----:R-:W-:-:S04]  /*1b960*/  IMAD R6, R6, R16, RZ ;  /* 0x0000001006067224 */ /* 0x002fc800078e02ff */
[----:B------:R-:W-:-:S05]  /*1b970*/  IMAD.IADD R4, R4, 0x1, R6 ;  /* 0x0000000104047824 */ /* 0x000fca00078e0206 */
[----:B------:R-:W-:-:S13]  /*1b980*/  ISETP.GT.AND P6, PT, R4, R0, PT ;  /* 0x000000000400720c */ /* 0x000fda0003fc4270 */
[----:B------:R-:W-:Y:S05]  /*1b990*/  @P6 BRA `(.L_x_1593) ;  /* 0x00000000009c6947 */ /* 0x000fea0003800000 */
.L_x_1598:
        /* <DEDUP_REMOVED lines=14> */
.L_x_1596:
[----:B------:R-:W-:Y:S05]  /*1ba80*/  BSYNC B0 ;  /* 0x0000000000007941 */ /* 0x000fea0003800000 */
.L_x_1595:
        /* <DEDUP_REMOVED lines=18> */
.L_x_1694:
[----:B------:R-:W-:Y:S02]  /*1bbb0*/  ULDC UR4, c[0x0][0xd38] ;  /* 0x00034e0000047ab9 */ /* 0x000fe40000000800 */
[----:B------:R-:W-:-:S04]  /*1bbc0*/  IMAD.U32 R16, RZ, RZ, UR4 ;  /* 0x00000004ff107e24 */ /* 0x000fc8000f8e00ff */
[----:B-1----:R-:W-:-:S04]  /*1bbd0*/  IMAD R6, R6, R16, RZ ;  /* 0x0000001006067224 */ /* 0x002fc800078e02ff */
[----:B------:R-:W-:-:S05]  /*1bbe0*/  IMAD.IADD R4, R6, 0x1, R4 ;  /* 0x0000000106047824 */ /* 0x000fca00078e0204 */
[----:B------:R-:W-:-:S13]  /*1bbf0*/  ISETP.GT.AND P6, PT, R4, R0, PT ;  /* 0x000000000400720c */ /* 0x000fda0003fc4270 */
[----:B------:R-:W-:Y:S05]  /*1bc00*/  @!P6 BRA `(.L_x_1598) ;  /* 0xfffffffc0064e947 */ /* 0x000fea000383ffff */
.L_x_1593:
        /* <DEDUP_REMOVED lines=8> */
.L_x_1698:
[----:B------:R-:W-:Y:S01]  /*1bc90*/  ISETP.NE.AND P0, PT, R5, RZ, PT ;  /* 0x000000ff0500720c */ /* 0x000fe20003f05270 */
[----:B-1----:R-:W-:-:S12]  /*1bca0*/  IMAD.MOV.U32 R3, RZ, RZ, RZ ;  /* 0x000000ffff037224 */ /* 0x002fd800078e00ff */
[----:B------:R-:W-:Y:S05]  /*1bcb0*/  @!P0 BRA `(.L_x_1600) ;  /* 0x0000000000148947 */ /* 0x000fea0003800000 */
[----:B------:R-:W-:Y:S01]  /*1bcc0*/  UMOV UR4, 0xffffffff ;  /* 0xffffffff00047882 */ /* 0x000fe20000000000 */
[----:B------:R-:W-:Y:S02]  /*1bcd0*/  VIADD R12, R4, 0xffffffff ;  /* 0xffffffff040c7836 */ /* 0x000fe40000000000 */
[----:B------:R-:W-:Y:S05]  /*1bce0*/  BRA.DIV UR4, `(.L_x_1601) ;  /* 0x0000002e04ec7947 */ /* 0x000fea000b800000 */
[----:B0-----:R0:W1:Y:S02]  /*1bcf0*/  SHFL.IDX PT, R2, R2, R12, 0x1f ;  /* 0x00001f0c02027589 */ /* 0x00106400000e0000 */
.L_x_1701:
[----:B-1----:R-:W-:-:S07]  /*1bd00*/  IMAD.MOV.U32 R3, RZ, RZ, R2 ;  /* 0x000000ffff037224 */ /* 0x002fce00078e0002 */
.L_x_1600:
[----:B---3--:R-:W-:Y:S01]  /*1bd10*/  IABS R5, R17 ;  /* 0x0000001100057213 */ /* 0x008fe20000000000 */
[----:B------:R-:W-:Y:S02]  /*1bd20*/  IMAD R16, R3, R16, R6 ;  /* 0x0000001003107224 */ /* 0x000fe400078e0206 */
[----:B------:R-:W-:Y:S01]  /*1bd30*/  IMAD.IADD R19, R4, 0x1, R19 ;  /* 0x0000000104137824 */ /* 0x000fe200078e0213 */
[----:B0-----:R-:W0:Y:S01]  /*1bd40*/  I2F.RP R2, R5 ;  /* 0x0000000500027306 */ /* 0x001e220000209400 */
[----:B------:R-:W-:-:S07]  /*1bd50*/  IMAD.IADD R0, R0, 0x1, -R16 ;  /* 0x0000000100007824 */ /* 0x000fce00078e0a10 */
[----:B0-----:R-:W0:Y:S02]  /*1bd60*/  MUFU.RCP R2, R2 ;  /* 0x0000000200027308 */ /* 0x001e240000001000 */
[----:B0-----:R-:W-:-:S06]  /*1bd70*/  VIADD R2, R2, 0xffffffe ;  /* 0x0ffffffe02027836 */ /* 0x001fcc0000000000 */
[----:B------:R-:W0:Y:S02]  /*1bd80*/  F2I.FTZ.U32.TRUNC.NTZ R3, R2 ;  /* 0x0000000200037305 */ /* 0x000e24000021f000 */
        /* <DEDUP_REMOVED lines=23> */
.L_x_1594:
[----:B------:R-:W-:Y:S01]  /*1bf00*/  UMOV UR4, URZ ;  /* 0x0000003f00047c82 */ /* 0x000fe20008000000 */
[----:B------:R-:W-:Y:S01]  /*1bf10*/  UMOV UR5, URZ ;  /* 0x0000003f00057c82 */ /* 0x000fe20008000000 */
[----:B------:R-:W-:Y:S01]  /*1bf20*/  ULDC UR6, c[0x0][0xd3c] ;  /* 0x00034f0000067ab9 */ /* 0x000fe20000000800 */
[----:B------:R-:W-:Y:S02]  /*1bf30*/  IMAD.MOV.U32 R16, RZ, RZ, R0 ;  /* 0x000000ffff107224 */ /* 0x000fe400078e0000 */
[----:B------:R-:W-:Y:S02]  /*1bf40*/  IMAD.U32 R17, RZ, RZ, UR4 ;  /* 0x00000004ff117e24 */ /* 0x000fe4000f8e00ff */
[----:B------:R-:W-:Y:S02]  /*1bf50*/  IMAD.U32 R18, RZ, RZ, UR5 ;  /* 0x00000005ff127e24 */ /* 0x000fe4000f8e00ff */
[----:B------:R-:W-:-:S07]  /*1bf60*/  IMAD.U32 R19, RZ, RZ, UR6 ;  /* 0x00000006ff137e24 */ /* 0x000fce000f8e00ff */
.L_x_1602:
[----:B------:R1:W3:Y:S01]  /*1bf70*/  LDL R3, [R1+0x4] ;  /* 0x0000040001037983 */ /* 0x0002e20000100800 */
[----:B------:R-:W4:Y:S01]  /*1bf80*/  S2R R0, SR_TID.X ;  /* 0x0000000000007919 */ /* 0x000f220000002100 */
[----:B------:R-:W-:Y:S05]  /*1bf90*/  WARPSYNC.ALL ;  /* 0x0000000000007948 */ /* 0x000fea0003800000 */
[----:B----4-:R-:W-:Y:S01]  /*1bfa0*/  LOP3.LUT R0, R0, 0x1f, RZ, 0xc0, !PT ;  /* 0x0000001f00007812 */ /* 0x010fe200078ec0ff */
[----:B------:R-:W-:Y:S03]  /*1bfb0*/  BAR.SYNC.DEFER_BLOCKING 0x4, 0x180 ;  /* 0x0106000000007b1d */ /* 0x000fe60000010000 */
[----:B------:R-:W-:-:S13]  /*1bfc0*/  ISETP.NE.AND P0, PT, R0, RZ, PT ;  /* 0x000000ff0000720c */ /* 0x000fda0003f05270 */
[----:B------:R-:W3:Y:S01]  /*1bfd0*/  @!P0 S2R R0, SR_CgaCtaId ;  /* 0x0000000000008919 */ /* 0x000ee20000008800 */
[----:B0-----:R-:W-:-:S04]  /*1bfe0*/  @!P0 MOV R2, 0x400 ;  /* 0x0000040000028802 */ /* 0x001fc80000000f00 */
[----:B---3--:R-:W-:-:S05]  /*1bff0*/  @!P0 LEA R3, R0, R2, 0x18 ;  /* 0x0000000200038211 */ /* 0x008fca00078ec0ff */
[----:B------:R1:W-:Y:S04]  /*1c000*/  @!P0 STS.128 [R3+0x388d0], R16 ;  /* 0x0388d01003008388 */ /* 0x0003e80000000c00 */
[----:B------:R1:W-:Y:S01]  /*1c010*/  @!P0 STL [R1+0x4], R3 ;  /* 0x0000040301008387 */ /* 0x0003e20000100800 */
[----:B------:R-:W-:Y:S06]  /*1c020*/  BAR.ARV 0x5, 0x180 ;  /* 0x0146000000007b1d */ /* 0x000fec0000002000 */
.L_x_1591:
[----:B------:R-:W-:Y:S02]  /*1c030*/  ULDC UR4, c[0x0][0xd3c] ;  /* 0x00034f0000047ab9 */ /* 0x000fe40000000800 */
[----:B----4-:R-:W-:-:S13]  /*1c040*/  ISETP.GE.AND P0, PT, R19, UR4, PT ;  /* 0x0000000413007c0c */ /* 0x010fda000bf06270 */
[----:B------:R-:W-:Y:S05]  /*1c050*/  @!P0 BRA `(.L_x_1603) ;  /* 0xffffff7400108947 */ /* 0x000fea000383ffff */
[----:B------:R-:W-:Y:S05]  /*1c060*/  BSYNC B8 ;  /* 0x0000000000087941 */ /* 0x000fea0003800000 */
.L_x_1433:
[----:B---3--:R-:W3:Y:S01]  /*1c070*/  LDL.LU R0, [R1+0x60] ;  /* 0x0000600001007983 */ /* 0x008ee20000300800 */
[----:B------:R-:W-:Y:S01]  /*1c080*/  BSSY B0, `(.L_x_1604) ;  /* 0x000000b000007945 */ /* 0x000fe20003800000 */
[----:B------:R-:W4:Y:S01]  /*1c090*/  S2R R5, SR_CgaCtaId ;  /* 0x0000000000057919 */ /* 0x000f220000008800 */
[----:B---3--:R-:W-:-:S05]  /*1c0a0*/  VIADD R0, R0, 0x1 ;  /* 0x0000000100007836 */ /* 0x008fca0000000000 */
[----:B0-----:R-:W-:-:S04]  /*1c0b0*/  LEA.HI R2, R0, R0, RZ, 0x1 ;  /* 0x0000000000027211 */ /* 0x001fc800078f08ff */
[----:B-1----:R-:W-:-:S05]  /*1c0c0*/  LOP3.LUT R3, R2, 0xfffffffe, RZ, 0xc0, !PT ;  /* 0xfffffffe02037812 */ /* 0x002fca00078ec0ff */
[----:B------:R-:W-:Y:S01]  /*1c0d0*/  IMAD.IADD R3, R0, 0x1, -R3 ;  /* 0x0000000100037824 */ /* 0x000fe200078e0a03 */
[----:B------:R-:W-:-:S04]  /*1c0e0*/  MOV R0, 0x400 ;  /* 0x0000040000007802 */ /* 0x000fc80000000f00 */
[----:B----4-:R-:W-:Y:S02]  /*1c0f0*/  LEA R0, R5, R0, 0x18 ;  /* 0x0000000005007211 */ /* 0x010fe400078ec0ff */
[----:B------:R-:W-:-:S04]  /*1c100*/  SHF.L.U32 R3, R3, 0x1f, RZ ;  /* 0x0000001f03037819 */ /* 0x000fc800000006ff */
[----:B------:R-:W0:Y:S02]  /*1c110*/  SYNCS.PHASECHK.TRANS64.TRYWAIT P0, [R0+URZ+0x38820], R3 ;  /* 0x03882003000075a7 */ /* 0x000e24000800017f */
[----:B0-----:R-:W-:Y:S05]  /*1c120*/  @!P0 BRA `(.L_x_1605) ;  /* 0x0000002c00048947 */ /* 0x001fea0003800000 */
.L_x_1702:
[----:B------:R-:W-:Y:S05]  /*1c130*/  BSYNC B0 ;  /* 0x0000000000007941 */ /* 0x000fea0003800000 */
.L_x_1604:
[----:B------:R-:W-:-:S03]  /*1c140*/  UMOV UR4, 0xffffffff ;  /* 0xffffffff00047882 */ /* 0x000fc60000000000 */
[----:B------:R-:W-:Y:S05]  /*1c150*/  BRA.DIV UR4, `(.L_x_1606) ;  /* 0x0000002e040c7947 */ /* 0x000fea000b800000 */
[----:B------:R-:W1:Y:S02]  /*1c160*/  S2R R2, SR_TID.X ;  /* 0x0000000000027919 */ /* 0x000e640000002100 */
[----:B-1----:R-:W-:-:S04]  /*1c170*/  SHF.R.U32.HI R2, RZ, 0x5, R2 ;  /* 0x00000005ff027819 */ /* 0x002fc80000011602 */
[----:B------:R-:W-:-:S05]  /*1c180*/  LOP3.LUT R2, R2, 0x3, RZ, 0xc0, !PT ;  /* 0x0000000302027812 */ /* 0x000fca00078ec0ff */
[----:B------:R1:W3:Y:S02]  /*1c190*/  SHFL.IDX PT, R14, R2, RZ, 0x1f ;  /* 0x00001fff020e7589 */ /* 0x0002e400000e0000 */
.L_x_1705:
[----:B---3--:R-:W-:-:S13]  /*1c1a0*/  ISETP.NE.AND P0, PT, R14, RZ, PT ;  /* 0x000000ff0e00720c */ /* 0x008fda0003f05270 */
[----:B------:R-:W-:Y:S05]  /*1c1b0*/  @P0 BRA `(.L_x_1310) ;  /* 0x0000000000940947 */ /* 0x000fea0003800000 */
[----:B------:R-:W-:-:S03]  /*1c1c0*/  UMOV UR4, 0xffffffff ;  /* 0xffffffff00047882 */ /* 0x000fc60000000000 */
[----:B------:R-:W-:Y:S05]  /*1c1d0*/  BRA.DIV UR4, `(.L_x_1607) ;  /* 0x0000002e04207947 */ /* 0x000fea000b800000 */
[----:B------:R-:W-:-:S13]  /*1c1e0*/  ELECT P6, URZ, PT ;  /* 0x00000000003f782f */ /* 0x000fda00038c0000 */
.L_x_1708:
[----:B------:R-:W-:Y:S05]  /*1c1f0*/  @!P6 BRA `(.L_x_1310) ;  /* 0x000000000084e947 */ /* 0x000fea0003800000 */
[----:B-1----:R-:W3:Y:S02]  /*1c200*/  LDL.LU R2, [R1+0x70] ;  /* 0x0000700001027983 */ /* 0x002ee40000300800 */
[----:B---3--:R-:W-:-:S04]  /*1c210*/  LOP3.LUT R2, R2, 0x2, RZ, 0xfc, !PT ;  /* 0x0000000202027812 */ /* 0x008fc800078efcff */
[----:B------:R-:W-:-:S13]  /*1c220*/  ISETP.NE.AND P2, PT, R2, 0x3, PT ;  /* 0x000000030200780c */ /* 0x000fda0003f45270 */
[----:B------:R-:W-:Y:S05]  /*1c230*/  @!P2 BRA `(.L_x_1608) ;  /* 0x000000000004a947 */ /* 0x000fea0003800000 */
[----:B------:R-:W-:Y:S01]  /*1c240*/  BPT.TRAP 0x1 ;  /* 0x000000040000795c */ /* 0x000fe20000300000 */
.L_x_1608:
[----:B0-----:R-:W3:Y:S04]  /*1c250*/  LDL R3, [R1+0xc] ;  /* 0x00000c0001037983 */ /* 0x001ee80000100800 */
[----:B------:R-:W4:Y:S01]  /*1c260*/  LDL.LU R7, [R1+0x1c] ;  /* 0x00001c0001077983 */ /* 0x000f220000300800 */
[----:B------:R-:W-:-:S04]  /*1c270*/  VIADD R2, R0, 0x38840 ;  /* 0x0003884000027836 */ /* 0x000fc80000000000 */
[C---:B---3--:R-:W-:Y:S02]  /*1c280*/  IMAD R6, R3.reuse, 0x8, R2 ;  /* 0x0000000803067824 */ /* 0x048fe400078e0202 */
[----:B------:R-:W-:Y:S01]  /*1c290*/  VIADD R3, R3, 0x1 ;  /* 0x0000000103037836 */ /* 0x000fe20000000000 */
[----:B----4-:R-:W-:-:S04]  /*1c2a0*/  SHF.L.U32 R5, R7, 0x1f, RZ ;  /* 0x0000001f07057819 */ /* 0x010fc800000006ff */
        /* <DEDUP_REMOVED lines=8> */
.L_x_1709:
[----:B------:R-:W1:Y:S02]  /*1c330*/  SYNCS.PHASECHK.TRANS64.TRYWAIT P0, [R7+URZ], R2 ;  /* 0x00000002070075a7 */ /* 0x000e64000800017f */
[----:B-1----:R-:W-:Y:S05]  /*1c340*/  @!P0 BRA `(.L_x_1610) ;  /* 0x0000002800f88947 */ /* 0x002fea0003800000 */
.L_x_1710:
[----:B------:R-:W-:Y:S05]  /*1c350*/  @!P2 BRA `(.L_x_1611) ;  /* 0x000000000004a947 */ /* 0x000fea0003800000 */
[----:B------:R-:W-:Y:S01]  /*1c360*/  BPT.TRAP 0x1 ;  /* 0x000000040000795c */ /* 0x000fe20000300000 */
.L_x_1611:
[----:B------:R-:W3:Y:S01]  /*1c370*/  LDL.LU R4, [R1+0xc] ;  /* 0x00000c0001047983 */ /* 0x000ee20000300800 */
[----:B------:R-:W-:-:S04]  /*1c380*/  VIADD R0, R0, 0x38860 ;  /* 0x0003886000007836 */ /* 0x000fc80000000000 */
[----:B---3--:R-:W-:-:S04]  /*1c390*/  IMAD R4, R4, 0x8, R0 ;  /* 0x0000000804047824 */ /* 0x008fc800078e0200 */
[----:B------:R-:W3:Y:S02]  /*1c3a0*/  SYNCS.PHASECHK.TRANS64.TRYWAIT P0, [R4+URZ], R5 ;  /* 0x00000005040075a7 */ /* 0x000ee4000800017f */
[----:B---3--:R-:W-:Y:S05]  /*1c3b0*/  @!P0 BRA `(.L_x_1612) ;  /* 0x0000002800f08947 */ /* 0x008fea0003800000 */
.L_x_1711:
[----:B------:R-:W-:-:S07]  /*1c3c0*/  IMAD R3, R3, 0x8, R0 ;  /* 0x0000000803037824 */ /* 0x000fce00078e0200 */
.L_x_1613:
[----:B----4-:R4:W0:Y:S02]  /*1c3d0*/  SYNCS.PHASECHK.TRANS64.TRYWAIT P0, [R3+URZ], R2 ;  /* 0x00000002030075a7 */ /* 0x010824000800017f */
[----:B0-----:R-:W-:Y:S05]  /*1c3e0*/  @!P0 NANOSLEEP.SYNCS 0x989680 ;  /* 0x009896800000895d */ /* 0x001fea0003900000 */
[----:B------:R-:W0:Y:S02]  /*1c3f0*/  @!P0 SYNCS.PHASECHK.TRANS64 P0, [R3+URZ], R2 ;  /* 0x00000002030085a7 */ /* 0x000e24000800007f */
[----:B0-----:R-:W-:Y:S05]  /*1c400*/  @!P0 BRA `(.L_x_1613) ;  /* 0xfffffffc00f08947 */ /* 0x001fea000383ffff */
.L_x_1310:
[----:B------:R-:W-:Y:S05]  /*1c410*/  BSYNC B9 ;  /* 0x0000000000097941 */ /* 0x000fea0003800000 */
.L_x_1307:
[----:B------:R-:W-:Y:S05]  /*1c420*/  EXIT ;  /* 0x000000000000794d */ /* 0x000fea0003800000 */
.L_x_1326:
[----:B0-----:R0:W1:Y:S02]  /*1c430*/  SYNCS.PHASECHK.TRANS64.TRYWAIT P5, [R66+URZ+0x38890], R75 ;  /* 0x0388904b420075a7 */ /* 0x00106400080a017f */
[----:B-1----:R-:W-:Y:S05]  /*1c440*/  @!P5 NANOSLEEP.SYNCS 0x989680 ;  /* 0x009896800000d95d */ /* 0x002fea0003900000 */
[----:B------:R-:W1:Y:S02]  /*1c450*/  @!P5 SYNCS.PHASECHK.TRANS64 P5, [R66+URZ+0x38890], R75 ;  /* 0x0388904b4200d5a7 */ /* 0x000e6400080a007f */
[----:B-1----:R-:W-:Y:S05]  /*1c460*/  @!P5 BRA `(.L_x_1326) ;  /* 0xfffffffc00f0d947 */ /* 0x002fea000383ffff */
[----:B------:R-:W-:Y:S05]  /*1c470*/  BRA `(.L_x_1614) ;  /* 0xfffffe6000a47947 */ /* 0x000fea000383ffff */
.L_x_1336:
[----:B0-----:R0:W1:Y:S02]  /*1c480*/  SYNCS.PHASECHK.TRANS64.TRYWAIT P5, [R66+URZ+0x38890], R75 ;  /* 0x0388904b420075a7 */ /* 0x00106400080a017f */
[----:B-1----:R-:W-:Y:S05]  /*1c490*/  @!P5 NANOSLEEP.SYNCS 0x989680 ;  /* 0x009896800000d95d */ /* 0x002fea0003900000 */
[----:B------:R-:W1:Y:S02]  /*1c4a0*/  @!P5 SYNCS.PHASECHK.TRANS64 P5, [R66+URZ+0x38890], R75 ;  /* 0x0388904b4200d5a7 */ /* 0x000e6400080a007f */
[----:B-1----:R-:W-:Y:S05]  /*1c4b0*/  @!P5 BRA `(.L_x_1336) ;  /* 0xfffffffc00f0d947 */ /* 0x002fea000383ffff */
[----:B------:R-:W-:Y:S05]  /*1c4c0*/  BRA `(.L_x_1615) ;  /* 0xfffffe6c00187947 */ /* 0x000fea000383ffff */
.L_x_1341:
[----:B0-----:R0:W1:Y:S02]  /*1c4d0*/  SYNCS.PHASECHK.TRANS64.TRYWAIT P5, [R66+URZ+0x38890], R75 ;  /* 0x0388904b420075a7 */ /* 0x00106400080a017f */
[----:B-1----:R-:W-:Y:S05]  /*1c4e0*/  @!P5 NANOSLEEP.SYNCS 0x989680 ;  /* 0x009896800000d95d */ /* 0x002fea0003900000 */
[----:B------:R-:W1:Y:S02]  /*1c4f0*/  @!P5 SYNCS.PHASECHK.TRANS64 P5, [R66+URZ+0x38890], R75 ;  /* 0x0388904b4200d5a7 */ /* 0x000e6400080a007f */
[----:B-1----:R-:W-:Y:S05]  /*1c500*/  @!P5 BRA `(.L_x_1341) ;  /* 0xfffffffc00f0d947 */ /* 0x002fea000383ffff */
[----:B------:R-:W-:Y:S05]  /*1c510*/  BRA `(.L_x_1616) ;  /* 0xfffffe7400507947 */ /* 0x000fea000383ffff */
.L_x_1345:
[----:B------:R0:W0:Y:S02]  /*1c520*/  SYNCS.PHASECHK.TRANS64.TRYWAIT P5, [R66+URZ+0x388b0], R75 ;  /* 0x0388b04b420075a7 */ /* 0x00002400080a017f */
[----:B0-----:R-:W-:Y:S05]  /*1c530*/  @!P5 NANOSLEEP.SYNCS 0x989680 ;  /* 0x009896800000d95d */ /* 0x001fea0003900000 */
[----:B------:R-:W0:Y:S02]  /*1c540*/  @!P5 SYNCS.PHASECHK.TRANS64 P5, [R66+URZ+0x388b0], R75 ;  /* 0x0388b04b4200d5a7 */ /* 0x000e2400080a007f */
[----:B0-----:R-:W-:Y:S05]  /*1c550*/  @!P5 BRA `(.L_x_1345) ;  /* 0xfffffffc00f0d947 */ /* 0x001fea000383ffff */
[----:B------:R-:W-:Y:S05]  /*1c560*/  BRA `(.L_x_1617) ;  /* 0xfffffe7400cc7947 */ /* 0x000fea000383ffff */
.L_x_1368:
        /* <DEDUP_REMOVED lines=8> */
.L_x_1619:
[----:B------:R-:W-:Y:S05]  /*1c5f0*/  BSYNC B1 ;  /* 0x0000000000017941 */ /* 0x000fea0003800000 */
.L_x_1618:
        /* <DEDUP_REMOVED lines=8> */
.L_x_1620:
[----:B------:R-:W-:Y:S02]  /*1c680*/  IMAD.MOV.U32 R13, RZ, RZ, R29 ;  /* 0x000000ffff0d7224 */ /* 0x000fe400078e001d */
[----:B------:R-:W-:-:S07]  /*1c690*/  IMAD.MOV.U32 R0, RZ, RZ, R14 ;  /* 0x000000ffff007224 */ /* 0x000fce00078e000e */
[----:B------:R-:W-:Y:S05]  /*1c6a0*/  WARPSYNC.COLLECTIVE R15, `(.L_x_1621) ;  /* 0x000000000f087348 */ /* 0x000fea0003c00000 */
[----:B------:R0:W1:Y:S02]  /*1c6b0*/  SHFL.IDX P6, R14, R13, R12, R11 ;  /* 0x0000000c0d0e7389 */ /* 0x00006400000c000b */
[----:B01----:R-:W-:Y:S01]  /*1c6c0*/  ENDCOLLECTIVE ;  /* 0x000000000000791b */ /* 0x003fe20003800000 */
.L_x_1621:
[----:B------:R-:W-:Y:S02]  /*1c6d0*/  IMAD.MOV.U32 R13, RZ, RZ, R28 ;  /* 0x000000ffff0d7224 */ /* 0x000fe400078e001c */
[----:B------:R-:W-:-:S07]  /*1c6e0*/  IMAD.MOV.U32 R5, RZ, RZ, R14 ;  /* 0x000000ffff057224 */ /* 0x000fce00078e000e */
[----:B------:R-:W-:Y:S05]  /*1c6f0*/  WARPSYNC.COLLECTIVE R15, `(.L_x_1622) ;  /* 0x000000000f087348 */ /* 0x000fea0003c00000 */
[----:B------:R0:W1:Y:S02]  /*1c700*/  SHFL.IDX P6, R14, R13, R12, R11 ;  /* 0x0000000c0d0e7389 */ /* 0x00006400000c000b */
[----:B01----:R-:W-:Y:S01]  /*1c710*/  ENDCOLLECTIVE ;  /* 0x000000000000791b */ /* 0x003fe20003800000 */
.L_x_1622:
[----:B------:R-:W-:Y:S05]  /*1c720*/  BRA `(.L_x_1623) ;  /* 0xfffffea000007947 */ /* 0x000fea000383ffff */
.L_x_1372:
[----:B0-----:R0:W1:Y:S02]  /*1c730*/  SYNCS.PHASECHK.TRANS64.TRYWAIT P0, [R2+URZ+0x38800], R13 ;  /* 0x0388000d020075a7 */ /* 0x001064000800017f */
[----:B-1----:R-:W-:Y:S05]  /*1c740*/  @!P0 NANOSLEEP.SYNCS 0x989680 ;  /* 0x009896800000895d */ /* 0x002fea0003900000 */
[----:B------:R-:W1:Y:S02]  /*1c750*/  @!P0 SYNCS.PHASECHK.TRANS64 P0, [R2+URZ+0x38800], R13 ;  /* 0x0388000d020085a7 */ /* 0x000e64000800007f */
[----:B-1----:R-:W-:Y:S05]  /*1c760*/  @!P0 BRA `(.L_x_1372) ;  /* 0xfffffffc00f08947 */ /* 0x002fea000383ffff */
[----:B------:R-:W-:Y:S05]  /*1c770*/  BRA `(.L_x_1624) ;  /* 0xfffffea400087947 */ /* 0x000fea000383ffff */
.L_x_1380:
        /* <DEDUP_REMOVED lines=8> */
.L_x_1626:
[----:B------:R-:W-:Y:S05]  /*1c800*/  BSYNC B1 ;  /* 0x0000000000017941 */ /* 0x000fea0003800000 */
.L_x_1625:
        /* <DEDUP_REMOVED lines=8> */
.L_x_1627:
[----:B------:R-:W-:Y:S02]  /*1c890*/  IMAD.MOV.U32 R21, RZ, RZ, R3 ;  /* 0x000000ffff157224 */ /* 0x000fe400078e0003 */
[----:B------:R-:W-:Y:S02]  /*1c8a0*/  IMAD.MOV.U32 R13, RZ, RZ, R29 ;  /* 0x000000ffff0d7224 */ /* 0x000fe400078e001d */
[----:B------:R-:W-:-:S07]  /*1c8b0*/  IMAD.MOV.U32 R0, RZ, RZ, R14 ;  /* 0x000000ffff007224 */ /* 0x000fce00078e000e */
[----:B------:R-:W-:Y:S05]  /*1c8c0*/  WARPSYNC.COLLECTIVE R15, `(.L_x_1628) ;  /* 0x000000000f087348 */ /* 0x000fea0003c00000 */
[----:B------:R0:W1:Y:S02]  /*1c8d0*/  SHFL.IDX P6, R14, R13, R12, R11 ;  /* 0x0000000c0d0e7389 */ /* 0x00006400000c000b */
[----:B01----:R-:W-:Y:S01]  /*1c8e0*/  ENDCOLLECTIVE ;  /* 0x000000000000791b */ /* 0x003fe20003800000 */
.L_x_1628:
[----:B------:R-:W-:Y:S02]  /*1c8f0*/  IMAD.MOV.U32 R20, RZ, RZ, R0 ;  /* 0x000000ffff147224 */ /* 0x000fe400078e0000 */
[----:B------:R-:W-:Y:S02]  /*1c900*/  IMAD.MOV.U32 R13, RZ, RZ, R28 ;  /* 0x000000ffff0d7224 */ /* 0x000fe400078e001c */
[----:B------:R-:W-:-:S07]  /*1c910*/  IMAD.MOV.U32 R5, RZ, RZ, R14 ;  /* 0x000000ffff057224 */ /* 0x000fce00078e000e */
[----:B------:R-:W-:Y:S05]  /*1c920*/  WARPSYNC.COLLECTIVE R15, `(.L_x_1629) ;  /* 0x000000000f087348 */ /* 0x000fea0003c00000 */
[----:B------:R0:W1:Y:S02]  /*1c930*/  SHFL.IDX P6, R14, R13, R12, R11 ;  /* 0x0000000c0d0e7389 */ /* 0x00006400000c000b */
[----:B01----:R-:W-:Y:S01]  /*1c940*/  ENDCOLLECTIVE ;  /* 0x000000000000791b */ /* 0x003fe20003800000 */
.L_x_1629:
[----:B------:R-:W-:Y:S05]  /*1c950*/  BRA `(.L_x_1630) ;  /* 0xfffffeac00747947 */ /* 0x000fea000383ffff */
.L_x_1384:
[----:B0-----:R0:W1:Y:S02]  /*1c960*/  SYNCS.PHASECHK.TRANS64.TRYWAIT P1, [R2+URZ+0x38800], R13 ;  /* 0x0388000d020075a7 */ /* 0x001064000802017f */
[----:B-1----:R-:W-:Y:S05]  /*1c970*/  @!P1 NANOSLEEP.SYNCS 0x989680 ;  /* 0x009896800000995d */ /* 0x002fea0003900000 */
[----:B------:R-:W1:Y:S02]  /*1c980*/  @!P1 SYNCS.PHASECHK.TRANS64 P1, [R2+URZ+0x38800], R13 ;  /* 0x0388000d020095a7 */ /* 0x000e64000802007f */
[----:B-1----:R-:W-:Y:S05]  /*1c990*/  @!P1 BRA `(.L_x_1384) ;  /* 0xfffffffc00f09947 */ /* 0x002fea000383ffff */
[----:B------:R-:W-:Y:S05]  /*1c9a0*/  BRA `(.L_x_1631) ;  /* 0xfffffeb000407947 */ /* 0x000fea000383ffff */
.L_x_1390:
[----:B-1----:R1:W2:Y:S02]  /*1c9b0*/  SYNCS.PHASECHK.TRANS64.TRYWAIT P1, [R20+URZ+0x38830], R13 ;  /* 0x0388300d140075a7 */ /* 0x0022a4000802017f */
[----:B--2---:R-:W-:Y:S05]  /*1c9c0*/  @!P1 NANOSLEEP.SYNCS 0x989680 ;  /* 0x009896800000995d */ /* 0x004fea0003900000 */
[----:B------:R-:W2:Y:S02]  /*1c9d0*/  @!P1 SYNCS.PHASECHK.TRANS64 P1, [R20+URZ+0x38830], R13 ;  /* 0x0388300d140095a7 */ /* 0x000ea4000802007f */
[----:B--2---:R-:W-:Y:S05]  /*1c9e0*/  @!P1 BRA `(.L_x_1390) ;  /* 0xfffffffc00f09947 */ /* 0x004fea000383ffff */
[----:B------:R-:W-:Y:S05]  /*1c9f0*/  BRA `(.L_x_1389) ;  /* 0xfffffebc00547947 */ /* 0x000fea000383ffff */
.L_x_1392:
[----:B--2---:R2:W3:Y:S02]  /*1ca00*/  SYNCS.PHASECHK.TRANS64.TRYWAIT P1, [R2+URZ+0x38810], R11 ;  /* 0x0388100b020075a7 */ /* 0x0044e4000802017f */
[----:B---3--:R-:W-:Y:S05]  /*1ca10*/  @!P1 NANOSLEEP.SYNCS 0x989680 ;  /* 0x009896800000995d */ /* 0x008fea0003900000 */
[----:B------:R-:W3:Y:S02]  /*1ca20*/  @!P1 SYNCS.PHASECHK.TRANS64 P1, [R2+URZ+0x38810], R11 ;  /* 0x0388100b020095a7 */ /* 0x000ee4000802007f */
[----:B---3--:R-:W-:Y:S05]  /*1ca30*/  @!P1 BRA `(.L_x_1392) ;  /* 0xfffffffc00f09947 */ /* 0x008fea000383ffff */
[----:B------:R-:W-:Y:S05]  /*1ca40*/  BRA `(.L_x_1632) ;  /* 0xfffffec000047947 */ /* 0x000fea000383ffff */
.L_x_1397:
[----:B--2---:R2:W4:Y:S02]  /*1ca50*/  SYNCS.PHASECHK.TRANS64.TRYWAIT P1, [R20+URZ+0x38850], R13 ;  /* 0x0388500d140075a7 */ /* 0x004524000802017f */
[----:B----4-:R-:W-:Y:S05]  /*1ca60*/  @!P1 NANOSLEEP.SYNCS 0x989680 ;  /* 0x009896800000995d */ /* 0x010fea0003900000 */
[----:B------:R-:W4:Y:S02]  /*1ca70*/  @!P1 SYNCS.PHASECHK.TRANS64 P1, [R20+URZ+0x38850], R13 ;  /* 0x0388500d140095a7 */ /* 0x000f24000802007f */
[----:B----4-:R-:W-:Y:S05]  /*1ca80*/  @!P1 BRA `(.L_x_1397) ;  /* 0xfffffffc00f09947 */ /* 0x010fea000383ffff */
[----:B------:R-:W-:Y:S05]  /*1ca90*/  BRA `(.L_x_1396) ;  /* 0xfffffec000347947 */ /* 0x000fea000383ffff */
.L_x_1404:
[----:B-1----:R1:W2:Y:S02]  /*1caa0*/  SYNCS.PHASECHK.TRANS64.TRYWAIT P3, [R12+URZ+0x38830], R200 ;  /* 0x038830c80c0075a7 */ /* 0x0022a4000806017f */
[----:B--2---:R-:W-:Y:S05]  /*1cab0*/  @!P3 NANOSLEEP.SYNCS 0x989680 ;  /* 0x009896800000b95d */ /* 0x004fea0003900000 */
[----:B------:R-:W2:Y:S02]  /*1cac0*/  @!P3 SYNCS.PHASECHK.TRANS64 P3, [R12+URZ+0x38830], R200 ;  /* 0x038830c80c00b5a7 */ /* 0x000ea4000806007f */
[----:B--2---:R-:W-:Y:S05]  /*1cad0*/  @!P3 BRA `(.L_x_1404) ;  /* 0xfffffffc00f0b947 */ /* 0x004fea000383ffff */
[----:B------:R-:W-:Y:S05]  /*1cae0*/  BRA `(.L_x_1403) ;  /* 0xfffffeec00dc7947 */ /* 0x000fea000383ffff */
.L_x_1409:
[----:B---3--:R3:W4:Y:S02]  /*1caf0*/  SYNCS.PHASECHK.TRANS64.TRYWAIT P3, [R12+URZ+0x38850], R200 ;  /* 0x038850c80c0075a7 */ /* 0x008724000806017f */
[----:B----4-:R-:W-:Y:S05]  /*1cb00*/  @!P3 NANOSLEEP.SYNCS 0x989680 ;  /* 0x009896800000b95d */ /* 0x010fea0003900000 */
[----:B------:R-:W4:Y:S02]  /*1cb10*/  @!P3 SYNCS.PHASECHK.TRANS64 P3, [R12+URZ+0x38850], R200 ;  /* 0x038850c80c00b5a7 */ /* 0x000f24000806007f */
[----:B----4-:R-:W-:Y:S05]  /*1cb20*/  @!P3 BRA `(.L_x_1409) ;  /* 0xfffffffc00f0b947 */ /* 0x010fea000383ffff */
[----:B------:R-:W-:Y:S05]  /*1cb30*/  BRA `(.L_x_1408) ;  /* 0xfffffef000787947 */ /* 0x000fea000383ffff */
.L_x_1439:
[----:B------:R-:W0:Y:S01]  /*1cb40*/  S2R R6, SR_TID.X ;  /* 0x0000000000067919 */ /* 0x000e220000002100 */
        /* <DEDUP_REMOVED lines=10> */
.L_x_1634:
[----:B------:R-:W-:Y:S05]  /*1cbf0*/  BSYNC B1 ;  /* 0x0000000000017941 */ /* 0x000fea0003800000 */
.L_x_1633:
[----:B------:R-:W-:Y:S05]  /*1cc00*/  BRA `(.L_x_1635) ;  /* 0xffffff6c00e87947 */ /* 0x000fea000383ffff */
.L_x_1441:
[----:B------:R-:W-:Y:S01]  /*1cc10*/  BSSY B1, `(.L_x_1636) ;  /* 0x0000006000017945 */ /* 0x000fe20003800000 */
[----:B------:R-:W-:-:S07]  /*1cc20*/  IMAD.MOV.U32 R15, RZ, RZ, -0x1 ;  /* 0xffffffffff0f7424 */ /* 0x000fce00078e00ff */
[----:B0-----:R-:W-:Y:S05]  /*1cc30*/  WARPSYNC.COLLECTIVE R15, `(.L_x_1637) ;  /* 0x000000000f0c7348 */ /* 0x001fea0003c00000 */
[----:B------:R-:W-:Y:S02]  /*1cc40*/  ELECT P6, UR62, PT ;  /* 0x00000000003e782f */ /* 0x000fe400038c0000 */
[----:B------:R-:W-:Y:S01]  /*1cc50*/  MOV R14, UR62 ;  /* 0x0000003e000e7c02 */ /* 0x000fe20008000f00 */
[----:B0-----:R-:W-:Y:S10]  /*1cc60*/  ENDCOLLECTIVE ;  /* 0x000000000000791b */ /* 0x001ff40003800000 */
.L_x_1637:
[----:B------:R-:W-:Y:S05]  /*1cc70*/  BSYNC B1 ;  /* 0x0000000000017941 */ /* 0x000fea0003800000 */
.L_x_1636:
[----:B------:R-:W-:Y:S05]  /*1cc80*/  BRA `(.L_x_1440) ;  /* 0xffffff6c00e07947 */ /* 0x000fea000383ffff */
.L_x_1443:
[----:B0-----:R-:W2:Y:S02]  /*1cc90*/  LDL R4, [R1+0x4] ;  /* 0x0000040001047983 */ /* 0x001ea40000100800 */
[----:B--2---:R0:W1:Y:S02]  /*1cca0*/  SYNCS.PHASECHK.TRANS64.TRYWAIT P0, [R4+URZ+0x38820], R3 ;  /* 0x03882003040075a7 */ /* 0x004064000800017f */
[----:B-1----:R-:W-:Y:S05]  /*1ccb0*/  @!P0 NANOSLEEP.SYNCS 0x989680 ;  /* 0x009896800000895d */ /* 0x002fea0003900000 */
[----:B------:R-:W1:Y:S02]  /*1ccc0*/  @!P0 SYNCS.PHASECHK.TRANS64 P0, [R4+URZ+0x38820], R3 ;  /* 0x03882003040085a7 */ /* 0x000e64000800007f */
[----:B-1----:R-:W-:Y:S05]  /*1ccd0*/  @!P0 BRA `(.L_x_1443) ;  /* 0xfffffffc00ec8947 */ /* 0x002fea000383ffff */
[----:B------:R-:W-:Y:S05]  /*1cce0*/  BRA `(.L_x_1638) ;  /* 0xffffff6c00f07947 */ /* 0x000fea000383ffff */
.L_x_1447:
[----:B0-----:R0:W1:Y:S02]  /*1ccf0*/  SYNCS.PHASECHK.TRANS64.TRYWAIT P0, [R4+URZ+0x388a0], R8 ;  /* 0x0388a008040075a7 */ /* 0x001064000800017f */
[----:B-1----:R-:W-:Y:S05]  /*1cd00*/  @!P0 NANOSLEEP.SYNCS 0x989680 ;  /* 0x009896800000895d */ /* 0x002fea0003900000 */
[----:B------:R-:W1:Y:S02]  /*1cd10*/  @!P0 SYNCS.PHASECHK.TRANS64 P0, [R4+URZ+0x388a0], R8 ;  /* 0x0388a008040085a7 */ /* 0x000e64000800007f */
[----:B-1----:R-:W-:Y:S05]  /*1cd20*/  @!P0 BRA `(.L_x_1447) ;  /* 0xfffffffc00f08947 */ /* 0x002fea000383ffff */
[----:B------:R-:W-:Y:S05]  /*1cd30*/  BRA `(.L_x_1639) ;  /* 0xffffff7000187947 */ /* 0x000fea000383ffff */
.L_x_1452:
[----:B-1----:R1:W2:Y:S02]  /*1cd40*/  SYNCS.PHASECHK.TRANS64.TRYWAIT P0, [R4+URZ+0x388c0], R8 ;  /* 0x0388c008040075a7 */ /* 0x0022a4000800017f */
[----:B--2---:R-:W-:Y:S05]  /*1cd50*/  @!P0 NANOSLEEP.SYNCS 0x989680 ;  /* 0x009896800000895d */ /* 0x004fea0003900000 */
[----:B------:R-:W2:Y:S02]  /*1cd60*/  @!P0 SYNCS.PHASECHK.TRANS64 P0, [R4+URZ+0x388c0], R8 ;  /* 0x0388c008040085a7 */ /* 0x000ea4000800007f */
[----:B--2---:R-:W-:Y:S05]  /*1cd70*/  @!P0 BRA `(.L_x_1452) ;  /* 0xfffffffc00f08947 */ /* 0x004fea000383ffff */
[----:B------:R-:W-:Y:S05]  /*1cd80*/  BRA `(.L_x_1640) ;  /* 0xffffff70009c7947 */ /* 0x000fea000383ffff */
.L_x_1466:
[----:B0-----:R0:W1:Y:S02]  /*1cd90*/  SYNCS.PHASECHK.TRANS64.TRYWAIT P1, [R4+URZ+0x388a0], R5 ;  /* 0x0388a005040075a7 */ /* 0x001064000802017f */
[----:B-1----:R-:W-:Y:S05]  /*1cda0*/  @!P1 NANOSLEEP.SYNCS 0x989680 ;  /* 0x009896800000995d */ /* 0x002fea0003900000 */
[----:B------:R-:W1:Y:S02]  /*1cdb0*/  @!P1 SYNCS.PHASECHK.TRANS64 P1, [R4+URZ+0x388a0], R5 ;  /* 0x0388a005040095a7 */ /* 0x000e64000802007f */
[----:B-1----:R-:W-:Y:S05]  /*1cdc0*/  @!P1 BRA `(.L_x_1466) ;  /* 0xfffffffc00f09947 */ /* 0x002fea000383ffff */
[----:B------:R-:W-:Y:S05]  /*1cdd0*/  BRA `(.L_x_1641) ;  /* 0xffffff7c00247947 */ /* 0x000fea000383ffff */
.L_x_1471:
[----:B-1----:R1:W2:Y:S02]  /*1cde0*/  SYNCS.PHASECHK.TRANS64.TRYWAIT P1, [R4+URZ+0x388c0], R5 ;  /* 0x0388c005040075a7 */ /* 0x0022a4000802017f */
[----:B--2---:R-:W-:Y:S05]  /*1cdf0*/  @!P1 NANOSLEEP.SYNCS 0x989680 ;  /* 0x009896800000995d */ /* 0x004fea0003900000 */
[----:B------:R-:W2:Y:S02]  /*1ce00*/  @!P1 SYNCS.PHASECHK.TRANS64 P1, [R4+URZ+0x388c0], R5 ;  /* 0x0388c005040095a7 */ /* 0x000ea4000802007f */
[----:B--2---:R-:W-:Y:S05]  /*1ce10*/  @!P1 BRA `(.L_x_1471) ;  /* 0xfffffffc00f09947 */ /* 0x004fea000383ffff */
[----:B------:R-:W-:Y:S05]  /*1ce20*/  BRA `(.L_x_1642) ;  /* 0xffffff7c00a47947 */ /* 0x000fea000383ffff */
.L_x_1491:
        /* <DEDUP_REMOVED lines=11> */
.L_x_1644:
[----:B------:R-:W-:Y:S05]  /*1cee0*/  BSYNC B0 ;  /* 0x0000000000007941 */ /* 0x000fea0003800000 */
.L_x_1643:
[----:B------:R-:W-:Y:S05]  /*1cef0*/  BRA `(.L_x_1645) ;  /* 0xffffff8c00887947 */ /* 0x000fea000383ffff */
.L_x_1493:
[----:B------:R-:W-:Y:S01]  /*1cf00*/  BSSY B0, `(.L_x_1646) ;  /* 0x0000006000007945 */ /* 0x000fe20003800000 */
[----:B------:R-:W-:-:S07]  /*1cf10*/  IMAD.MOV.U32 R15, RZ, RZ, -0x1 ;  /* 0xffffffffff0f7424 */ /* 0x000fce00078e00ff */
[----:B0-----:R-:W-:Y:S05]  /*1cf20*/  WARPSYNC.COLLECTIVE R15, `(.L_x_1647) ;  /* 0x000000000f0c7348 */ /* 0x001fea0003c00000 */
[----:B------:R-:W-:Y:S02]  /*1cf30*/  ELECT P6, UR62, PT ;  /* 0x00000000003e782f */ /* 0x000fe400038c0000 */
[----:B------:R-:W-:Y:S01]  /*1cf40*/  MOV R14, UR62 ;  /* 0x0000003e000e7c02 */ /* 0x000fe20008000f00 */
[----:B0-----:R-:W-:Y:S10]  /*1cf50*/  ENDCOLLECTIVE ;  /* 0x000000000000791b */ /* 0x001ff40003800000 */
.L_x_1647:
[----:B------:R-:W-:Y:S05]  /*1cf60*/  BSYNC B0 ;  /* 0x0000000000007941 */ /* 0x000fea0003800000 */
.L_x_1646:
[----:B------:R-:W-:Y:S05]  /*1cf70*/  BRA `(.L_x_1648) ;  /* 0xffffff8c00947947 */ /* 0x000fea000383ffff */
.L_x_1495:
[----:B0-----:R0:W1:Y:S02]  /*1cf80*/  SYNCS.PHASECHK.TRANS64.TRYWAIT P0, [R0+URZ+0x38840], R2 ;  /* 0x03884002000075a7 */ /* 0x001064000800017f */
[----:B-1----:R-:W-:Y:S05]  /*1cf90*/  @!P0 NANOSLEEP.SYNCS 0x989680 ;  /* 0x009896800000895d */ /* 0x002fea0003900000 */
[----:B------:R-:W1:Y:S02]  /*1cfa0*/  @!P0 SYNCS.PHASECHK.TRANS64 P0, [R0+URZ+0x38840], R2 ;  /* 0x03884002000085a7 */ /* 0x000e64000800007f */
[----:B-1----:R-:W-:Y:S05]  /*1cfb0*/  @!P0 BRA `(.L_x_1495) ;  /* 0xfffffffc00f08947 */ /* 0x002fea000383ffff */
[----:B------:R-:W-:Y:S05]  /*1cfc0*/  BRA `(.L_x_1649) ;  /* 0xffffff9000007947 */ /* 0x000fea000383ffff */
.L_x_1499:
        /* <DEDUP_REMOVED lines=9> */
.L_x_1650:
[----:B------:R-:W-:Y:S02]  /*1d060*/  IMAD.MOV.U32 R13, RZ, RZ, R3 ;  /* 0x000000ffff0d7224 */ /* 0x000fe400078e0003 */
[----:B------:R-:W-:-:S07]  /*1d070*/  IMAD.MOV.U32 R4, RZ, RZ, R14 ;  /* 0x000000ffff047224 */ /* 0x000fce00078e000e */
[----:B------:R-:W-:Y:S05]  /*1d080*/  WARPSYNC.COLLECTIVE R15, `(.L_x_1651) ;  /* 0x000000000f087348 */ /* 0x000fea0003c00000 */
[----:B------:R0:W1:Y:S02]  /*1d090*/  SHFL.IDX P6, R14, R13, R12, R11 ;  /* 0x0000000c0d0e7389 */ /* 0x00006400000c000b */
[----:B01----:R-:W-:Y:S01]  /*1d0a0*/  ENDCOLLECTIVE ;  /* 0x000000000000791b */ /* 0x003fe20003800000 */
.L_x_1651:
[----:B------:R-:W-:Y:S02]  /*1d0b0*/  IMAD.MOV.U32 R13, RZ, RZ, R2 ;  /* 0x000000ffff0d7224 */ /* 0x000fe400078e0002 */
[----:B------:R-:W-:Y:S02]  /*1d0c0*/  IMAD.MOV.U32 R12, RZ, RZ, 0x1 ;  /* 0x00000001ff0c7424 */ /* 0x000fe400078e00ff */
[----:B------:R-:W-:-:S07]  /*1d0d0*/  IMAD.MOV.U32 R5, RZ, RZ, R14 ;  /* 0x000000ffff057224 */ /* 0x000fce00078e000e */
[----:B------:R-:W-:Y:S05]  /*1d0e0*/  WARPSYNC.COLLECTIVE R15, `(.L_x_1652) ;  /* 0x000000000f087348 */ /* 0x000fea0003c00000 */
[----:B------:R0:W1:Y:S02]  /*1d0f0*/  SHFL.IDX P6, R14, R13, R12, R11 ;  /* 0x0000000c0d0e7389 */ /* 0x00006400000c000b */
[----:B01----:R-:W-:Y:S01]  /*1d100*/  ENDCOLLECTIVE ;  /* 0x000000000000791b */ /* 0x003fe20003800000 */
.L_x_1652:
[----:B------:R-:W-:Y:S02]  /*1d110*/  IMAD.MOV.U32 R13, RZ, RZ, R3 ;  /* 0x000000ffff0d7224 */ /* 0x000fe400078e0003 */
[----:B------:R-:W-:Y:S02]  /*1d120*/  IMAD R0, R6, R7, RZ ;  /* 0x0000000706007224 */ /* 0x000fe400078e02ff */
[----:B------:R-:W-:-:S07]  /*1d130*/  IMAD.MOV.U32 R6, RZ, RZ, R14 ;  /* 0x000000ffff067224 */ /* 0x000fce00078e000e */
[----:B------:R-:W-:Y:S05]  /*1d140*/  WARPSYNC.COLLECTIVE R15, `(.L_x_1653) ;  /* 0x000000000f087348 */ /* 0x000fea0003c00000 */
[----:B------:R0:W1:Y:S02]  /*1d150*/  SHFL.IDX P6, R14, R13, R12, R11 ;  /* 0x0000000c0d0e7389 */ /* 0x00006400000c000b */
[----:B01----:R-:W-:Y:S01]  /*1d160*/  ENDCOLLECTIVE ;  /* 0x000000000000791b */ /* 0x003fe20003800000 */
.L_x_1653:
        /* <DEDUP_REMOVED lines=21> */
.L_x_1654:
        /* <DEDUP_REMOVED lines=10> */
.L_x_1655:
        /* <DEDUP_REMOVED lines=11> */
.L_x_1656:
        /* <DEDUP_REMOVED lines=14> */
.L_x_1657:
[----:B------:R-:W-:Y:S01]  /*1d4f0*/  IMAD.MOV.U32 R3, RZ, RZ, R14 ;  /* 0x000000ffff037224 */ /* 0x000fe200078e000e */
[----:B------:R-:W-:Y:S06]  /*1d500*/  BRA `(.L_x_1658) ;  /* 0xffffff9400687947 */ /* 0x000fec000383ffff */
.L_x_1503:
        /* <DEDUP_REMOVED lines=27> */
.L_x_1660:
[----:B------:R-:W-:Y:S05]  /*1d6c0*/  BSYNC B0 ;  /* 0x0000000000007941 */ /* 0x000fea0003800000 */
.L_x_1659:
        /* <DEDUP_REMOVED lines=11> */
.L_x_1661:
        /* <DEDUP_REMOVED lines=43> */
.L_x_1662:
        /* <DEDUP_REMOVED lines=18> */
.L_x_1663:
        /* <DEDUP_REMOVED lines=29> */
.L_x_1664:
        /* <DEDUP_REMOVED lines=13> */
.L_x_1665:
        /* <DEDUP_REMOVED lines=32> */
.L_x_1666:
        /* <DEDUP_REMOVED lines=9> */
.L_x_1667:
[----:B------:R-:W-:Y:S01]  /*1e080*/  IMAD.MOV.U32 R0, RZ, RZ, R14 ;  /* 0x000000ffff007224 */ /* 0x000fe200078e000e */
[----:B------:R-:W-:Y:S06]  /*1e090*/  BRA `(.L_x_1668) ;  /* 0xffffff9800407947 */ /* 0x000fec000383ffff */
.L_x_1508:
[----:B0-----:R-:W3:Y:S02]  /*1e0a0*/  LDL R2, [R1+0x4] ;  /* 0x0000040001027983 */ /* 0x001ee40000100800 */
[----:B---3--:R0:W3:Y:S02]  /*1e0b0*/  SYNCS.PHASECHK.TRANS64.TRYWAIT P0, [R2+URZ+0x38820], R0 ;  /* 0x03882000020075a7 */ /* 0x0080e4000800017f */
[----:B---3--:R-:W-:Y:S05]  /*1e0c0*/  @!P0 NANOSLEEP.SYNCS 0x989680 ;  /* 0x009896800000895d */ /* 0x008fea0003900000 */
[----:B------:R-:W3:Y:S02]  /*1e0d0*/  @!P0 SYNCS.PHASECHK.TRANS64 P0, [R2+URZ+0x38820], R0 ;  /* 0x03882000020085a7 */ /* 0x000ee4000800007f */
[----:B---3--:R-:W-:Y:S05]  /*1e0e0*/  @!P0 BRA `(.L_x_1508) ;  /* 0xfffffffc00ec8947 */ /* 0x008fea000383ffff */
[----:B------:R-:W-:Y:S05]  /*1e0f0*/  BRA `(.L_x_1669) ;  /* 0xffffff9c00007947 */ /* 0x000fea000383ffff */
.L_x_1512:
[----:B0-----:R0:W1:Y:S02]  /*1e100*/  SYNCS.PHASECHK.TRANS64.TRYWAIT P0, [R3+URZ+0x38860], R0 ;  /* 0x03886000030075a7 */ /* 0x001064000800017f */
[----:B-1----:R-:W-:Y:S05]  /*1e110*/  @!P0 NANOSLEEP.SYNCS 0x989680 ;  /* 0x009896800000895d */ /* 0x002fea0003900000 */
[----:B------:R-:W1:Y:S02]  /*1e120*/  @!P0 SYNCS.PHASECHK.TRANS64 P0, [R3+URZ+0x38860], R0 ;  /* 0x03886000030085a7 */ /* 0x000e64000800007f */
[----:B-1----:R-:W-:Y:S05]  /*1e130*/  @!P0 BRA `(.L_x_1512) ;  /* 0xfffffffc00f08947 */ /* 0x002fea000383ffff */
[----:B------:R-:W-:Y:S05]  /*1e140*/  BRA `(.L_x_1670) ;  /* 0xffffff9c00307947 */ /* 0x000fea000383ffff */
.L_x_1531:
[----:B-1----:R1:W3:Y:S02]  /*1e150*/  SYNCS.PHASECHK.TRANS64.TRYWAIT P0, [R2+URZ+0x38840], R5 ;  /* 0x03884005020075a7 */ /* 0x0022e4000800017f */
[----:B---3--:R-:W-:Y:S05]  /*1e160*/  @!P0 NANOSLEEP.SYNCS 0x989680 ;  /* 0x009896800000895d */ /* 0x008fea0003900000 */
[----:B------:R-:W3:Y:S02]  /*1e170*/  @!P0 SYNCS.PHASECHK.TRANS64 P0, [R2+URZ+0x38840], R5 ;  /* 0x03884005020085a7 */ /* 0x000ee4000800007f */
[----:B---3--:R-:W-:Y:S05]  /*1e180*/  @!P0 BRA `(.L_x_1531) ;  /* 0xfffffffc00f08947 */ /* 0x008fea000383ffff */
[----:B------:R-:W-:Y:S05]  /*1e190*/  BRA `(.L_x_1671) ;  /* 0xffffffa800607947 */ /* 0x000fea000383ffff */
.L_x_1536:
[----:B0-----:R0:W3:Y:S02]  /*1e1a0*/  SYNCS.PHASECHK.TRANS64.TRYWAIT P0, [R2+URZ+0x38860], R5 ;  /* 0x03886005020075a7 */ /* 0x0010e4000800017f */
[----:B---3--:R-:W-:Y:S05]  /*1e1b0*/  @!P0 NANOSLEEP.SYNCS 0x989680 ;  /* 0x009896800000895d */ /* 0x008fea0003900000 */
[----:B------:R-:W3:Y:S02]  /*1e1c0*/  @!P0 SYNCS.PHASECHK.TRANS64 P0, [R2+URZ+0x38860], R5 ;  /* 0x03886005020085a7 */ /* 0x000ee4000800007f */
[----:B---3--:R-:W-:Y:S05]  /*1e1d0*/  @!P0 BRA `(.L_x_1536) ;  /* 0xfffffffc00f08947 */ /* 0x008fea000383ffff */
[----:B------:R-:W-:Y:S05]  /*1e1e0*/  BRA `(.L_x_1672) ;  /* 0xffffffa800e87947 */ /* 0x000fea000383ffff */
.L_x_1551:
[----:B0-----:R0:W1:Y:S02]  /*1e1f0*/  SYNCS.PHASECHK.TRANS64.TRYWAIT P0, [R2+URZ+0x38840], R3 ;  /* 0x03884003020075a7 */ /* 0x001064000800017f */
[----:B-1----:R-:W-:Y:S05]  /*1e200*/  @!P0 NANOSLEEP.SYNCS 0x989680 ;  /* 0x009896800000895d */ /* 0x002fea0003900000 */
[----:B------:R-:W1:Y:S02]  /*1e210*/  @!P0 SYNCS.PHASECHK.TRANS64 P0, [R2+URZ+0x38840], R3 ;  /* 0x03884003020085a7 */ /* 0x000e64000800007f */
[----:B-1----:R-:W-:Y:S05]  /*1e220*/  @!P0 BRA `(.L_x_1551) ;  /* 0xfffffffc00f08947 */ /* 0x002fea000383ffff */
[----:B------:R-:W-:Y:S05]  /*1e230*/  BRA `(.L_x_1673) ;  /* 0xffffffb400f87947 */ /* 0x000fea000383ffff */
.L_x_1556:
[----:B-1----:R1:W3:Y:S02]  /*1e240*/  SYNCS.PHASECHK.TRANS64.TRYWAIT P0, [R2+URZ+0x38860], R3 ;  /* 0x03886003020075a7 */ /* 0x0022e4000800017f */
[----:B---3--:R-:W-:Y:S05]  /*1e250*/  @!P0 NANOSLEEP.SYNCS 0x989680 ;  /* 0x009896800000895d */ /* 0x008fea0003900000 */
[----:B------:R-:W3:Y:S02]  /*1e260*/  @!P0 SYNCS.PHASECHK.TRANS64 P0, [R2+URZ+0x38860], R3 ;  /* 0x03886003020085a7 */ /* 0x000ee4000800007f */
[----:B---3--:R-:W-:Y:S05]  /*1e270*/  @!P0 BRA `(.L_x_1556) ;  /* 0xfffffffc00f08947 */ /* 0x008fea000383ffff */
[----:B------:R-:W-:Y:S05]  /*1e280*/  BRA `(.L_x_1674) ;  /* 0xffffffb8007c7947 */ /* 0x000fea000383ffff */
.L_x_1571:
[----:B0-----:R0:W1:Y:S02]  /*1e290*/  SYNCS.PHASECHK.TRANS64.TRYWAIT P0, [R2+URZ+0x38840], R3 ;  /* 0x03884003020075a7 */ /* 0x001064000800017f */
[----:B-1----:R-:W-:Y:S05]  /*1e2a0*/  @!P0 NANOSLEEP.SYNCS 0x989680 ;  /* 0x009896800000895d */ /* 0x002fea0003900000 */
[----:B------:R-:W1:Y:S02]  /*1e2b0*/  @!P0 SYNCS.PHASECHK.TRANS64 P0, [R2+URZ+0x38840], R3 ;  /* 0x03884003020085a7 */ /* 0x000e64000800007f */
[----:B-1----:R-:W-:Y:S05]  /*1e2c0*/  @!P0 BRA `(.L_x_1571) ;  /* 0xfffffffc00f08947 */ /* 0x002fea000383ffff */
[----:B------:R-:W-:Y:S05]  /*1e2d0*/  BRA `(.L_x_1675) ;  /* 0xffffffc400687947 */ /* 0x000fea000383ffff */
.L_x_1576:
[----:B-1----:R1:W3:Y:S02]  /*1e2e0*/  SYNCS.PHASECHK.TRANS64.TRYWAIT P0, [R2+URZ+0x38860], R3 ;  /* 0x03886003020075a7 */ /* 0x0022e4000800017f */
[----:B---3--:R-:W-:Y:S05]  /*1e2f0*/  @!P0 NANOSLEEP.SYNCS 0x989680 ;  /* 0x009896800000895d */ /* 0x008fea0003900000 */
[----:B------:R-:W3:Y:S02]  /*1e300*/  @!P0 SYNCS.PHASECHK.TRANS64 P0, [R2+URZ+0x38860], R3 ;  /* 0x03886003020085a7 */ /* 0x000ee4000800007f */
[----:B---3--:R-:W-:Y:S05]  /*1e310*/  @!P0 BRA `(.L_x_1576) ;  /* 0xfffffffc00f08947 */ /* 0x008fea000383ffff */
[----:B------:R-:W-:Y:S05]  /*1e320*/  BRA `(.L_x_1676) ;  /* 0xffffffc400f07947 */ /* 0x000fea000383ffff */
.L_x_1592:
[----:B------:R-:W-:Y:S01]  /*1e330*/  BSSY B0, `(.L_x_1677) ;  /* 0x0000008000007945 */ /* 0x000fe20003800000 */
[----:B------:R-:W-:Y:S02]  /*1e340*/  IMAD.MOV.U32 R13, RZ, RZ, R16 ;  /* 0x000000ffff0d7224 */ /* 0x000fe400078e0010 */
[----:B------:R-:W-:Y:S02]  /*1e350*/  IMAD.MOV.U32 R12, RZ, RZ, RZ ;  /* 0x000000ffff0c7224 */ /* 0x000fe400078e00ff */
[----:B------:R-:W-:Y:S02]  /*1e360*/  IMAD.MOV.U32 R11, RZ, RZ, 0x1f ;  /* 0x0000001fff0b7424 */ /* 0x000fe400078e00ff */
[----:B------:R-:W-:-:S07]  /*1e370*/  IMAD.MOV.U32 R15, RZ, RZ, -0x1 ;  /* 0xffffffffff0f7424 */ /* 0x000fce00078e00ff */
[----:B-12---:R-:W-:Y:S05]  /*1e380*/  WARPSYNC.COLLECTIVE R15, `(.L_x_1678) ;  /* 0x000000000f087348 */ /* 0x006fea0003c00000 */
[----:B------:R0:W3:Y:S02]  /*1e390*/  SHFL.IDX P6, R14, R13, R12, R11 ;  /* 0x0000000c0d0e7389 */ /* 0x0000e400000c000b */
[----:B0123--:R-:W-:Y:S01]  /*1e3a0*/  ENDCOLLECTIVE ;  /* 0x000000000000791b */ /* 0x00ffe20003800000 */
.L_x_1678:
[----:B------:R-:W-:Y:S05]  /*1e3b0*/  BSYNC B0 ;  /* 0x0000000000007941 */ /* 0x000fea0003800000 */
.L_x_1677:
        /* <DEDUP_REMOVED lines=9> */
.L_x_1679:
        /* <DEDUP_REMOVED lines=18> */
.L_x_1680:
        /* <DEDUP_REMOVED lines=8> */
.L_x_1681:
        /* <DEDUP_REMOVED lines=8> */
.L_x_1682:
        /* <DEDUP_REMOVED lines=8> */
.L_x_1683:
        /* <DEDUP_REMOVED lines=8> */
.L_x_1684:
        /* <DEDUP_REMOVED lines=9> */
.L_x_1685:
[----:B------:R-:W-:Y:S01]  /*1e800*/  IMAD.MOV.U32 R6, RZ, RZ, R14 ;  /* 0x000000ffff067224 */ /* 0x000fe200078e000e */
[----:B------:R-:W-:Y:S06]  /*1e810*/  BRA `(.L_x_1686) ;  /* 0xffffffd000487947 */ /* 0x000fec000383ffff */
.L_x_1597:
        /* <DEDUP_REMOVED lines=8> */
.L_x_1688:
[----:B------:R-:W-:Y:S05]  /*1e8a0*/  BSYNC B0 ;  /* 0x0000000000007941 */ /* 0x000fea0003800000 */
.L_x_1687:
        /* <DEDUP_REMOVED lines=10> */
.L_x_1689:
        /* <DEDUP_REMOVED lines=8> */
.L_x_1690:
        /* <DEDUP_REMOVED lines=8> */
.L_x_1691:
        /* <DEDUP_REMOVED lines=8> */
.L_x_1692:
        /* <DEDUP_REMOVED lines=9> */
.L_x_1693:
[----:B------:R-:W-:Y:S01]  /*1eb60*/  IMAD.MOV.U32 R6, RZ, RZ, R14 ;  /* 0x000000ffff067224 */ /* 0x000fe200078e000e */
[----:B------:R-:W-:Y:S06]  /*1eb70*/  BRA `(.L_x_1694) ;  /* 0xffffffd0000c7947 */ /* 0x000fec000383ffff */
.L_x_1599:
[----:B------:R-:W-:Y:S01]  /*1eb80*/  BSSY B0, `(.L_x_1695) ;  /* 0x0000006000007945 */ /* 0x000fe20003800000 */
[----:B------:R-:W-:Y:S01]  /*1eb90*/  PLOP3.LUT P6, PT, P6, PT, PT, 0x8, 0x0 ;  /* 0x000000000000781c */ /* 0x000fe200037ce170 */
[----:B------:R-:W-:-:S12]  /*1eba0*/  IMAD.MOV.U32 R15, RZ, RZ, -0x1 ;  /* 0xffffffffff0f7424 */ /* 0x000fd800078e00ff */
[----:B0-2---:R-:W-:Y:S05]  /*1ebb0*/  WARPSYNC.COLLECTIVE R15, `(.L_x_1696) ;  /* 0x000000000f087348 */ /* 0x005fea0003c00000 */
[----:B------:R-:W-:Y:S01]  /*1ebc0*/  VOTE.ANY R14, PT, P6 ;  /* 0x00000000000e7806 */ /* 0x000fe200030e0100 */
[----:B0-2---:R-:W-:Y:S06]  /*1ebd0*/  ENDCOLLECTIVE ;  /* 0x000000000000791b */ /* 0x005fec0003800000 */
.L_x_1696:
[----:B------:R-:W-:Y:S05]  /*1ebe0*/  BSYNC B0 ;  /* 0x0000000000007941 */ /* 0x000fea0003800000 */
.L_x_1695:
        /* <DEDUP_REMOVED lines=9> */
.L_x_1697:
[----:B------:R-:W-:Y:S01]  /*1ec80*/  IMAD.MOV.U32 R17, RZ, RZ, R14 ;  /* 0x000000ffff117224 */ /* 0x000fe200078e000e */
[----:B------:R-:W-:Y:S06]  /*1ec90*/  BRA `(.L_x_1698) ;  /* 0xffffffcc00fc7947 */ /* 0x000fec000383ffff */
.L_x_1601:
[----:B------:R-:W-:Y:S01]  /*1eca0*/  BSSY B0, `(.L_x_1699) ;  /* 0x0000007000007945 */ /* 0x000fe20003800000 */
[----:B------:R-:W-:Y:S02]  /*1ecb0*/  IMAD.MOV.U32 R13, RZ, RZ, R2 ;  /* 0x000000ffff0d7224 */ /* 0x000fe400078e0002 */
[----:B------:R-:W-:Y:S02]  /*1ecc0*/  IMAD.MOV.U32 R11, RZ, RZ, 0x1f ;  /* 0x0000001fff0b7424 */ /* 0x000fe400078e00ff */
[----:B------:R-:W-:-:S07]  /*1ecd0*/  IMAD.MOV.U32 R15, RZ, RZ, -0x1 ;  /* 0xffffffffff0f7424 */ /* 0x000fce00078e00ff */
[----:B0-23--:R-:W-:Y:S05]  /*1ece0*/  WARPSYNC.COLLECTIVE R15, `(.L_x_1700) ;  /* 0x000000000f087348 */ /* 0x00dfea0003c00000 */
[----:B------:R1:W4:Y:S02]  /*1ecf0*/  SHFL.IDX P6, R14, R13, R12, R11 ;  /* 0x0000000c0d0e7389 */ /* 0x00032400000c000b */
[----:B01234-:R-:W-:Y:S01]  /*1ed00*/  ENDCOLLECTIVE ;  /* 0x000000000000791b */ /* 0x01ffe20003800000 */
.L_x_1700:
[----:B------:R-:W-:Y:S05]  /*1ed10*/  BSYNC B0 ;  /* 0x0000000000007941 */ /* 0x000fea0003800000 */
.L_x_1699:
[----:B------:R-:W-:Y:S01]  /*1ed20*/  IMAD.MOV.U32 R2, RZ, RZ, R14 ;  /* 0x000000ffff027224 */ /* 0x000fe200078e000e */
[----:B------:R-:W-:Y:S06]  /*1ed30*/  BRA `(.L_x_1701) ;  /* 0xffffffcc00f07947 */ /* 0x000fec000383ffff */
.L_x_1605:
[----:B0-----:R0:W1:Y:S02]  /*1ed40*/  SYNCS.PHASECHK.TRANS64.TRYWAIT P0, [R0+URZ+0x38820], R3 ;  /* 0x03882003000075a7 */ /* 0x001064000800017f */
[----:B-1----:R-:W-:Y:S05]  /*1ed50*/  @!P0 NANOSLEEP.SYNCS 0x989680 ;  /* 0x009896800000895d */ /* 0x002fea0003900000 */
[----:B------:R-:W1:Y:S02]  /*1ed60*/  @!P0 SYNCS.PHASECHK.TRANS64 P0, [R0+URZ+0x38820], R3 ;  /* 0x03882003000085a7 */ /* 0x000e64000800007f */
[----:B-1----:R-:W-:Y:S05]  /*1ed70*/  @!P0 BRA `(.L_x_1605) ;  /* 0xfffffffc00f08947 */ /* 0x002fea000383ffff */
[----:B------:R-:W-:Y:S05]  /*1ed80*/  BRA `(.L_x_1702) ;  /* 0xffffffd000e87947 */ /* 0x000fea000383ffff */
.L_x_1606:
        /* <DEDUP_REMOVED lines=11> */
.L_x_1704:
[----:B------:R-:W-:Y:S05]  /*1ee40*/  BSYNC B0 ;  /* 0x0000000000007941 */ /* 0x000fea0003800000 */
.L_x_1703:
[----:B------:R-:W-:Y:S05]  /*1ee50*/  BRA `(.L_x_1705) ;  /* 0xffffffd000d07947 */ /* 0x000fea000383ffff */
.L_x_1607:
[----:B------:R-:W-:Y:S01]  /*1ee60*/  BSSY B0, `(.L_x_1706) ;  /* 0x0000006000007945 */ /* 0x000fe20003800000 */
[----:B------:R-:W-:-:S07]  /*1ee70*/  IMAD.MOV.U32 R15, RZ, RZ, -0x1 ;  /* 0xffffffffff0f7424 */ /* 0x000fce00078e00ff */
[----:B012---:R-:W-:Y:S05]  /*1ee80*/  WARPSYNC.COLLECTIVE R15, `(.L_x_1707) ;  /* 0x000000000f0c7348 */ /* 0x007fea0003c00000 */
[----:B------:R-:W-:Y:S02]  /*1ee90*/  ELECT P6, UR62, PT ;  /* 0x00000000003e782f */ /* 0x000fe400038c0000 */
[----:B------:R-:W-:Y:S01]  /*1eea0*/  MOV R14, UR62 ;  /* 0x0000003e000e7c02 */ /* 0x000fe20008000f00 */
[----:B012---:R-:W-:Y:S10]  /*1eeb0*/  ENDCOLLECTIVE ;  /* 0x000000000000791b */ /* 0x007ff40003800000 */
.L_x_1707:
[----:B------:R-:W-:Y:S05]  /*1eec0*/  BSYNC B0 ;  /* 0x0000000000007941 */ /* 0x000fea0003800000 */
.L_x_1706:
[----:B------:R-:W-:Y:S05]  /*1eed0*/  BRA `(.L_x_1708) ;  /* 0xffffffd000c47947 */ /* 0x000fea000383ffff */
.L_x_1609:
[----:B0-----:R0:W1:Y:S02]  /*1eee0*/  SYNCS.PHASECHK.TRANS64.TRYWAIT P0, [R6+URZ], R5 ;  /* 0x00000005060075a7 */ /* 0x001064000800017f */
[----:B-1----:R-:W-:Y:S05]  /*1eef0*/  @!P0 NANOSLEEP.SYNCS 0x989680 ;  /* 0x009896800000895d */ /* 0x002fea0003900000 */
[----:B------:R-:W1:Y:S02]  /*1ef00*/  @!P0 SYNCS.PHASECHK.TRANS64 P0, [R6+URZ], R5 ;  /* 0x00000005060085a7 */ /* 0x000e64000800007f */
[----:B-1----:R-:W-:Y:S05]  /*1ef10*/  @!P0 BRA `(.L_x_1609) ;  /* 0xfffffffc00f08947 */ /* 0x002fea000383ffff */
[----:B------:R-:W-:Y:S05]  /*1ef20*/  BRA `(.L_x_1709) ;  /* 0xffffffd400007947 */ /* 0x000fea000383ffff */
.L_x_1610:
[----:B-1----:R1:W3:Y:S02]  /*1ef30*/  SYNCS.PHASECHK.TRANS64.TRYWAIT P0, [R7+URZ], R2 ;  /* 0x00000002070075a7 */ /* 0x0022e4000800017f */
[----:B---3--:R-:W-:Y:S05]  /*1ef40*/  @!P0 NANOSLEEP.SYNCS 0x989680 ;  /* 0x009896800000895d */ /* 0x008fea0003900000 */
[----:B------:R-:W3:Y:S02]  /*1ef50*/  @!P0 SYNCS.PHASECHK.TRANS64 P0, [R7+URZ], R2 ;  /* 0x00000002070085a7 */ /* 0x000ee4000800007f */
[----:B---3--:R-:W-:Y:S05]  /*1ef60*/  @!P0 BRA `(.L_x_1610) ;  /* 0xfffffffc00f08947 */ /* 0x008fea000383ffff */
[----:B------:R-:W-:Y:S05]  /*1ef70*/  BRA `(.L_x_1710) ;  /* 0xffffffd000f47947 */ /* 0x000fea000383ffff */
.L_x_1612:
[----:B---3--:R3:W4:Y:S02]  /*1ef80*/  SYNCS.PHASECHK.TRANS64.TRYWAIT P0, [R4+URZ], R5 ;  /* 0x00000005040075a7 */ /* 0x008724000800017f */
[----:B----4-:R-:W-:Y:S05]  /*1ef90*/  @!P0 NANOSLEEP.SYNCS 0x989680 ;  /* 0x009896800000895d */ /* 0x010fea0003900000 */
[----:B------:R-:W4:Y:S02]  /*1efa0*/  @!P0 SYNCS.PHASECHK.TRANS64 P0, [R4+URZ], R5 ;  /* 0x00000005040085a7 */ /* 0x000f24000800007f */
[----:B----4-:R-:W-:Y:S05]  /*1efb0*/  @!P0 BRA `(.L_x_1612) ;  /* 0xfffffffc00f08947 */ /* 0x010fea000383ffff */
[----:B------:R-:W-:Y:S05]  /*1efc0*/  BRA `(.L_x_1711) ;  /* 0xffffffd000fc7947 */ /* 0x000fea000383ffff */
.L_x_1712:
        /* <DEDUP_REMOVED lines=11> */
.L_x_6024:


//--------------------- .text._ZN7cutlass13device_kernelIN5flash11enable_sm90INS1_16FlashAttnFwdSm90INS1_25CollectiveMainloopFwdSm90ILi2EN4cute5tupleIJNS5_1CILi1EEES8_S8_EEENS6_IJNS7_ILi64EEESA_SA_EEELi512ENS_10bfloat16_tEfNS_4arch4Sm90ELb0ELb1ELb1ELb0ELb0ELb0ELb0ELb0ELb0ELb1ELb0ELb0EEENS1_21CollectiveEpilogueFwdINS6_IJSA_NS7_ILi512EEESA_EEES9_SC_SE_Li256ELb0ELb1ELb0ELb0EEENS1_30DynamicPersistentTileSchedulerILi256ELi128ELb0ELb1ELb1EEEEEEEEEvNT_6ParamsE --------------------------
	.section	.text._ZN7cutlass13device_kernelIN5flash11enable_sm90INS1_16FlashAttnFwdSm90INS1_25CollectiveMainloopFwdSm90ILi2EN4cute5tupleIJNS5_1CILi1EEES8_S8_EEENS6_IJNS7_ILi64EEESA_SA_EEELi512ENS_10bfloat16_tEfNS_4arch4Sm90ELb0ELb1ELb1ELb0ELb0ELb0ELb0ELb0ELb0ELb1ELb0ELb0EEENS1_21CollectiveEpilogueFwdINS6_IJSA_NS7_ILi512EEESA_EEES9_SC_SE_Li256ELb0ELb1ELb0ELb0EEENS1_30DynamicPersistentTileSchedulerILi256ELi128ELb0ELb1ELb1EEEEEEEEEvNT_6ParamsE,"ax",@progbits
	.align	128
.text._ZN7cutlass13device_kernelIN5flash11enable_sm90INS1_16FlashAttnFwdSm90INS1_25CollectiveMainloopFwdSm90ILi2EN4cute5tupleIJNS5_1CILi1EEES8_S8_EEENS6_IJNS7_ILi64EEESA_SA_EEELi512ENS_10bfloat16_tEfNS_4arch4Sm90ELb0ELb1ELb1ELb0ELb0ELb0ELb0ELb0ELb0ELb1ELb0ELb0EEENS1_21CollectiveEpilogueFwdINS6_IJSA_NS7_ILi512EEESA_EEES9_SC_SE_Li256ELb0ELb1ELb0ELb0EEENS1_30DynamicPersistentTileSchedulerILi256ELi128ELb0ELb1ELb1EEEEEEEEEvNT_6ParamsE:
        .type           _ZN7cutlass13device_kernelIN5flash11enable_sm90INS1_16FlashAttnFwdSm90INS1_25CollectiveMainloopFwdSm90ILi2EN4cute5tupleIJNS5_1CILi1EEES8_S8_EEENS6_IJNS7_ILi64EEESA_SA_EEELi512ENS_10bfloat16_tEfNS_4arch4Sm90ELb0ELb1ELb1ELb0ELb0ELb0ELb0ELb0ELb0ELb1ELb0ELb0EEENS1_21CollectiveEpilogueFwdINS6_IJSA_NS7_ILi512EEESA_EEES9_SC_SE_Li256ELb0ELb1ELb0ELb0EEENS1_30DynamicPersistentTileSchedulerILi256ELi128ELb0ELb1ELb1EEEEEEEEEvNT_6ParamsE,@function
        .size           _ZN7cutlass13device_kernelIN5flash11enable_sm90INS1_16FlashAttnFwdSm90INS1_25CollectiveMainloopFwdSm90ILi2EN4cute5tupleIJNS5_1CILi1EEES8_S8_EEENS6_IJNS7_ILi64EEESA_SA_EEELi512ENS_10bfloat16_tEfNS_4arch4Sm90ELb0ELb1ELb1ELb0ELb0ELb0ELb0ELb0ELb0ELb1ELb0ELb0EEENS1_21CollectiveEpilogueFwdINS6_IJSA_NS7_ILi512EEESA_EEES9_SC_SE_Li256ELb0ELb1ELb0ELb0EEENS1_30DynamicPersistentTileSchedulerILi256ELi128ELb0ELb1ELb1EEEEEEEEEvNT_6ParamsE,(.L_x_6025 - _ZN7cutlass13device_kernelIN5flash11enable_sm90INS1_16FlashAttnFwdSm90INS1_25CollectiveMainloopFwdSm90ILi2EN4cute5tupleIJNS5_1CILi1EEES8_S8_EEENS6_IJNS7_ILi64EEESA_SA_EEELi512ENS_10bfloat16_tEfNS_4arch4Sm90ELb0ELb1ELb1ELb0ELb0ELb0ELb0ELb0ELb0ELb1ELb0ELb0EEENS1_21CollectiveEpilogueFwdINS6_IJSA_NS7_ILi512EEESA_EEES9_SC_SE_Li256ELb0ELb1ELb0ELb0EEENS1_30DynamicPersistentTileSchedulerILi256ELi128ELb0ELb1ELb1EEEEEEEEEvNT_6ParamsE)
        .other          _ZN7cutlass13device_kernelIN5flash11enable_sm90INS1_16FlashAttnFwdSm90INS1_25CollectiveMainloopFwdSm90ILi2EN4cute5tupleIJNS5_1CILi1EEES8_S8_EEENS6_IJNS7_ILi64EEESA_SA_EEELi512ENS_10bfloat16_tEfNS_4arch4Sm90ELb0ELb1ELb1ELb0ELb0ELb0ELb0ELb0ELb0ELb1ELb0ELb0EEENS1_21CollectiveEpilogueFwdINS6_IJSA_NS7_ILi512EEESA_EEES9_SC_SE_Li256ELb0ELb1ELb0ELb0EEENS1_30DynamicPersistentTileSchedulerILi256ELi128ELb0ELb1ELb1EEEEEEEEEvNT_6ParamsE,@"STO_CUDA_ENTRY STV_DEFAULT"
_ZN7cutlass13device_kernelIN5flash11enable_sm90INS1_16FlashAttnFwdSm90INS1_25CollectiveMainloopFwdSm90ILi2EN4cute5tupleIJNS5_1CILi1EEES8_S8_EEENS6_IJNS7_ILi64EEESA_SA_EEELi512ENS_10bfloat16_tEfNS_4arch4Sm90ELb0ELb1ELb1ELb0ELb0ELb0ELb0ELb0ELb0ELb1ELb0ELb0EEENS1_21CollectiveEpilogueFwdINS6_IJSA_NS7_ILi512EEESA_EEES9_SC_SE_Li256ELb0ELb1ELb0ELb0EEENS1_30DynamicPersistentTileSchedulerILi256ELi128ELb0ELb1ELb1EEEEEEEEEvNT_6ParamsE:
        /* <DEDUP_REMOVED lines=18> */
.L_x_1714:
[----:B------:R-:W-:Y:S05]  /*0120*/  BSYNC B0 ;  /* 0x0000000000007941 */ /* 0x000fea0003800000 */
.L_x_1713:
        /* <DEDUP_REMOVED lines=37> */
.L_x_1715:
        /* <DEDUP_REMOVED lines=22> */
.L_x_1716:
        /* <DEDUP_REMOVED lines=18> */
.L_x_1717:
        /* <DEDUP_REMOVED lines=22> */
.L_x_1718:
        /* <DEDUP_REMOVED lines=22> */
.L_x_1719:
[----:B------:R-:W-:Y:S01]  /*08c0*/  PLOP3.LUT P0, PT, PT, PT, UP0, 0x80, 0x0 ;  /* 0x000000000000781c */ /* 0x000fe20003f0f008 */
[----:B------:R-:W-:Y:S01]  /*08d0*/  UMOV UR41, 0x1 ;  /* 0x0000000100297882 */ /* 0x000fe20000000000 */
[----:B------:R-:W-:Y:S01]  /*08e0*/  NOP ;  /* 0x0000000000007918 */ /* 0x000fe20000000000 */
[----:B------:R-:W-:Y:S01]  /*08f0*/  USEL UR41, UR41, 0x2, !UP0 ;  /* 0x0000000229297887 */ /* 0x000fe2000c000000 */
[----:B------:R-:W-:Y:S01]  /*0900*/  ULDC.64 UR46, c[0x0][0x208] ;  /* 0x00008200002e7ab9 */ /* 0x000fe20000000a00 */
[----:B012-4-:R-:W-:Y:S08]  /*0910*/  BAR.SYNC.DEFER_BLOCKING 0x0 ;  /* 0x0000000000007b1d */ /* 0x017ff00000010000 */
[----:B------:R-:W-:Y:S05]  /*0920*/  @!P0 BRA `(.L_x_1720) ;  /* 0x0000010000348947 */ /* 0x000fea0003800000 */
.L_x_1721:
[----:B------:R-:W-:-:S08]  /*0930*/  NOP ;  /* 0x0000000000007918 */ /* 0x000fd00000000000 */
[----:B------:R-:W0:Y:S02]  /*0940*/  USETMAXREG.TRY_ALLOC.CTAPOOL UP0, 0xf0 ;  /* 0x000000f0000079c8 */ /* 0x000e240008000600 */
[----:B0-----:R-:W-:-:S13]  /*0950*/  PLOP3.LUT P0, PT, PT, PT, UP0, 0x80, 0x0 ;  /* 0x000000000000781c */ /* 0x001fda0003f0f008 */
[----:B------:R-:W-:Y:S05]  /*0960*/  @!P0 BRA `(.L_x_1721) ;  /* 0xfffffffc00f08947 */ /* 0x000fea000383ffff */
[----:B------:R-:W-:Y:S01]  /*0970*/  LOP3.LUT R2, R0, 0xffffff80, RZ, 0xc0, !PT ;  /* 0xffffff8000027812 */ /* 0x000fe200078ec0ff */
[----:B------:R-:W0:Y:S08]  /*0980*/  S2UR UR4, SR_CTAID.X ;  /* 0x00000000000479c3 */ /* 0x000e300000002500 */
[----:B------:R-:W-:Y:S06]  /*0990*/  BAR.ARV 0x4, 0x180 ;  /* 0x0106000000007b1d */ /* 0x000fec0000002000 */
[----:B------:R-:W-:-:S02]  /*09a0*/  ISETP.NE.AND P0, PT, R2, 0x80, PT ;  /* 0x000000800200780c */ /* 0x000fc40003f05270 */
[----:B------:R-:W0:Y:S11]  /*09b0*/  LDC R2, c[0x0][0xc38] ;  /* 0x00030e00ff027b82 */ /* 0x000e360000000800 */
        /* <DEDUP_REMOVED lines=17> */
[----:B------:R-:W-:Y:S02]  /*0ad0*/  LOP3.LUT R13, R8, 0xfffffffc, RZ, 0xc0, !PT ;  /* 0xfffffffc080d7812 */ /* 0x000fe400078ec0ff */
[----:B------:R-:W-:Y:S02]  /*0ae0*/  LEA.HI R2, R0, R5, RZ, 0x1 ;  /* 0x0000000500027211 */ /* 0x000fe400078f08ff */
[CC--:B------:R-:W-:Y:S01]  /*0af0*/  LEA.HI R7, R3.reuse, R216.reuse, RZ, 0x7 ;  /* 0x000000d803077211 */ /* 0x0c0fe200078f38ff */
[----:B------:R-:W-:Y:S01]  /*0b00*/  IMAD.IADD R13, R216, 0x1, -R13 ;  /* 0x00000001d80d7824 */ /* 0x000fe200078e0a0d */
[----:B------:R-:W-:Y:S02]  /*0b10*/  LOP3.LUT R4, R2, 0x1ffffffe, RZ, 0xc0, !PT ;  /* 0x1ffffffe02047812 */ /* 0x000fe400078ec0ff */
[----:B------:R-:W-:-:S02]  /*0b20*/  LEA.HI R2, R3, R216, RZ, 0x5 ;  /* 0x000000d803027211 */ /* 0x000fc400078f28ff */
[----:B------:R-:W-:Y:S01]  /*0b30*/  LOP3.LUT R11, R7, 0xffffff80, RZ, 0xc0, !PT ;  /* 0xffffff80070b7812 */ /* 0x000fe200078ec0ff */
[----:B------:R-:W-:Y:S01]  /*0b40*/  IMAD.IADD R6, R5, 0x1, -R4 ;  /* 0x0000000105067824 */ /* 0x000fe200078e0a04 */
[----:B------:R-:W-:Y:S01]  /*0b50*/  LOP3.LUT R5, R0, 0xfffffff0, RZ, 0xc0, !PT ;  /* 0xfffffff000057812 */ /* 0x000fe200078ec0ff */
[----:B0-----:R-:W-:Y:S01]  /*0b60*/  ULEA UR43, UR5, UR43, 0x18 ;  /* 0x0000002b052b7291 */ /* 0x001fe2000f8ec03f */
[--C-:B------:R-:W-:Y:S01]  /*0b70*/  SHF.R.S32.HI R4, RZ, 0x5, R2.reuse ;  /* 0x00000005ff047819 */ /* 0x100fe20000011402 */
[C---:B------:R-:W-:Y:S01]  /*0b80*/  IMAD.IADD R11, R216.reuse, 0x1, -R11 ;  /* 0x00000001d80b7824 */ /* 0x040fe200078e0a0b */
[----:B------:R-:W-:Y:S01]  /*0b90*/  SHF.R.S32.HI R9, RZ, 0x1f, R2 ;  /* 0x0000001fff097819 */ /* 0x000fe20000011402 */
[----:B------:R-:W-:Y:S01]  /*0ba0*/  IMAD.IADD R5, R216, 0x1, -R5 ;  /* 0x00000001d8057824 */ /* 0x000fe200078e0a05 */
[----:B------:R-:W-:Y:S01]  /*0bb0*/  LEA.HI R10, R13, R13, RZ, 0x1 ;  /* 0x0000000d0d0a7211 */ /* 0x000fe200078f08ff */
[----:B------:R-:W-:Y:S01]  /*0bc0*/  IMAD.SHL.U32 R6, R6, 0x8, RZ ;  /* 0x0000000806067824 */ /* 0x000fe200078e00ff */
[----:B------:R-:W-:-:S02]  /*0bd0*/  LEA.HI R9, R9, R4, RZ, 0x2 ;  /* 0x0000000409097211 */ /* 0x000fc400078f10ff */
[----:B------:R-:W-:Y:S02]  /*0be0*/  SHF.R.S32.HI R2, RZ, 0x1f, R5 ;  /* 0x0000001fff027819 */ /* 0x000fe40000011405 */
[----:B------:R-:W-:Y:S02]  /*0bf0*/  SHF.R.S32.HI R212, RZ, 0x7, R7 ;  /* 0x00000007ffd47819 */ /* 0x000fe40000011407 */
[----:B------:R-:W-:Y:S02]  /*0c00*/  LEA.HI R8, R2, R5, RZ, 0x3 ;  /* 0x0000000502087211 */ /* 0x000fe400078f18ff */
[----:B------:R-:W-:Y:S01]  /*0c10*/  LOP3.LUT R9, R9, 0x3ffffc, RZ, 0xc0, !PT ;  /* 0x003ffffc09097812 */ /* 0x000fe200078ec0ff */
[----:B------:R-:W-:Y:S01]  /*0c20*/  IMAD R12, R212, 0x100, R5 ;  /* 0x00000100d40c7824 */ /* 0x000fe200078e0205 */
[----:B------:R-:W-:Y:S02]  /*0c30*/  LOP3.LUT R14, R10, 0x1ffffffe, RZ, 0xc0, !PT ;  /* 0x1ffffffe0a0e7812 */ /* 0x000fe400078ec0ff */
[----:B------:R-:W-:Y:S01]  /*0c40*/  SHF.R.S32.HI R0, RZ, 0x1f, R11 ;  /* 0x0000001fff007819 */ /* 0x000fe2000001140b */
[----:B------:R-:W-:Y:S01]  /*0c50*/  IMAD.IADD R9, R4, 0x1, -R9 ;  /* 0x0000000104097824 */ /* 0x000fe200078e0a09 */
[C---:B------:R-:W-:Y:S01]  /*0c60*/  LOP3.LUT R10, R8.reuse, 0xfffffff8, RZ, 0xc0, !PT ;  /* 0xfffffff8080a7812 */ /* 0x040fe200078ec0ff */
[----:B------:R-:W-:Y:S01]  /*0c70*/  IMAD.SHL.U32 R8, R8, 0x40, RZ ;  /* 0x0000004008087824 */ /* 0x000fe200078e00ff */
[CC--:B------:R-:W-:Y:S01]  /*0c80*/  LEA.HI R2, R0.reuse, R11.reuse, RZ, 0x2 ;  /* 0x0000000b00027211 */ /* 0x0c0fe200078f10ff */
[----:B------:R-:W-:Y:S01]  /*0c90*/  IMAD R215, R9, 0x10, R12 ;  /* 0x0000001009d77824 */ /* 0x000fe200078e020c */
[----:B------:R-:W-:Y:S01]  /*0ca0*/  LEA.HI R3, R3, R216, RZ, 0x3 ;  /* 0x000000d803037211 */ /* 0x000fe200078f18ff */
[----:B------:R-:W-:Y:S01]  /*0cb0*/  IMAD.IADD R10, R5, 0x1, -R10 ;  /* 0x00000001050a7824 */ /* 0x000fe200078e0a0a */
[----:B------:R-:W-:Y:S01]  /*0cc0*/  LEA.HI R5, R0, R11, RZ, 0x5 ;  /* 0x0000000b00057211 */ /* 0x000fe200078f28ff */
[----:B------:R-:W-:Y:S01]  /*0cd0*/  IMAD.U32 R215, R215, 0x40, R6 ;  /* 0x00000040d7d77824 */ /* 0x000fe200078e0006 */
[----:B------:R-:W-:Y:S01]  /*0ce0*/  LOP3.LUT R12, R2, 0x7ffffffc, RZ, 0xc0, !PT ;  /* 0x7ffffffc020c7812 */ /* 0x000fe200078ec0ff */
[----:B------:R-:W-:Y:S01]  /*0cf0*/  IMAD.IADD R185, R13, 0x1, -R14 ;  /* 0x000000010db97824 */ /* 0x000fe200078e0a0e */
[----:B------:R-:W-:-:S02]  /*0d00*/  SHF.R.S32.HI R0, RZ, 0x2, R2 ;  /* 0x00000002ff007819 */ /* 0x000fc40000011402 */
[----:B------:R-:W-:Y:S01]  /*0d10*/  SHF.R.S32.HI R9, RZ, 0x1f, R2 ;  /* 0x0000001fff097819 */ /* 0x000fe20000011402 */
[----:B------:R-:W-:Y:S01]  /*0d20*/  IMAD.SHL.U32 R2, R10, 0x40, RZ ;  /* 0x000000400a027824 */ /* 0x000fe200078e00ff */
[----:B------:R-:W-:Y:S01]  /*0d30*/  LOP3.LUT R13, R8, 0x7ffffe00, RZ, 0xc0, !PT ;  /* 0x7ffffe00080d7812 */ /* 0x000fe200078ec0ff */
[----:B------:R-:W-:Y:S01]  /*0d40*/  IMAD.IADD R12, R11, 0x1, -R12 ;  /* 0x000000010b0c7824 */ /* 0x000fe200078e0a0c */
[----:B------:R-:W-:Y:S02]  /*0d50*/  LEA.HI R9, R9, R0, RZ, 0x3 ;  /* 0x0000000009097211 */ /* 0x000fe400078f18ff */
[----:B------:R-:W-:Y:S01]  /*0d60*/  LOP3.LUT R11, R2, 0x1c0, RZ, 0xc0, !PT ;  /* 0x000001c0020b7812 */ /* 0x000fe200078ec0ff */
[----:B------:R-:W-:Y:S01]  /*0d70*/  IMAD R13, R4, 0x400, R13 ;  /* 0x00000400040d7824 */ /* 0x000fe200078e020d */
[----:B------:R-:W-:Y:S01]  /*0d80*/  LOP3.LUT R9, R9, 0xfffffff8, RZ, 0xc0, !PT ;  /* 0xfffffff809097812 */ /* 0x000fe200078ec0ff */
[----:B------:R-:W-:Y:S01]  /*0d90*/  IMAD.SHL.U32 R2, R12, 0x2, RZ ;  /* 0x000000020c027824 */ /* 0x000fe200078e00ff */
[----:B------:R-:W-:-:S02]  /*0da0*/  LOP3.LUT R6, R11, 0x8, R6, 0xf8, !PT ;  /* 0x000000080b067812 */ /* 0x000fc400078ef806 */
[----:B------:R-:W-:Y:S01]  /*0db0*/  SHF.R.U32.HI R11, RZ, 0x3, R11 ;  /* 0x00000003ff0b7819 */ /* 0x000fe2000001160b */
[----:B------:R-:W-:Y:S01]  /*0dc0*/  IMAD.IADD R16, R0, 0x1, -R9 ;  /* 0x0000000100107824 */ /* 0x000fe200078e0a09 */
[----:B------:R-:W-:Y:S02]  /*0dd0*/  SHF.R.S32.HI R5, RZ, 0x5, R5 ;  /* 0x00000005ff057819 */ /* 0x000fe40000011405 */
[----:B------:R-:W-:Y:S02]  /*0de0*/  LOP3.LUT R6, R6, R11, RZ, 0x3c, !PT ;  /* 0x0000000b06067212 */ /* 0x000fe400078e3cff */
[----:B------:R-:W-:Y:S01]  /*0df0*/  R2P PR, R10, 0x6 ;  /* 0x000000060a007804 */ /* 0x000fe20000000000 */
[----:B------:R-:W-:Y:S01]  /*0e00*/  IMAD R16, R5, 0x10, R16 ;  /* 0x0000001005107824 */ /* 0x000fe200078e0210 */
[----:B------:R-:W-:Y:S01]  /*0e10*/  LOP3.LUT R5, R3, 0xfffffff8, RZ, 0xc0, !PT ;  /* 0xfffffff803057812 */ /* 0x000fe200078ec0ff */
[----:B------:R-:W-:Y:S01]  /*0e20*/  IMAD.IADD R6, R13, 0x1, R6 ;  /* 0x000000010d067824 */ /* 0x000fe200078e0206 */
[----:B------:R-:W-:Y:S01]  /*0e30*/  LEA.HI R7, R7, R212, RZ, 0x1 ;  /* 0x000000d407077211 */ /* 0x000fe200078f08ff */
[----:B------:R-:W-:Y:S01]  /*0e40*/  IMAD R185, R185, 0x8, R16 ;  /* 0x00000008b9b97824 */ /* 0x000fe200078e0210 */
[----:B------:R-:W-:Y:S01]  /*0e50*/  SEL R22, R22, 0xffffffc0, !P2 ;  /* 0xffffffc016167807 */ /* 0x000fe20005000000 */
[----:B------:R-:W-:Y:S01]  /*0e60*/  IMAD.IADD R210, R216, 0x1, -R5 ;  /* 0x00000001d8d27824 */ /* 0x000fe200078e0a05 */
[----:B------:R-:W-:-:S02]  /*0e70*/  LEA R18, R6, UR43, 0x1 ;  /* 0x0000002b06127c11 */ /* 0x000fc4000f8e08ff */
[----:B------:R-:W-:Y:S01]  /*0e80*/  LOP3.LUT R7, R7, 0xfffffe, RZ, 0xc0, !PT ;  /* 0x00fffffe07077812 */ /* 0x000fe200078ec0ff */
[----:B------:R-:W-:Y:S01]  /*0e90*/  IMAD.SHL.U32 R184, R210, 0x8, RZ ;  /* 0x00000008d2b87824 */ /* 0x000fe200078e00ff */
[----:B------:R-:W-:Y:S01]  /*0ea0*/  SHF.R.S32.HI R211, RZ, 0x3, R3 ;  /* 0x00000003ffd37819 */ /* 0x000fe20000011403 */
[----:B------:R-:W-:Y:S02]  /*0eb0*/  VIADD R23, R18, 0x26800 ;  /* 0x0002680012177836 */ /* 0x000fe40000000000 */
[C---:B------:R-:W-:Y:S02]  /*0ec0*/  VIADD R191, R184.reuse, 0x40 ;  /* 0x00000040b8bf7836 */ /* 0x040fe40000000000 */
        /* <DEDUP_REMOVED lines=17> */
[----:B------:R-:W-:Y:S02]  /*0fe0*/  IMAD.SHL.U32 R17, R7, 0x100, RZ ;  /* 0x0000010007117824 */ /* 0x000fe400078e00ff */
[----:B------:R-:W-:-:S07]  /*0ff0*/  IMAD.IADD R22, R22, 0x1, R19 ;  /* 0x0000000116167824 */ /* 0x000fce00078e0213 */
.L_x_1826:
[----:B------:R-:W-:Y:S01]  /*1000*/  ULDC UR5, c[0x0][0xc60] ;  /* 0x0003180000057ab9 */ /* 0x000fe20000000800 */
[----:B------:R-:W-:Y:S01]  /*1010*/  UMOV UR8, UR4 ;  /* 0x0000000400087c82 */ /* 0x000fe20008000000 */
[----:B------:R-:W-:-:S11]  /*1020*/  UISETP.NE.AND UP0, UPT, UR5, 0x1, UPT ;  /* 0x000000010500788c */ /* 0x000fd6000bf05270 */
[----:B------:R-:W-:Y:S01]  /*1030*/  @UP0 ULDC UR6, c[0x0][0xc64] ;  /* 0x0003190000060ab9 */ /* 0x000fe20000000800 */
[----:B------:R-:W-:Y:S01]  /*1040*/  @UP0 ULDC UR9, c[0x0][0xc68] ;  /* 0x00031a0000090ab9 */ /* 0x000fe20000000800 */
[----:B------:R-:W-:-:S04]  /*1050*/  UIMAD.WIDE.U32 UR6, UR4, UR6, URZ ;  /* 0x00000006040672a5 */ /* 0x000fc8000f8e003f */
[----:B------:R-:W-:-:S03]  /*1060*/  @UP0 USHF.R.U32.HI UR8, URZ, UR9, UR7 ;  /* 0x000000093f080299 */ /* 0x000fc60008011607 */
[----:B------:R-:W-:Y:S02]  /*1070*/  ULDC UR6, c[0x0][0xc78] ;  /* 0x00031e0000067ab9 */ /* 0x000fe40000000800 */
[----:B------:R-:W-:Y:S02]  /*1080*/  UISETP.GE.AND UP0, UPT, UR8, UR6, UPT ;  /* 0x000000060800728c */ /* 0x000fe4000bf06270 */
[----:B------:R-:W-:-:S04]  /*1090*/  UIADD3 UR6, -UR8, URZ, URZ ;  /* 0x0000003f08067290 */ /* 0x000fc8000fffe13f */
[----:B------:R-:W-:Y:S01]  /*10a0*/  PLOP3.LUT P0, PT, PT, PT, UP0, 0x80, 0x0 ;  /* 0x000000000000781c */ /* 0x000fe20003f0f008 */
[----:B------:R-:W-:-:S12]  /*10b0*/  UIMAD UR9, UR5, UR6, UR4 ;  /* 0x00000006050972a4 */ /* 0x000fd8000f8e0204 */
[----:B01234-:R-:W-:Y:S05]  /*10c0*/  @!P0 BRA `(.L_x_1722) ;  /* 0x0000000000208947 */ /* 0x01ffea0003800000 */
[----:B------:R-:W-:Y:S01]  /*10d0*/  ULDC UR7, c[0x0][0xc6c] ;  /* 0x00031b0000077ab9 */ /* 0x000fe20000000800 */
[----:B------:R-:W-:Y:S01]  /*10e0*/  UMOV UR6, UR9 ;  /* 0x0000000900067c82 */ /* 0x000fe20008000000 */
[----:B------:R-:W-:-:S11]  /*10f0*/  UISETP.NE.AND UP0, UPT, UR7, 0x1, UPT ;  /* 0x000000010700788c */ /* 0x000fd6000bf05270 */
[----:B------:R-:W-:Y:S02]  /*1100*/  @UP0 ULDC.64 UR10, c[0x0][0xc70] ;  /* 0x00031c00000a0ab9 */ /* 0x000fe40000000a00 */
[----:B------:R-:W-:-:S04]  /*1110*/  UIMAD.WIDE.U32 UR4, UR9, UR10, URZ ;  /* 0x0000000a090472a5 */ /* 0x000fc8000f8e003f */
[----:B------:R-:W-:-:S04]  /*1120*/  @UP0 USHF.R.U32.HI UR6, URZ, UR11, UR5 ;  /* 0x0000000b3f060299 */ /* 0x000fc80008011605 */
[----:B------:R-:W-:Y:S01]  /*1130*/  UIMAD UR4, UR6, UR7, URZ ;  /* 0x00000007060472a4 */ /* 0x000fe2000f8e023f */
[----:B------:R-:W-:Y:S11]  /*1140*/  BRA `(.L_x_1723) ;  /* 0x00000000001c7947 */ /* 0x000ff60003800000 */
.L_x_1722:
[----:B------:R-:W-:Y:S01]  /*1150*/  ULDC UR7, c[0x0][0xc54] ;  /* 0x0003150000077ab9 */ /* 0x000fe20000000800 */
[----:B------:R-:W-:Y:S01]  /*1160*/  UMOV UR6, UR9 ;  /* 0x0000000900067c82 */ /* 0x000fe20008000000 */
[----:B------:R-:W-:-:S11]  /*1170*/  UISETP.NE.AND UP0, UPT, UR7, 0x1, UPT ;  /* 0x000000010700788c */ /* 0x000fd6000bf05270 */
[----:B------:R-:W-:Y:S02]  /*1180*/  @UP0 ULDC.64 UR10, c[0x0][0xc58] ;  /* 0x00031600000a0ab9 */ /* 0x000fe40000000a00 */
[----:B------:R-:W-:-:S04]  /*1190*/  UIMAD.WIDE.U32 UR4, UR9, UR10, URZ ;  /* 0x0000000a090472a5 */ /* 0x000fc8000f8e003f */
[----:B------:R-:W-:-:S04]  /*11a0*/  @UP0 USHF.R.U32.HI UR6, URZ, UR11, UR5 ;  /* 0x0000000b3f060299 */ /* 0x000fc80008011605 */
[----:B------:R-:W-:-:S12]  /*11b0*/  UIMAD UR4, UR6, UR7, URZ ;  /* 0x00000007060472a4 */ /* 0x000fd8000f8e023f */
.L_x_1723:
[----:B------:R-:W-:Y:S01]  /*11c0*/  ULDC UR39, c[0x0][0xc48] ;  /* 0x0003120000277ab9 */ /* 0x000fe20000000800 */
[----:B------:R-:W-:Y:S01]  /*11d0*/  ULDC.64 UR10, c[0x0][0x418] ;  /* 0x00010600000a7ab9 */ /* 0x000fe20000000a00 */
[----:B------:R-:W-:Y:S02]  /*11e0*/  UISETP.NE.AND UP1, UPT, UR39, 0x1, UPT ;  /* 0x000000012700788c */ /* 0x000fe4000bf25270 */
[----:B------:R-:W-:Y:S02]  /*11f0*/  UISETP.NE.U32.AND UP0, UPT, UR10, URZ, UPT ;  /* 0x0000003f0a00728c */ /* 0x000fe4000bf05070 */
[----:B------:R-:W-:Y:S02]  /*1200*/  UIADD3 UR4, UR9, -UR4, URZ ;  /* 0x8000000409047290 */ /* 0x000fe4000fffe03f */
[----:B------:R-:W-:Y:S01]  /*1210*/  UISETP.NE.AND.EX UP0, UPT, UR11, URZ, UPT, UP0 ;  /* 0x0000003f0b00728c */ /* 0x000fe2000bf05300 */
[----:B------:R-:W-:Y:S01]  /*1220*/  ULDC UR7, c[0x0][0xc54] ;  /* 0x0003150000077ab9 */ /* 0x000fe20000000800 */
[----:B------:R-:W-:Y:S01]  /*1230*/  ULDC UR49, c[0x0][0x424] ;  /* 0x0001090000317ab9 */ /* 0x000fe20000000800 */
[----:B------:R-:W-:-:S02]  /*1240*/  UISETP.NE.AND UP2, UPT, UR45, 0x1, UPT ;  /* 0x000000012d00788c */ /* 0x000fc4000bf45270 */
[----:B------:R-:W-:Y:S02]  /*1250*/  ULOP3.LUT UR5, URZ, UR6, URZ, 0x33, !UPT ;  /* 0x000000063f057292 */ /* 0x000fe4000f8e333f */
[----:B------:R-:W-:Y:S02]  /*1260*/  UIMAD UR8, UR8, UR7, UR4 ;  /* 0x00000007080872a4 */ /* 0x000fe4000f8e0204 */
[----:B------:R-:W-:Y:S01]  /*1270*/  USEL UR49, UR49, 0x1, UP0 ;  /* 0x0000000131317887 */ /* 0x000fe20008000000 */
[----:B------:R-:W-:Y:S01]  /*1280*/  PLOP3.LUT P0, PT, PT, PT, UP2, 0x80, 0x0 ;  /* 0x000000000000781c */ /* 0x000fe20003f0f028 */
[----:B------:R-:W-:Y:S01]  /*1290*/  ULDC UR40, c[0x0][0xc3c] ;  /* 0x00030f0000287ab9 */ /* 0x000fe20000000800 */
[----:B------:R-:W-:Y:S01]  /*12a0*/  ULDC UR6, c[0x0][0x2f0] ;  /* 0x0000bc0000067ab9 */ /* 0x000fe20000000800 */
[----:B------:R-:W-:Y:S01]  /*12b0*/  @UP1 ULDC UR4, c[0x0][0xc4c] ;  /* 0x0003130000041ab9 */ /* 0x000fe20000000800 */
[----:B------:R-:W-:Y:S02]  /*12c0*/  UIADD3 UR40, UR5, UR40, URZ ;  /* 0x0000002805287290 */ /* 0x000fe4000fffe03f */
[----:B------:R-:W-:-:S02]  /*12d0*/  UIMAD.WIDE.U32 UR4, UR8, UR4, URZ ;  /* 0x00000004080472a5 */ /* 0x000fc4000f8e003f */
[----:B------:R-:W-:Y:S01]  /*12e0*/  UIMAD UR7, UR49, UR6, 0x3f ;  /* 0x0000003f310774a4 */ /* 0x000fe2000f8e0206 */
[----:B------:R-:W-:Y:S01]  /*12f0*/  @UP1 ULDC UR9, c[0x0][0xc50] ;  /* 0x0003140000091ab9 */ /* 0x000fe20000000800 */
[----:B------:R-:W-:Y:S01]  /*1300*/  UMOV UR42, UR8 ;  /* 0x00000008002a7c82 */ /* 0x000fe20008000000 */
[----:B------:R-:W-:Y:S02]  /*1310*/  @UP1 USHF.R.U32.HI UR42, URZ, UR9, UR5 ;  /* 0x000000093f2a1299 */ /* 0x000fe40008011605 */
[----:B------:R-:W-:Y:S02]  /*1320*/  USHF.R.S32.HI UR4, URZ, 0x1f, UR7 ;  /* 0x0000001f3f047899 */ /* 0x000fe40008011407 */
[----:B------:R-:W-:Y:S02]  /*1330*/  UIADD3 UR5, -UR42, URZ, URZ ;  /* 0x0000003f2a057290 */ /* 0x000fe4000fffe13f */
[----:B------:R-:W-:Y:S02]  /*1340*/  ULEA.HI UR4, UR4, UR7, URZ, 0x6 ;  /* 0x0000000704047291 */ /* 0x000fe4000f8f303f */
[----:B------:R-:W-:-:S02]  /*1350*/  USHF.L.U32 UR40, UR40, 0x6, URZ ;  /* 0x0000000628287899 */ /* 0x000fc4000800063f */
[----:B------:R-:W-:Y:S02]  /*1360*/  UIMAD UR39, UR39, UR5, UR8 ;  /* 0x00000005272772a4 */ /* 0x000fe4000f8e0208 */
[----:B------:R-:W-:Y:S01]  /*1370*/  USHF.R.S32.HI UR50, URZ, 0x6, UR4 ;  /* 0x000000063f327899 */ /* 0x000fe20008011404 */
[----:B------:R-:W-:Y:S11]  /*1380*/  @!P0 BRA `(.L_x_1724) ;  /* 0x0000002000348947 */ /* 0x000ff60003800000 */
[----:B------:R-:W0:Y:S01]  /*1390*/  LDC R0, c[0x0][0x448] ;  /* 0x00011200ff007b82 */ /* 0x000e220000000800 */
[----:B------:R-:W-:Y:S01]  /*13a0*/  UIADD3 UR7, UR40, 0x3f, URZ ;  /* 0x0000003f28077890 */ /* 0x000fe2000fffe03f */
[----:B------:R-:W-:Y:S02]  /*13b0*/  ULDC UR5, c[0x0][0x288] ;  /* 0x0000a20000057ab9 */ /* 0x000fe40000000800 */
[----:B------:R-:W-:-:S04]  /*13c0*/  UIADD3 UR4, -UR5, 0x1, URZ ;  /* 0x0000000105047890 */ /* 0x000fc8000fffe13f */
[----:B------:R-:W1:Y:S01]  /*13d0*/  LDC.64 R6, c[0x0][0x9e0] ;  /* 0x00027800ff067b82 */ /* 0x000e620000000a00 */
[----:B------:R-:W-:Y:S01]  /*13e0*/  UIMAD UR4, UR49, UR6, UR4 ;  /* 0x00000006310472a4 */ /* 0x000fe2000f8e0204 */
[----:B0-----:R-:W-:Y:S01]  /*13f0*/  ISETP.NE.AND P1, PT, R0, 0x1, PT ;  /* 0x000000010000780c */ /* 0x001fe20003f25270 */
[----:B------:R-:W-:Y:S01]  /*1400*/  IMAD.U32 R0, RZ, RZ, UR7 ;  /* 0x00000007ff007e24 */ /* 0x000fe2000f8e00ff */
[----:B-1----:R-:W-:-:S11]  /*1410*/  ISETP.GE.AND P2, PT, R7, 0x1, PT ;  /* 0x000000010700780c */ /* 0x002fd60003f46270 */
[----:B------:R-:W0:Y:S08]  /*1420*/  @P1 LDC R3, c[0x0][0x44c] ;  /* 0x00011300ff031b82 */ /* 0x000e300000000800 */
[----:B------:R-:W1:Y:S01]  /*1430*/  @P1 LDC R4, c[0x0][0x450] ;  /* 0x00011400ff041b82 */ /* 0x000e620000000800 */
[----:B0-----:R-:W-:-:S05]  /*1440*/  @P1 IMAD.HI.U32 R3, R3, UR7, RZ ;  /* 0x0000000703031c27 */ /* 0x001fca000f8e00ff */
[----:B-1----:R-:W-:-:S05]  /*1450*/  @P1 SHF.R.U32.HI R0, RZ, R4, R3 ;  /* 0x00000004ff001219 */ /* 0x002fca0000011603 */
[----:B------:R-:W-:-:S04]  /*1460*/  VIADD R9, R0, UR4 ;  /* 0x0000000400097c36 */ /* 0x000fc80008000000 */
[----:B------:R-:W-:Y:S01]  /*1470*/  IMAD.IADD R0, R9, 0x1, R6 ;  /* 0x0000000109007824 */ /* 0x000fe200078e0206 */
[----:B------:R-:W-:Y:S06]  /*1480*/  @!P2 BRA `(.L_x_1725) ;  /* 0x000000000040a947 */ /* 0x000fec0003800000 */
[C---:B------:R-:W-:Y:S01]  /*1490*/  ISETP.GT.AND P0, PT, R9.reuse, RZ, PT ;  /* 0x000000ff0900720c */ /* 0x040fe20003f04270 */
[----:B------:R-:W-:-:S12]  /*14a0*/  VIADD R3, R9, 0xffffffff ;  /* 0xffffffff09037836 */ /* 0x000fd80000000000 */
[----:B------:R-:W-:Y:S05]  /*14b0*/  @P0 BRA `(.L_x_1726) ;  /* 0x00000000001c0947 */ /* 0x000fea0003800000 */
[----:B------:R-:W-:Y:S01]  /*14c0*/  ISETP.NE.AND P0, PT, R7, 0x1, PT ;  /* 0x000000010700780c */ /* 0x000fe20003f05270 */
[----:B------:R-:W-:-:S12]  /*14d0*/  IMAD.MOV R3, RZ, RZ, -R9 ;  /* 0x000000ffff037224 */ /* 0x000fd800078e0a09 */
[----:B------:R-:W0:Y:S02]  /*14e0*/  @P0 LDC.64 R4, c[0x0][0x9e8] ;  /* 0x00027a00ff040b82 */ /* 0x000e240000000a00 */
[----:B0-----:R-:W-:-:S05]  /*14f0*/  @P0 IMAD.HI.U32 R4, R3, R4, RZ ;  /* 0x0000000403040227 */ /* 0x001fca00078e00ff */
[----:B------:R-:W-:-:S04]  /*1500*/  @P0 SHF.R.U32.HI R3, RZ, R5, R4 ;  /* 0x00000005ff030219 */ /* 0x000fc80000011604 */
[----:B------:R-:W-:Y:S01]  /*1510*/  LOP3.LUT R3, RZ, R3, RZ, 0x33, !PT ;  /* 0x00000003ff037212 */ /* 0x000fe200078e33ff */
[----:B------:R-:W-:Y:S06]  /*1520*/  BRA `(.L_x_1727) ;  /* 0x0000000000107947 */ /* 0x000fec0003800000 */
.L_x_1726:
[----:B------:R-:W-:-:S13]  /*1530*/  ISETP.NE.AND P0, PT, R7, 0x1, PT ;  /* 0x000000010700780c */ /* 0x000fda0003f05270 */
[----:B------:R-:W0:Y:S02]  /*1540*/  @P0 LDC.64 R4, c[0x0][0x9e8] ;  /* 0x00027a00ff040b82 */ /* 0x000e240000000a00 */
[----:B0-----:R-:W-:-:S05]  /*1550*/  @P0 IMAD.HI.U32 R4, R3, R4, RZ ;  /* 0x0000000403040227 */ /* 0x001fca00078e00ff */
[----:B------:R-:W-:-:S07]  /*1560*/  @P0 SHF.R.U32.HI R3, RZ, R5, R4 ;  /* 0x00000005ff030219 */ /* 0x000fce0000011604 */
.L_x_1727:
[----:B------:R-:W-:-:S05]  /*1570*/  IMAD R3, R3, R7, R7 ;  /* 0x0000000703037224 */ /* 0x000fca00078e0207 */
[----:B------:R-:W-:-:S07]  /*1580*/  VIMNMX R0, R0, R3, PT ;  /* 0x0000000300007248 */ /* 0x000fce0003fe0100 */
.L_x_1725:
[----:B------:R-:W0:Y:S01]  /*1590*/  @P1 LDC R5, c[0x0][0x44c] ;  /* 0x00011300ff051b82 */ /* 0x000e220000000800 */
[----:B------:R-:W-:Y:S01]  /*15a0*/  VIADD R0, R0, 0x3f ;  /* 0x0000003f00007836 */ /* 0x000fe20000000000 */
[----:B------:R-:W-:Y:S01]  /*15b0*/  UIMAD UR6, UR49, UR6, -UR5 ;  /* 0x00000006310672a4 */ /* 0x000fe2000f8e0a05 */
[----:B------:R-:W-:Y:S01]  /*15c0*/  IMAD.U32 R4, RZ, RZ, UR40 ;  /* 0x00000028ff047e24 */ /* 0x000fe2000f8e00ff */
[----:B------:R-:W-:Y:S02]  /*15d0*/  ULDC UR4, c[0x0][0x9dc] ;  /* 0x0002770000047ab9 */ /* 0x000fe40000000800 */
[----:B------:R-:W-:Y:S02]  /*15e0*/  SHF.R.S32.HI R3, RZ, 0x1f, R0 ;  /* 0x0000001fff037819 */ /* 0x000fe40000011400 */
[----:B------:R-:W1:Y:S02]  /*15f0*/  @P1 LDC R6, c[0x0][0x450] ;  /* 0x00011400ff061b82 */ /* 0x000e640000000800 */
[----:B------:R-:W-:-:S04]  /*1600*/  LEA.HI R3, R3, R0, RZ, 0x6 ;  /* 0x0000000003037211 */ /* 0x000fc800078f30ff */
[----:B------:R-:W-:Y:S01]  /*1610*/  SHF.R.S32.HI R3, RZ, 0x6, R3 ;  /* 0x00000006ff037819 */ /* 0x000fe20000011403 */
[----:B0-----:R-:W-:-:S05]  /*1620*/  @P1 IMAD.HI.U32 R5, R5, UR40, RZ ;  /* 0x0000002805051c27 */ /* 0x001fca000f8e00ff */
[----:B-1----:R-:W-:-:S05]  /*1630*/  @P1 SHF.R.U32.HI R4, RZ, R6, R5 ;  /* 0x00000006ff041219 */ /* 0x002fca0000011605 */
[----:B------:R-:W-:Y:S01]  /*1640*/  VIADD R0, R4, UR6 ;  /* 0x0000000604007c36 */ /* 0x000fe20008000000 */
[----:B------:R-:W-:-:S03]  /*1650*/  VIMNMX R4, R3, UR50, PT ;  /* 0x0000003203047c48 */ /* 0x000fc6000bfe0100 */
[----:B------:R-:W-:Y:S01]  /*1660*/  VIADD R3, R0, -UR4 ;  /* 0x8000000400037c36 */ /* 0x000fe20008000000 */
[----:B------:R-:W-:Y:S06]  /*1670*/  @!P2 BRA `(.L_x_1728) ;  /* 0x00000000003ca947 */ /* 0x000fec0003800000 */
[----:B------:R-:W-:-:S13]  /*1680*/  ISETP.GT.AND P0, PT, R0, -0x1, PT ;  /* 0xffffffff0000780c */ /* 0x000fda0003f04270 */
[----:B------:R-:W-:Y:S05]  /*1690*/  @P0 BRA `(.L_x_1729) ;  /* 0x00000000001c0947 */ /* 0x000fea0003800000 */
[----:B------:R-:W-:Y:S02]  /*16a0*/  ISETP.NE.AND P0, PT, R7, 0x1, PT ;  /* 0x000000010700780c */ /* 0x000fe40003f05270 */
[----:B------:R-:W-:-:S11]  /*16b0*/  LOP3.LUT R5, RZ, R0, RZ, 0x33, !PT ;  /* 0x00000000ff057212 */ /* 0x000fd600078e33ff */
[----:B------:R-:W0:Y:S02]  /*16c0*/  @P0 LDC.64 R8, c[0x0][0x9e8] ;  /* 0x00027a00ff080b82 */ /* 0x000e240000000a00 */
[----:B0-----:R-:W-:-:S05]  /*16d0*/  @P0 IMAD.HI.U32 R0, R5, R8, RZ ;  /* 0x0000000805000227 */ /* 0x001fca00078e00ff */
[----:B------:R-:W-:-:S04]  /*16e0*/  @P0 SHF.R.U32.HI R5, RZ, R9, R0 ;  /* 0x00000009ff050219 */ /* 0x000fc80000011600 */
[----:B------:R-:W-:Y:S01]  /*16f0*/  LOP3.LUT R0, RZ, R5, RZ, 0x33, !PT ;  /* 0x00000005ff007212 */ /* 0x000fe200078e33ff */
[----:B------:R-:W-:Y:S06]  /*1700*/  BRA `(.L_x_1730) ;  /* 0x0000000000107947 */ /* 0x000fec0003800000 */
.L_x_1729:
[----:B------:R-:W-:-:S13]  /*1710*/  ISETP.NE.AND P0, PT, R7, 0x1, PT ;  /* 0x000000010700780c */ /* 0x000fda0003f05270 */
[----:B------:R-:W0:Y:S02]  /*1720*/  @P0 LDC.64 R8, c[0x0][0x9e8] ;  /* 0x00027a00ff080b82 */ /* 0x000e240000000a00 */
[----:B0-----:R-:W-:-:S05]  /*1730*/  @P0 IMAD.HI.U32 R6, R0, R8, RZ ;  /* 0x0000000800060227 */ /* 0x001fca00078e00ff */
[----:B------:R-:W-:-:S07]  /*1740*/  @P0 SHF.R.U32.HI R0, RZ, R9, R6 ;  /* 0x00000009ff000219 */ /* 0x000fce0000011606 */
.L_x_1730:
[----:B------:R-:W-:-:S05]  /*1750*/  IMAD R0, R0, R7, RZ ;  /* 0x0000000700007224 */ /* 0x000fca00078e02ff */
[----:B------:R-:W-:-:S07]  /*1760*/  VIMNMX R3, R3, R0, !PT ;  /* 0x0000000003037248 */ /* 0x000fce0007fe0100 */
.L_x_1728:
[----:B------:R-:W-:Y:S01]  /*1770*/  SHF.R.S32.HI R6, RZ, 0x1f, R3 ;  /* 0x0000001fff067819 */ /* 0x000fe20000011403 */
[----:B------:R-:W-:Y:S01]  /*1780*/  IMAD.MOV.U32 R0, RZ, RZ, RZ ;  /* 0x000000ffff007224 */ /* 0x000fe200078e00ff */
[----:B------:R-:W-:Y:S02]  /*1790*/  PLOP3.LUT P0, PT, PT, PT, PT, 0x80, 0x0 ;  /* 0x000000000000781c */ /* 0x000fe40003f0f070 */
[----:B------:R-:W-:Y:S02]  /*17a0*/  CS2R R150, SRZ ;  /* 0x0000000000967805 */ /* 0x000fe4000001ff00 */
[----:B------:R-:W-:Y:S01]  /*17b0*/  LEA.HI R6, R6, R3, RZ, 0x6 ;  /* 0x0000000306067211 */ /* 0x000fe200078f30ff */
[----:B------:R-:W-:Y:S01]  /*17c0*/  IMAD.MOV.U32 R3, RZ, RZ, RZ ;  /* 0x000000ffff037224 */ /* 0x000fe200078e00ff */
[----:B------:R-:W-:Y:S02]  /*17d0*/  CS2R R148, SRZ ;  /* 0x0000000000947805 */ /* 0x000fe4000001ff00 */
[----:B------:R-:W-:-:S02]  /*17e0*/  CS2R R168, SRZ ;  /* 0x0000000000a87805 */ /* 0x000fc4000001ff00 */
[----:B------:R-:W-:Y:S02]  /*17f0*/  SHF.R.S32.HI R5, RZ, 0x6, R6 ;  /* 0x00000006ff057819 */ /* 0x000fe40000011406 */
[----:B------:R-:W-:Y:S02]  /*1800*/  CS2R R166, SRZ ;  /* 0x0000000000a67805 */ /* 0x000fe4000001ff00 */
[----:B------:R-:W-:Y:S02]  /*1810*/  CS2R R144, SRZ ;  /* 0x0000000000907805 */ /* 0x000fe4000001ff00 */
[----:B------:R-:W-:Y:S02]  /*1820*/  CS2R R164, SRZ ;  /* 0x0000000000a47805 */ /* 0x000fe4000001ff00 */
[----:B------:R-:W-:Y:S02]  /*1830*/  VIMNMX R5, RZ, R5, !PT ;  /* 0x00000005ff057248 */ /* 0x000fe40007fe0100 */
[----:B------:R-:W-:-:S02]  /*1840*/  CS2R R140, SRZ ;  /* 0x00000000008c7805 */ /* 0x000fc4000001ff00 */
[----:B------:R-:W-:Y:S02]  /*1850*/  CS2R R162, SRZ ;  /* 0x0000000000a27805 */ /* 0x000fe4000001ff00 */
[----:B------:R-:W-:Y:S02]  /*1860*/  CS2R R136, SRZ ;  /* 0x0000000000887805 */ /* 0x000fe4000001ff00 */
[----:B------:R-:W-:Y:S02]  /*1870*/  ISETP.GT.AND P1, PT, R4, R5, PT ;  /* 0x000000050400720c */ /* 0x000fe40003f24270 */
        /* <DEDUP_REMOVED lines=54> */
[----:B------:R-:W-:Y:S01]  /*1be0*/  CS2R R26, SRZ ;  /* 0x00000000001a7805 */ /* 0x000fe2000001ff00 */
[----:B------:R-:W-:Y:S01]  /*1bf0*/  IMAD.MOV.U32 R21, RZ, RZ, RZ ;  /* 0x000000ffff157224 */ /* 0x000fe200078e00ff */
[----:B------:R-:W-:Y:S06]  /*1c00*/  @!P1 BRA `(.L_x_1731) ;  /* 0x000000c000b89947 */ /* 0x000fec0003800000 */
        /* <DEDUP_REMOVED lines=14> */
.L_x_1732:
[----:B------:R-:W-:Y:S01]  /*1cf0*/  ULEA UR21, UR36, UR43, 0x3 ;  /* 0x0000002b24157291 */ /* 0x000fe2000f8e183f */
[----:B------:R-:W-:-:S05]  /*1d00*/  IMAD.U32 R0, RZ, RZ, UR37 ;  /* 0x00000025ff007e24 */ /* 0x000fca000f8e00ff */
[----:B------:R-:W-:-:S04]  /*1d10*/  SHF.L.U32 R0, R0, 0x1f, RZ ;  /* 0x0000001f00007819 */ /* 0x000fc800000006ff */
[----:B------:R-:W0:Y:S02]  /*1d20*/  SYNCS.PHASECHK.TRANS64.TRYWAIT P1, [UR21+0x28c50], R0 ;  /* 0x028c5000ff0075a7 */ /* 0x000e240008020155 */
[----:B0-----:R-:W-:Y:S05]  /*1d30*/  @!P1 BRA `(.L_x_1733) ;  /* 0x0000014400349947 */ /* 0x001fea0003800000 */
.L_x_1952:
[----:B------:R-:W-:Y:S01]  /*1d40*/  BAR.SYNC.DEFER_BLOCKING 0xe, 0x100 ;  /* 0x0384000000007b1d */ /* 0x000fe20000010000 */
[----:B------:R-:W-:Y:S01]  /*1d50*/  UIADD3 UR4, UR43, 0x26800, URZ ;  /* 0x000268002b047890 */ /* 0x000fe2000fffe03f */
[----:B------:R-:W-:Y:S01]  /*1d60*/  VIADD R4, R4, 0xfffffffe ;  /* 0xfffffffe04047836 */ /* 0x000fe20000000000 */
[----:B------:R-:W-:Y:S01]  /*1d70*/  ULEA UR18, UR36, UR20, 0xc ;  /* 0x0000001424127291 */ /* 0x000fe2000f8e603f */
[----:B0-----:R-:W-:Y:S01]  /*1d80*/  IMAD.U32 R0, RZ, RZ, UR21 ;  /* 0x00000015ff007e24 */ /* 0x001fe2000f8e00ff */
[----:B------:R-:W-:Y:S01]  /*1d90*/  USHF.R.U32.HI UR4, URZ, 0x4, UR4 ;  /* 0x000000043f047899 */ /* 0x000fe20008011604 */
[----:B------:R-:W-:Y:S01]  /*1da0*/  UMOV UR19, 0x40000040 ;  /* 0x4000004000137882 */ /* 0x000fe20000000000 */
[----:B------:R-:W-:Y:S02]  /*1db0*/  UMOV UR17, 0x40000040 ;  /* 0x4000004000117882 */ /* 0x000fe40000000000 */
[----:B------:R-:W-:Y:S01]  /*1dc0*/  ULOP3.LUT UR4, UR4, 0x3fff, URZ, 0xc0, !UPT ;  /* 0x00003fff04047892 */ /* 0x000fe2000f8ec03f */
[----:B------:R-:W0:Y:S01]  /*1dd0*/  S2R R3, SR_TID.X ;  /* 0x0000000000037919 */ /* 0x000e220000002100 */
[----:B------:R-:W-:Y:S01]  /*1de0*/  UIADD3 UR6, UR18, 0x80, URZ ;  /* 0x0000008012067890 */ /* 0x000fe2000fffe03f */
[----:B------:R-:W-:Y:S01]  /*1df0*/  ISETP.GE.AND P1, PT, R4, R5, PT ;  /* 0x000000050400720c */ /* 0x000fe20003f26270 */
[----:B------:R-:W-:Y:S01]  /*1e00*/  ULOP3.LUT UR16, UR4, 0x10000, URZ, 0xfc, !UPT ;  /* 0x0001000004107892 */ /* 0x000fe2000f8efc3f */
[----:B------:R-:W-:Y:S01]  /*1e10*/  UMOV UR7, 0x40000040 ;  /* 0x4000004000077882 */ /* 0x000fe20000000000 */
[----:B------:R-:W-:-:S02]  /*1e20*/  UMOV UR5, 0x40000040 ;  /* 0x4000004000057882 */ /* 0x000fc40000000000 */
[----:B------:R-:W-:Y:S02]  /*1e30*/  UIADD3 UR4, UR16, 0x2, URZ ;  /* 0x0000000210047890 */ /* 0x000fe4000fffe03f */
[----:B------:R-:W-:Y:S02]  /*1e40*/  UIADD3 UR10, UR18, 0x100, URZ ;  /* 0x00000100120a7890 */ /* 0x000fe4000fffe03f */
[----:B------:R-:W-:Y:S01]  /*1e50*/  UIADD3 UR8, UR16, 0x4, URZ ;  /* 0x0000000410087890 */ /* 0x000fe2000fffe03f */
[----:B------:R-:W-:Y:S01]  /*1e60*/  UMOV UR11, 0x40000040 ;  /* 0x40000040000b7882 */ /* 0x000fe20000000000 */
[----:B------:R-:W-:Y:S01]  /*1e70*/  WARPGROUP.ARRIVE ;  /* 0x00000000000079c5 */ /* 0x000fe20000000000 */
[----:B------:R-:W-:Y:S01]  /*1e80*/  UMOV UR9, 0x40000040 ;  /* 0x4000004000097882 */ /* 0x000fe20000000000 */
[----:B------:R-:W-:Y:S02]  /*1e90*/  UIADD3 UR14, UR18, 0x180, URZ ;  /* 0x00000180120e7890 */ /* 0x000fe4000fffe03f */
[----:B------:R-:W-:-:S02]  /*1ea0*/  UIADD3 UR12, UR16, 0x6, URZ ;  /* 0x00000006100c7890 */ /* 0x000fc4000fffe03f */
[----:B------:R-:W-:Y:S01]  /*1eb0*/  HGMMA.64x256x16.F32.BF16 R24, gdesc[UR16].tnspB, RZ, !UPT, gsb0 ;  /* 0x43e00000101879f0 */ /* 0x000fe2000c0018ff */
[----:B------:R-:W-:Y:S01]  /*1ec0*/  UMOV UR15, 0x40000040 ;  /* 0x40000040000f7882 */ /* 0x000fe20000000000 */
        /* <DEDUP_REMOVED lines=20> */
.L_x_1739:
[----:B------:R-:W-:Y:S01]  /*2010*/  BAR.SYNC.DEFER_BLOCKING 0xe, 0x100 ;  /* 0x0384000000007b1d */ /* 0x000fe20000010000 */
[----:B------:R-:W-:Y:S01]  /*2020*/  IMAD.U32 R3, RZ, RZ, UR36 ;  /* 0x00000024ff037e24 */ /* 0x000fe2000f8e00ff */
[----:B------:R-:W-:Y:S01]  /*2030*/  UIADD3 UR36, UR36, 0x1, URZ ;  /* 0x0000000124247890 */ /* 0x000fe2000fffe03f */
[C---:B------:R-:W-:Y:S01]  /*2040*/  ISETP.GT.AND P3, PT, R4.reuse, R5, PT ;  /* 0x000000050400720c */ /* 0x040fe20003f64270 */
[----:B------:R-:W-:Y:S02]  /*2050*/  VIADD R4, R4, 0xffffffff ;  /* 0xffffffff04047836 */ /* 0x000fe40000000000 */
[----:B01----:R-:W-:Y:S01]  /*2060*/  IMAD R0, R3, 0x40, R16 ;  /* 0x0000004003007824 */ /* 0x003fe200078e0210 */
        /* <DEDUP_REMOVED lines=137> */
.L_x_1735:
[----:B------:R-:W-:Y:S01]  /*2900*/  ULEA UR21, UR36, UR43, 0x3 ;  /* 0x0000002b24157291 */ /* 0x000fe2000f8e183f */
[----:B------:R-:W-:-:S05]  /*2910*/  IMAD.U32 R0, RZ, RZ, UR37 ;  /* 0x00000025ff007e24 */ /* 0x000fca000f8e00ff */
[----:B------:R-:W-:-:S04]  /*2920*/  SHF.L.U32 R0, R0, 0x1f, RZ ;  /* 0x0000001f00007819 */ /* 0x000fc800000006ff */
[----:B------:R0:W1:Y:S01]  /*2930*/  SYNCS.PHASECHK.TRANS64.TRYWAIT P1, [UR21+0x28c50], R0 ;  /* 0x028c5000ff0075a7 */ /* 0x0000620008020155 */
[----:B------:R-:W-:Y:S05]  /*2940*/  @!P0 BRA `(.L_x_1736) ;  /* 0x0000000000048947 */ /* 0x000fea0003800000 */
[----:B------:R-:W-:Y:S01]  /*2950*/  BPT.TRAP 0x1 ;  /* 0x000000040000795c */ /* 0x000fe20000300000 */
.L_x_1736:
[----:B-1----:R-:W-:Y:S05]  /*2960*/  @P1 BRA `(.L_x_1737) ;  /* 0x0000000000081947 */ /* 0x002fea0003800000 */
[----:B------:R-:W1:Y:S02]  /*2970*/  SYNCS.PHASECHK.TRANS64.TRYWAIT P1, [UR21+0x28c50], R0 ;  /* 0x028c5000ff0075a7 */ /* 0x000e640008020155 */
[----:B-1----:R-:W-:Y:S05]  /*2980*/  @!P1 BRA `(.L_x_1738) ;  /* 0x0000013800389947 */ /* 0x002fea0003800000 */
.L_x_1737:
[----:B------:R-:W-:Y:S01]  /*2990*/  ULEA UR18, UR36, UR20, 0xc ;  /* 0x0000001424127291 */ /* 0x000fe2000f8e603f */
[----:B------:R-:W-:Y:S01]  /*29a0*/  WARPGROUP.ARRIVE ;  /* 0x00000000000079c5 */ /* 0x000fe20000000000 */
[----:B------:R-:W-:Y:S01]  /*29b0*/  UMOV UR19, 0x40000040 ;  /* 0x4000004000137882 */ /* 0x000fe20000000000 */
[----:B------:R-:W-:Y:S01]  /*29c0*/  UMOV UR7, 0x40000040 ;  /* 0x4000004000077882 */ /* 0x000fe20000000000 */
[----:B------:R-:W-:Y:S01]  /*29d0*/  UIADD3 UR6, UR18, 0x80, URZ ;  /* 0x0000008012067890 */ /* 0x000fe2000fffe03f */
[----:B01----:R-:W-:Y:S01]  /*29e0*/  IMAD.U32 R0, RZ, RZ, UR21 ;  /* 0x00000015ff007e24 */ /* 0x003fe2000f8e00ff */
[----:B------:R-:W-:Y:S01]  /*29f0*/  UIADD3 UR10, UR18, 0x100, URZ ;  /* 0x00000100120a7890 */ /* 0x000fe2000fffe03f */
[----:B------:R-:W-:Y:S02]  /*2a00*/  UMOV UR11, 0x40000040 ;  /* 0x40000040000b7882 */ /* 0x000fe40000000000 */
[----:B------:R-:W-:Y:S01]  /*2a10*/  HGMMA.64x256x16.F32.BF16 R24, gdesc[UR16].tnspB, R24, gsb0 ;  /* 0x43e00000101879f0 */ /* 0x000fe20008001818 */
[----:B------:R-:W-:Y:S01]  /*2a20*/  UIADD3 UR14, UR18, 0x180, URZ ;  /* 0x00000180120e7890 */ /* 0x000fe2000fffe03f */
[----:B------:R-:W-:Y:S01]  /*2a30*/  @!P2 VIADD R0, R0, 0x28c60 ;  /* 0x00028c600000a836 */ /* 0x000fe20000000000 */
[----:B------:R-:W-:-:S04]  /*2a40*/  UMOV UR15, 0x40000040 ;  /* 0x40000040000f7882 */ /* 0x000fc80000000000 */
[----:B------:R-:W-:Y:S01]  /*2a50*/  @!P2 PRMT R0, RZ, 0x654, R0 ;  /* 0x00000654ff00a816 */ /* 0x000fe20000000000 */
        /* <DEDUP_REMOVED lines=16> */
.L_x_1734:
[----:B------:R-:W-:Y:S01]  /*2b60*/  BAR.SYNC.DEFER_BLOCKING 0xe, 0x100 ;  /* 0x0384000000007b1d */ /* 0x000fe20000010000 */
[----:B------:R-:W-:Y:S01]  /*2b70*/  IMAD.U32 R3, RZ, RZ, UR36 ;  /* 0x00000024ff037e24 */ /* 0x000fe2000f8e00ff */
[----:B------:R-:W-:Y:S01]  /*2b80*/  UIADD3 UR36, UR36, 0x1, URZ ;  /* 0x0000000124247890 */ /* 0x000fe2000fffe03f */
[----:B------:R-:W-:Y:S02]  /*2b90*/  PLOP3.LUT P0, PT, PT, PT, PT, 0x8, 0x0 ;  /* 0x000000000000781c */ /* 0x000fe40003f0e170 */
        /* <DEDUP_REMOVED lines=140> */
.L_x_1724:
[----:B------:R-:W-:Y:S01]  /*3460*/  ULDC UR4, c[0x0][0x448] ;  /* 0x0001120000047ab9 */ /* 0x000fe20000000800 */
[----:B------:R-:W-:Y:S02]  /*3470*/  UIADD3 UR7, UR40, 0x3f, URZ ;  /* 0x0000003f28077890 */ /* 0x000fe4000fffe03f */
[----:B------:R-:W-:Y:S01]  /*3480*/  UISETP.NE.AND UP0, UPT, UR4, 0x1, UPT ;  /* 0x000000010400788c */ /* 0x000fe2000bf05270 */
[----:B------:R-:W-:Y:S02]  /*3490*/  ULDC UR11, c[0x0][0x288] ;  /* 0x0000a200000b7ab9 */ /* 0x000fe40000000800 */
[----:B------:R-:W-:Y:S01]  /*34a0*/  ULDC.64 UR4, c[0x0][0x9e0] ;  /* 0x0002780000047ab9 */ /* 0x000fe20000000a00 */
[----:B------:R-:W-:Y:S02]  /*34b0*/  UIADD3 UR10, -UR11, 0x1, URZ ;  /* 0x000000010b0a7890 */ /* 0x000fe4000fffe13f */
[----:B------:R-:W-:Y:S02]  /*34c0*/  UISETP.GE.AND UP1, UPT, UR5, 0x1, UPT ;  /* 0x000000010500788c */ /* 0x000fe4000bf26270 */
[----:B------:R-:W-:-:S03]  /*34d0*/  UIMAD UR10, UR49, UR6, UR10 ;  /* 0x00000006310a72a4 */ /* 0x000fc6000f8e020a */
[----:B------:R-:W-:Y:S01]  /*34e0*/  @UP0 ULDC UR8, c[0x0][0x44c] ;  /* 0x0001130000080ab9 */ /* 0x000fe20000000800 */
[----:B------:R-:W-:Y:S01]  /*34f0*/  PLOP3.LUT P1, PT, PT, PT, UP1, 0x80, 0x0 ;  /* 0x000000000000781c */ /* 0x000fe20003f2f018 */
[----:B------:R-:W-:Y:S01]  /*3500*/  UIMAD.WIDE.U32 UR8, UR7, UR8, URZ ;  /* 0x00000008070872a5 */ /* 0x000fe2000f8e003f */
[----:B------:R-:W-:-:S03]  /*3510*/  @UP0 ULDC UR12, c[0x0][0x450] ;  /* 0x00011400000c0ab9 */ /* 0x000fc60000000800 */
[----:B------:R-:W-:-:S04]  /*3520*/  @UP0 USHF.R.U32.HI UR7, URZ, UR12, UR9 ;  /* 0x0000000c3f070299 */ /* 0x000fc80008011609 */
[----:B------:R-:W-:-:S04]  /*3530*/  UIADD3 UR8, UR10, UR7, URZ ;  /* 0x000000070a087290 */ /* 0x000fc8000fffe03f */
[----:B------:R-:W-:Y:S01]  /*3540*/  UIADD3 UR4, UR8, UR4, URZ ;  /* 0x0000000408047290 */ /* 0x000fe2000fffe03f */
[----:B------:R-:W-:Y:S11]  /*3550*/  @!P1 BRA `(.L_x_1740) ;  /* 0x0000000000449947 */ /* 0x000ff60003800000 */
[----:B------:R-:W-:Y:S01]  /*3560*/  ISETP.LT.AND P0, PT, RZ, UR8, PT ;  /* 0x00000008ff007c0c */ /* 0x000fe2000bf01270 */
[----:B------:R-:W-:-:S12]  /*3570*/  UIADD3 UR7, UR8, -0x1, URZ ;  /* 0xffffffff08077890 */ /* 0x000fd8000fffe03f */
[----:B------:R-:W-:Y:S05]  /*3580*/  @P0 BRA `(.L_x_1741) ;  /* 0x00000000001c0947 */ /* 0x000fea0003800000 */
[----:B------:R-:W-:Y:S02]  /*3590*/  UISETP.NE.AND UP1, UPT, UR5, 0x1, UPT ;  /* 0x000000010500788c */ /* 0x000fe4000bf25270 */
[----:B------:R-:W-:-:S09]  /*35a0*/  UIADD3 UR7, -UR8, URZ, URZ ;  /* 0x0000003f08077290 */ /* 0x000fd2000fffe13f */
[----:B------:R-:W-:Y:S02]  /*35b0*/  @UP1 ULDC.64 UR12, c[0x0][0x9e8] ;  /* 0x00027a00000c1ab9 */ /* 0x000fe40000000a00 */
[----:B------:R-:W-:-:S04]  /*35c0*/  UIMAD.WIDE.U32 UR8, UR7, UR12, URZ ;  /* 0x0000000c070872a5 */ /* 0x000fc8000f8e003f */
[----:B------:R-:W-:-:S04]  /*35d0*/  @UP1 USHF.R.U32.HI UR7, URZ, UR13, UR9 ;  /* 0x0000000d3f071299 */ /* 0x000fc80008011609 */
[----:B------:R-:W-:Y:S01]  /*35e0*/  ULOP3.LUT UR7, URZ, UR7, URZ, 0x33, !UPT ;  /* 0x000000073f077292 */ /* 0x000fe2000f8e333f */
[----:B------:R-:W-:Y:S11]  /*35f0*/  BRA `(.L_x_1742) ;  /* 0x0000000000107947 */ /* 0x000ff60003800000 */
.L_x_1741:
[----:B------:R-:W-:-:S11]  /*3600*/  UISETP.NE.AND UP1, UPT, UR5, 0x1, UPT ;  /* 0x000000010500788c */ /* 0x000fd6000bf25270 */
[----:B------:R-:W-:Y:S02]  /*3610*/  @UP1 ULDC.64 UR12, c[0x0][0x9e8] ;  /* 0x00027a00000c1ab9 */ /* 0x000fe40000000a00 */
[----:B------:R-:W-:-:S04]  /*3620*/  UIMAD.WIDE.U32 UR8, UR7, UR12, URZ ;  /* 0x0000000c070872a5 */ /* 0x000fc8000f8e003f */
[----:B------:R-:W-:-:S12]  /*3630*/  @UP1 USHF.R.U32.HI UR7, URZ, UR13, UR9 ;  /* 0x0000000d3f071299 */ /* 0x000fd80008011609 */
.L_x_1742:
[----:B------:R-:W-:-:S04]  /*3640*/  UIMAD UR7, UR7, UR5, UR5 ;  /* 0x00000005070772a4 */ /* 0x000fc8000f8e0205 */
[----:B------:R-:W-:-:S04]  /*3650*/  UISETP.LT.AND UP1, UPT, UR4, UR7, UPT ;  /* 0x000000070400728c */ /* 0x000fc8000bf21270 */
[----:B------:R-:W-:-:S12]  /*3660*/  USEL UR4, UR4, UR7, UP1 ;  /* 0x0000000704047287 */ /* 0x000fd80008800000 */
.L_x_1740:
[----:B------:R-:W-:Y:S01]  /*3670*/  UIADD3 UR4, UR4, 0x3f, URZ ;  /* 0x0000003f04047890 */ /* 0x000fe2000fffe03f */
[----:B------:R-:W-:Y:S01]  /*3680*/  @UP0 ULDC UR8, c[0x0][0x44c] ;  /* 0x0001130000080ab9 */ /* 0x000fe20000000800 */
[----:B------:R-:W-:Y:S02]  /*3690*/  @UP0 ULDC UR12, c[0x0][0x450] ;  /* 0x00011400000c0ab9 */ /* 0x000fe40000000800 */
[----:B------:R-:W-:Y:S02]  /*36a0*/  USHF.R.S32.HI UR7, URZ, 0x1f, UR4 ;  /* 0x0000001f3f077899 */ /* 0x000fe40008011404 */
[----:B------:R-:W-:Y:S02]  /*36b0*/  UIMAD.WIDE.U32 UR8, UR40, UR8, URZ ;  /* 0x00000008280872a5 */ /* 0x000fe4000f8e003f */
[----:B------:R-:W-:Y:S01]  /*36c0*/  UMOV UR10, UR40 ;  /* 0x00000028000a7c82 */ /* 0x000fe20008000000 */
[----:B------:R-:W-:Y:S02]  /*36d0*/  ULEA.HI UR7, UR7, UR4, URZ, 0x6 ;  /* 0x0000000407077291 */ /* 0x000fe4000f8f303f */
[----:B------:R-:W-:-:S02]  /*36e0*/  UIMAD UR4, UR49, UR6, -UR11 ;  /* 0x00000006310472a4 */ /* 0x000fc4000f8e0a0b */
[----:B------:R-:W-:Y:S02]  /*36f0*/  @UP0 USHF.R.U32.HI UR10, URZ, UR12, UR9 ;  /* 0x0000000c3f0a0299 */ /* 0x000fe40008011609 */
[----:B------:R-:W-:Y:S02]  /*3700*/  USHF.R.S32.HI UR7, URZ, 0x6, UR7 ;  /* 0x000000063f077899 */ /* 0x000fe40008011407 */
[----:B------:R-:W-:Y:S01]  /*3710*/  UIADD3 UR4, UR4, UR10, URZ ;  /* 0x0000000a04047290 */ /* 0x000fe2000fffe03f */
[----:B------:R-:W-:Y:S01]  /*3720*/  ULDC UR6, c[0x0][0x9dc] ;  /* 0x0002770000067ab9 */ /* 0x000fe20000000800 */
[----:B------:R-:W-:Y:S02]  /*3730*/  UISETP.LT.AND UP0, UPT, UR50, UR7, UPT ;  /* 0x000000073200728c */ /* 0x000fe4000bf01270 */
[----:B------:R-:W-:Y:S02]  /*3740*/  UIADD3 UR6, UR4, -UR6, URZ ;  /* 0x8000000604067290 */ /* 0x000fe4000fffe03f */
[----:B------:R-:W-:-:S04]  /*3750*/  USEL UR50, UR50, UR7, UP0 ;  /* 0x0000000732327287 */ /* 0x000fc80008000000 */
[----:B------:R-:W-:Y:S01]  /*3760*/  IMAD.U32 R3, RZ, RZ, UR6 ;  /* 0x00000006ff037e24 */ /* 0x000fe2000f8e00ff */
[----:B------:R-:W-:Y:S07]  /*3770*/  @!P1 BRA `(.L_x_1743) ;  /* 0x0000000000409947 */ /* 0x000fee0003800000 */
[----:B------:R-:W-:-:S06]  /*3780*/  UISETP.GT.AND UP0, UPT, UR4, -0x1, UPT ;  /* 0xffffffff0400788c */ /* 0x000fcc000bf04270 */
[----:B------:R-:W-:-:S13]  /*3790*/  PLOP3.LUT P0, PT, PT, PT, UP0, 0x80, 0x0 ;  /* 0x000000000000781c */ /* 0x000fda0003f0f008 */
[----:B------:R-:W-:Y:S05]  /*37a0*/  @P0 BRA `(.L_x_1744) ;  /* 0x00000000001c0947 */ /* 0x000fea0003800000 */
[----:B------:R-:W-:Y:S02]  /*37b0*/  UISETP.NE.AND UP0, UPT, UR5, 0x1, UPT ;  /* 0x000000010500788c */ /* 0x000fe4000bf05270 */
[----:B------:R-:W-:-:S09]  /*37c0*/  ULOP3.LUT UR4, URZ, UR4, URZ, 0x33, !UPT ;  /* 0x000000043f047292 */ /* 0x000fd2000f8e333f */
[----:B------:R-:W-:Y:S02]  /*37d0*/  @UP0 ULDC.64 UR8, c[0x0][0x9e8] ;  /* 0x00027a0000080ab9 */ /* 0x000fe40000000a00 */
[----:B------:R-:W-:-:S04]  /*37e0*/  UIMAD.WIDE.U32 UR6, UR4, UR8, URZ ;  /* 0x00000008040672a5 */ /* 0x000fc8000f8e003f */
[----:B------:R-:W-:-:S04]  /*37f0*/  @UP0 USHF.R.U32.HI UR4, URZ, UR9, UR7 ;  /* 0x000000093f040299 */ /* 0x000fc80008011607 */
[----:B------:R-:W-:Y:S01]  /*3800*/  ULOP3.LUT UR4, URZ, UR4, URZ, 0x33, !UPT ;  /* 0x000000043f047292 */ /* 0x000fe2000f8e333f */
[----:B------:R-:W-:Y:S11]  /*3810*/  BRA `(.L_x_1745) ;  /* 0x0000000000107947 */ /* 0x000ff60003800000 */
.L_x_1744:
[----:B------:R-:W-:-:S11]  /*3820*/  UISETP.NE.AND UP0, UPT, UR5, 0x1, UPT ;  /* 0x000000010500788c */ /* 0x000fd6000bf05270 */
[----:B------:R-:W-:Y:S02]  /*3830*/  @UP0 ULDC.64 UR8, c[0x0][0x9e8] ;  /* 0x00027a0000080ab9 */ /* 0x000fe40000000a00 */
[----:B------:R-:W-:-:S04]  /*3840*/  UIMAD.WIDE.U32 UR6, UR4, UR8, URZ ;  /* 0x00000008040672a5 */ /* 0x000fc8000f8e003f */
[----:B------:R-:W-:-:S12]  /*3850*/  @UP0 USHF.R.U32.HI UR4, URZ, UR9, UR7 ;  /* 0x000000093f040299 */ /* 0x000fd80008011607 */
.L_x_1745:
[----:B------:R-:W-:-:S06]  /*3860*/  UIMAD UR4, UR4, UR5, URZ ;  /* 0x00000005040472a4 */ /* 0x000fcc000f8e023f */
[----:B------:R-:W-:-:S07]  /*3870*/  VIMNMX R3, R3, UR4, !PT ;  /* 0x0000000403037c48 */ /* 0x000fce000ffe0100 */
.L_x_1743:
        /* <DEDUP_REMOVED lines=16> */
[----:B------:R-:W-:Y:S02]  /*3980*/  ISETP.LT.AND P1, PT, R186, UR50, PT ;  /* 0x00000032ba007c0c */ /* 0x000fe4000bf21270 */
        /* <DEDUP_REMOVED lines=68> */
[----:B------:R-:W-:-:S04]  /*3dd0*/  ULOP3.LUT UR5, UR5, 0x3fff, URZ, 0xc0, !UPT ;  /* 0x00003fff05057892 */ /* 0x000fc8000f8ec03f */
[----:B------:R-:W-:-:S04]  /*3de0*/  ULOP3.LUT UR48, UR5, 0x2000000, URZ, 0xfc, !UPT ;  /* 0x0200000005307892 */ /* 0x000fc8000f8efc3f */
[----:B------:R-:W-:Y:S08]  /*3df0*/  @!P0 BRA `(.L_x_1746) ;  /* 0x0000000000408947 */ /* 0x000ff00003800000 */
        /* <DEDUP_REMOVED lines=16> */
.L_x_1746:
        /* <DEDUP_REMOVED lines=9> */
.L_x_1953:
[----:B------:R-:W-:Y:S05]  /*3f90*/  @!P3 BRA `(.L_x_1748) ;  /* 0x000000000004b947 */ /* 0x000fea0003800000 */
[----:B------:R-:W-:Y:S01]  /*3fa0*/  BPT.TRAP 0x1 ;  /* 0x000000040000795c */ /* 0x000fe20000300000 */
.L_x_1748:
[----:B------:R-:W-:Y:S02]  /*3fb0*/  IMAD.U32 R7, RZ, RZ, UR36 ;  /* 0x00000024ff077e24 */ /* 0x000fe4000f8e00ff */
[----:B------:R-:W-:-:S03]  /*3fc0*/  IMAD.U32 R10, RZ, RZ, UR37 ;  /* 0x00000025ff0a7e24 */ /* 0x000fc6000f8e00ff */
[----:B------:R-:W-:Y:S02]  /*3fd0*/  LEA R7, R7, UR43, 0x3 ;  /* 0x0000002b07077c11 */ /* 0x000fe4000f8e18ff */
[----:B------:R-:W-:-:S04]  /*3fe0*/  SHF.L.U32 R10, R10, 0x1f, RZ ;  /* 0x0000001f0a0a7819 */ /* 0x000fc800000006ff */
[----:B------:R1:W2:Y:S01]  /*3ff0*/  SYNCS.PHASECHK.TRANS64.TRYWAIT P0, [R7+URZ+0x28c30], R10 ;  /* 0x028c300a070075a7 */ /* 0x0002a2000800017f */
[----:B------:R-:W-:Y:S05]  /*4000*/  @!P3 BRA `(.L_x_1749) ;  /* 0x000000000004b947 */ /* 0x000fea0003800000 */
[----:B------:R-:W-:Y:S01]  /*4010*/  BPT.TRAP 0x1 ;  /* 0x000000040000795c */ /* 0x000fe20000300000 */
.L_x_1749:
[----:B--2---:R-:W-:Y:S05]  /*4020*/  @P0 BRA `(.L_x_1750) ;  /* 0x0000000000080947 */ /* 0x004fea0003800000 */
[----:B------:R-:W2:Y:S02]  /*4030*/  SYNCS.PHASECHK.TRANS64.TRYWAIT P0, [R7+URZ+0x28c30], R10 ;  /* 0x028c300a070075a7 */ /* 0x000ea4000800017f */
[----:B--2---:R-:W-:Y:S05]  /*4040*/  @!P0 BRA `(.L_x_1751) ;  /* 0x0000012000b88947 */ /* 0x004fea0003800000 */
.L_x_1750:
        /* <DEDUP_REMOVED lines=15> */
[----:B------:R-:W0:Y:S01]  /*4140*/  LDC R3, c[0x0][0x448] ;  /* 0x00011200ff037b82 */ /* 0x000e220000000800 */
[----:B------:R-:W-:Y:S01]  /*4150*/  UMOV UR7, 0x40000040 ;  /* 0x4000004000077882 */ /* 0x000fe20000000000 */
[----:B------:R-:W-:Y:S01]  /*4160*/  UMOV UR5, 0x40000040 ;  /* 0x4000004000057882 */ /* 0x000fe20000000000 */
[----:B------:R-:W-:Y:S01]  /*4170*/  ULOP3.LUT UR4, UR4, 0x3fff, URZ, 0xc0, !UPT ;  /* 0x00003fff04047892 */ /* 0x000fe2000f8ec03f */
[----:B------:R-:W-:Y:S01]  /*4180*/  UMOV UR11, 0x40000040 ;  /* 0x40000040000b7882 */ /* 0x000fe20000000000 */
[----:B------:R-:W-:-:S02]  /*4190*/  UMOV UR9, 0x40000040 ;  /* 0x4000004000097882 */ /* 0x000fc40000000000 */
[----:B------:R-:W-:Y:S01]  /*41a0*/  ULEA UR18, UR36, UR18, 0x9 ;  /* 0x0000001224127291 */ /* 0x000fe2000f8e483f */
[----:B------:R-:W3:Y:S01]  /*41b0*/  LDC.64 R8, c[0x0][0x9e0] ;  /* 0x00027800ff087b82 */ /* 0x000ee20000000a00 */
        /* <DEDUP_REMOVED lines=10> */
[----:B0-----:R-:W-:Y:S01]  /*4260*/  ISETP.NE.AND P5, PT, R3, 0x1, PT ;  /* 0x000000010300780c */ /* 0x001fe20003fa5270 */
[----:B------:R-:W-:Y:S01]  /*4270*/  VIADD R3, R185, UR40 ;  /* 0x00000028b9037c36 */ /* 0x000fe20008000000 */
[----:B------:R-:W-:Y:S02]  /*4280*/  ULDC UR20, c[0x0][0x9dc] ;  /* 0x0002770000147ab9 */ /* 0x000fe40000000800 */
[----:B------:R-:W-:Y:S01]  /*4290*/  ULOP3.LUT UR20, URZ, UR20, URZ, 0x33, !UPT ;  /* 0x000000143f147292 */ /* 0x000fe2000f8e333f */
[----:B---3--:R-:W-:-:S08]  /*42a0*/  ISETP.GE.AND P6, PT, R9, 0x1, PT ;  /* 0x000000010900780c */ /* 0x008fd00003fc6270 */
[----:B------:R-:W0:Y:S08]  /*42b0*/  @P5 LDC R4, c[0x0][0x44c] ;  /* 0x00011300ff045b82 */ /* 0x000e300000000800 */
[----:B------:R-:W3:Y:S01]  /*42c0*/  @P5 LDC R6, c[0x0][0x450] ;  /* 0x00011400ff065b82 */ /* 0x000ee20000000800 */
[----:B0-----:R-:W-:-:S04]  /*42d0*/  @P5 IMAD.HI.U32 R5, R3, R4, RZ ;  /* 0x0000000403055227 */ /* 0x001fc800078e00ff */
[----:B------:R-:W-:Y:S02]  /*42e0*/  IMAD.MOV.U32 R4, RZ, RZ, R3 ;  /* 0x000000ffff047224 */ /* 0x000fe400078e0003 */
[----:B------:R-:W-:Y:S01]  /*42f0*/  @!P4 VIADD R3, R7, 0x28c40 ;  /* 0x00028c400703c836 */ /* 0x000fe20000000000 */
[----:B---3--:R-:W-:-:S04]  /*4300*/  @P5 SHF.R.U32.HI R4, RZ, R6, R5 ;  /* 0x00000006ff045219 */ /* 0x008fc80000011605 */
[----:B------:R-:W-:Y:S01]  /*4310*/  @!P4 PRMT R3, RZ, 0x654, R3 ;  /* 0x00000654ff03c816 */ /* 0x000fe20000000003 */
[----:B------:R-:W0:Y:S01]  /*4320*/  SHFL.IDX PT, R12, R4, RZ, 0x1c1f ;  /* 0x001c1fff040c7589 */ /* 0x000e2200000e0000 */
[----:B------:R-:W-:Y:S02]  /*4330*/  WARPGROUP.DEPBAR.LE gsb0, 0x0 ;  /* 0x00008000000079c5 */ /* 0x000fe40000010000 */
[----:B------:R-:W-:-:S06]  /*4340*/  WARPGROUP.ARRIVE ;  /* 0x00000000000079c5 */ /* 0x000fcc0000000000 */
[----:B------:R-:W-:Y:S01]  /*4350*/  HGMMA.64x64x16.F32.BF16 R24, gdesc[UR4], R24, gsb0 ;  /* 0x00e00000041879f0 */ /* 0x000fe20008001818 */
[----:B------:R-:W-:Y:S01]  /*4360*/  UMOV UR6, 0xffffffc0 ;  /* 0xffffffc000067882 */ /* 0x000fe20000000000 */
[----:B------:R-:W-:Y:S01]  /*4370*/  ULDC UR7, c[0x0][0x9d8] ;  /* 0x0002760000077ab9 */ /* 0x000fe20000000800 */
[----:B------:R-:W-:Y:S01]  /*4380*/  UIMAD UR6, UR50, UR6, 0x41 ;  /* 0x00000041320674a4 */ /* 0x000fe2000f8e0206 */
[----:B------:R-:W-:Y:S02]  /*4390*/  WARPGROUP.DEPBAR.LE gsb0, 0x0 ;  /* 0x00008000000079c5 */ /* 0x000fe40000010000 */
[----:B------:R-:W-:-:S06]  /*43a0*/  WARPGROUP.ARRIVE ;  /* 0x00000000000079c5 */ /* 0x000fcc0000000000 */
[----:B------:R-:W-:Y:S01]  /*43b0*/  HGMMA.64x64x16.F32.BF16 R24, gdesc[UR8], R24, gsb0 ;  /* 0x00e00000081879f0 */ /* 0x000fe20008001818 */
[----:B------:R-:W-:Y:S02]  /*43c0*/  ULDC UR11, c[0x0][0x2f0] ;  /* 0x0000bc00000b7ab9 */ /* 0x000fe40000000800 */
[----:B------:R-:W-:Y:S02]  /*43d0*/  UIMAD UR10, UR49, UR11, UR6 ;  /* 0x0000000b310a72a4 */ /* 0x000fe4000f8e0206 */
[----:B------:R-:W-:Y:S01]  /*43e0*/  UIADD3 UR6, UR6, -0x1, URZ ;  /* 0xffffffff06067890 */ /* 0x000fe2000fffe03f */
[----:B------:R-:W-:Y:S02]  /*43f0*/  WARPGROUP.DEPBAR.LE gsb0, 0x0 ;  /* 0x00008000000079c5 */ /* 0x000fe40000010000 */
[----:B------:R-:W-:-:S06]  /*4400*/  WARPGROUP.ARRIVE ;  /* 0x00000000000079c5 */ /* 0x000fcc0000000000 */
[----:B------:R-:W-:Y:S01]  /*4410*/  HGMMA.64x64x16.F32.BF16 R24, gdesc[UR12], R24, gsb0 ;  /* 0x00e000000c1879f0 */ /* 0x000fe20008001818 */
[----:B------:R-:W-:Y:S01]  /*4420*/  ULEA UR15, UR50, 0xffffffc0, 0x6 ;  /* 0xffffffc0320f7891 */ /* 0x000fe2000f8e303f */
[----:B------:R-:W-:Y:S01]  /*4430*/  ULDC UR14, c[0x0][0x288] ;  /* 0x0000a200000e7ab9 */ /* 0x000fe20000000800 */
[----:B------:R-:W-:Y:S02]  /*4440*/  WARPGROUP.DEPBAR.LE gsb0, 0x0 ;  /* 0x00008000000079c5 */ /* 0x000fe40000010000 */
[----:B------:R-:W-:Y:S01]  /*4450*/  FMUL.FTZ R24, R24, UR7 ;  /* 0x0000000718187c20 */ /* 0x000fe20008410000 */
        /* <DEDUP_REMOVED lines=28> */
[----:B------:R3:W-:Y:S01]  /*4620*/  @!P4 SYNCS.ARRIVE.TRANS64.RED.A1T0 RZ, [R3+URZ], RZ ;  /* 0x000000ff03ffc9a7 */ /* 0x0007e2000810043f */
[----:B------:R-:W-:Y:S01]  /*4630*/  FMUL.FTZ R55, R55, UR7 ;  /* 0x0000000737377c20 */ /* 0x000fe20008410000 */
[----:B------:R-:W4:Y:S01]  /*4640*/  MUFU.TANH R13, R30 ;  /* 0x0000001e000d7308 */ /* 0x000f220000002400 */
[----:B------:R-:W-:Y:S01]  /*4650*/  FMUL.FTZ R31, R31, UR7 ;  /* 0x000000071f1f7c20 */ /* 0x000fe20008410000 */
[----:B------:R-:W-:Y:S01]  /*4660*/  FMUL.FTZ R34, R34, UR7 ;  /* 0x0000000722227c20 */ /* 0x000fe20008410000 */
[----:B------:R-:W-:Y:S01]  /*4670*/  UIMAD UR7, UR49, UR11, -UR15 ;  /* 0x0000000b310772a4 */ /* 0x000fe2000f8e0a0f */
[----:B---3--:R-:W-:-:S04]  /*4680*/  IMAD.U32 R3, RZ, RZ, UR10 ;  /* 0x0000000aff037e24 */ /* 0x008fc8000f8e00ff */
[----:B------:R-:W3:Y:S01]  /*4690*/  MUFU.TANH R24, R24 ;  /* 0x0000001800187308 */ /* 0x000ee20000002400 */
[----:B------:R-:W-:Y:S02]  /*46a0*/  IADD3 R11, -R2, UR7, RZ ;  /* 0x00000007020b7c10 */ /* 0x000fe4000fffe1ff */
[----:B------:R-:W-:-:S05]  /*46b0*/  IADD3 R3, R3, -UR14, -R2 ;  /* 0x8000000e03037c10 */ /* 0x000fca000fffe802 */
[----:B------:R-:W0:Y:S08]  /*46c0*/  MUFU.TANH R25, R25 ;  /* 0x0000001900197308 */ /* 0x000e300000002400 */
        /* <DEDUP_REMOVED lines=27> */
[----:B------:R5:W1:Y:S08]  /*4880*/  MUFU.TANH R15, R34 ;  /* 0x00000022000f7308 */ /* 0x000a700000002400 */
[----:B------:R2:W1:Y:S01]  /*4890*/  MUFU.TANH R14, R31 ;  /* 0x0000001f000e7308 */ /* 0x0004620000002400 */
[----:B-----5:R-:W-:-:S05]  /*48a0*/  IMAD.IADD R34, R3, 0x1, R8 ;  /* 0x0000000103227824 */ /* 0x020fca00078e0208 */
[----:B0-----:R-:W-:Y:S01]  /*48b0*/  VIADDMNMX R6, R12, R34, R11, PT ;  /* 0x000000220c067246 */ /* 0x001fe2000380010b */
[----:B--2---:R-:W-:-:S04]  /*48c0*/  VIADD R31, R3, UR20 ;  /* 0x00000014031f7c36 */ /* 0x004fc80008000000 */
[----:B------:R-:W-:Y:S01]  /*48d0*/  IMAD.IADD R3, R31, 0x1, R12 ;  /* 0x000000011f037824 */ /* 0x000fe200078e020c */
[----:B---34-:R-:W-:Y:S06]  /*48e0*/  @!P6 BRA `(.L_x_1752) ;  /* 0x000000000058e947 */ /* 0x018fec0003800000 */
[----:B------:R-:W-:Y:S01]  /*48f0*/  IMAD.U32 R5, RZ, RZ, UR49 ;  /* 0x00000031ff057e24 */ /* 0x000fe2000f8e00ff */
[----:B------:R-:W-:Y:S03]  /*4900*/  BSSY B0, `(.L_x_1753) ;  /* 0x0000010000007945 */ /* 0x000fe60003800000 */
[----:B------:R-:W-:-:S04]  /*4910*/  IMAD R5, R5, UR11, R12 ;  /* 0x0000000b05057c24 */ /* 0x000fc8000f8e020c */
[----:B------:R-:W-:-:S05]  /*4920*/  VIADD R5, R5, -UR14 ;  /* 0x8000000e05057c36 */ /* 0x000fca0008000000 */
        /* <DEDUP_REMOVED lines=9> */
.L_x_1754:
[----:B------:R-:W-:-:S13]  /*49c0*/  ISETP.NE.AND P0, PT, R9, 0x1, PT ;  /* 0x000000010900780c */ /* 0x000fda0003f05270 */
[----:B------:R-:W0:Y:S02]  /*49d0*/  @P0 LDC.64 R56, c[0x0][0x9e8] ;  /* 0x00027a00ff380b82 */ /* 0x000e240000000a00 */
[----:B0-----:R-:W-:-:S05]  /*49e0*/  @P0 IMAD.HI.U32 R12, R5, R56, RZ ;  /* 0x00000038050c0227 */ /* 0x001fca00078e00ff */
[----:B------:R-:W-:-:S07]  /*49f0*/  @P0 SHF.R.U32.HI R5, RZ, R57, R12 ;  /* 0x00000039ff050219 */ /* 0x000fce000001160c */
.L_x_1755:
[----:B------:R-:W-:Y:S05]  /*4a00*/  BSYNC B0 ;  /* 0x0000000000007941 */ /* 0x000fea0003800000 */
.L_x_1753:
[----:B------:R-:W-:-:S04]  /*4a10*/  IMAD R5, R5, R9, -UR15 ;  /* 0x8000000f05057e24 */ /* 0x000fc8000f8e0209 */
[----:B------:R-:W-:-:S05]  /*4a20*/  IMAD.IADD R12, R5, 0x1, -R2 ;  /* 0x00000001050c7824 */ /* 0x000fca00078e0a02 */
[----:B------:R-:W-:Y:S02]  /*4a30*/  VIMNMX R3, R3, R12, !PT ;  /* 0x0000000c03037248 */ /* 0x000fe40007fe0100 */
[----:B------:R-:W-:-:S07]  /*4a40*/  VIADDMNMX R6, R12, R9, R6, PT ;  /* 0x000000090c067246 */ /* 0x000fce0003800106 */
.L_x_1752:
[----:B------:R-:W-:Y:S01]  /*4a50*/  UISETP.GE.AND UP0, UPT, UR6, 0x1, UPT ;  /* 0x000000010600788c */ /* 0x000fe2000bf06270 */
[----:B------:R-:W0:Y:S01]  /*4a60*/  SHFL.IDX PT, R12, R4, 0x1, 0x1c1f ;  /* 0x003c1f00040c7f89 */ /* 0x000e2200000e0000 */
[----:B------:R-:W-:Y:S02]  /*4a70*/  UISETP.GE.AND UP1, UPT, UR6, 0x2, UPT ;  /* 0x000000020600788c */ /* 0x000fe4000bf26270 */
[----:B------:R-:W-:Y:S02]  /*4a80*/  UP2UR UR10, UPR, URZ, 0x1 ;  /* 0x000000013f0a7883 */ /* 0x000fe40008000000 */
[----:B------:R-:W-:Y:S01]  /*4a90*/  PLOP3.LUT P1, PT, PT, PT, UP0, 0x40, 0x0 ;  /* 0x000000000000781c */ /* 0x000fe20003f2e808 */
[----:B------:R-:W-:Y:S01]  /*4aa0*/  UISETP.GE.AND UP0, UPT, UR6, 0xa, UPT ;  /* 0x0000000a0600788c */ /* 0x000fe2000bf06270 */
[----:B------:R-:W-:Y:S01]  /*4ab0*/  PLOP3.LUT P0, PT, PT, PT, UP1, 0x40, 0x0 ;  /* 0x000000000000781c */ /* 0x000fe20003f0e818 */
[----:B------:R-:W-:Y:S01]  /*4ac0*/  UISETP.GE.AND UP3, UPT, UR6, 0x9, UPT ;  /* 0x000000090600788c */ /* 0x000fe2000bf66270 */
[C---:B------:R-:W-:Y:S01]  /*4ad0*/  ISETP.GT.AND P1, PT, R3.reuse, RZ, P1 ;  /* 0x000000ff0300720c */ /* 0x040fe20000f24270 */
[----:B------:R-:W-:Y:S01]  /*4ae0*/  UISETP.GE.AND UP2, UPT, UR6, 0x11, UPT ;  /* 0x000000110600788c */ /* 0x000fe2000bf46270 */
[C---:B------:R-:W-:Y:S01]  /*4af0*/  ISETP.GT.AND P0, PT, R3.reuse, 0x1, P0 ;  /* 0x000000010300780c */ /* 0x040fe20000704270 */
[----:B------:R-:W-:Y:S01]  /*4b00*/  UP2UR UR22, UPR, URZ, 0x1 ;  /* 0x000000013f167883 */ /* 0x000fe20008000000 */
[----:B------:R-:W-:Y:S01]  /*4b10*/  ISETP.LT.OR P1, PT, R6, 0x1, P1 ;  /* 0x000000010600780c */ /* 0x000fe20000f21670 */
[----:B------:R-:W-:Y:S01]  /*4b20*/  UP2UR UR7, UPR, URZ, 0x2 ;  /* 0x000000023f077883 */ /* 0x000fe20008000000 */
[----:B------:R-:W-:Y:S01]  /*4b30*/  PLOP3.LUT P2, PT, PT, PT, UP3, 0x40, 0x0 ;  /* 0x000000000000781c */ /* 0x000fe20003f4e838 */
[----:B------:R-:W-:Y:S01]  /*4b40*/  UISETP.GE.AND UP1, UPT, UR6, 0x12, UPT ;  /* 0x000000120600788c */ /* 0x000fe2000bf26270 */
[----:B------:R-:W-:Y:S01]  /*4b50*/  FSEL R38, R24, -INF , !P1 ;  /* 0xff80000018267808 */ /* 0x000fe20004800000 */
[----:B------:R-:W-:Y:S01]  /*4b60*/  UP2UR UR21, UPR, URZ, 0x8 ;  /* 0x000000083f157883 */ /* 0x000fe20008000000 */
[----:B------:R-:W-:Y:S01]  /*4b70*/  PLOP3.LUT P1, PT, PT, PT, UP0, 0x40, 0x0 ;  /* 0x000000000000781c */ /* 0x000fe20003f2e808 */
[----:B------:R-:W-:Y:S01]  /*4b80*/  UISETP.GE.AND UP0, UPT, UR6, 0x19, UPT ;  /* 0x000000190600788c */ /* 0x000fe2000bf06270 */
[C---:B------:R-:W-:Y:S01]  /*4b90*/  ISETP.LT.OR P0, PT, R6.reuse, 0x2, P0 ;  /* 0x000000020600780c */ /* 0x040fe20000701670 */
[----:B------:R-:W-:Y:S01]  /*4ba0*/  UP2UR UR23, UPR, URZ, 0x4 ;  /* 0x000000043f177883 */ /* 0x000fe20008000000 */
[C---:B------:R-:W-:Y:S01]  /*4bb0*/  ISETP.GT.AND P1, PT, R3.reuse, 0x9, P1 ;  /* 0x000000090300780c */ /* 0x040fe20000f24270 */
[----:B------:R-:W-:Y:S01]  /*4bc0*/  UP2UR UR25, UPR, URZ, 0x1 ;  /* 0x000000013f197883 */ /* 0x000fe20008000000 */
[----:B------:R-:W-:Y:S01]  /*4bd0*/  ISETP.GT.AND P2, PT, R3, 0x8, P2 ;  /* 0x000000080300780c */ /* 0x000fe20001744270 */
[----:B------:R-:W-:Y:S01]  /*4be0*/  UP2UR UR24, UPR, URZ, 0x2 ;  /* 0x000000023f187883 */ /* 0x000fe20008000000 */
[----:B------:R-:W-:Y:S01]  /*4bf0*/  FSEL R56, R25, -INF , !P0 ;  /* 0xff80000019387808 */ /* 0x000fe20004000000 */
[----:B------:R-:W-:Y:S01]  /*4c00*/  UISETP.GE.AND UP3, UPT, UR6, 0x31, UPT ;  /* 0x000000310600788c */ /* 0x000fe2000bf66270 */
[----:B------:R-:W-:Y:S01]  /*4c10*/  PLOP3.LUT P0, PT, PT, PT, UP2, 0x40, 0x0 ;  /* 0x000000000000781c */ /* 0x000fe20003f0e828 */
[----:B------:R-:W-:Y:S01]  /*4c20*/  UISETP.GE.AND UP2, UPT, UR6, 0x2a, UPT ;  /* 0x0000002a0600788c */ /* 0x000fe2000bf46270 */
[C---:B------:R-:W-:Y:S01]  /*4c30*/  ISETP.LT.OR P1, PT, R6.reuse, 0xa, P1 ;  /* 0x0000000a0600780c */ /* 0x040fe20000f21670 */
[----:B------:R-:W-:Y:S01]  /*4c40*/  UISETP.GE.AND UP4, UPT, UR6, 0x32, UPT ;  /* 0x000000320600788c */ /* 0x000fe2000bf86270 */
[----:B------:R-:W-:Y:S01]  /*4c50*/  ISETP.LT.OR P2, PT, R6, 0x9, P2 ;  /* 0x000000090600780c */ /* 0x000fe20001741670 */
[----:B------:R-:W-:Y:S01]  /*4c60*/  UISETP.GE.AND UP5, UPT, UR6, 0x39, UPT ;  /* 0x000000390600788c */ /* 0x000fe2000bfa6270 */
[----:B------:R-:W-:Y:S01]  /*4c70*/  ISETP.GT.AND P0, PT, R3, 0x10, P0 ;  /* 0x000000100300780c */ /* 0x000fe20000704270 */
[----:B------:R-:W-:Y:S01]  /*4c80*/  UISETP.GE.AND UP6, UPT, UR6, 0x3a, UPT ;  /* 0x0000003a0600788c */ /* 0x000fe2000bfc6270 */
[----:B------:R-:W-:-:S02]  /*4c90*/  FSEL R60, R29, -INF , !P1 ;  /* 0xff8000001d3c7808 */ /* 0x000fc40004800000 */
[----:B------:R-:W-:Y:S02]  /*4ca0*/  FSEL R58, R28, -INF , !P2 ;  /* 0xff8000001c3a7808 */ /* 0x000fe40005000000 */
[----:B------:R-:W-:Y:S01]  /*4cb0*/  PLOP3.LUT P1, PT, PT, PT, UP0, 0x40, 0x0 ;  /* 0x000000000000781c */ /* 0x000fe20003f2e808 */
[----:B------:R-:W-:Y:S01]  /*4cc0*/  UISETP.GE.AND UP0, UPT, UR6, 0x1a, UPT ;  /* 0x0000001a0600788c */ /* 0x000fe2000bf06270 */
[----:B------:R-:W-:Y:S01]  /*4cd0*/  PLOP3.LUT P2, PT, PT, PT, UP1, 0x40, 0x0 ;  /* 0x000000000000781c */ /* 0x000fe20003f4e818 */
[----:B------:R-:W-:Y:S01]  /*4ce0*/  UISETP.GE.AND UP1, UPT, UR6, 0x29, UPT ;  /* 0x000000290600788c */ /* 0x000fe2000bf26270 */
[----:B------:R-:W-:Y:S01]  /*4cf0*/  ISETP.LT.OR P0, PT, R6, 0x11, P0 ;  /* 0x000000110600780c */ /* 0x000fe20000701670 */
[----:B------:R-:W-:Y:S01]  /*4d00*/  UP2UR UR26, UPR, URZ, 0x1 ;  /* 0x000000013f1a7883 */ /* 0x000fe20008000000 */
[----:B------:R-:W-:Y:S02]  /*4d10*/  ISETP.GT.AND P2, PT, R3, 0x11, P2 ;  /* 0x000000110300780c */ /* 0x000fe40001744270 */
[----:B------:R-:W-:-:S02]  /*4d20*/  FSEL R62, R32, -INF , !P0 ;  /* 0xff800000203e7808 */ /* 0x000fc40004000000 */
[----:B------:R-:W-:Y:S01]  /*4d30*/  PLOP3.LUT P0, PT, PT, PT, UP0, 0x40, 0x0 ;  /* 0x000000000000781c */ /* 0x000fe20003f0e808 */
[----:B------:R-:W-:Y:S01]  /*4d40*/  UISETP.GE.AND UP0, UPT, UR6, 0x21, UPT ;  /* 0x000000210600788c */ /* 0x000fe2000bf06270 */
[C---:B------:R-:W-:Y:S02]  /*4d50*/  ISETP.LT.OR P2, PT, R6.reuse, 0x12, P2 ;  /* 0x000000120600780c */ /* 0x040fe40001741670 */
[----:B------:R-:W-:Y:S01]  /*4d60*/  ISETP.GT.AND P1, PT, R3, 0x18, P1 ;  /* 0x000000180300780c */ /* 0x000fe20000f24270 */
[----:B------:R-:W-:Y:S01]  /*4d70*/  UP2UR UR27, UPR, URZ, 0x1 ;  /* 0x000000013f1b7883 */ /* 0x000fe20008000000 */
[----:B------:R-:W-:Y:S02]  /*4d80*/  FSEL R64, R33, -INF , !P2 ;  /* 0xff80000021407808 */ /* 0x000fe40005000000 */
[----:B------:R-:W-:Y:S01]  /*4d90*/  PLOP3.LUT P2, PT, PT, PT, UP0, 0x40, 0x0 ;  /* 0x000000000000781c */ /* 0x000fe20003f4e808 */
[----:B------:R-:W-:Y:S01]  /*4da0*/  UISETP.GE.AND UP0, UPT, UR6, 0x22, UPT ;  /* 0x000000220600788c */ /* 0x000fe2000bf06270 */
[----:B------:R-:W-:-:S02]  /*4db0*/  ISETP.LT.OR P1, PT, R6, 0x19, P1 ;  /* 0x000000190600780c */ /* 0x000fc40000f21670 */
[C---:B------:R-:W-:Y:S02]  /*4dc0*/  ISETP.GT.AND P0, PT, R3.reuse, 0x19, P0 ;  /* 0x000000190300780c */ /* 0x040fe40000704270 */
[----:B------:R-:W-:Y:S02]  /*4dd0*/  FSEL R66, R36, -INF , !P1 ;  /* 0xff80000024427808 */ /* 0x000fe40004800000 */
[----:B------:R-:W-:Y:S02]  /*4de0*/  PLOP3.LUT P1, PT, PT, PT, UP0, 0x40, 0x0 ;  /* 0x000000000000781c */ /* 0x000fe40003f2e808 */
[C---:B------:R-:W-:Y:S02]  /*4df0*/  ISETP.GT.AND P2, PT, R3.reuse, 0x20, P2 ;  /* 0x000000200300780c */ /* 0x040fe40001744270 */
[----:B------:R-:W-:Y:S02]  /*4e00*/  ISETP.GT.AND P1, PT, R3, 0x21, P1 ;  /* 0x000000210300780c */ /* 0x000fe40000f24270 */
[----:B------:R-:W-:-:S02]  /*4e10*/  ISETP.LT.OR P0, PT, R6, 0x1a, P0 ;  /* 0x0000001a0600780c */ /* 0x000fc40000701670 */
[C---:B------:R-:W-:Y:S02]  /*4e20*/  ISETP.LT.OR P2, PT, R6.reuse, 0x21, P2 ;  /* 0x000000210600780c */ /* 0x040fe40001741670 */
[----:B------:R-:W-:Y:S02]  /*4e30*/  ISETP.LT.OR P1, PT, R6, 0x22, P1 ;  /* 0x000000220600780c */ /* 0x000fe40000f21670 */
[----:B------:R-:W-:Y:S02]  /*4e40*/  FSEL R68, R37, -INF , !P0 ;  /* 0xff80000025447808 */ /* 0x000fe40004000000 */
[----:B------:R-:W-:Y:S02]  /*4e50*/  FSEL R70, R40, -INF , !P2 ;  /* 0xff80000028467808 */ /* 0x000fe40005000000 */
[----:B------:R-:W-:Y:S02]  /*4e60*/  FSEL R72, R41, -INF , !P1 ;  /* 0xff80000029487808 */ /* 0x000fe40004800000 */
[----:B------:R-:W-:-:S02]  /*4e70*/  PLOP3.LUT P0, PT, PT, PT, UP1, 0x40, 0x0 ;  /* 0x000000000000781c */ /* 0x000fc40003f0e818 */
[----:B------:R-:W-:Y:S02]  /*4e80*/  PLOP3.LUT P2, PT, PT, PT, UP2, 0x40, 0x0 ;  /* 0x000000000000781c */ /* 0x000fe40003f4e828 */
[----:B------:R-:W-:Y:S02]  /*4e90*/  PLOP3.LUT P1, PT, PT, PT, UP3, 0x40, 0x0 ;  /* 0x000000000000781c */ /* 0x000fe40003f2e838 */
[C---:B------:R-:W-:Y:S02]  /*4ea0*/  ISETP.GT.AND P0, PT, R3.reuse, 0x28, P0 ;  /* 0x000000280300780c */ /* 0x040fe40000704270 */
        /* <DEDUP_REMOVED lines=13> */
[----:B------:R-:W-:Y:S01]  /*4f80*/  ISETP.GT.AND P1, PT, R3, 0x39, P1 ;  /* 0x000000390300780c */ /* 0x000fe20000f24270 */
[----:B0-----:R-:W-:Y:S01]  /*4f90*/  IMAD.IADD R3, R31, 0x1, R12 ;  /* 0x000000011f037824 */ /* 0x001fe200078e020c */
[----:B------:R-:W-:-:S02]  /*4fa0*/  ISETP.LT.OR P0, PT, R6, 0x32, P0 ;  /* 0x000000320600780c */ /* 0x000fc40000701670 */
[C---:B------:R-:W-:Y:S02]  /*4fb0*/  ISETP.LT.OR P2, PT, R6.reuse, 0x39, P2 ;  /* 0x000000390600780c */ /* 0x040fe40001741670 */
[----:B------:R-:W-:Y:S02]  /*4fc0*/  ISETP.LT.OR P1, PT, R6, 0x3a, P1 ;  /* 0x0000003a0600780c */ /* 0x000fe40000f21670 */
[----:B------:R-:W-:Y:S02]  /*4fd0*/  VIADDMNMX R4, R12, R34, R11, PT ;  /* 0x000000220c047246 */ /* 0x000fe4000380010b */
[----:B------:R-:W-:Y:S02]  /*4fe0*/  FSEL R76, R49, -INF , !P0 ;  /* 0xff800000314c7808 */ /* 0x000fe40004000000 */
[----:B------:R-:W-:Y:S02]  /*4ff0*/  FSEL R52, R52, -INF , !P2 ;  /* 0xff80000034347808 */ /* 0x000fe40005000000 */
[----:B------:R-:W-:Y:S01]  /*5000*/  FSEL R78, R53, -INF , !P1 ;  /* 0xff800000354e7808 */ /* 0x000fe20004800000 */
[----:B------:R-:W-:Y:S06]  /*5010*/  @!P6 BRA `(.L_x_1756) ;  /* 0x000000000058e947 */ /* 0x000fec0003800000 */
        /* <DEDUP_REMOVED lines=13> */
.L_x_1758:
[----:B------:R-:W-:-:S13]  /*50f0*/  ISETP.NE.AND P0, PT, R9, 0x1, PT ;  /* 0x000000010900780c */ /* 0x000fda0003f05270 */
[----:B------:R-:W0:Y:S02]  /*5100*/  @P0 LDC.64 R24, c[0x0][0x9e8] ;  /* 0x00027a00ff180b82 */ /* 0x000e240000000a00 */
[----:B0-----:R-:W-:-:S05]  /*5110*/  @P0 IMAD.HI.U32 R6, R5, R24, RZ ;  /* 0x0000001805060227 */ /* 0x001fca00078e00ff */
[----:B------:R-:W-:-:S07]  /*5120*/  @P0 SHF.R.U32.HI R5, RZ, R25, R6 ;  /* 0x00000019ff050219 */ /* 0x000fce0000011606 */
.L_x_1759:
[----:B------:R-:W-:Y:S05]  /*5130*/  BSYNC B0 ;  /* 0x0000000000007941 */ /* 0x000fea0003800000 */
.L_x_1757:
[----:B------:R-:W-:-:S04]  /*5140*/  IMAD R5, R5, R9, -UR15 ;  /* 0x8000000f05057e24 */ /* 0x000fc8000f8e0209 */
[----:B------:R-:W-:-:S05]  /*5150*/  IMAD.IADD R6, R5, 0x1, -R2 ;  /* 0x0000000105067824 */ /* 0x000fca00078e0a02 */
[----:B------:R-:W-:Y:S02]  /*5160*/  VIMNMX R3, R3, R6, !PT ;  /* 0x0000000603037248 */ /* 0x000fe40007fe0100 */
[----:B------:R-:W-:-:S07]  /*5170*/  VIADDMNMX R4, R6, R9, R4, PT ;  /* 0x0000000906047246 */ /* 0x000fce0003800104 */
.L_x_1756:
[----:B------:R-:W-:Y:S01]  /*5180*/  FMNMX.FTZ R5, R38, R56, !PT ;  /* 0x0000003826057209 */ /* 0x000fe20007810000 */
[----:B------:R-:W-:Y:S01]  /*5190*/  UP2UR UR6, UPR, URZ, 0x4 ;  /* 0x000000043f067883 */ /* 0x000fe20008000000 */
[----:B------:R-:W-:Y:S01]  /*51a0*/  BAR.SYNC.DEFER_BLOCKING 0xf, 0x100 ;  /* 0x03c4000000007b1d */ /* 0x000fe20000010000 */
[----:B------:R-:W-:Y:S01]  /*51b0*/  UISETP.NE.AND UP2, UPT, UR7, URZ, UPT ;  /* 0x0000003f0700728c */ /* 0x000fe2000bf45270 */
[----:B------:R-:W-:Y:S01]  /*51c0*/  FMNMX.FTZ R5, R58, R5, !PT ;  /* 0x000000053a057209 */ /* 0x000fe20007810000 */
[----:B------:R-:W-:Y:S02]  /*51d0*/  UP2UR UR7, UPR, URZ, 0x8 ;  /* 0x000000083f077883 */ /* 0x000fe40008000000 */
[----:B------:R-:W-:Y:S01]  /*51e0*/  UISETP.NE.AND UP3, UPT, UR10, URZ, UPT ;  /* 0x0000003f0a00728c */ /* 0x000fe2000bf65270 */
[----:B------:R-:W-:Y:S01]  /*51f0*/  FMNMX.FTZ R5, R60, R5, !PT ;  /* 0x000000053c057209 */ /* 0x000fe20007810000 */
[----:B------:R-:W-:Y:S01]  /*5200*/  UP2UR UR15, UPR, URZ, 0x10 ;  /* 0x000000103f0f7883 */ /* 0x000fe20008000000 */
[----:B------:R-:W-:Y:S01]  /*5210*/  PLOP3.LUT P0, PT, PT, PT, UP2, 0x40, 0x0 ;  /* 0x000000000000781c */ /* 0x000fe20003f0e828 */
[----:B------:R-:W-:Y:S01]  /*5220*/  ULDC UR10, c[0x0][0x988] ;  /* 0x00026200000a7ab9 */ /* 0x000fe20000000800 */
[----:B------:R-:W-:Y:S01]  /*5230*/  FMNMX.FTZ R5, R62, R5, !PT ;  /* 0x000000053e057209 */ /* 0x000fe20007810000 */
[----:B------:R-:W-:Y:S01]  /*5240*/  UISETP.NE.AND UP4, UPT, UR21, URZ, UPT ;  /* 0x0000003f1500728c */ /* 0x000fe2000bf85270 */
[----:B------:R-:W-:Y:S01]  /*5250*/  PLOP3.LUT P1, PT, PT, PT, UP3, 0x40, 0x0 ;  /* 0x000000000000781c */ /* 0x000fe20003f2e838 */
[----:B------:R-:W-:Y:S01]  /*5260*/  UP2UR UR18, UPR, URZ, 0x20 ;  /* 0x000000203f127883 */ /* 0x000fe20008000000 */
[----:B------:R-:W-:Y:S01]  /*5270*/  FMNMX.FTZ R5, R64, R5, !PT ;  /* 0x0000000540057209 */ /* 0x000fe20007810000 */
[----:B------:R-:W-:Y:S01]  /*5280*/  UISETP.NE.AND UP5, UPT, UR22, URZ, UPT ;  /* 0x0000003f1600728c */ /* 0x000fe2000bfa5270 */
[C---:B------:R-:W-:Y:S01]  /*5290*/  ISETP.GT.AND P1, PT, R3.reuse, RZ, P1 ;  /* 0x000000ff0300720c */ /* 0x040fe20000f24270 */
[----:B------:R-:W-:Y:S01]  /*52a0*/  UISETP.NE.AND UP2, UPT, UR23, URZ, UPT ;  /* 0x0000003f1700728c */ /* 0x000fe2000bf45270 */
[----:B------:R-:W-:Y:S01]  /*52b0*/  FMNMX.FTZ R5, R66, R5, !PT ;  /* 0x0000000542057209 */ /* 0x000fe20007810000 */
[----:B------:R-:W-:Y:S01]  /*52c0*/  UISETP.NE.AND UP3, UPT, UR24, URZ, UPT ;  /* 0x0000003f1800728c */ /* 0x000fe2000bf65270 */
[----:B------:R-:W-:Y:S01]  /*52d0*/  ISETP.LT.OR P1, PT, R4, 0x1, P1 ;  /* 0x000000010400780c */ /* 0x000fe20000f21670 */
[----:B------:R-:W-:Y:S01]  /*52e0*/  UP2UR UR19, UPR, URZ, 0x40 ;  /* 0x000000403f137883 */ /* 0x000fe20008000000 */
[----:B------:R-:W-:Y:S01]  /*52f0*/  FMNMX.FTZ R5, R68, R5, !PT ;  /* 0x0000000544057209 */ /* 0x000fe20007810000 */
[----:B------:R-:W-:Y:S01]  /*5300*/  UISETP.NE.AND UP6, UPT, UR27, URZ, UPT ;  /* 0x0000003f1b00728c */ /* 0x000fe2000bfc5270 */
[----:B------:R-:W-:-:S02]  /*5310*/  ISETP.GT.AND P0, PT, R3, 0x1, P0 ;  /* 0x000000010300780c */ /* 0x000fc40000704270 */
[----:B------:R-:W-:Y:S02]  /*5320*/  FMNMX.FTZ R5, R70, R5, !PT ;  /* 0x0000000546057209 */ /* 0x000fe40007810000 */
[----:B------:R-:W-:Y:S02]  /*5330*/  ISETP.LT.OR P0, PT, R4, 0x2, P0 ;  /* 0x000000020400780c */ /* 0x000fe40000701670 */
[----:B------:R-:W-:-:S04]  /*5340*/  FMNMX.FTZ R5, R72, R5, !PT ;  /* 0x0000000548057209 */ /* 0x000fc80007810000 */
[----:B------:R-:W-:-:S04]  /*5350*/  FMNMX.FTZ R5, R44, R5, !PT ;  /* 0x000000052c057209 */ /* 0x000fc80007810000 */
[----:B------:R-:W-:-:S04]  /*5360*/  FMNMX.FTZ R5, R74, R5, !PT ;  /* 0x000000054a057209 */ /* 0x000fc80007810000 */
[----:B------:R-:W-:-:S04]  /*5370*/  FMNMX.FTZ R5, R48, R5, !PT ;  /* 0x0000000530057209 */ /* 0x000fc80007810000 */
[----:B------:R-:W-:-:S04]  /*5380*/  FMNMX.FTZ R5, R76, R5, !PT ;  /* 0x000000054c057209 */ /* 0x000fc80007810000 */
[----:B------:R-:W-:-:S04]  /*5390*/  FMNMX.FTZ R5, R52, R5, !PT ;  /* 0x0000000534057209 */ /* 0x000fc80007810000 */
[----:B------:R-:W-:-:S05]  /*53a0*/  FMNMX.FTZ R6, R78, R5, !PT ;  /* 0x000000054e067209 */ /* 0x000fca0007810000 */
[----:B------:R-:W0:Y:S02]  /*53b0*/  SHFL.BFLY PT, R5, R6, 0x2, 0x1f ;  /* 0x0c401f0006057f89 */ /* 0x000e2400000e0000 */
[----:B0-----:R-:W-:-:S05]  /*53c0*/  FMNMX.FTZ R12, R6, R5, !PT ;  /* 0x00000005060c7209 */ /* 0x001fca0007810000 */
[----:B------:R-:W0:Y:S02]  /*53d0*/  SHFL.BFLY PT, R5, R12, 0x1, 0x1f ;  /* 0x0c201f000c057f89 */ /* 0x000e2400000e0000 */
[----:B0-----:R-:W-:Y:S02]  /*53e0*/  FMNMX.FTZ R5, R12, R5, !PT ;  /* 0x000000050c057209 */ /* 0x001fe40007810000 */
[----:B------:R-:W-:Y:S02]  /*53f0*/  FSEL R12, R27, -INF , !P0 ;  /* 0xff8000001b0c7808 */ /* 0x000fe40004000000 */
[C---:B------:R-:W-:Y:S01]  /*5400*/  FSETP.NEU.FTZ.AND P2, PT, R5.reuse, -INF , PT ;  /* 0xff8000000500780b */ /* 0x040fe20003f5d000 */
[----:B------:R-:W-:Y:S01]  /*5410*/  FMUL.FTZ R11, R5, UR10 ;  /* 0x0000000a050b7c20 */ /* 0x000fe20008410000 */
[----:B------:R-:W-:Y:S01]  /*5420*/  PLOP3.LUT P0, PT, PT, PT, UP2, 0x40, 0x0 ;  /* 0x000000000000781c */ /* 0x000fe20003f0e828 */
[----:B------:R-:W-:-:S03]  /*5430*/  UISETP.NE.AND UP2, UPT, UR6, URZ, UPT ;  /* 0x0000003f0600728c */ /* 0x000fc6000bf45270 */
[----:B------:R-:W-:Y:S02]  /*5440*/  FSEL R33, R11, RZ, P2 ;  /* 0x000000ff0b217208 */ /* 0x000fe40001000000 */
[----:B------:R-:W-:Y:S01]  /*5450*/  PLOP3.LUT P2, PT, PT, PT, UP4, 0x40, 0x0 ;  /* 0x000000000000781c */ /* 0x000fe20003f4e848 */
[----:B------:R-:W-:Y:S01]  /*5460*/  UISETP.NE.AND UP4, UPT, UR25, URZ, UPT ;  /* 0x0000003f1900728c */ /* 0x000fe2000bf85270 */
[----:B------:R-:W-:Y:S01]  /*5470*/  FSEL R11, R26, -INF , !P1 ;  /* 0xff8000001a0b7808 */ /* 0x000fe20004800000 */
[--C-:B------:R-:W-:Y:S01]  /*5480*/  FFMA.FTZ R32, R38, UR10, -R33.reuse ;  /* 0x0000000a26207c23 */ /* 0x100fe20008010821 */
[----:B------:R-:W-:Y:S01]  /*5490*/  PLOP3.LUT P1, PT, PT, PT, UP5, 0x40, 0x0 ;  /* 0x000000000000781c */ /* 0x000fe20003f2e858 */
[----:B------:R-:W-:Y:S01]  /*54a0*/  UISETP.NE.AND UP5, UPT, UR26, URZ, UPT ;  /* 0x0000003f1a00728c */ /* 0x000fe2000bfa5270 */
[C---:B------:R-:W-:Y:S01]  /*54b0*/  ISETP.GT.AND P2, PT, R3.reuse, 0x8, P2 ;  /* 0x000000080300780c */ /* 0x040fe20001744270 */
[----:B------:R0:W-:Y:S01]  /*54c0*/  MUFU.EX2 R152, R32 ;  /* 0x0000002000987308 */ /* 0x0001e20000000800 */
[----:B------:R-:W-:Y:S01]  /*54d0*/  ISETP.GT.AND P1, PT, R3, 0x9, P1 ;  /* 0x000000090300780c */ /* 0x000fe20000f24270 */
[--C-:B------:R-:W-:Y:S01]  /*54e0*/  FFMA.FTZ R36, R60, UR10, -R33.reuse ;  /* 0x0000000a3c247c23 */ /* 0x100fe20008010821 */
[----:B------:R-:W-:Y:S01]  /*54f0*/  ISETP.LT.OR P2, PT, R4, 0x9, P2 ;  /* 0x000000090400780c */ /* 0x000fe20001741670 */
[--C-:B------:R-:W-:Y:S01]  /*5500*/  FFMA.FTZ R34, R56, UR10, -R33.reuse ;  /* 0x0000000a38227c23 */ /* 0x100fe20008010821 */
[----:B------:R-:W-:Y:S01]  /*5510*/  ISETP.LT.OR P1, PT, R4, 0xa, P1 ;  /* 0x0000000a0400780c */ /* 0x000fe20000f21670 */
[--C-:B------:R-:W-:Y:S01]  /*5520*/  FFMA.FTZ R38, R62, UR10, -R33.reuse ;  /* 0x0000000a3e267c23 */ /* 0x100fe20008010821 */
[----:B------:R-:W-:Y:S01]  /*5530*/  FSEL R13, R13, -INF , !P2 ;  /* 0xff8000000d0d7808 */ /* 0x000fe20005000000 */
[----:B------:R2:W-:Y:S01]  /*5540*/  MUFU.EX2 R37, R36 ;  /* 0x0000002400257308 */ /* 0x0005e20000000800 */
[----:B------:R-:W-:Y:S01]  /*5550*/  PLOP3.LUT P2, PT, PT, PT, UP3, 0x40, 0x0 ;  /* 0x000000000000781c */ /* 0x000fe20003f4e838 */
[----:B------:R-:W-:Y:S01]  /*5560*/  UISETP.NE.AND UP3, UPT, UR7, URZ, UPT ;  /* 0x0000003f0700728c */ /* 0x000fe2000bf65270 */
[----:B------:R-:W-:Y:S01]  /*5570*/  ISETP.GT.AND P0, PT, R3, 0x10, P0 ;  /* 0x000000100300780c */ /* 0x000fe20000704270 */
[--C-:B0-----:R-:W-:Y:S01]  /*5580*/  FFMA.FTZ R32, R58, UR10, -R33.reuse ;  /* 0x0000000a3a207c23 */ /* 0x101fe20008010821 */
[----:B-1----:R-:W-:Y:S01]  /*5590*/  FSEL R14, R14, -INF , !P1 ;  /* 0xff8000000e0e7808 */ /* 0x002fe20004800000 */
[--C-:B------:R-:W-:Y:S01]  /*55a0*/  FFMA.FTZ R40, R66, UR10, -R33.reuse ;  /* 0x0000000a42287c23 */ /* 0x100fe20008010821 */
[----:B------:R-:W-:Y:S01]  /*55b0*/  PLOP3.LUT P1, PT, PT, PT, UP4, 0x40, 0x0 ;  /* 0x000000000000781c */ /* 0x000fe20003f2e848 */
[----:B------:R-:W-:Y:S01]  /*55c0*/  UISETP.NE.AND UP4, UPT, UR15, URZ, UPT ;  /* 0x0000003f0f00728c */ /* 0x000fe2000bf85270 */
[----:B------:R-:W-:Y:S01]  /*55d0*/  FMNMX.FTZ R6, R11, R12, !PT ;  /* 0x0000000c0b067209 */ /* 0x000fe20007810000 */
[----:B------:R-:W-:Y:S01]  /*55e0*/  MUFU.EX2 R154, R32 ;  /* 0x00000020009a7308 */ /* 0x000fe20000000800 */
[----:B------:R-:W-:Y:S01]  /*55f0*/  ISETP.LT.OR P0, PT, R4, 0x11, P0 ;  /* 0x000000110400780c */ /* 0x000fe20000701670 */
[--C-:B--2---:R-:W-:Y:S01]  /*5600*/  FFMA.FTZ R36, R72, UR10, -R33.reuse ;  /* 0x0000000a48247c23 */ /* 0x104fe20008010821 */
[C---:B------:R-:W-:Y:S01]  /*5610*/  ISETP.GT.AND P2, PT, R3.reuse, 0x11, P2 ;  /* 0x000000110300780c */ /* 0x040fe20001744270 */
[----:B------:R-:W-:Y:S01]  /*5620*/  FFMA.FTZ R41, R68, UR10, -R33 ;  /* 0x0000000a44297c23 */ /* 0x000fe20008010821 */
[----:B------:R-:W-:-:S02]  /*5630*/  ISETP.GT.AND P1, PT, R3, 0x18, P1 ;  /* 0x000000180300780c */ /* 0x000fc40000f24270 */
[----:B------:R-:W-:Y:S01]  /*5640*/  FMNMX.FTZ R25, R13, R6, !PT ;  /* 0x000000060d197209 */ /* 0x000fe20007810000 */
[----:B------:R0:W-:Y:S01]  /*5650*/  MUFU.EX2 R35, R34 ;  /* 0x0000002200237308 */ /* 0x0001e20000000800 */
[----:B------:R-:W-:Y:S02]  /*5660*/  FSEL R15, R15, -INF , !P0 ;  /* 0xff8000000f0f7808 */ /* 0x000fe40004000000 */
[C---:B------:R-:W-:Y:S02]  /*5670*/  ISETP.LT.OR P2, PT, R4.reuse, 0x12, P2 ;  /* 0x000000120400780c */ /* 0x040fe40001741670 */
[----:B------:R-:W-:Y:S01]  /*5680*/  PLOP3.LUT P0, PT, PT, PT, UP5, 0x40, 0x0 ;  /* 0x000000000000781c */ /* 0x000fe20003f0e858 */
[----:B------:R-:W-:Y:S01]  /*5690*/  UISETP.NE.AND UP5, UPT, UR18, URZ, UPT ;  /* 0x0000003f1200728c */ /* 0x000fe2000bfa5270 */
[----:B------:R-:W-:Y:S01]  /*56a0*/  ISETP.LT.OR P1, PT, R4, 0x19, P1 ;  /* 0x000000190400780c */ /* 0x000fe20000f21670 */
[----:B------:R-:W-:Y:S01]  /*56b0*/  MUFU.EX2 R38, R38 ;  /* 0x0000002600267308 */ /* 0x000fe20000000800 */
[----:B------:R-:W-:Y:S01]  /*56c0*/  FMNMX.FTZ R6, R14, R25, !PT ;  /* 0x000000190e067209 */ /* 0x000fe20007810000 */
[----:B0-----:R-:W-:Y:S01]  /*56d0*/  FFMA.FTZ R34, R64, UR10, -R33 ;  /* 0x0000000a40227c23 */ /* 0x001fe20008010821 */
[----:B------:R-:W-:-:S02]  /*56e0*/  FSEL R20, R20, -INF , !P2 ;  /* 0xff80000014147808 */ /* 0x000fc40005000000 */
[----:B------:R-:W-:Y:S01]  /*56f0*/  PLOP3.LUT P2, PT, PT, PT, UP6, 0x40, 0x0 ;  /* 0x000000000000781c */ /* 0x000fe20003f4e868 */
[----:B------:R-:W-:Y:S01]  /*5700*/  UISETP.NE.AND UP6, UPT, UR19, URZ, UPT ;  /* 0x0000003f1300728c */ /* 0x000fe2000bfc5270 */
[----:B------:R-:W-:Y:S01]  /*5710*/  ISETP.GT.AND P0, PT, R3, 0x19, P0 ;  /* 0x000000190300780c */ /* 0x000fe20000704270 */
[----:B------:R-:W-:Y:S01]  /*5720*/  MUFU.EX2 R40, R40 ;  /* 0x0000002800287308 */ /* 0x000fe20000000800 */
[----:B------:R-:W-:Y:S02]  /*5730*/  FSEL R21, R21, -INF , !P1 ;  /* 0xff80000015157808 */ /* 0x000fe40004800000 */
[----:B------:R-:W-:Y:S02]  /*5740*/  FMNMX.FTZ R27, R15, R6, !PT ;  /* 0x000000060f1b7209 */ /* 0x000fe40007810000 */
[----:B------:R-:W-:Y:S02]  /*5750*/  PLOP3.LUT P1, PT, PT, PT, UP0, 0x40, 0x0 ;  /* 0x000000000000781c */ /* 0x000fe40003f2e808 */
[----:B------:R-:W-:Y:S01]  /*5760*/  ISETP.GT.AND P2, PT, R3, 0x20, P2 ;  /* 0x000000200300780c */ /* 0x000fe20001744270 */
[----:B------:R-:W-:Y:S01]  /*5770*/  MUFU.EX2 R41, R41 ;  /* 0x0000002900297308 */ /* 0x000fe20000000800 */
[----:B------:R-:W-:-:S02]  /*5780*/  ISETP.LT.OR P0, PT, R4, 0x1a, P0 ;  /* 0x0000001a0400780c */ /* 0x000fc40000701670 */
[----:B------:R-:W-:Y:S02]  /*5790*/  FMNMX.FTZ R6, R20, R27, !PT ;  /* 0x0000001b14067209 */ /* 0x000fe40007810000 */
[----:B------:R-:W-:Y:S02]  /*57a0*/  ISETP.GT.AND P1, PT, R3, 0x21, P1 ;  /* 0x000000210300780c */ /* 0x000fe40000f24270 */
[----:B------:R-:W-:Y:S02]  /*57b0*/  ISETP.LT.OR P2, PT, R4, 0x21, P2 ;  /* 0x000000210400780c */ /* 0x000fe40001741670 */
[----:B------:R-:W-:Y:S02]  /*57c0*/  FSEL R24, R39, -INF , !P0 ;  /* 0xff80000027187808 */ /* 0x000fe40004000000 */
[----:B------:R-:W-:Y:S01]  /*57d0*/  PLOP3.LUT P0, PT, PT, PT, UP1, 0x40, 0x0 ;  /* 0x000000000000781c */ /* 0x000fe20003f0e818 */
[----:B------:R0:W1:Y:S01]  /*57e0*/  MUFU.EX2 R39, R34 ;  /* 0x0000002200277308 */ /* 0x0000620000000800 */
[----:B------:R-:W-:-:S02]  /*57f0*/  FMNMX.FTZ R29, R21, R6, !PT ;  /* 0x00000006151d7209 */ /* 0x000fc40007810000 */
[----:B------:R-:W-:Y:S02]  /*5800*/  ISETP.LT.OR P1, PT, R4, 0x22, P1 ;  /* 0x000000220400780c */ /* 0x000fe40000f21670 */
[----:B------:R-:W-:Y:S01]  /*5810*/  FSEL R25, R42, -INF , !P2 ;  /* 0xff8000002a197808 */ /* 0x000fe20005000000 */
[--C-:B------:R-:W-:Y:S01]  /*5820*/  FFMA.FTZ R42, R70, UR10, -R33.reuse ;  /* 0x0000000a462a7c23 */ /* 0x100fe20008010821 */
[----:B------:R-:W-:Y:S02]  /*5830*/  PLOP3.LUT P2, PT, PT, PT, UP2, 0x40, 0x0 ;  /* 0x000000000000781c */ /* 0x000fe40003f4e828 */
[----:B------:R-:W-:Y:S01]  /*5840*/  ISETP.GT.AND P0, PT, R3, 0x28, P0 ;  /* 0x000000280300780c */ /* 0x000fe20000704270 */
[--C-:B0-----:R-:W-:Y:S01]  /*5850*/  FFMA.FTZ R34, R44, UR10, -R33.reuse ;  /* 0x0000000a2c227c23 */ /* 0x101fe20008010821 */
[----:B------:R-:W-:Y:S01]  /*5860*/  FMNMX.FTZ R6, R24, R29, !PT ;  /* 0x0000001d18067209 */ /* 0x000fe20007810000 */
[----:B------:R-:W-:Y:S01]  /*5870*/  FFMA.FTZ R44, R74, UR10, -R33 ;  /* 0x0000000a4a2c7c23 */ /* 0x000fe20008010821 */
[----:B------:R-:W-:Y:S01]  /*5880*/  FSEL R26, R43, -INF , !P1 ;  /* 0xff8000002b1a7808 */ /* 0x000fe20004800000 */
[----:B------:R-:W-:Y:S01]  /*5890*/  MUFU.EX2 R42, R42 ;  /* 0x0000002a002a7308 */ /* 0x000fe20000000800 */
[----:B------:R-:W-:-:S02]  /*58a0*/  PLOP3.LUT P1, PT, PT, PT, UP3, 0x40, 0x0 ;  /* 0x000000000000781c */ /* 0x000fc40003f2e838 */
[----:B------:R-:W-:Y:S02]  /*58b0*/  ISETP.GT.AND P2, PT, R3, 0x29, P2 ;  /* 0x000000290300780c */ /* 0x000fe40001744270 */
[C---:B------:R-:W-:Y:S02]  /*58c0*/  ISETP.LT.OR P0, PT, R4.reuse, 0x29, P0 ;  /* 0x000000290400780c */ /* 0x040fe40000701670 */
[----:B------:R-:W-:Y:S01]  /*58d0*/  FMNMX.FTZ R31, R25, R6, !PT ;  /* 0x00000006191f7209 */ /* 0x000fe20007810000 */
[----:B------:R-:W-:Y:S01]  /*58e0*/  MUFU.EX2 R43, R36 ;  /* 0x00000024002b7308 */ /* 0x000fe20000000800 */
[----:B------:R-:W-:Y:S02]  /*58f0*/  ISETP.GT.AND P1, PT, R3, 0x30, P1 ;  /* 0x000000300300780c */ /* 0x000fe40000f24270 */
[----:B------:R-:W-:Y:S02]  /*5900*/  ISETP.LT.OR P2, PT, R4, 0x2a, P2 ;  /* 0x0000002a0400780c */ /* 0x000fe40001741670 */
[----:B------:R-:W-:Y:S01]  /*5910*/  FSEL R27, R46, -INF , !P0 ;  /* 0xff8000002e1b7808 */ /* 0x000fe20004000000 */
[----:B------:R-:W-:Y:S01]  /*5920*/  FFMA.FTZ R46, R48, UR10, -R33 ;  /* 0x0000000a302e7c23 */ /* 0x000fe20008010821 */
[----:B------:R-:W-:Y:S01]  /*5930*/  PLOP3.LUT P0, PT, PT, PT, UP4, 0x40, 0x0 ;  /* 0x000000000000781c */ /* 0x000fe20003f0e848 */
[----:B------:R-:W-:Y:S01]  /*5940*/  MUFU.EX2 R45, R44 ;  /* 0x0000002c002d7308 */ /* 0x000fe20000000800 */
[----:B------:R-:W-:-:S02]  /*5950*/  FMNMX.FTZ R6, R26, R31, !PT ;  /* 0x0000001f1a067209 */ /* 0x000fc40007810000 */
[----:B------:R-:W-:Y:S02]  /*5960*/  ISETP.LT.OR P1, PT, R4, 0x31, P1 ;  /* 0x000000310400780c */ /* 0x000fe40000f21670 */
[----:B------:R-:W-:Y:S01]  /*5970*/  FSEL R28, R47, -INF , !P2 ;  /* 0xff8000002f1c7808 */ /* 0x000fe20005000000 */
[----:B------:R-:W-:Y:S01]  /*5980*/  FFMA.FTZ R47, R76, UR10, -R33 ;  /* 0x0000000a4c2f7c23 */ /* 0x000fe20008010821 */
[----:B------:R-:W-:Y:S01]  /*5990*/  PLOP3.LUT P2, PT, PT, PT, UP5, 0x40, 0x0 ;  /* 0x000000000000781c */ /* 0x000fe20003f4e858 */
[----:B------:R-:W0:Y:S01]  /*59a0*/  MUFU.EX2 R34, R34 ;  /* 0x0000002200227308 */ /* 0x000e220000000800 */
[----:B------:R-:W-:Y:S02]  /*59b0*/  ISETP.GT.AND P0, PT, R3, 0x31, P0 ;  /* 0x000000310300780c */ /* 0x000fe40000704270 */
[----:B------:R-:W-:Y:S02]  /*59c0*/  FMNMX.FTZ R31, R27, R6, !PT ;  /* 0x000000061b1f7209 */ /* 0x000fe40007810000 */
[----:B------:R-:W-:-:S02]  /*59d0*/  FSEL R29, R50, -INF , !P1 ;  /* 0xff800000321d7808 */ /* 0x000fc40004800000 */
[----:B------:R-:W-:Y:S01]  /*59e0*/  PLOP3.LUT P1, PT, PT, PT, UP6, 0x40, 0x0 ;  /* 0x000000000000781c */ /* 0x000fe20003f2e868 */
[----:B------:R-:W-:Y:S01]  /*59f0*/  MUFU.EX2 R46, R46 ;  /* 0x0000002e002e7308 */ /* 0x000fe20000000800 */
[C---:B------:R-:W-:Y:S02]  /*5a00*/  ISETP.GT.AND P2, PT, R3.reuse, 0x38, P2 ;  /* 0x000000380300780c */ /* 0x040fe40001744270 */
[----:B------:R-:W-:Y:S02]  /*5a10*/  ISETP.LT.OR P0, PT, R4, 0x32, P0 ;  /* 0x000000320400780c */ /* 0x000fe40000701670 */
[----:B------:R-:W-:Y:S02]  /*5a20*/  FMNMX.FTZ R6, R28, R31, !PT ;  /* 0x0000001f1c067209 */ /* 0x000fe40007810000 */
[----:B------:R-:W-:Y:S01]  /*5a30*/  ISETP.GT.AND P1, PT, R3, 0x39, P1 ;  /* 0x000000390300780c */ /* 0x000fe20000f24270 */
[----:B------:R-:W2:Y:S01]  /*5a40*/  MUFU.EX2 R47, R47 ;  /* 0x0000002f002f7308 */ /* 0x000ea20000000800 */
[----:B------:R-:W-:-:S02]  /*5a50*/  ISETP.LT.OR P2, PT, R4, 0x39, P2 ;  /* 0x000000390400780c */ /* 0x000fc40001741670 */
[----:B------:R-:W-:Y:S02]  /*5a60*/  FSEL R3, R51, -INF , !P0 ;  /* 0xff80000033037808 */ /* 0x000fe40004000000 */
[----:B------:R-:W-:Y:S02]  /*5a70*/  FMNMX.FTZ R6, R29, R6, !PT ;  /* 0x000000061d067209 */ /* 0x000fe40007810000 */
[----:B------:R-:W-:Y:S02]  /*5a80*/  ISETP.LT.OR P1, PT, R4, 0x3a, P1 ;  /* 0x0000003a0400780c */ /* 0x000fe40000f21670 */
[----:B------:R-:W-:Y:S02]  /*5a90*/  FSEL R4, R54, -INF , !P2 ;  /* 0xff80000036047808 */ /* 0x000fe40005000000 */
[----:B------:R-:W-:Y:S02]  /*5aa0*/  FMNMX.FTZ R31, R3, R6, !PT ;  /* 0x00000006031f7209 */ /* 0x000fe40007810000 */
[----:B------:R-:W-:-:S02]  /*5ab0*/  FSEL R30, R30, -INF , !P1 ;  /* 0xff8000001e1e7808 */ /* 0x000fc40004800000 */
[----:B------:R-:W-:Y:S02]  /*5ac0*/  FMNMX.FTZ R31, R4, R31, !PT ;  /* 0x0000001f041f7209 */ /* 0x000fe40007810000 */
[----:B-1----:R-:W-:Y:S02]  /*5ad0*/  F2FP.BF16.F32.PACK_AB R156, R39, R38 ;  /* 0x00000026279c723e */ /* 0x002fe400000010ff */
[----:B------:R-:W-:Y:S02]  /*5ae0*/  FMNMX.FTZ R31, R30, R31, !PT ;  /* 0x0000001f1e1f7209 */ /* 0x000fe40007810000 */
[----:B0-----:R-:W-:Y:S02]  /*5af0*/  F2FP.BF16.F32.PACK_AB R162, R45, R34 ;  /* 0x000000222da2723e */ /* 0x001fe400000010ff */
[----:B--2---:R-:W-:Y:S01]  /*5b00*/  F2FP.BF16.F32.PACK_AB R164, R47, R46 ;  /* 0x0000002e2fa4723e */ /* 0x004fe200000010ff */
[----:B------:R-:W0:Y:S01]  /*5b10*/  SHFL.BFLY PT, R6, R31, 0x2, 0x1f ;  /* 0x0c401f001f067f89 */ /* 0x000e2200000e0000 */
[----:B------:R-:W-:-:S02]  /*5b20*/  F2FP.BF16.F32.PACK_AB R158, R41, R40 ;  /* 0x00000028299e723e */ /* 0x000fc400000010ff */
[----:B------:R-:W-:Y:S02]  /*5b30*/  F2FP.BF16.F32.PACK_AB R160, R43, R42 ;  /* 0x0000002a2ba0723e */ /* 0x000fe400000010ff */
[----:B0-----:R-:W-:-:S05]  /*5b40*/  FMNMX.FTZ R32, R31, R6, !PT ;  /* 0x000000061f207209 */ /* 0x001fca0007810000 */
[----:B------:R-:W0:Y:S02]  /*5b50*/  SHFL.BFLY PT, R31, R32, 0x1, 0x1f ;  /* 0x0c201f00201f7f89 */ /* 0x000e2400000e0000 */
[----:B0-----:R-:W-:Y:S01]  /*5b60*/  FMNMX.FTZ R6, R32, R31, !PT ;  /* 0x0000001f20067209 */ /* 0x001fe20007810000 */
[--C-:B------:R-:W-:Y:S01]  /*5b70*/  FFMA.FTZ R31, R52, UR10, -R33.reuse ;  /* 0x0000000a341f7c23 */ /* 0x100fe20008010821 */
[----:B------:R-:W-:Y:S02]  /*5b80*/  FFMA.FTZ R33, R78, UR10, -R33 ;  /* 0x0000000a4e217c23 */ /* 0x000fe40008010821 */
[C---:B------:R-:W-:Y:S01]  /*5b90*/  FSETP.NEU.FTZ.AND P0, PT, R6.reuse, -INF , PT ;  /* 0xff8000000600780b */ /* 0x040fe20003f1d000 */
[----:B------:R-:W-:Y:S02]  /*5ba0*/  FMUL.FTZ R32, R6, UR10 ;  /* 0x0000000a06207c20 */ /* 0x000fe40008410000 */
[----:B------:R-:W-:Y:S03]  /*5bb0*/  MUFU.EX2 R31, R31 ;  /* 0x0000001f001f7308 */ /* 0x000fe60000000800 */
[----:B------:R-:W-:-:S05]  /*5bc0*/  FSEL R36, R32, RZ, P0 ;  /* 0x000000ff20247208 */ /* 0x000fca0000000000 */
[--C-:B------:R-:W-:Y:S01]  /*5bd0*/  FFMA.FTZ R11, R11, UR10, -R36.reuse ;  /* 0x0000000a0b0b7c23 */ /* 0x100fe20008010824 */
[--C-:B------:R-:W-:Y:S01]  /*5be0*/  FFMA.FTZ R12, R12, UR10, -R36.reuse ;  /* 0x0000000a0c0c7c23 */ /* 0x100fe20008010824 */
[--C-:B------:R-:W-:Y:S01]  /*5bf0*/  FFMA.FTZ R13, R13, UR10, -R36.reuse ;  /* 0x0000000a0d0d7c23 */ /* 0x100fe20008010824 */
[--C-:B------:R-:W-:Y:S01]  /*5c00*/  FFMA.FTZ R14, R14, UR10, -R36.reuse ;  /* 0x0000000a0e0e7c23 */ /* 0x100fe20008010824 */
[--C-:B------:R-:W-:Y:S01]  /*5c10*/  FFMA.FTZ R15, R15, UR10, -R36.reuse ;  /* 0x0000000a0f0f7c23 */ /* 0x100fe20008010824 */
[--C-:B------:R-:W-:Y:S01]  /*5c20*/  FFMA.FTZ R20, R20, UR10, -R36.reuse ;  /* 0x0000000a14147c23 */ /* 0x100fe20008010824 */
[----:B------:R-:W-:Y:S01]  /*5c30*/  MUFU.EX2 R11, R11 ;  /* 0x0000000b000b7308 */ /* 0x000fe20000000800 */
[--C-:B------:R-:W-:Y:S01]  /*5c40*/  FFMA.FTZ R21, R21, UR10, -R36.reuse ;  /* 0x0000000a15157c23 */ /* 0x100fe20008010824 */
[--C-:B------:R-:W-:Y:S01]  /*5c50*/  FFMA.FTZ R24, R24, UR10, -R36.reuse ;  /* 0x0000000a18187c23 */ /* 0x100fe20008010824 */
[--C-:B------:R-:W-:Y:S01]  /*5c60*/  FFMA.FTZ R25, R25, UR10, -R36.reuse ;  /* 0x0000000a19197c23 */ /* 0x100fe20008010824 */
[--C-:B------:R-:W-:Y:S01]  /*5c70*/  FFMA.FTZ R26, R26, UR10, -R36.reuse ;  /* 0x0000000a1a1a7c23 */ /* 0x100fe20008010824 */
[--C-:B------:R-:W-:Y:S01]  /*5c80*/  FFMA.FTZ R27, R27, UR10, -R36.reuse ;  /* 0x0000000a1b1b7c23 */ /* 0x100fe20008010824 */
[--C-:B------:R-:W-:Y:S01]  /*5c90*/  FFMA.FTZ R28, R28, UR10, -R36.reuse ;  /* 0x0000000a1c1c7c23 */ /* 0x100fe20008010824 */
[--C-:B------:R-:W-:Y:S01]  /*5ca0*/  FFMA.FTZ R29, R29, UR10, -R36.reuse ;  /* 0x0000000a1d1d7c23 */ /* 0x100fe20008010824 */
[----:B------:R-:W0:Y:S01]  /*5cb0*/  MUFU.EX2 R12, R12 ;  /* 0x0000000c000c7308 */ /* 0x000e220000000800 */
[--C-:B------:R-:W-:Y:S01]  /*5cc0*/  FFMA.FTZ R3, R3, UR10, -R36.reuse ;  /* 0x0000000a03037c23 */ /* 0x100fe20008010824 */
[--C-:B------:R-:W-:Y:S01]  /*5cd0*/  FFMA.FTZ R4, R4, UR10, -R36.reuse ;  /* 0x0000000a04047c23 */ /* 0x100fe20008010824 */
[----:B------:R-:W-:-:S05]  /*5ce0*/  FFMA.FTZ R30, R30, UR10, -R36 ;  /* 0x0000000a1e1e7c23 */ /* 0x000fca0008010824 */
[----:B------:R-:W-:Y:S08]  /*5cf0*/  MUFU.EX2 R13, R13 ;  /* 0x0000000d000d7308 */ /* 0x000ff00000000800 */
[----:B------:R-:W1:Y:S01]  /*5d00*/  MUFU.EX2 R14, R14 ;  /* 0x0000000e000e7308 */ /* 0x000e620000000800 */
[----:B0-----:R-:W-:Y:S01]  /*5d10*/  FADD.FTZ R44, R11, R12 ;  /* 0x0000000c0b2c7221 */ /* 0x001fe20000010000 */
[----:B------:R-:W-:-:S06]  /*5d20*/  F2FP.BF16.F32.PACK_AB R153, R12, R11 ;  /* 0x0000000b0c99723e */ /* 0x000fcc00000010ff */
[----:B------:R-:W-:Y:S08]  /*5d30*/  MUFU.EX2 R15, R15 ;  /* 0x0000000f000f7308 */ /* 0x000ff00000000800 */
[----:B------:R0:W2:Y:S01]  /*5d40*/  MUFU.EX2 R32, R33 ;  /* 0x0000002100207308 */ /* 0x0000a20000000800 */
[----:B-1----:R-:W-:-:S07]  /*5d50*/  F2FP.BF16.F32.PACK_AB R155, R14, R13 ;  /* 0x0000000d0e9b723e */ /* 0x002fce00000010ff */
[----:B------:R-:W1:Y:S01]  /*5d60*/  MUFU.EX2 R20, R20 ;  /* 0x0000001400147308 */ /* 0x000e620000000800 */
[----:B0-----:R-:W-:Y:S01]  /*5d70*/  FADD.FTZ R33, R152, R35 ;  /* 0x0000002398217221 */ /* 0x001fe20000010000 */
[----:B------:R-:W-:-:S03]  /*5d80*/  F2FP.BF16.F32.PACK_AB R152, R35, R152 ;  /* 0x000000982398723e */ /* 0x000fc600000010ff */
[----:B------:R-:W-:Y:S01]  /*5d90*/  FADD.FTZ R48, R154, R33 ;  /* 0x000000219a307221 */ /* 0x000fe20000010000 */
[----:B------:R-:W-:Y:S01]  /*5da0*/  FADD.FTZ R33, R13, R44 ;  /* 0x0000002c0d217221 */ /* 0x000fe20000010000 */
[C---:B------:R-:W-:Y:S01]  /*5db0*/  F2FP.BF16.F32.PACK_AB R154, R37.reuse, R154 ;  /* 0x0000009a259a723e */ /* 0x040fe200000010ff */
[----:B------:R-:W-:Y:S01]  /*5dc0*/  MUFU.EX2 R21, R21 ;  /* 0x0000001500157308 */ /* 0x000fe20000000800 */
[----:B------:R-:W-:Y:S01]  /*5dd0*/  FADD.FTZ R49, R37, R48 ;  /* 0x0000003025317221 */ /* 0x000fe20000010000 */
[----:B------:R-:W-:Y:S01]  /*5de0*/  FADD.FTZ R48, R14, R33 ;  /* 0x000000210e307221 */ /* 0x000fe20000010000 */
[----:B--2---:R-:W-:Y:S01]  /*5df0*/  F2FP.BF16.F32.PACK_AB R166, R32, R31 ;  /* 0x0000001f20a6723e */ /* 0x004fe200000010ff */
[----:B------:R0:W-:Y:S01]  /*5e00*/  STSM.16.M88.4 [R18+0x26800], R152 ;  /* 0x0268009812007844 */ /* 0x0001e20000000200 */
[----:B------:R-:W-:Y:S01]  /*5e10*/  FADD.FTZ R50, R38, R49 ;  /* 0x0000003126327221 */ /* 0x000fe20000010000 */
[----:B------:R-:W-:Y:S02]  /*5e20*/  FADD.FTZ R33, R15, R48 ;  /* 0x000000300f217221 */ /* 0x000fe40000010000 */
[----:B------:R-:W2:Y:S01]  /*5e30*/  MUFU.EX2 R24, R24 ;  /* 0x0000001800187308 */ /* 0x000ea20000000800 */
[----:B------:R-:W-:Y:S01]  /*5e40*/  FADD.FTZ R49, R39, R50 ;  /* 0x0000003227317221 */ /* 0x000fe20000010000 */
[C---:B-1----:R-:W-:Y:S01]  /*5e50*/  FADD.FTZ R36, R20.reuse, R33 ;  /* 0x0000002114247221 */ /* 0x042fe20000010000 */
[----:B------:R-:W-:-:S02]  /*5e60*/  F2FP.BF16.F32.PACK_AB R157, R20, R15 ;  /* 0x0000000f149d723e */ /* 0x000fc400000010ff */
[----:B------:R-:W-:-:S03]  /*5e70*/  FADD.FTZ R48, R40, R49 ;  /* 0x0000003128307221 */ /* 0x000fc60000010000 */
[----:B------:R-:W-:Y:S01]  /*5e80*/  MUFU.EX2 R25, R25 ;  /* 0x0000001900197308 */ /* 0x000fe20000000800 */
[----:B------:R-:W-:-:S04]  /*5e90*/  FADD.FTZ R33, R41, R48 ;  /* 0x0000003029217221 */ /* 0x000fc80000010000 */
[----:B------:R-:W-:-:S03]  /*5ea0*/  FADD.FTZ R38, R42, R33 ;  /* 0x000000212a267221 */ /* 0x000fc60000010000 */
[----:B------:R-:W1:Y:S01]  /*5eb0*/  MUFU.EX2 R26, R26 ;  /* 0x0000001a001a7308 */ /* 0x000e620000000800 */
[----:B------:R-:W-:Y:S01]  /*5ec0*/  FADD.FTZ R35, R43, R38 ;  /* 0x000000262b237221 */ /* 0x000fe20000010000 */
[----:B--2---:R-:W-:-:S03]  /*5ed0*/  F2FP.BF16.F32.PACK_AB R159, R24, R21 ;  /* 0x00000015189f723e */ /* 0x004fc600000010ff */
[----:B------:R-:W-:Y:S02]  /*5ee0*/  FADD.FTZ R14, R34, R35 ;  /* 0x00000023220e7221 */ /* 0x000fe40000010000 */
[----:B------:R0:W-:Y:S01]  /*5ef0*/  STSM.16.M88.4 [R19], R156 ;  /* 0x0000009c13007844 */ /* 0x0001e20000000200 */
[----:B------:R-:W2:Y:S01]  /*5f00*/  MUFU.EX2 R27, R27 ;  /* 0x0000001b001b7308 */ /* 0x000ea20000000800 */
[----:B------:R-:W-:-:S04]  /*5f10*/  FADD.FTZ R45, R45, R14 ;  /* 0x0000000e2d2d7221 */ /* 0x000fc80000010000 */
[----:B------:R-:W-:-:S03]  /*5f20*/  FADD.FTZ R46, R46, R45 ;  /* 0x0000002d2e2e7221 */ /* 0x000fc60000010000 */
[----:B------:R3:W-:Y:S01]  /*5f30*/  MUFU.EX2 R44, R3 ;  /* 0x00000003002c7308 */ /* 0x0007e20000000800 */
[----:B-1----:R-:W-:Y:S01]  /*5f40*/  F2FP.BF16.F32.PACK_AB R161, R26, R25 ;  /* 0x000000191aa1723e */ /* 0x002fe200000010ff */
[----:B------:R-:W-:-:S06]  /*5f50*/  FADD.FTZ R46, R47, R46 ;  /* 0x0000002e2f2e7221 */ /* 0x000fcc0000010000 */
[----:B------:R-:W1:Y:S01]  /*5f60*/  MUFU.EX2 R28, R28 ;  /* 0x0000001c001c7308 */ /* 0x000e620000000800 */
[----:B---3--:R-:W-:-:S04]  /*5f70*/  FADD.FTZ R3, R21, R36 ;  /* 0x0000002415037221 */ /* 0x008fc80000010000 */
[----:B------:R-:W-:-:S03]  /*5f80*/  FADD.FTZ R36, R24, R3 ;  /* 0x0000000318247221 */ /* 0x000fc60000010000 */
[----:B------:R-:W3:Y:S01]  /*5f90*/  MUFU.EX2 R29, R29 ;  /* 0x0000001d001d7308 */ /* 0x000ee20000000800 */
[----:B------:R-:W-:-:S04]  /*5fa0*/  FADD.FTZ R3, R25, R36 ;  /* 0x0000002419037221 */ /* 0x000fc80000010000 */
[----:B------:R-:W-:-:S03]  /*5fb0*/  FADD.FTZ R12, R26, R3 ;  /* 0x000000031a0c7221 */ /* 0x000fc60000010000 */
[----:B------:R-:W-:Y:S01]  /*5fc0*/  MUFU.EX2 R4, R4 ;  /* 0x0000000400047308 */ /* 0x000fe20000000800 */
[----:B--2---:R-:W-:Y:S01]  /*5fd0*/  FADD.FTZ R3, R27, R12 ;  /* 0x0000000c1b037221 */ /* 0x004fe20000010000 */
[----:B-1----:R-:W-:-:S03]  /*5fe0*/  F2FP.BF16.F32.PACK_AB R163, R28, R27 ;  /* 0x0000001b1ca3723e */ /* 0x002fc600000010ff */
[----:B------:R-:W-:Y:S01]  /*5ff0*/  FADD.FTZ R28, R28, R3 ;  /* 0x000000031c1c7221 */ /* 0x000fe20000010000 */
[----:B------:R-:W-:Y:S01]  /*6000*/  FADD.FTZ R3, R31, R46 ;  /* 0x0000002e1f037221 */ /* 0x000fe20000010000 */
[----:B------:R0:W-:Y:S01]  /*6010*/  STSM.16.M88.4 [R23], R160 ;  /* 0x000000a017007844 */ /* 0x0001e20000000200 */
[----:B------:R-:W1:Y:S01]  /*6020*/  MUFU.EX2 R33, R30 ;  /* 0x0000001e00217308 */ /* 0x000e620000000800 */
[----:B---3--:R-:W-:Y:S01]  /*6030*/  F2FP.BF16.F32.PACK_AB R165, R44, R29 ;  /* 0x0000001d2ca5723e */ /* 0x008fe200000010ff */
[----:B------:R-:W-:Y:S01]  /*6040*/  FADD.FTZ R29, R29, R28 ;  /* 0x0000001c1d1d7221 */ /* 0x000fe20000010000 */
[----:B------:R-:W-:-:S03]  /*6050*/  FADD.FTZ R3, R32, R3 ;  /* 0x0000000320037221 */ /* 0x000fc60000010000 */
[----:B------:R-:W-:Y:S01]  /*6060*/  FADD.FTZ R29, R44, R29 ;  /* 0x0000001d2c1d7221 */ /* 0x000fe20000010000 */
[----:B-1----:R-:W-:-:S03]  /*6070*/  F2FP.BF16.F32.PACK_AB R167, R33, R4 ;  /* 0x0000000421a7723e */ /* 0x002fc600000010ff */
[----:B------:R-:W-:Y:S02]  /*6080*/  FADD.FTZ R4, R4, R29 ;  /* 0x0000001d04047221 */ /* 0x000fe40000010000 */
[----:B------:R0:W-:Y:S02]  /*6090*/  STSM.16.M88.4 [R22], R164 ;  /* 0x000000a416007844 */ /* 0x0001e40000000200 */
[----:B------:R-:W-:Y:S01]  /*60a0*/  FADD.FTZ R4, R33, R4 ;  /* 0x0000000421047221 */ /* 0x000fe20000010000 */
[----:B------:R-:W-:Y:S06]  /*60b0*/  @!P3 BRA `(.L_x_1760) ;  /* 0x000000000004b947 */ /* 0x000fec0003800000 */
[----:B------:R-:W-:Y:S01]  /*60c0*/  BPT.TRAP 0x1 ;  /* 0x000000040000795c */ /* 0x000fe20000300000 */
.L_x_1760:
[----:B------:R1:W2:Y:S01]  /*60d0*/  SYNCS.PHASECHK.TRANS64.TRYWAIT P0, [R7+URZ+0x28c50], R10 ;  /* 0x028c500a070075a7 */ /* 0x0002a2000800017f */
[----:B------:R-:W-:Y:S05]  /*60e0*/  @!P3 BRA `(.L_x_1761) ;  /* 0x000000000004b947 */ /* 0x000fea0003800000 */
[----:B------:R-:W-:Y:S01]  /*60f0*/  BPT.TRAP 0x1 ;  /* 0x000000040000795c */ /* 0x000fe20000300000 */
.L_x_1761:
[----:B--2---:R-:W-:Y:S05]  /*6100*/  @P0 BRA `(.L_x_1762) ;  /* 0x0000000000080947 */ /* 0x004fea0003800000 */
[----:B------:R-:W2:Y:S02]  /*6110*/  SYNCS.PHASECHK.TRANS64.TRYWAIT P0, [R7+URZ+0x28c50], R10 ;  /* 0x028c500a070075a7 */ /* 0x000ea4000800017f */
[----:B--2---:R-:W-:Y:S05]  /*6120*/  @!P0 BRA `(.L_x_1763) ;  /* 0x0000010000948947 */ /* 0x004fea0003800000 */
.L_x_1762:
[----:B------:R-:W-:Y:S01]  /*6130*/  ULEA UR15, UR36, UR48, 0xc ;  /* 0x00000030240f7291 */ /* 0x000fe2000f8e603f */
[----:B------:R-:W-:Y:S01]  /*6140*/  WARPGROUP.ARRIVE ;  /* 0x00000000000079c5 */ /* 0x000fe20000000000 */
[----:B------:R-:W-:Y:S01]  /*6150*/  UMOV UR7, 0x40000040 ;  /* 0x4000004000077882 */ /* 0x000fe20000000000 */
[----:B-12---:R-:W1:Y:S01]  /*6160*/  @P5 LDC R10, c[0x0][0x44c] ;  /* 0x00011300ff0a5b82 */ /* 0x006e620000000800 */
[----:B------:R-:W-:Y:S01]  /*6170*/  @!P4 VIADD R7, R7, 0x28c60 ;  /* 0x00028c600707c836 */ /* 0x000fe20000000000 */
[----:B------:R-:W-:Y:S02]  /*6180*/  UIADD3 UR50, UR50, -0x2, URZ ;  /* 0xfffffffe32327890 */ /* 0x000fe4000fffe03f */
[----:B------:R-:W-:Y:S02]  /*6190*/  UMOV UR6, UR15 ;  /* 0x0000000f00067c82 */ /* 0x000fe40008000000 */
[----:B------:R-:W-:Y:S01]  /*61a0*/  HGMMA.64x256x16.F32.BF16 R24, R152, gdesc[UR4].tnspB, RZ, !UPT, gsb0 ;  /* 0x43e0000498187df0 */ /* 0x000fe2000c0018ff */
[----:B------:R-:W-:Y:S01]  /*61b0*/  UIADD3 UR6, UR15, 0x80, URZ ;  /* 0x000000800f067890 */ /* 0x000fe2000fffe03f */
[----:B------:R-:W2:Y:S01]  /*61c0*/  @P5 LDC R11, c[0x0][0x450] ;  /* 0x00011400ff0b5b82 */ /* 0x000ea20000000800 */
[----:B------:R-:W-:Y:S01]  /*61d0*/  UMOV UR7, 0x40000040 ;  /* 0x4000004000077882 */ /* 0x000fe20000000000 */
[----:B------:R-:W-:Y:S01]  /*61e0*/  @!P4 PRMT R7, RZ, 0x654, R7 ;  /* 0x00000654ff07c816 */ /* 0x000fe20000000007 */
[----:B-1----:R-:W-:Y:S01]  /*61f0*/  @P5 IMAD.HI.U32 R10, R10, UR40, RZ ;  /* 0x000000280a0a5c27 */ /* 0x002fe2000f8e00ff */
[----:B------:R-:W-:-:S02]  /*6200*/  WARPGROUP.DEPBAR.LE gsb0, 0x0 ;  /* 0x00008000000079c5 */ /* 0x000fc40000010000 */
[----:B------:R-:W-:-:S15]  /*6210*/  WARPGROUP.ARRIVE ;  /* 0x00000000000079c5 */ /* 0x000fde0000000000 */
[----:B------:R-:W-:-:S05]  /*6220*/  NOP ;  /* 0x0000000000007918 */ /* 0x000fca0000000000 */
        /* <DEDUP_REMOVED lines=12> */
[----:B------:R-:W-:Y:S01]  /*62f0*/  HGMMA.64x256x16.F32.BF16 R24, R164, gdesc[UR4].tnspB, R24, gsb0 ;  /* 0x43e00004a4187df0 */ /* 0x000fe20008001818 */
[----:B------:R-:W-:Y:S02]  /*6300*/  UIMAD UR6, UR49, UR11, -UR14 ;  /* 0x0000000b310672a4 */ /* 0x000fe4000f8e0a0e */
        /* <DEDUP_REMOVED lines=10> */
[----:B-1----:R-:W-:Y:S01]  /*63b0*/  IMAD.U32 R7, RZ, RZ, UR40 ;  /* 0x00000028ff077e24 */ /* 0x002fe2000f8e00ff */
[----:B--2---:R-:W-:-:S05]  /*63c0*/  @P5 SHF.R.U32.HI R7, RZ, R11, R10 ;  /* 0x0000000bff075219 */ /* 0x004fca000001160a */
        /* <DEDUP_REMOVED lines=8> */
[----:B------:R-:W1:Y:S02]  /*6450*/  @P0 LDC.64 R12, c[0x0][0x9e8] ;  /* 0x00027a00ff0c0b82 */ /* 0x000e640000000a00 */
[----:B-1----:R-:W-:-:S05]  /*6460*/  @P0 IMAD.HI.U32 R10, R7, R12, RZ ;  /* 0x0000000c070a0227 */ /* 0x002fca00078e00ff */
[----:B------:R-:W-:-:S04]  /*6470*/  @P0 SHF.R.U32.HI R7, RZ, R13, R10 ;  /* 0x0000000dff070219 */ /* 0x000fc8000001160a */
[----:B------:R-:W-:Y:S01]  /*6480*/  LOP3.LUT R7, RZ, R7, RZ, 0x33, !PT ;  /* 0x00000007ff077212 */ /* 0x000fe200078e33ff */
[----:B------:R-:W-:Y:S06]  /*6490*/  BRA `(.L_x_1766) ;  /* 0x0000000000107947 */ /* 0x000fec0003800000 */
.L_x_1765:
[----:B------:R-:W-:-:S13]  /*64a0*/  ISETP.NE.AND P0, PT, R9, 0x1, PT ;  /* 0x000000010900780c */ /* 0x000fda0003f05270 */
[----:B------:R-:W1:Y:S02]  /*64b0*/  @P0 LDC.64 R10, c[0x0][0x9e8] ;  /* 0x00027a00ff0a0b82 */ /* 0x000e640000000a00 */
[----:B-1----:R-:W-:-:S05]  /*64c0*/  @P0 IMAD.HI.U32 R10, R7, R10, RZ ;  /* 0x0000000a070a0227 */ /* 0x002fca00078e00ff */
[----:B------:R-:W-:-:S07]  /*64d0*/  @P0 SHF.R.U32.HI R7, RZ, R11, R10 ;  /* 0x0000000bff070219 */ /* 0x000fce000001160a */
.L_x_1766:
[----:B------:R-:W-:-:S05]  /*64e0*/  IMAD R7, R7, R9, R9 ;  /* 0x0000000907077224 */ /* 0x000fca00078e0209 */
[----:B------:R-:W-:-:S07]  /*64f0*/  VIMNMX R8, R8, R7, PT ;  /* 0x0000000708087248 */ /* 0x000fce0003fe0100 */
.L_x_1764:
[----:B------:R-:W-:Y:S01]  /*6500*/  SHF.R.S32.HI R7, RZ, 0x1f, R8 ;  /* 0x0000001fff077819 */ /* 0x000fe20000011408 */
[----:B------:R-:W-:Y:S01]  /*6510*/  ULDC UR25, c[0x0][0x9e4] ;  /* 0x0002790000197ab9 */ /* 0x000fe20000000800 */
[----:B------:R-:W-:Y:S01]  /*6520*/  ULDC UR21, c[0x0][0x288] ;  /* 0x0000a20000157ab9 */ /* 0x000fe20000000800 */
[----:B------:R-:W-:Y:S01]  /*6530*/  ULDC UR22, c[0x0][0x2f0] ;  /* 0x0000bc0000167ab9 */ /* 0x000fe20000000800 */
[----:B------:R-:W-:Y:S01]  /*6540*/  LEA.HI R7, R7, R8, RZ, 0x6 ;  /* 0x0000000807077211 */ /* 0x000fe200078f30ff */
[----:B------:R-:W-:Y:S01]  /*6550*/  ULDC UR26, c[0x0][0x9d8] ;  /* 0x00027600001a7ab9 */ /* 0x000fe20000000800 */
[----:B------:R-:W-:Y:S01]  /*6560*/  ULDC UR23, c[0x0][0x988] ;  /* 0x0002620000177ab9 */ /* 0x000fe20000000800 */
[----:B------:R-:W-:Y:S01]  /*6570*/  ULDC UR27, c[0x0][0x9e0] ;  /* 0x00027800001b7ab9 */ /* 0x000fe20000000800 */
[----:B------:R-:W-:-:S04]  /*6580*/  SHF.R.S32.HI R7, RZ, 0x6, R7 ;  /* 0x00000006ff077819 */ /* 0x000fc80000011407 */
[----:B------:R-:W-:-:S04]  /*6590*/  VIMNMX R8, R186, R7, !PT ;  /* 0x00000007ba087248 */ /* 0x000fc80007fe0100 */
[----:B------:R-:W-:-:S13]  /*65a0*/  ISETP.LE.AND P0, PT, R8, UR50, PT ;  /* 0x0000003208007c0c */ /* 0x000fda000bf03270 */
[----:B------:R-:W-:Y:S05]  /*65b0*/  @!P0 BRA `(.L_x_1767) ;  /* 0x0000002400dc8947 */ /* 0x000fea0003800000 */
.L_x_1784:
[----:B------:R-:W-:-:S04]  /*65c0*/  UIADD3 UR24, UR36, 0x1, URZ ;  /* 0x0000000124187890 */ /* 0x000fc8000fffe03f */
[----:B------:R-:W-:-:S04]  /*65d0*/  UISETP.NE.AND UP0, UPT, UR24, 0x2, UPT ;  /* 0x000000021800788c */ /* 0x000fc8000bf05270 */
[----:B------:R-:W-:Y:S02]  /*65e0*/  USEL UR6, URZ, 0x1, UP0 ;  /* 0x000000013f067887 */ /* 0x000fe40008000000 */
[----:B------:R-:W-:Y:S02]  /*65f0*/  USEL UR24, UR24, URZ, UP0 ;  /* 0x0000003f18187287 */ /* 0x000fe40008000000 */
[----:B------:R-:W-:Y:S01]  /*6600*/  ULOP3.LUT UR37, UR37, UR6, URZ, 0x3c, !UPT ;  /* 0x0000000625257292 */ /* 0x000fe2000f8e3c3f */
[----:B01----:R-:W-:Y:S11]  /*6610*/  @!P3 BRA `(.L_x_1768) ;  /* 0x000000000004b947 */ /* 0x003ff60003800000 */
[----:B------:R-:W-:Y:S01]  /*6620*/  BPT.TRAP 0x1 ;  /* 0x000000040000795c */ /* 0x000fe20000300000 */
.L_x_1768:
[----:B------:R-:W-:Y:S01]  /*6630*/  ULEA UR28, UR24, UR43, 0x3 ;  /* 0x0000002b181c7291 */ /* 0x000fe2000f8e183f */
[----:B------:R-:W-:-:S05]  /*6640*/  IMAD.U32 R7, RZ, RZ, UR37 ;  /* 0x00000025ff077e24 */ /* 0x000fca000f8e00ff */
[----:B------:R-:W-:-:S04]  /*6650*/  SHF.L.U32 R7, R7, 0x1f, RZ ;  /* 0x0000001f07077819 */ /* 0x000fc800000006ff */
[----:B------:R1:W2:Y:S01]  /*6660*/  SYNCS.PHASECHK.TRANS64.TRYWAIT P0, [UR28+0x28c30], R7 ;  /* 0x028c3007ff0075a7 */ /* 0x0002a2000800015c */
[----:B------:R-:W-:Y:S05]  /*6670*/  @!P3 BRA `(.L_x_1769) ;  /* 0x000000000004b947 */ /* 0x000fea0003800000 */
[----:B------:R-:W-:Y:S01]  /*6680*/  BPT.TRAP 0x1 ;  /* 0x000000040000795c */ /* 0x000fe20000300000 */
.L_x_1769:
[----:B--2---:R-:W-:Y:S05]  /*6690*/  @P0 BRA `(.L_x_1770) ;  /* 0x0000000000080947 */ /* 0x004fea0003800000 */
[----:B------:R-:W2:Y:S02]  /*66a0*/  SYNCS.PHASECHK.TRANS64.TRYWAIT P0, [UR28+0x28c30], R7 ;  /* 0x028c3007ff0075a7 */ /* 0x000ea4000800015c */
[----:B--2---:R-:W-:Y:S05]  /*66b0*/  @!P0 BRA `(.L_x_1771) ;  /* 0x000000fc00448947 */ /* 0x004fea0003800000 */
.L_x_1770:
[----:B------:R-:W-:Y:S01]  /*66c0*/  R2UR UR18, R0 ;  /* 0x00000000001272ca */ /* 0x000fe200000e0000 */
[----:B0-----:R-:W-:Y:S01]  /*66d0*/  WARPGROUP.ARRIVE ;  /* 0x00000000000079c5 */ /* 0x001fe20000000000 */
[----:B------:R-:W-:Y:S01]  /*66e0*/  UMOV UR19, 0x40000040 ;  /* 0x4000004000137882 */ /* 0x000fe20000000000 */
[----:B------:R-:W-:Y:S01]  /*66f0*/  UMOV UR7, 0x40000040 ;  /* 0x4000004000077882 */ /* 0x000fe20000000000 */
[----:B------:R-:W-:Y:S01]  /*6700*/  UMOV UR11, 0x40000040 ;  /* 0x40000040000b7882 */ /* 0x000fe20000000000 */
[----:B------:R-:W-:Y:S01]  /*6710*/  UMOV UR15, 0x40000040 ;  /* 0x40000040000f7882 */ /* 0x000fe20000000000 */
[----:B------:R-:W0:Y:S07]  /*6720*/  @P5 LDC R11, c[0x0][0x44c] ;  /* 0x00011300ff0b5b82 */ /* 0x000e2e0000000800 */
[----:B------:R-:W-:Y:S01]  /*6730*/  ULEA UR18, UR24, UR18, 0x9 ;  /* 0x0000001218127291 */ /* 0x000fe2000f8e483f */
[----:B--2---:R-:W2:Y:S03]  /*6740*/  @P5 LDC R10, c[0x0][0x450] ;  /* 0x00011400ff0a5b82 */ /* 0x004ea60000000800 */
[----:B------:R-:W-:-:S02]  /*6750*/  UIADD3 UR6, UR18, 0x2, URZ ;  /* 0x0000000212067890 */ /* 0x000fc4000fffe03f */
[----:B------:R-:W-:Y:S02]  /*6760*/  UIADD3 UR10, UR18, 0x4, URZ ;  /* 0x00000004120a7890 */ /* 0x000fe4000fffe03f */
[----:B------:R-:W-:Y:S02]  /*6770*/  UIADD3 UR14, UR18, 0x6, URZ ;  /* 0x00000006120e7890 */ /* 0x000fe4000fffe03f */
[----:B------:R-:W-:Y:S03]  /*6780*/  HGMMA.64x64x16.F32.BF16 R152, gdesc[UR16], RZ, !UPT, gsb0 ;  /* 0x00e00000109879f0 */ /* 0x000fe6000c0018ff */
[----:B------:R-:W-:Y:S02]  /*6790*/  WARPGROUP.DEPBAR.LE gsb0, 0x0 ;  /* 0x00008000000079c5 */ /* 0x000fe40000010000 */
[----:B------:R-:W-:-:S06]  /*67a0*/  WARPGROUP.ARRIVE ;  /* 0x00000000000079c5 */ /* 0x000fcc0000000000 */
[----:B------:R-:W-:Y:S01]  /*67b0*/  HGMMA.64x64x16.F32.BF16 R152, gdesc[UR4], R152, gsb0 ;  /* 0x00e00000049879f0 */ /* 0x000fe20008001898 */
[----:B------:R-:W-:Y:S02]  /*67c0*/  USHF.L.U32 UR6, UR50, 0x6, URZ ;  /* 0x0000000632067899 */ /* 0x000fe4000800063f */
[----:B------:R-:W-:Y:S02]  /*67d0*/  WARPGROUP.DEPBAR.LE gsb0, 0x0 ;  /* 0x00008000000079c5 */ /* 0x000fe40000010000 */
[----:B------:R-:W-:-:S06]  /*67e0*/  WARPGROUP.ARRIVE ;  /* 0x00000000000079c5 */ /* 0x000fcc0000000000 */
[----:B------:R-:W-:Y:S01]  /*67f0*/  HGMMA.64x64x16.F32.BF16 R152, gdesc[UR8], R152, gsb0 ;  /* 0x00e00000089879f0 */ /* 0x000fe20008001898 */
[----:B------:R-:W-:Y:S02]  /*6800*/  UMOV UR11, UR22 ;  /* 0x00000016000b7c82 */ /* 0x000fe40008000000 */
[----:B------:R-:W-:Y:S02]  /*6810*/  WARPGROUP.DEPBAR.LE gsb0, 0x0 ;  /* 0x00008000000079c5 */ /* 0x000fe40000010000 */
[----:B------:R-:W-:-:S06]  /*6820*/  WARPGROUP.ARRIVE ;  /* 0x00000000000079c5 */ /* 0x000fcc0000000000 */
[----:B------:R-:W-:Y:S01]  /*6830*/  HGMMA.64x64x16.F32.BF16 R152, gdesc[UR12], R152, gsb0 ;  /* 0x00e000000c9879f0 */ /* 0x000fe20008001898 */
[----:B------:R-:W-:Y:S02]  /*6840*/  UMOV UR14, UR21 ;  /* 0x00000015000e7c82 */ /* 0x000fe40008000000 */
[----:B------:R-:W-:Y:S02]  /*6850*/  WARPGROUP.DEPBAR.LE gsb0, 0x0 ;  /* 0x00008000000079c5 */ /* 0x000fe40000010000 */
[----:B------:R-:W-:Y:S01]  /*6860*/  FMUL.FTZ R193, R153, UR26 ;  /* 0x0000001a99c17c20 */ /* 0x000fe20008410000 */
[----:B------:R-:W-:Y:S01]  /*6870*/  FMUL.FTZ R153, R170, UR26 ;  /* 0x0000001aaa997c20 */ /* 0x000fe20008410000 */
[----:B------:R-:W-:Y:S01]  /*6880*/  FMUL.FTZ R170, R176, UR26 ;  /* 0x0000001ab0aa7c20 */ /* 0x000fe20008410000 */
[----:B------:R-:W-:Y:S02]  /*6890*/  VIADD R176, R185, UR40 ;  /* 0x00000028b9b07c36 */ /* 0x000fe40008000000 */
[----:B------:R-:W-:Y:S01]  /*68a0*/  FMUL.FTZ R12, R155, UR26 ;  /* 0x0000001a9b0c7c20 */ /* 0x000fe20008410000 */
[----:B------:R-:W-:Y:S01]  /*68b0*/  FMUL.FTZ R155, R174, UR26 ;  /* 0x0000001aae9b7c20 */ /* 0x000fe20008410000 */
[----:B------:R-:W-:Y:S01]  /*68c0*/  FMUL.FTZ R192, R152, UR26 ;  /* 0x0000001a98c07c20 */ /* 0x000fe20008410000 */
[----:B0-----:R-:W-:-:S04]  /*68d0*/  @P5 IMAD.HI.U32 R11, R176, R11, RZ ;  /* 0x0000000bb00b5227 */ /* 0x001fc800078e00ff */
[----:B------:R-:W-:Y:S01]  /*68e0*/  FMUL.FTZ R20, R163, UR26 ;  /* 0x0000001aa3147c20 */ /* 0x000fe20008410000 */
[----:B------:R-:W-:Y:S01]  /*68f0*/  FMUL.FTZ R21, R166, UR26 ;  /* 0x0000001aa6157c20 */ /* 0x000fe20008410000 */
[----:B------:R-:W-:Y:S01]  /*6900*/  FMUL.FTZ R9, R154, UR26 ;  /* 0x0000001a9a097c20 */ /* 0x000fe20008410000 */
[----:B------:R-:W-:Y:S01]  /*6910*/  FMUL.FTZ R163, R164, UR26 ;  /* 0x0000001aa4a37c20 */ /* 0x000fe20008410000 */
[----:B--2---:R-:W-:Y:S01]  /*6920*/  @P5 SHF.R.U32.HI R176, RZ, R10, R11 ;  /* 0x0000000affb05219 */ /* 0x004fe2000001160b */
[----:B------:R-:W-:Y:S02]  /*6930*/  IMAD.U32 R11, RZ, RZ, UR6 ;  /* 0x00000006ff0b7e24 */ /* 0x000fe4000f8e00ff */
[----:B------:R-:W-:Y:S01]  /*6940*/  FMUL.FTZ R152, R167, UR26 ;  /* 0x0000001aa7987c20 */ /* 0x000fe20008410000 */
[----:B------:R-:W-:Y:S01]  /*6950*/  FMUL.FTZ R166, R169, UR26 ;  /* 0x0000001aa9a67c20 */ /* 0x000fe20008410000 */
[----:B------:R-:W-:Y:S01]  /*6960*/  FMUL.FTZ R194, R156, UR26 ;  /* 0x0000001a9cc27c20 */ /* 0x000fe20008410000 */
[----:B------:R-:W0:Y:S01]  /*6970*/  SHFL.IDX PT, R174, R176, RZ, 0x1c1f ;  /* 0x001c1fffb0ae7589 */ /* 0x000e2200000e0000 */
        /* <DEDUP_REMOVED lines=19> */
[----:B------:R-:W-:Y:S01]  /*6ab0*/  IADD3 R162, -R2, 0x1, -R11 ;  /* 0x0000000102a27810 */ /* 0x000fe20007ffe90b */
[----:B------:R-:W-:Y:S01]  /*6ac0*/  IMAD.U32 R168, RZ, RZ, UR28 ;  /* 0x0000001cffa87e24 */ /* 0x000fe2000f8e00ff */
[----:B------:R-:W2:Y:S01]  /*6ad0*/  MUFU.TANH R192, R192 ;  /* 0x000000c000c07308 */ /* 0x000ea20000002400 */
[----:B------:R-:W-:-:S02]  /*6ae0*/  IMAD.U32 R175, RZ, RZ, UR49 ;  /* 0x00000031ffaf7e24 */ /* 0x000fc4000f8e00ff */
[----:B------:R-:W-:Y:S02]  /*6af0*/  @!P4 VIADD R10, R168, 0x28c40 ;  /* 0x00028c40a80ac836 */ /* 0x000fe40000000000 */
[----:B------:R-:W-:-:S03]  /*6b00*/  IMAD R162, R175, UR11, R162 ;  /* 0x0000000bafa27c24 */ /* 0x000fc6000f8e02a2 */
[----:B------:R-:W3:Y:S01]  /*6b10*/  MUFU.TANH R193, R193 ;  /* 0x000000c100c17308 */ /* 0x000ee20000002400 */
[----:B------:R-:W-:Y:S01]  /*6b20*/  VIADD R162, R162, -UR14 ;  /* 0x8000000ea2a27c36 */ /* 0x000fe20008000000 */
[----:B------:R-:W-:-:S03]  /*6b30*/  @!P4 PRMT R10, RZ, 0x654, R10 ;  /* 0x00000654ff0ac816 */ /* 0x000fc6000000000a */
[C---:B------:R-:W-:Y:S01]  /*6b40*/  VIADD R179, R162.reuse, UR27 ;  /* 0x0000001ba2b37c36 */ /* 0x040fe20008000000 */
[----:B------:R4:W-:Y:S01]  /*6b50*/  @!P4 SYNCS.ARRIVE.TRANS64.RED.A1T0 RZ, [R10+URZ], RZ ;  /* 0x000000ff0affc9a7 */ /* 0x0009e2000810043f */
[----:B------:R-:W-:Y:S01]  /*6b60*/  VIADD R181, R162, UR20 ;  /* 0x00000014a2b57c36 */ /* 0x000fe20008000000 */
[----:B------:R-:W1:Y:S01]  /*6b70*/  MUFU.TANH R9, R9 ;  /* 0x0000000900097308 */ /* 0x000e620000002400 */
[C---:B0-----:R-:W-:Y:S02]  /*6b80*/  IMAD.IADD R177, R174.reuse, 0x1, R179 ;  /* 0x00000001aeb17824 */ /* 0x041fe400078e02b3 */
[----:B------:R-:W-:-:S05]  /*6b90*/  IMAD.IADD R178, R174, 0x1, R181 ;  /* 0x00000001aeb27824 */ /* 0x000fca00078e02b5 */
        /* <DEDUP_REMOVED lines=28> */
[----:B------:R-:W0:Y:S01]  /*6d60*/  MUFU.TANH R160, R160 ;  /* 0x000000a000a07308 */ /* 0x000e220000002400 */
[----:B-1234-:R-:W-:Y:S05]  /*6d70*/  @!P6 BRA `(.L_x_1772) ;  /* 0x00000000005ce947 */ /* 0x01efea0003800000 */
[----:B------:R-:W-:Y:S01]  /*6d80*/  IMAD R10, R175, UR11, R174 ;  /* 0x0000000baf0a7c24 */ /* 0x000fe2000f8e02ae */
[----:B------:R-:W-:Y:S03]  /*6d90*/  BSSY B0, `(.L_x_1773) ;  /* 0x0000011000007945 */ /* 0x000fe60003800000 */
[----:B------:R-:W-:-:S05]  /*6da0*/  VIADD R161, R10, -UR14 ;  /* 0x8000000e0aa17c36 */ /* 0x000fca0008000000 */
[----:B------:R-:W-:-:S13]  /*6db0*/  ISETP.GT.AND P0, PT, R161, -0x1, PT ;  /* 0xffffffffa100780c */ /* 0x000fda0003f04270 */
[----:B------:R-:W-:Y:S05]  /*6dc0*/  @P0 BRA `(.L_x_1774) ;  /* 0x0000000000200947 */ /* 0x000fea0003800000 */
[----:B------:R-:W-:Y:S01]  /*6dd0*/  IMAD.U32 R162, RZ, RZ, UR25 ;  /* 0x00000019ffa27e24 */ /* 0x000fe2000f8e00ff */
[----:B------:R-:W-:-:S04]  /*6de0*/  LOP3.LUT R161, RZ, R161, RZ, 0x33, !PT ;  /* 0x000000a1ffa17212 */ /* 0x000fc800078e33ff */
[----:B------:R-:W-:-:S13]  /*6df0*/  ISETP.NE.AND P0, PT, R162, 0x1, PT ;  /* 0x00000001a200780c */ /* 0x000fda0003f05270 */
[----:B------:R-:W1:Y:S02]  /*6e00*/  @P0 LDC.64 R10, c[0x0][0x9e8] ;  /* 0x00027a00ff0a0b82 */ /* 0x000e640000000a00 */
[----:B-1----:R-:W-:-:S05]  /*6e10*/  @P0 IMAD.HI.U32 R10, R161, R10, RZ ;  /* 0x0000000aa10a0227 */ /* 0x002fca00078e00ff */
[----:B------:R-:W-:-:S04]  /*6e20*/  @P0 SHF.R.U32.HI R161, RZ, R11, R10 ;  /* 0x0000000bffa10219 */ /* 0x000fc8000001160a */
[----:B------:R-:W-:Y:S01]  /*6e30*/  LOP3.LUT R161, RZ, R161, RZ, 0x33, !PT ;  /* 0x000000a1ffa17212 */ /* 0x000fe200078e33ff */
[----:B------:R-:W-:Y:S06]  /*6e40*/  BRA `(.L_x_1775) ;  /* 0x0000000000147947 */ /* 0x000fec0003800000 */
.L_x_1774:
[----:B------:R-:W-:-:S05]  /*6e50*/  IMAD.U32 R162, RZ, RZ, UR25 ;  /* 0x00000019ffa27e24 */ /* 0x000fca000f8e00ff */
[----:B------:R-:W-:-:S13]  /*6e60*/  ISETP.NE.AND P0, PT, R162, 0x1, PT ;  /* 0x00000001a200780c */ /* 0x000fda0003f05270 */
[----:B------:R-:W1:Y:S02]  /*6e70*/  @P0 LDC.64 R10, c[0x0][0x9e8] ;  /* 0x00027a00ff0a0b82 */ /* 0x000e640000000a00 */
[----:B-1----:R-:W-:-:S05]  /*6e80*/  @P0 IMAD.HI.U32 R10, R161, R10, RZ ;  /* 0x0000000aa10a0227 */ /* 0x002fca00078e00ff */
[----:B------:R-:W-:-:S07]  /*6e90*/  @P0 SHF.R.U32.HI R161, RZ, R11, R10 ;  /* 0x0000000bffa10219 */ /* 0x000fce000001160a */
.L_x_1775:
[----:B------:R-:W-:Y:S05]  /*6ea0*/  BSYNC B0 ;  /* 0x0000000000007941 */ /* 0x000fea0003800000 */
.L_x_1773:
[----:B------:R-:W-:-:S04]  /*6eb0*/  IMAD R161, R161, R162, -UR6 ;  /* 0x80000006a1a17e24 */ /* 0x000fc8000f8e02a2 */
[----:B------:R-:W-:-:S05]  /*6ec0*/  IMAD.IADD R161, R161, 0x1, -R2 ;  /* 0x00000001a1a17824 */ /* 0x000fca00078e0a02 */
[----:B------:R-:W-:Y:S02]  /*6ed0*/  VIADDMNMX R177, R161, R162, R177, PT ;  /* 0x000000a2a1b17246 */ /* 0x000fe400038001b1 */
[----:B------:R-:W-:-:S07]  /*6ee0*/  VIMNMX R178, R178, R161, !PT ;  /* 0x000000a1b2b27248 */ /* 0x000fce0007fe0100 */
.L_x_1772:
[----:B------:R-:W-:Y:S01]  /*6ef0*/  UISETP.GT.AND UP0, UPT, UR50, -0x1, UPT ;  /* 0xffffffff3200788c */ /* 0x000fe2000bf04270 */
[----:B------:R-:W1:Y:S05]  /*6f00*/  SHFL.IDX PT, R10, R176, 0x1, 0x1c1f ;  /* 0x003c1f00b00a7f89 */ /* 0x000e6a00000e0000 */
[----:B------:R-:W-:-:S04]  /*6f10*/  PLOP3.LUT P0, PT, PT, PT, UP0, 0x80, 0x0 ;  /* 0x000000000000781c */ /* 0x000fc80003f0f008 */
[C---:B------:R-:W-:Y:S02]  /*6f20*/  ISETP.GT.AND P2, PT, R178.reuse, RZ, P0 ;  /* 0x000000ffb200720c */ /* 0x040fe40000744270 */
[----:B------:R-:W-:Y:S02]  /*6f30*/  ISETP.GT.AND P1, PT, R178, 0x1, P0 ;  /* 0x00000001b200780c */ /* 0x000fe40000724270 */
[C---:B------:R-:W-:Y:S02]  /*6f40*/  ISETP.LT.OR P2, PT, R177.reuse, 0x1, P2 ;  /* 0x00000001b100780c */ /* 0x040fe40001741670 */
[----:B------:R-:W-:Y:S02]  /*6f50*/  ISETP.LT.OR P1, PT, R177, 0x2, P1 ;  /* 0x00000002b100780c */ /* 0x000fe40000f21670 */
[----:B------:R-:W-:Y:S02]  /*6f60*/  FSEL R192, R192, -INF , !P2 ;  /* 0xff800000c0c07808 */ /* 0x000fe40005000000 */
[----:B------:R-:W-:-:S02]  /*6f70*/  FSEL R193, R193, -INF , !P1 ;  /* 0xff800000c1c17808 */ /* 0x000fc40004800000 */
[C---:B------:R-:W-:Y:S02]  /*6f80*/  ISETP.GT.AND P2, PT, R178.reuse, 0x8, P0 ;  /* 0x00000008b200780c */ /* 0x040fe40000744270 */
[----:B------:R-:W-:Y:S01]  /*6f90*/  ISETP.GT.AND P1, PT, R178, 0x9, P0 ;  /* 0x00000009b200780c */ /* 0x000fe20000724270 */
[----:B-1----:R-:W-:Y:S01]  /*6fa0*/  IMAD.IADD R176, R179, 0x1, R10 ;  /* 0x00000001b3b07824 */ /* 0x002fe200078e020a */
[C---:B------:R-:W-:Y:S02]  /*6fb0*/  ISETP.LT.OR P2, PT, R177.reuse, 0x9, P2 ;  /* 0x00000009b100780c */ /* 0x040fe40001741670 */
[----:B------:R-:W-:Y:S02]  /*6fc0*/  ISETP.LT.OR P1, PT, R177, 0xa, P1 ;  /* 0x0000000ab100780c */ /* 0x000fe40000f21670 */
[----:B0-----:R-:W-:Y:S02]  /*6fd0*/  FSEL R194, R194, -INF , !P2 ;  /* 0xff800000c2c27808 */ /* 0x001fe40005000000 */
[----:B------:R-:W-:-:S02]  /*6fe0*/  FSEL R174, R195, -INF , !P1 ;  /* 0xff800000c3ae7808 */ /* 0x000fc40004800000 */
[C---:B------:R-:W-:Y:S02]  /*6ff0*/  ISETP.GT.AND P2, PT, R178.reuse, 0x10, P0 ;  /* 0x00000010b200780c */ /* 0x040fe40000744270 */
[----:B------:R-:W-:Y:S02]  /*7000*/  ISETP.GT.AND P1, PT, R178, 0x11, P0 ;  /* 0x00000011b200780c */ /* 0x000fe40000724270 */
[C---:B------:R-:W-:Y:S02]  /*7010*/  ISETP.LT.OR P2, PT, R177.reuse, 0x11, P2 ;  /* 0x00000011b100780c */ /* 0x040fe40001741670 */
[----:B------:R-:W-:Y:S02]  /*7020*/  ISETP.LT.OR P1, PT, R177, 0x12, P1 ;  /* 0x00000012b100780c */ /* 0x000fe40000f21670 */
[----:B------:R-:W-:Y:S02]  /*7030*/  FSEL R161, R196, -INF , !P2 ;  /* 0xff800000c4a17808 */ /* 0x000fe40005000000 */
        /* <DEDUP_REMOVED lines=28> */
[----:B------:R-:W-:Y:S01]  /*7200*/  ISETP.LT.OR P1, PT, R177, 0x3a, P1 ;  /* 0x0000003ab100780c */ /* 0x000fe20000f21670 */
[----:B------:R-:W-:Y:S01]  /*7210*/  IMAD.IADD R177, R181, 0x1, R10 ;  /* 0x00000001b5b17824 */ /* 0x000fe200078e020a */
[----:B------:R-:W-:Y:S02]  /*7220*/  FSEL R172, R172, -INF , !P2 ;  /* 0xff800000acac7808 */ /* 0x000fe40005000000 */
[----:B------:R-:W-:Y:S01]  /*7230*/  FSEL R173, R173, -INF , !P1 ;  /* 0xff800000adad7808 */ /* 0x000fe20004800000 */
[----:B------:R-:W-:Y:S08]  /*7240*/  @!P6 BRA `(.L_x_1776) ;  /* 0x00000000005ce947 */ /* 0x000ff00003800000 */
        /* <DEDUP_REMOVED lines=8> */
[----:B------:R-:W0:Y:S02]  /*72d0*/  @P1 LDC.64 R10, c[0x0][0x9e8] ;  /* 0x00027a00ff0a1b82 */ /* 0x000e240000000a00 */
[----:B0-----:R-:W-:-:S05]  /*72e0*/  @P1 IMAD.HI.U32 R10, R175, R10, RZ ;  /* 0x0000000aaf0a1227 */ /* 0x001fca00078e00ff */
[----:B------:R-:W-:-:S04]  /*72f0*/  @P1 SHF.R.U32.HI R175, RZ, R11, R10 ;  /* 0x0000000bffaf1219 */ /* 0x000fc8000001160a */
[----:B------:R-:W-:Y:S01]  /*7300*/  LOP3.LUT R175, RZ, R175, RZ, 0x33, !PT ;  /* 0x000000afffaf7212 */ /* 0x000fe200078e33ff */
[----:B------:R-:W-:Y:S06]  /*7310*/  BRA `(.L_x_1779) ;  /* 0x0000000000147947 */ /* 0x000fec0003800000 */
.L_x_1778:
[----:B------:R-:W-:-:S05]  /*7320*/  IMAD.U32 R178, RZ, RZ, UR25 ;  /* 0x00000019ffb27e24 */ /* 0x000fca000f8e00ff */
[----:B------:R-:W-:-:S13]  /*7330*/  ISETP.NE.AND P1, PT, R178, 0x1, PT ;  /* 0x00000001b200780c */ /* 0x000fda0003f25270 */
[----:B------:R-:W0:Y:S02]  /*7340*/  @P1 LDC.64 R10, c[0x0][0x9e8] ;  /* 0x00027a00ff0a1b82 */ /* 0x000e240000000a00 */
[----:B0-----:R-:W-:-:S05]  /*7350*/  @P1 IMAD.HI.U32 R10, R175, R10, RZ ;  /* 0x0000000aaf0a1227 */ /* 0x001fca00078e00ff */
[----:B------:R-:W-:-:S07]  /*7360*/  @P1 SHF.R.U32.HI R175, RZ, R11, R10 ;  /* 0x0000000bffaf1219 */ /* 0x000fce000001160a */
.L_x_1779:
[----:B------:R-:W-:Y:S05]  /*7370*/  BSYNC B0 ;  /* 0x0000000000007941 */ /* 0x000fea0003800000 */
.L_x_1777:
[----:B------:R-:W-:-:S04]  /*7380*/  IMAD R175, R175, R178, -UR6 ;  /* 0x80000006afaf7e24 */ /* 0x000fc8000f8e02b2 */
[----:B------:R-:W-:-:S05]  /*7390*/  IMAD.IADD R175, R175, 0x1, -R2 ;  /* 0x00000001afaf7824 */ /* 0x000fca00078e0a02 */
[----:B------:R-:W-:Y:S02]  /*73a0*/  VIADDMNMX R176, R175, R178, R176, PT ;  /* 0x000000b2afb07246 */ /* 0x000fe400038001b0 */
[----:B------:R-:W-:-:S07]  /*73b0*/  VIMNMX R177, R177, R175, !PT ;  /* 0x000000afb1b17248 */ /* 0x000fce0007fe0100 */
.L_x_1776:
[----:B------:R-:W-:Y:S01]  /*73c0*/  FMNMX.FTZ R10, R192, R5, !PT ;  /* 0x00000005c00a7209 */ /* 0x000fe20007810000 */
[----:B------:R-:W-:Y:S01]  /*73d0*/  UMOV UR10, UR23 ;  /* 0x00000017000a7c82 */ /* 0x000fe20008000000 */
[----:B------:R-:W-:Y:S01]  /*73e0*/  ISETP.GT.AND P2, PT, R177, 0x1, P0 ;  /* 0x00000001b100780c */ /* 0x000fe20000744270 */
[----:B------:R-:W-:Y:S01]  /*73f0*/  IMAD.MOV R183, RZ, RZ, -R17 ;  /* 0x000000ffffb77224 */ /* 0x000fe200078e0a11 */
[----:B------:R-:W-:Y:S02]  /*7400*/  FMNMX.FTZ R11, R193, R10, !PT ;  /* 0x0000000ac10b7209 */ /* 0x000fe40007810000 */
[----:B------:R-:W-:Y:S02]  /*7410*/  ISETP.LT.OR P2, PT, R176, 0x2, P2 ;  /* 0x00000002b000780c */ /* 0x000fe40001741670 */
[----:B------:R-:W-:Y:S02]  /*7420*/  FMNMX.FTZ R11, R194, R11, !PT ;  /* 0x0000000bc20b7209 */ /* 0x000fe40007810000 */
[----:B------:R-:W-:-:S02]  /*7430*/  FSEL R12, R12, -INF , !P2 ;  /* 0xff8000000c0c7808 */ /* 0x000fc40005000000 */
[----:B------:R-:W-:Y:S02]  /*7440*/  FMNMX.FTZ R10, R174, R11, !PT ;  /* 0x0000000bae0a7209 */ /* 0x000fe40007810000 */
[----:B------:R-:W-:Y:S02]  /*7450*/  ISETP.GT.AND P2, PT, R177, 0x9, P0 ;  /* 0x00000009b100780c */ /* 0x000fe40000744270 */
[----:B------:R-:W-:Y:S02]  /*7460*/  FMNMX.FTZ R11, R161, R10, !PT ;  /* 0x0000000aa10b7209 */ /* 0x000fe40007810000 */
[----:B------:R-:W-:Y:S02]  /*7470*/  ISETP.GT.AND P1, PT, R177, 0x8, P0 ;  /* 0x00000008b100780c */ /* 0x000fe40000724270 */
[----:B------:R-:W-:Y:S02]  /*7480*/  FMNMX.FTZ R10, R162, R11, !PT ;  /* 0x0000000ba20a7209 */ /* 0x000fe40007810000 */
[----:B------:R-:W-:-:S02]  /*7490*/  ISETP.LT.OR P2, PT, R176, 0xa, P2 ;  /* 0x0000000ab000780c */ /* 0x000fc40001741670 */
[----:B------:R-:W-:Y:S02]  /*74a0*/  FMNMX.FTZ R11, R163, R10, !PT ;  /* 0x0000000aa30b7209 */ /* 0x000fe40007810000 */
[----:B------:R-:W-:Y:S02]  /*74b0*/  ISETP.LT.OR P1, PT, R176, 0x9, P1 ;  /* 0x00000009b000780c */ /* 0x000fe40000f21670 */
[----:B------:R-:W-:Y:S02]  /*74c0*/  FMNMX.FTZ R10, R164, R11, !PT ;  /* 0x0000000ba40a7209 */ /* 0x000fe40007810000 */
[----:B------:R-:W-:Y:S02]  /*74d0*/  FSEL R14, R14, -INF , !P2 ;  /* 0xff8000000e0e7808 */ /* 0x000fe40005000000 */
[----:B------:R-:W-:Y:S02]  /*74e0*/  FMNMX.FTZ R11, R165, R10, !PT ;  /* 0x0000000aa50b7209 */ /* 0x000fe40007810000 */
[----:B------:R-:W-:-:S02]  /*74f0*/  ISETP.GT.AND P2, PT, R177, 0x11, P0 ;  /* 0x00000011b100780c */ /* 0x000fc40000744270 */
[----:B------:R-:W-:Y:S02]  /*7500*/  FMNMX.FTZ R10, R166, R11, !PT ;  /* 0x0000000ba60a7209 */ /* 0x000fe40007810000 */
[----:B------:R-:W-:Y:S02]  /*7510*/  FSEL R13, R13, -INF , !P1 ;  /* 0xff8000000d0d7808 */ /* 0x000fe40004800000 */
        /* <DEDUP_REMOVED lines=9> */
[----:B------:R-:W-:-:S02]  /*75b0*/  ISETP.GT.AND P2, PT, R177, RZ, P0 ;  /* 0x000000ffb100720c */ /* 0x000fc40000744270 */
[----:B------:R-:W-:Y:S02]  /*75c0*/  FMNMX.FTZ R10, R173, R10, !PT ;  /* 0x0000000aad0a7209 */ /* 0x000fe40007810000 */
[----:B------:R-:W-:Y:S02]  /*75d0*/  FSEL R15, R15, -INF , !P1 ;  /* 0xff8000000f0f7808 */ /* 0x000fe40004800000 */
[----:B------:R-:W-:Y:S01]  /*75e0*/  ISETP.GT.AND P1, PT, R177, 0x18, P0 ;  /* 0x00000018b100780c */ /* 0x000fe20000724270 */
[----:B------:R-:W0:Y:S01]  /*75f0*/  SHFL.BFLY PT, R11, R10, 0x2, 0x1f ;  /* 0x0c401f000a0b7f89 */ /* 0x000e2200000e0000 */
[C---:B------:R-:W-:Y:S02]  /*7600*/  ISETP.LT.OR P2, PT, R176.reuse, 0x1, P2 ;  /* 0x00000001b000780c */ /* 0x040fe40001741670 */
[----:B------:R-:W-:-:S04]  /*7610*/  ISETP.LT.OR P1, PT, R176, 0x19, P1 ;  /* 0x00000019b000780c */ /* 0x000fc80000f21670 */
[----:B------:R-:W-:Y:S02]  /*7620*/  FSEL R21, R21, -INF , !P1 ;  /* 0xff80000015157808 */ /* 0x000fe40004800000 */
[----:B------:R-:W-:-:S04]  /*7630*/  ISETP.GT.AND P1, PT, R177, 0x19, P0 ;  /* 0x00000019b100780c */ /* 0x000fc80000724270 */
[----:B------:R-:W-:-:S04]  /*7640*/  ISETP.LT.OR P1, PT, R176, 0x1a, P1 ;  /* 0x0000001ab000780c */ /* 0x000fc80000f21670 */
[----:B------:R-:W-:Y:S02]  /*7650*/  FSEL R152, R152, -INF , !P1 ;  /* 0xff80000098987808 */ /* 0x000fe40004800000 */
[----:B------:R-:W-:-:S04]  /*7660*/  ISETP.GT.AND P1, PT, R177, 0x21, P0 ;  /* 0x00000021b100780c */ /* 0x000fc80000724270 */
[----:B------:R-:W-:Y:S02]  /*7670*/  ISETP.LT.OR P1, PT, R176, 0x22, P1 ;  /* 0x00000022b000780c */ /* 0x000fe40000f21670 */
[----:B0-----:R-:W-:Y:S02]  /*7680*/  FMNMX.FTZ R178, R10, R11, !PT ;  /* 0x0000000b0ab27209 */ /* 0x001fe40007810000 */
[----:B------:R-:W-:Y:S02]  /*7690*/  FSEL R11, R9, -INF , !P2 ;  /* 0xff800000090b7808 */ /* 0x000fe40005000000 */
[----:B------:R-:W-:Y:S01]  /*76a0*/  ISETP.GT.AND P2, PT, R177, 0x20, P0 ;  /* 0x00000020b100780c */ /* 0x000fe20000744270 */
[----:B------:R-:W0:Y:S01]  /*76b0*/  SHFL.BFLY PT, R179, R178, 0x1, 0x1f ;  /* 0x0c201f00b2b37f89 */ /* 0x000e2200000e0000 */
[----:B------:R-:W-:Y:S02]  /*76c0*/  FMNMX.FTZ R175, R11, R6, !PT ;  /* 0x000000060baf7209 */ /* 0x000fe40007810000 */
[----:B------:R-:W-:-:S02]  /*76d0*/  ISETP.LT.OR P2, PT, R176, 0x21, P2 ;  /* 0x00000021b000780c */ /* 0x000fc40001741670 */
[----:B------:R-:W-:Y:S02]  /*76e0*/  FMNMX.FTZ R10, R12, R175, !PT ;  /* 0x000000af0c0a7209 */ /* 0x000fe40007810000 */
[----:B------:R-:W-:Y:S02]  /*76f0*/  FSEL R153, R153, -INF , !P2 ;  /* 0xff80000099997808 */ /* 0x000fe40005000000 */
[----:B------:R-:W-:Y:S02]  /*7700*/  FMNMX.FTZ R175, R13, R10, !PT ;  /* 0x0000000a0daf7209 */ /* 0x000fe40007810000 */
[----:B------:R-:W-:Y:S02]  /*7710*/  ISETP.GT.AND P2, PT, R177, 0x28, P0 ;  /* 0x00000028b100780c */ /* 0x000fe40000744270 */
[----:B------:R-:W-:Y:S02]  /*7720*/  FMNMX.FTZ R10, R14, R175, !PT ;  /* 0x000000af0e0a7209 */ /* 0x000fe40007810000 */
[----:B------:R-:W-:-:S02]  /*7730*/  FSEL R154, R154, -INF , !P1 ;  /* 0xff8000009a9a7808 */ /* 0x000fc40004800000 */
[----:B------:R-:W-:Y:S02]  /*7740*/  FMNMX.FTZ R175, R15, R10, !PT ;  /* 0x0000000a0faf7209 */ /* 0x000fe40007810000 */
[----:B------:R-:W-:Y:S02]  /*7750*/  ISETP.GT.AND P1, PT, R177, 0x29, P0 ;  /* 0x00000029b100780c */ /* 0x000fe40000724270 */
[----:B------:R-:W-:Y:S02]  /*7760*/  ISETP.LT.OR P2, PT, R176, 0x29, P2 ;  /* 0x00000029b000780c */ /* 0x000fe40001741670 */
[----:B------:R-:W-:Y:S02]  /*7770*/  FMNMX.FTZ R10, R20, R175, !PT ;  /* 0x000000af140a7209 */ /* 0x000fe40007810000 */
[----:B0-----:R-:W-:Y:S02]  /*7780*/  FMNMX.FTZ R9, R178, R179, !PT ;  /* 0x000000b3b2097209 */ /* 0x001fe40007810000 */
[----:B------:R-:W-:-:S02]  /*7790*/  ISETP.LT.OR P1, PT, R176, 0x2a, P1 ;  /* 0x0000002ab000780c */ /* 0x000fc40000f21670 */
[----:B------:R-:W-:Y:S01]  /*77a0*/  FSEL R155, R155, -INF , !P2 ;  /* 0xff8000009b9b7808 */ /* 0x000fe20005000000 */
[C---:B------:R-:W-:Y:S01]  /*77b0*/  FMUL.FTZ R178, R9.reuse, UR10 ;  /* 0x0000000a09b27c20 */ /* 0x040fe20008410000 */
[----:B------:R-:W-:Y:S02]  /*77c0*/  FSETP.NEU.FTZ.AND P2, PT, R9, -INF , PT ;  /* 0xff8000000900780b */ /* 0x000fe40003f5d000 */
[----:B------:R-:W-:Y:S02]  /*77d0*/  FMNMX.FTZ R179, R21, R10, !PT ;  /* 0x0000000a15b37209 */ /* 0x000fe40007810000 */
[----:B------:R-:W-:Y:S02]  /*77e0*/  FSEL R156, R156, -INF , !P1 ;  /* 0xff8000009c9c7808 */ /* 0x000fe40004800000 */
[----:B------:R-:W-:Y:S02]  /*77f0*/  ISETP.GT.AND P1, PT, R177, 0x30, P0 ;  /* 0x00000030b100780c */ /* 0x000fe40000724270 */
[----:B------:R-:W-:-:S02]  /*7800*/  FSEL R175, R178, RZ, P2 ;  /* 0x000000ffb2af7208 */ /* 0x000fc40001000000 */
[----:B------:R-:W-:Y:S02]  /*7810*/  FMNMX.FTZ R178, R152, R179, !PT ;  /* 0x000000b398b27209 */ /* 0x000fe40007810000 */
[----:B------:R-:W-:Y:S01]  /*7820*/  ISETP.LT.OR P1, PT, R176, 0x31, P1 ;  /* 0x00000031b000780c */ /* 0x000fe20000f21670 */
[--C-:B------:R-:W-:Y:S01]  /*7830*/  FFMA.FTZ R10, R192, UR10, -R175.reuse ;  /* 0x0000000ac00a7c23 */ /* 0x100fe200080108af */
[----:B------:R-:W-:Y:S01]  /*7840*/  FMNMX.FTZ R179, R153, R178, !PT ;  /* 0x000000b299b37209 */ /* 0x000fe20007810000 */
[--C-:B------:R-:W-:Y:S01]  /*7850*/  FFMA.FTZ R193, R193, UR10, -R175.reuse ;  /* 0x0000000ac1c17c23 */ /* 0x100fe200080108af */
[----:B------:R-:W-:Y:S01]  /*7860*/  FSEL R157, R157, -INF , !P1 ;  /* 0xff8000009d9d7808 */ /* 0x000fe20004800000 */
[--C-:B------:R-:W-:Y:S01]  /*7870*/  FFMA.FTZ R194, R194, UR10, -R175.reuse ;  /* 0x0000000ac2c27c23 */ /* 0x100fe200080108af */
[----:B------:R-:W-:Y:S01]  /*7880*/  ISETP.GT.AND P1, PT, R177, 0x31, P0 ;  /* 0x00000031b100780c */ /* 0x000fe20000724270 */
[----:B------:R-:W-:Y:S01]  /*7890*/  MUFU.EX2 R10, R10 ;  /* 0x0000000a000a7308 */ /* 0x000fe20000000800 */
[----:B------:R-:W-:Y:S01]  /*78a0*/  FMNMX.FTZ R178, R154, R179, !PT ;  /* 0x000000b39ab27209 */ /* 0x000fe20007810000 */
[--C-:B------:R-:W-:Y:S01]  /*78b0*/  FFMA.FTZ R161, R161, UR10, -R175.reuse ;  /* 0x0000000aa1a17c23 */ /* 0x100fe200080108af */
[----:B------:R-:W-:Y:S01]  /*78c0*/  ISETP.LT.OR P1, PT, R176, 0x32, P1 ;  /* 0x00000032b000780c */ /* 0x000fe20000f21670 */
[--C-:B------:R-:W-:Y:S01]  /*78d0*/  FFMA.FTZ R180, R169, UR10, -R175.reuse ;  /* 0x0000000aa9b47c23 */ /* 0x100fe200080108af */
[----:B------:R-:W-:Y:S01]  /*78e0*/  FMNMX.FTZ R181, R155, R178, !PT ;  /* 0x000000b29bb57209 */ /* 0x000fe20007810000 */
[--C-:B------:R-:W-:Y:S01]  /*78f0*/  FFMA.FTZ R162, R162, UR10, -R175.reuse ;  /* 0x0000000aa2a27c23 */ /* 0x100fe200080108af */
[----:B------:R-:W-:Y:S01]  /*7900*/  FSEL R158, R158, -INF , !P1 ;  /* 0xff8000009e9e7808 */ /* 0x000fe20004800000 */
[----:B------:R-:W-:Y:S01]  /*7910*/  MUFU.EX2 R179, R193 ;  /* 0x000000c100b37308 */ /* 0x000fe20000000800 */
[----:B------:R-:W-:Y:S01]  /*7920*/  ISETP.GT.AND P1, PT, R177, 0x38, P0 ;  /* 0x00000038b100780c */ /* 0x000fe20000724270 */
[--C-:B------:R-:W-:Y:S01]  /*7930*/  FFMA.FTZ R163, R163, UR10, -R175.reuse ;  /* 0x0000000aa3a37c23 */ /* 0x100fe200080108af */
[----:B------:R-:W-:Y:S01]  /*7940*/  FMNMX.FTZ R178, R156, R181, !PT ;  /* 0x000000b59cb27209 */ /* 0x000fe20007810000 */
[--C-:B------:R-:W-:Y:S01]  /*7950*/  FFMA.FTZ R164, R164, UR10, -R175.reuse ;  /* 0x0000000aa4a47c23 */ /* 0x100fe200080108af */
[----:B------:R-:W-:Y:S01]  /*7960*/  ISETP.GT.AND P0, PT, R177, 0x39, P0 ;  /* 0x00000039b100780c */ /* 0x000fe20000704270 */
[--C-:B------:R-:W-:Y:S01]  /*7970*/  FFMA.FTZ R165, R165, UR10, -R175.reuse ;  /* 0x0000000aa5a57c23 */ /* 0x100fe200080108af */
[----:B------:R-:W-:Y:S01]  /*7980*/  ISETP.LT.OR P1, PT, R176, 0x39, P1 ;  /* 0x00000039b000780c */ /* 0x000fe20000f21670 */
[----:B------:R-:W-:Y:S01]  /*7990*/  MUFU.EX2 R177, R194 ;  /* 0x000000c200b17308 */ /* 0x000fe20000000800 */
[----:B------:R-:W-:Y:S01]  /*79a0*/  FMNMX.FTZ R181, R157, R178, !PT ;  /* 0x000000b29db57209 */ /* 0x000fe20007810000 */
[--C-:B------:R-:W-:Y:S01]  /*79b0*/  FFMA.FTZ R178, R174, UR10, -R175.reuse ;  /* 0x0000000aaeb27c23 */ /* 0x100fe200080108af */
[----:B------:R-:W-:Y:S01]  /*79c0*/  ISETP.LT.OR P0, PT, R176, 0x3a, P0 ;  /* 0x0000003ab000780c */ /* 0x000fe20000701670 */
[--C-:B------:R-:W-:Y:S01]  /*79d0*/  FFMA.FTZ R166, R166, UR10, -R175.reuse ;  /* 0x0000000aa6a67c23 */ /* 0x100fe200080108af */
[----:B------:R-:W-:Y:S01]  /*79e0*/  FSEL R159, R159, -INF , !P1 ;  /* 0xff8000009f9f7808 */ /* 0x000fe20004800000 */
[--C-:B------:R-:W-:Y:S01]  /*79f0*/  FFMA.FTZ R167, R167, UR10, -R175.reuse ;  /* 0x0000000aa7a77c23 */ /* 0x100fe200080108af */
[----:B------:R-:W-:Y:S01]  /*7a00*/  FMNMX.FTZ R176, R158, R181, !PT ;  /* 0x000000b59eb07209 */ /* 0x000fe20007810000 */
[----:B------:R-:W-:Y:S01]  /*7a10*/  MUFU.EX2 R161, R161 ;  /* 0x000000a100a17308 */ /* 0x000fe20000000800 */
[----:B------:R-:W-:Y:S01]  /*7a20*/  FSEL R174, R160, -INF , !P0 ;  /* 0xff800000a0ae7808 */ /* 0x000fe20004000000 */
[--C-:B------:R-:W-:Y:S01]  /*7a30*/  FFMA.FTZ R170, R170, UR10, -R175.reuse ;  /* 0x0000000aaaaa7c23 */ /* 0x100fe200080108af */
[----:B------:R-:W-:Y:S01]  /*7a40*/  FMNMX.FTZ R181, R159, R176, !PT ;  /* 0x000000b09fb57209 */ /* 0x000fe20007810000 */
[--C-:B------:R-:W-:Y:S01]  /*7a50*/  FFMA.FTZ R171, R171, UR10, -R175.reuse ;  /* 0x0000000aabab7c23 */ /* 0x100fe200080108af */
[----:B------:R-:W-:Y:S01]  /*7a60*/  ISETP.NE.AND P0, PT, R2, R183, PT ;  /* 0x000000b70200720c */ /* 0x000fe20003f05270 */
[--C-:B------:R-:W-:Y:S01]  /*7a70*/  FFMA.FTZ R172, R172, UR10, -R175.reuse ;  /* 0x0000000aacac7c23 */ /* 0x100fe200080108af */
[----:B------:R-:W-:Y:S01]  /*7a80*/  FMNMX.FTZ R181, R174, R181, !PT ;  /* 0x000000b5aeb57209 */ /* 0x000fe20007810000 */
[----:B------:R0:W-:Y:S01]  /*7a90*/  MUFU.EX2 R160, R178 ;  /* 0x000000b200a07308 */ /* 0x0001e20000000800 */
[----:B------:R-:W-:Y:S01]  /*7aa0*/  FFMA.FTZ R173, R173, UR10, -R175 ;  /* 0x0000000aadad7c23 */ /* 0x000fe200080108af */
[----:B------:R-:W-:-:S02]  /*7ab0*/  IMAD.U32 R175, RZ, RZ, UR36 ;  /* 0x00000024ffaf7e24 */ /* 0x000fc4000f8e00ff */
[----:B------:R-:W0:Y:S04]  /*7ac0*/  SHFL.BFLY PT, R176, R181, 0x2, 0x1f ;  /* 0x0c401f00b5b07f89 */ /* 0x000e2800000e0000 */
[----:B------:R-:W-:Y:S02]  /*7ad0*/  MUFU.EX2 R162, R162 ;  /* 0x000000a200a27308 */ /* 0x000fe40000000800 */
[----:B------:R-:W-:-:S05]  /*7ae0*/  @!P0 IMAD R175, R175, 0x40, R16 ;  /* 0x00000040afaf8824 */ /* 0x000fca00078e0210 */
[----:B------:R-:W-:Y:S01]  /*7af0*/  @!P0 LEA R175, R175, UR43, 0x2 ;  /* 0x0000002bafaf8c11 */ /* 0x000fe2000f8e10ff */
[----:B------:R-:W-:Y:S08]  /*7b00*/  MUFU.EX2 R163, R163 ;  /* 0x000000a300a37308 */ /* 0x000ff00000000800 */
[----:B------:R-:W-:Y:S01]  /*7b10*/  MUFU.EX2 R164, R164 ;  /* 0x000000a400a47308 */ /* 0x000fe20000000800 */
[----:B0-----:R-:W-:-:S02]  /*7b20*/  FMNMX.FTZ R178, R181, R176, !PT ;  /* 0x000000b0b5b27209 */ /* 0x001fc40007810000 */
[----:B------:R-:W-:-:S05]  /*7b30*/  FSEL R176, R9, RZ, P2 ;  /* 0x000000ff09b07208 */ /* 0x000fca0001000000 */
[----:B------:R-:W-:Y:S01]  /*7b40*/  MUFU.EX2 R165, R165 ;  /* 0x000000a500a57308 */ /* 0x000fe20000000800 */
[----:B------:R-:W0:Y:S01]  /*7b50*/  SHFL.BFLY PT, R181, R178, 0x1, 0x1f ;  /* 0x0c201f00b2b57f89 */ /* 0x000e2200000e0000 */
[----:B------:R-:W-:-:S04]  /*7b60*/  FADD.FTZ R5, -R176, R5 ;  /* 0x00000005b0057221 */ /* 0x000fc80000010100 */
[----:B------:R-:W-:Y:S02]  /*7b70*/  FMUL.FTZ R5, R5, UR10 ;  /* 0x0000000a05057c20 */ /* 0x000fe40008410000 */
[----:B------:R-:W-:Y:S08]  /*7b80*/  MUFU.EX2 R176, R180 ;  /* 0x000000b400b07308 */ /* 0x000ff00000000800 */
[----:B------:R-:W1:Y:S08]  /*7b90*/  MUFU.EX2 R5, R5 ;  /* 0x0000000500057308 */ /* 0x000e700000000800 */
[----:B------:R-:W2:Y:S01]  /*7ba0*/  MUFU.EX2 R166, R166 ;  /* 0x000000a600a67308 */ /* 0x000ea20000000800 */
[----:B0-----:R-:W-:-:S04]  /*7bb0*/  FMNMX.FTZ R169, R178, R181, !PT ;  /* 0x000000b5b2a97209 */ /* 0x001fc80007810000 */
[----:B------:R-:W-:-:S03]  /*7bc0*/  FSETP.NEU.FTZ.AND P1, PT, R169, -INF , PT ;  /* 0xff800000a900780b */ /* 0x000fc60003f3d000 */
[----:B------:R-:W0:Y:S01]  /*7bd0*/  MUFU.EX2 R167, R167 ;  /* 0x000000a700a77308 */ /* 0x000e220000000800 */
[----:B-1----:R-:W-:Y:S01]  /*7be0*/  FFMA.FTZ R178, R5, R3, R10 ;  /* 0x0000000305b27223 */ /* 0x002fe2000001000a */
[----:B------:R-:W-:Y:S01]  /*7bf0*/  FMUL.FTZ R3, R169, UR10 ;  /* 0x0000000aa9037c20 */ /* 0x000fe20008410000 */
[----:B------:R1:W-:Y:S01]  /*7c00*/  @!P0 STS [R175+0x28800], R5 ;  /* 0x02880005af008388 */ /* 0x0003e20000000800 */
[-C--:B------:R-:W-:Y:S01]  /*7c10*/  FMUL.FTZ R24, R24, R5.reuse ;  /* 0x0000000518187220 */ /* 0x080fe20000410000 */
[----:B------:R-:W-:Y:S01]  /*7c20*/  FADD.FTZ R180, R179, R178 ;  /* 0x000000b2b3b47221 */ /* 0x000fe20000010000 */
[-C--:B------:R-:W-:Y:S01]  /*7c30*/  FMUL.FTZ R25, R25, R5.reuse ;  /* 0x0000000519197220 */ /* 0x080fe20000410000 */
[----:B------:R-:W-:Y:S01]  /*7c40*/  FSEL R178, R3, RZ, P1 ;  /* 0x000000ff03b27208 */ /* 0x000fe20000800000 */
[----:B------:R-:W3:Y:S01]  /*7c50*/  MUFU.EX2 R170, R170 ;  /* 0x000000aa00aa7308 */ /* 0x000ee20000000800 */
[----:B------:R-:W-:Y:S01]  /*7c60*/  FADD.FTZ R3, R177, R180 ;  /* 0x000000b4b1037221 */ /* 0x000fe20000010000 */
[-C--:B------:R-:W-:Y:S01]  /*7c70*/  FMUL.FTZ R28, R28, R5.reuse ;  /* 0x000000051c1c7220 */ /* 0x080fe20000410000 */
[----:B------:R-:W-:Y:S01]  /*7c80*/  FMUL.FTZ R29, R29, R5 ;  /* 0x000000051d1d7220 */ /* 0x000fe20000410000 */
[--C-:B------:R-:W-:Y:S01]  /*7c90*/  FFMA.FTZ R11, R11, UR10, -R178.reuse ;  /* 0x0000000a0b0b7c23 */ /* 0x100fe200080108b2 */
[----:B------:R-:W-:Y:S01]  /*7ca0*/  FADD.FTZ R180, R160, R3 ;  /* 0x00000003a0b47221 */ /* 0x000fe20000010000 */
[----:B------:R-:W-:Y:S01]  /*7cb0*/  FSEL R3, R169, RZ, P1 ;  /* 0x000000ffa9037208 */ /* 0x000fe20000800000 */
[--C-:B------:R-:W-:Y:S01]  /*7cc0*/  FFMA.FTZ R12, R12, UR10, -R178.reuse ;  /* 0x0000000a0c0c7c23 */ /* 0x100fe200080108b2 */
[----:B------:R-:W-:Y:S01]  /*7cd0*/  FFMA.FTZ R13, R13, UR10, -R178 ;  /* 0x0000000a0d0d7c23 */ /* 0x000fe200080108b2 */
[----:B------:R-:W-:Y:S01]  /*7ce0*/  FADD.FTZ R181, R161, R180 ;  /* 0x000000b4a1b57221 */ /* 0x000fe20000010000 */
[----:B------:R-:W-:Y:S01]  /*7cf0*/  MUFU.EX2 R11, R11 ;  /* 0x0000000b000b7308 */ /* 0x000fe20000000800 */
[----:B------:R-:W-:Y:S01]  /*7d00*/  FADD.FTZ R3, -R3, R6 ;  /* 0x0000000603037221 */ /* 0x000fe20000010100 */
[--C-:B------:R-:W-:Y:S01]  /*7d10*/  FFMA.FTZ R14, R14, UR10, -R178.reuse ;  /* 0x0000000a0e0e7c23 */ /* 0x100fe200080108b2 */
[----:B------:R-:W-:Y:S01]  /*7d20*/  FADD.FTZ R6, R162, R181 ;  /* 0x000000b5a2067221 */ /* 0x000fe20000010000 */
[--C-:B------:R-:W-:Y:S01]  /*7d30*/  FFMA.FTZ R182, R155, UR10, -R178.reuse ;  /* 0x0000000a9bb67c23 */ /* 0x100fe200080108b2 */
[----:B------:R-:W-:Y:S01]  /*7d40*/  FMUL.FTZ R3, R3, UR10 ;  /* 0x0000000a03037c20 */ /* 0x000fe20008410000 */
[----:B------:R-:W-:Y:S01]  /*7d50*/  FFMA.FTZ R15, R15, UR10, -R178 ;  /* 0x0000000a0f0f7c23 */ /* 0x000fe200080108b2 */
[----:B------:R-:W-:Y:S01]  /*7d60*/  FADD.FTZ R181, R163, R6 ;  /* 0x00000006a3b57221 */ /* 0x000fe20000010000 */
[----:B------:R-:W-:Y:S01]  /*7d70*/  MUFU.EX2 R12, R12 ;  /* 0x0000000c000c7308 */ /* 0x000fe20000000800 */
[--C-:B------:R-:W-:Y:S01]  /*7d80*/  FFMA.FTZ R20, R20, UR10, -R178.reuse ;  /* 0x0000000a14147c23 */ /* 0x100fe200080108b2 */
[--C-:B------:R-:W-:Y:S01]  /*7d90*/  FFMA.FTZ R21, R21, UR10, -R178.reuse ;  /* 0x0000000a15157c23 */ /* 0x100fe200080108b2 */
[----:B------:R-:W-:Y:S01]  /*7da0*/  FADD.FTZ R180, R164, R181 ;  /* 0x000000b5a4b47221 */ /* 0x000fe20000010000 */
[--C-:B------:R-:W-:Y:S01]  /*7db0*/  FFMA.FTZ R192, R158, UR10, -R178.reuse ;  /* 0x0000000a9ec07c23 */ /* 0x100fe200080108b2 */
[----:B------:R-:W-:Y:S01]  /*7dc0*/  F2FP.BF16.F32.PACK_AB R158, R164, R163 ;  /* 0x000000a3a49e723e */ /* 0x000fe200000010ff */
[----:B------:R-:W-:Y:S01]  /*7dd0*/  FFMA.FTZ R153, R153, UR10, -R178 ;  /* 0x0000000a99997c23 */ /* 0x000fe200080108b2 */
[----:B------:R-:W-:Y:S01]  /*7de0*/  FADD.FTZ R183, R165, R180 ;  /* 0x000000b4a5b77221 */ /* 0x000fe20000010000 */
[----:B------:R-:W4:Y:S01]  /*7df0*/  MUFU.EX2 R6, R3 ;  /* 0x0000000300067308 */ /* 0x000f220000000800 */
[--C-:B------:R-:W-:Y:S01]  /*7e00*/  FFMA.FTZ R180, R152, UR10, -R178.reuse ;  /* 0x0000000a98b47c23 */ /* 0x100fe200080108b2 */
[--C-:B------:R-:W-:Y:S01]  /*7e10*/  FFMA.FTZ R181, R154, UR10, -R178.reuse ;  /* 0x0000000a9ab57c23 */ /* 0x100fe200080108b2 */
[----:B--2---:R-:W-:Y:S01]  /*7e20*/  FADD.FTZ R152, R166, R183 ;  /* 0x000000b7a6987221 */ /* 0x004fe20000010000 */
[--C-:B------:R-:W-:Y:S01]  /*7e30*/  FFMA.FTZ R183, R156, UR10, -R178.reuse ;  /* 0x0000000a9cb77c23 */ /* 0x100fe200080108b2 */
[----:B------:R-:W-:Y:S01]  /*7e40*/  FFMA.FTZ R157, R157, UR10, -R178 ;  /* 0x0000000a9d9d7c23 */ /* 0x000fe200080108b2 */
[----:B------:R-:W-:Y:S01]  /*7e50*/  F2FP.BF16.F32.PACK_AB R154, R160, R177 ;  /* 0x000000b1a09a723e */ /* 0x000fe200000010ff */
[----:B0-----:R-:W-:Y:S01]  /*7e60*/  FADD.FTZ R193, R167, R152 ;  /* 0x00000098a7c17221 */ /* 0x001fe20000010000 */
[----:B------:R4:W0:Y:S01]  /*7e70*/  MUFU.EX2 R155, R13 ;  /* 0x0000000d009b7308 */ /* 0x0008220000000800 */
[----:B------:R-:W-:Y:S01]  /*7e80*/  F2FP.BF16.F32.PACK_AB R152, R179, R10 ;  /* 0x0000000ab398723e */ /* 0x000fe200000010ff */
[--C-:B------:R-:W-:Y:S01]  /*7e90*/  FFMA.FTZ R174, R174, UR10, -R178.reuse ;  /* 0x0000000aaeae7c23 */ /* 0x100fe200080108b2 */
[----:B------:R-:W-:Y:S01]  /*7ea0*/  FADD.FTZ R193, R176, R193 ;  /* 0x000000c1b0c17221 */ /* 0x000fe20000010000 */
[----:B------:R-:W-:Y:S01]  /*7eb0*/  F2FP.BF16.F32.PACK_AB R160, R166, R165 ;  /* 0x000000a5a6a0723e */ /* 0x000fe200000010ff */
[----:B------:R-:W-:Y:S01]  /*7ec0*/  FFMA.FTZ R159, R159, UR10, -R178 ;  /* 0x0000000a9f9f7c23 */ /* 0x000fe200080108b2 */
[-C--:B------:R-:W-:Y:S01]  /*7ed0*/  FMUL.FTZ R32, R32, R5.reuse ;  /* 0x0000000520207220 */ /* 0x080fe20000410000 */
[----:B---3--:R-:W-:Y:S01]  /*7ee0*/  FADD.FTZ R156, R170, R193 ;  /* 0x000000c1aa9c7221 */ /* 0x008fe20000010000 */
[----:B------:R-:W2:Y:S01]  /*7ef0*/  MUFU.EX2 R171, R171 ;  /* 0x000000ab00ab7308 */ /* 0x000ea20000000800 */
[----:B----4-:R-:W-:Y:S01]  /*7f00*/  FFMA.FTZ R13, R6, R4, R11 ;  /* 0x00000004060d7223 */ /* 0x010fe2000001000b */
[----:B------:R3:W-:Y:S01]  /*7f10*/  @!P0 STS [R175+0x28820], R6 ;  /* 0x02882006af008388 */ /* 0x0007e20000000800 */
[-C--:B------:R-:W-:Y:S01]  /*7f20*/  FMUL.FTZ R33, R33, R5.reuse ;  /* 0x0000000521217220 */ /* 0x080fe20000410000 */
[-C--:B------:R-:W-:Y:S01]  /*7f30*/  FMUL.FTZ R36, R36, R5.reuse ;  /* 0x0000000524247220 */ /* 0x080fe20000410000 */
[----:B------:R-:W-:Y:S01]  /*7f40*/  FADD.FTZ R4, R12, R13 ;  /* 0x0000000d0c047221 */ /* 0x000fe20000010000 */
[-C--:B------:R-:W-:Y:S01]  /*7f50*/  FMUL.FTZ R37, R37, R5.reuse ;  /* 0x0000000525257220 */ /* 0x080fe20000410000 */
[-C--:B------:R-:W-:Y:S01]  /*7f60*/  FMUL.FTZ R40, R40, R5.reuse ;  /* 0x0000000528287220 */ /* 0x080fe20000410000 */
[----:B------:R-:W4:Y:S01]  /*7f70*/  MUFU.EX2 R14, R14 ;  /* 0x0000000e000e7308 */ /* 0x000f220000000800 */
        /* <DEDUP_REMOVED lines=10> */
[----:B------:R-:W-:Y:S01]  /*8020*/  FMUL.FTZ R53, R53, R5 ;  /* 0x0000000535357220 */ /* 0x000fe20000410000 */
[----:B------:R-:W-:Y:S01]  /*8030*/  F2FP.BF16.F32.PACK_AB R156, R162, R161 ;  /* 0x000000a1a29c723e */ /* 0x000fe200000010ff */
[----:B------:R-:W-:Y:S01]  /*8040*/  FMUL.FTZ R56, R56, R5 ;  /* 0x0000000538387220 */ /* 0x000fe20000410000 */
[----:B------:R-:W-:Y:S01]  /*8050*/  F2FP.BF16.F32.PACK_AB R162, R176, R167 ;  /* 0x000000a7b0a2723e */ /* 0x000fe200000010ff */
[----:B------:R-:W-:Y:S01]  /*8060*/  FMUL.FTZ R57, R57, R5 ;  /* 0x0000000539397220 */ /* 0x000fe20000410000 */
[----:B------:R-:W2:Y:S01]  /*8070*/  MUFU.EX2 R15, R15 ;  /* 0x0000000f000f7308 */ /* 0x000ea20000000800 */
[C---:B----4-:R-:W-:Y:S01]  /*8080*/  FADD.FTZ R170, R14.reuse, R13 ;  /* 0x0000000d0eaa7221 */ /* 0x050fe20000010000 */
[----:B------:R-:W-:Y:S01]  /*8090*/  F2FP.BF16.F32.PACK_AB R155, R14, R155 ;  /* 0x0000009b0e9b723e */ /* 0x000fe200000010ff */
[-C--:B------:R-:W-:Y:S01]  /*80a0*/  FMUL.FTZ R60, R60, R5.reuse ;  /* 0x000000053c3c7220 */ /* 0x080fe20000410000 */
[-C--:B------:R-:W-:Y:S01]  /*80b0*/  FMUL.FTZ R61, R61, R5.reuse ;  /* 0x000000053d3d7220 */ /* 0x080fe20000410000 */
[-C--:B------:R-:W-:Y:S01]  /*80c0*/  FMUL.FTZ R64, R64, R5.reuse ;  /* 0x0000000540407220 */ /* 0x080fe20000410000 */
        /* <DEDUP_REMOVED lines=19> */
[----:B----4-:R-:W-:Y:S01]  /*8200*/  FADD.FTZ R3, R173, R10 ;  /* 0x0000000aad037221 */ /* 0x010fe20000010000 */
[-C--:B------:R-:W-:Y:S01]  /*8210*/  FMUL.FTZ R93, R93, R5.reuse ;  /* 0x000000055d5d7220 */ /* 0x080fe20000410000 */
        /* <DEDUP_REMOVED lines=22> */
[----:B----4-:R-:W-:Y:S01]  /*8380*/  FADD.FTZ R170, R180, R13 ;  /* 0x0000000db4aa7221 */ /* 0x010fe20000010000 */
[----:B0-----:R-:W-:Y:S01]  /*8390*/  F2FP.BF16.F32.PACK_AB R153, R12, R11 ;  /* 0x0000000b0c99723e */ /* 0x001fe200000010ff */
[----:B------:R-:W-:Y:S01]  /*83a0*/  BAR.SYNC.DEFER_BLOCKING 0xf, 0x100 ;  /* 0x03c4000000007b1d */ /* 0x000fe20000010000 */
[-C--:B------:R-:W-:Y:S01]  /*83b0*/  FMUL.FTZ R129, R129, R5.reuse ;  /* 0x0000000581817220 */ /* 0x080fe20000410000 */
[-C--:B------:R-:W-:Y:S01]  /*83c0*/  FMUL.FTZ R132, R132, R5.reuse ;  /* 0x0000000584847220 */ /* 0x080fe20000410000 */
[-C--:B------:R-:W-:Y:S01]  /*83d0*/  FMUL.FTZ R133, R133, R5.reuse ;  /* 0x0000000585857220 */ /* 0x080fe20000410000 */
[-C--:B------:R-:W-:Y:S01]  /*83e0*/  FMUL.FTZ R136, R136, R5.reuse ;  /* 0x0000000588887220 */ /* 0x080fe20000410000 */
[-C--:B------:R-:W-:Y:S01]  /*83f0*/  FMUL.FTZ R137, R137, R5.reuse ;  /* 0x0000000589897220 */ /* 0x080fe20000410000 */
[----:B------:R-:W0:Y:S01]  /*8400*/  MUFU.EX2 R163, R182 ;  /* 0x000000b600a37308 */ /* 0x000e220000000800 */
[----:B-----5:R-:W-:Y:S01]  /*8410*/  FADD.FTZ R13, R161, R170 ;  /* 0x000000aaa10d7221 */ /* 0x020fe20000010000 */
[-C--:B------:R-:W-:Y:S01]  /*8420*/  FMUL.FTZ R140, R140, R5.reuse ;  /* 0x000000058c8c7220 */ /* 0x080fe20000410000 */
[-C--:B------:R-:W-:Y:S01]  /*8430*/  FMUL.FTZ R141, R141, R5.reuse ;  /* 0x000000058d8d7220 */ /* 0x080fe20000410000 */
[-C--:B------:R-:W-:Y:S01]  /*8440*/  FMUL.FTZ R144, R144, R5.reuse ;  /* 0x0000000590907220 */ /* 0x080fe20000410000 */
[-C--:B------:R-:W-:Y:S01]  /*8450*/  FMUL.FTZ R145, R145, R5.reuse ;  /* 0x0000000591917220 */ /* 0x080fe20000410000 */
[-C--:B------:R-:W-:Y:S01]  /*8460*/  FMUL.FTZ R148, R148, R5.reuse ;  /* 0x0000000594947220 */ /* 0x080fe20000410000 */
[----:B------:R-:W-:Y:S01]  /*8470*/  FMUL.FTZ R149, R149, R5 ;  /* 0x0000000595957220 */ /* 0x000fe20000410000 */
[----:B------:R-:W4:Y:S01]  /*8480*/  MUFU.EX2 R4, R183 ;  /* 0x000000b700047308 */ /* 0x000f220000000800 */
[C---:B--2---:R-:W-:Y:S01]  /*8490*/  FADD.FTZ R170, R10.reuse, R13 ;  /* 0x0000000d0aaa7221 */ /* 0x044fe20000010000 */
[----:B------:R-:W-:Y:S01]  /*84a0*/  F2FP.BF16.F32.PACK_AB R161, R10, R161 ;  /* 0x000000a10aa1723e */ /* 0x000fe200000010ff */
[----:B------:R-:W-:Y:S01]  /*84b0*/  FMUL.FTZ R26, R26, R6 ;  /* 0x000000061a1a7220 */ /* 0x000fe20000410000 */
[----:B------:R-:W-:Y:S01]  /*84c0*/  F2FP.BF16.F32.PACK_AB R166, R173, R172 ;  /* 0x000000acada6723e */ /* 0x000fe200000010ff */
[-C--:B------:R-:W-:Y:S01]  /*84d0*/  FMUL.FTZ R27, R27, R6.reuse ;  /* 0x000000061b1b7220 */ /* 0x080fe20000410000 */
[-C--:B------:R-:W-:Y:S01]  /*84e0*/  FMUL.FTZ R30, R30, R6.reuse ;  /* 0x000000061e1e7220 */ /* 0x080fe20000410000 */
[-C--:B------:R-:W-:Y:S01]  /*84f0*/  FMUL.FTZ R31, R31, R6.reuse ;  /* 0x000000061f1f7220 */ /* 0x080fe20000410000 */
[----:B------:R2:W5:Y:S01]  /*8500*/  MUFU.EX2 R165, R157 ;  /* 0x0000009d00a57308 */ /* 0x0005620000000800 */
[----:B0-----:R-:W-:Y:S01]  /*8510*/  FADD.FTZ R13, R163, R170 ;  /* 0x000000aaa30d7221 */ /* 0x001fe20000010000 */
[----:B------:R3:W-:Y:S01]  /*8520*/  STSM.16.M88.4 [R18+0x26800], R152 ;  /* 0x0268009812007844 */ /* 0x0007e20000000200 */
[-C--:B------:R-:W-:Y:S01]  /*8530*/  FMUL.FTZ R34, R34, R6.reuse ;  /* 0x0000000622227220 */ /* 0x080fe20000410000 */
[-C--:B------:R-:W-:Y:S01]  /*8540*/  FMUL.FTZ R35, R35, R6.reuse ;  /* 0x0000000623237220 */ /* 0x080fe20000410000 */
[-C--:B------:R-:W-:Y:S01]  /*8550*/  FMUL.FTZ R38, R38, R6.reuse ;  /* 0x0000000626267220 */ /* 0x080fe20000410000 */
[-C--:B------:R-:W-:Y:S01]  /*8560*/  FMUL.FTZ R39, R39, R6.reuse ;  /* 0x0000000627277220 */ /* 0x080fe20000410000 */
[-C--:B------:R-:W-:Y:S01]  /*8570*/  FMUL.FTZ R42, R42, R6.reuse ;  /* 0x000000062a2a7220 */ /* 0x080fe20000410000 */
[----:B------:R-:W0:Y:S01]  /*8580*/  MUFU.EX2 R192, R192 ;  /* 0x000000c000c07308 */ /* 0x000e220000000800 */
[----:B----4-:R-:W-:Y:S01]  /*8590*/  FADD.FTZ R170, R4, R13 ;  /* 0x0000000d04aa7221 */ /* 0x010fe20000010000 */
[----:B--2---:R-:W-:Y:S01]  /*85a0*/  F2FP.BF16.F32.PACK_AB R157, R20, R15 ;  /* 0x0000000f149d723e */ /* 0x004fe200000010ff */
[-C--:B------:R-:W-:Y:S01]  /*85b0*/  FMUL.FTZ R43, R43, R6.reuse ;  /* 0x000000062b2b7220 */ /* 0x080fe20000410000 */
[----:B------:R-:W-:Y:S01]  /*85c0*/  F2FP.BF16.F32.PACK_AB R163, R4, R163 ;  /* 0x000000a304a3723e */ /* 0x000fe200000010ff */
[-C--:B------:R-:W-:Y:S01]  /*85d0*/  FMUL.FTZ R46, R46, R6.reuse ;  /* 0x000000062e2e7220 */ /* 0x080fe20000410000 */
[-C--:B------:R-:W-:Y:S01]  /*85e0*/  FMUL.FTZ R47, R47, R6.reuse ;  /* 0x000000062f2f7220 */ /* 0x080fe20000410000 */
[-C--:B------:R-:W-:Y:S01]  /*85f0*/  FMUL.FTZ R50, R50, R6.reuse ;  /* 0x0000000632327220 */ /* 0x080fe20000410000 */
[----:B------:R2:W1:Y:S01]  /*8600*/  MUFU.EX2 R167, R159 ;  /* 0x0000009f00a77308 */ /* 0x0004620000000800 */
[----:B-----5:R-:W-:Y:S01]  /*8610*/  FADD.FTZ R13, R165, R170 ;  /* 0x000000aaa50d7221 */ /* 0x020fe20000010000 */
        /* <DEDUP_REMOVED lines=8> */
[----:B--2---:R-:W-:Y:S01]  /*86a0*/  F2FP.BF16.F32.PACK_AB R159, R180, R21 ;  /* 0x00000015b49f723e */ /* 0x004fe200000010ff */
[-C--:B------:R-:W-:Y:S01]  /*86b0*/  FMUL.FTZ R63, R63, R6.reuse ;  /* 0x000000063f3f7220 */ /* 0x080fe20000410000 */
[----:B------:R-:W-:Y:S01]  /*86c0*/  F2FP.BF16.F32.PACK_AB R165, R192, R165 ;  /* 0x000000a5c0a5723e */ /* 0x000fe200000010ff */
[-C--:B------:R-:W-:Y:S01]  /*86d0*/  FMUL.FTZ R66, R66, R6.reuse ;  /* 0x0000000642427220 */ /* 0x080fe20000410000 */
[-C--:B------:R-:W-:Y:S01]  /*86e0*/  FMUL.FTZ R67, R67, R6.reuse ;  /* 0x0000000643437220 */ /* 0x080fe20000410000 */
[----:B------:R3:W-:Y:S01]  /*86f0*/  STSM.16.M88.4 [R19], R156 ;  /* 0x0000009c13007844 */ /* 0x0007e20000000200 */
[-C--:B------:R-:W-:Y:S01]  /*8700*/  FMUL.FTZ R70, R70, R6.reuse ;  /* 0x0000000646467220 */ /* 0x080fe20000410000 */
[----:B-1----:R-:W-:Y:S01]  /*8710*/  FADD.FTZ R5, R167, R12 ;  /* 0x0000000ca7057221 */ /* 0x002fe20000010000 */
[-C--:B------:R-:W-:Y:S01]  /*8720*/  FMUL.FTZ R71, R71, R6.reuse ;  /* 0x0000000647477220 */ /* 0x080fe20000410000 */
[----:B------:R3:W-:Y:S01]  /*8730*/  STSM.16.M88.4 [R23], R160 ;  /* 0x000000a017007844 */ /* 0x0007e20000000200 */
[-C--:B------:R-:W-:Y:S01]  /*8740*/  FMUL.FTZ R74, R74, R6.reuse ;  /* 0x000000064a4a7220 */ /* 0x080fe20000410000 */
[-C--:B------:R-:W-:Y:S01]  /*8750*/  FMUL.FTZ R75, R75, R6.reuse ;  /* 0x000000064b4b7220 */ /* 0x080fe20000410000 */
[-C--:B------:R-:W-:Y:S01]  /*8760*/  FMUL.FTZ R78, R78, R6.reuse ;  /* 0x000000064e4e7220 */ /* 0x080fe20000410000 */
[-C--:B------:R-:W-:Y:S01]  /*8770*/  FMUL.FTZ R79, R79, R6.reuse ;  /* 0x000000064f4f7220 */ /* 0x080fe20000410000 */
[-C--:B------:R-:W-:Y:S01]  /*8780*/  FMUL.FTZ R82, R82, R6.reuse ;  /* 0x0000000652527220 */ /* 0x080fe20000410000 */
[C---:B----4-:R-:W-:Y:S01]  /*8790*/  F2FP.BF16.F32.PACK_AB R167, R174.reuse, R167 ;  /* 0x000000a7aea7723e */ /* 0x050fe200000010ff */
[----:B------:R-:W-:Y:S01]  /*87a0*/  FADD.FTZ R4, R174, R5 ;  /* 0x00000005ae047221 */ /* 0x000fe20000010000 */
[-C--:B------:R-:W-:Y:S01]  /*87b0*/  FMUL.FTZ R83, R83, R6.reuse ;  /* 0x0000000653537220 */ /* 0x080fe20000410000 */
[-C--:B------:R-:W-:Y:S01]  /*87c0*/  FMUL.FTZ R86, R86, R6.reuse ;  /* 0x0000000656567220 */ /* 0x080fe20000410000 */
[-C--:B------:R-:W-:Y:S01]  /*87d0*/  FMUL.FTZ R87, R87, R6.reuse ;  /* 0x0000000657577220 */ /* 0x080fe20000410000 */
[----:B------:R3:W-:Y:S01]  /*87e0*/  STSM.16.M88.4 [R22], R164 ;  /* 0x000000a416007844 */ /* 0x0007e20000000200 */
        /* <DEDUP_REMOVED lines=32> */
[----:B---3--:R-:W-:Y:S06]  /*89f0*/  @!P3 BRA `(.L_x_1780) ;  /* 0x000000000004b947 */ /* 0x008fec0003800000 */
[----:B------:R-:W-:Y:S01]  /*8a00*/  BPT.TRAP 0x1 ;  /* 0x000000040000795c */ /* 0x000fe20000300000 */
.L_x_1780:
[----:B------:R0:W1:Y:S01]  /*8a10*/  SYNCS.PHASECHK.TRANS64.TRYWAIT P0, [UR28+0x28c50], R7 ;  /* 0x028c5007ff0075a7 */ /* 0x000062000800015c */
[----:B------:R-:W-:Y:S05]  /*8a20*/  @!P3 BRA `(.L_x_1781) ;  /* 0x000000000004b947 */ /* 0x000fea0003800000 */
[----:B------:R-:W-:Y:S01]  /*8a30*/  BPT.TRAP 0x1 ;  /* 0x000000040000795c */ /* 0x000fe20000300000 */
.L_x_1781:
[----:B-1----:R-:W-:Y:S05]  /*8a40*/  @P0 BRA `(.L_x_1782) ;  /* 0x0000000000080947 */ /* 0x002fea0003800000 */
[----:B------:R-:W1:Y:S02]  /*8a50*/  SYNCS.PHASECHK.TRANS64.TRYWAIT P0, [UR28+0x28c50], R7 ;  /* 0x028c5007ff0075a7 */ /* 0x000e64000800015c */
[----:B-1----:R-:W-:Y:S05]  /*8a60*/  @!P0 BRA `(.L_x_1783) ;  /* 0x000000d800708947 */ /* 0x002fea0003800000 */
.L_x_1782:
[----:B------:R-:W-:Y:S01]  /*8a70*/  ULEA UR15, UR24, UR48, 0xc ;  /* 0x00000030180f7291 */ /* 0x000fe2000f8e603f */
[----:B------:R-:W-:Y:S01]  /*8a80*/  WARPGROUP.ARRIVE ;  /* 0x00000000000079c5 */ /* 0x000fe20000000000 */
[----:B------:R-:W-:Y:S01]  /*8a90*/  UMOV UR7, 0x40000040 ;  /* 0x4000004000077882 */ /* 0x000fe20000000000 */
[----:B------:R-:W-:Y:S01]  /*8aa0*/  ISETP.LT.AND P0, PT, R8, UR50, PT ;  /* 0x0000003208007c0c */ /* 0x000fe2000bf01270 */
[----:B-1----:R-:W-:Y:S01]  /*8ab0*/  @!P4 VIADD R168, R168, 0x28c60 ;  /* 0x00028c60a8a8c836 */ /* 0x002fe20000000000 */
[----:B------:R-:W-:Y:S01]  /*8ac0*/  UIADD3 UR50, UR50, -0x1, URZ ;  /* 0xffffffff32327890 */ /* 0x000fe2000fffe03f */
[----:B------:R-:W-:Y:S01]  /*8ad0*/  IMAD.MOV.U32 R6, RZ, RZ, R169 ;  /* 0x000000ffff067224 */ /* 0x000fe200078e00a9 */
[----:B------:R-:W-:Y:S01]  /*8ae0*/  UMOV UR6, UR15 ;  /* 0x0000000f00067c82 */ /* 0x000fe20008000000 */
[----:B------:R-:W-:Y:S01]  /*8af0*/  UMOV UR36, UR24 ;  /* 0x0000001800247c82 */ /* 0x000fe20008000000 */
[----:B------:R-:W-:Y:S01]  /*8b00*/  HGMMA.64x256x16.F32.BF16 R24, R152, gdesc[UR4].tnspB, R24, gsb0 ;  /* 0x43e0000498187df0 */ /* 0x000fe20008001818 */
[----:B------:R-:W-:Y:S01]  /*8b10*/  UIADD3 UR6, UR15, 0x80, URZ ;  /* 0x000000800f067890 */ /* 0x000fe2000fffe03f */
[----:B------:R-:W-:Y:S01]  /*8b20*/  @!P4 PRMT R168, RZ, 0x654, R168 ;  /* 0x00000654ffa8c816 */ /* 0x000fe200000000a8 */
[----:B------:R-:W-:Y:S01]  /*8b30*/  UMOV UR7, 0x40000040 ;  /* 0x4000004000077882 */ /* 0x000fe20000000000 */
[----:B------:R-:W-:Y:S01]  /*8b40*/  IMAD.MOV.U32 R5, RZ, RZ, R9 ;  /* 0x000000ffff057224 */ /* 0x000fe200078e0009 */
[----:B------:R-:W-:-:S02]  /*8b50*/  WARPGROUP.DEPBAR.LE gsb0, 0x0 ;  /* 0x00008000000079c5 */ /* 0x000fc40000010000 */
        /* <DEDUP_REMOVED lines=26> */
[----:B------:R-:W-:Y:S01]  /*8d00*/  IMAD.MOV.U32 R6, RZ, RZ, R169 ;  /* 0x000000ffff067224 */ /* 0x000fe200078e00a9 */
[----:B------:R-:W-:Y:S01]  /*8d10*/  UMOV UR36, UR24 ;  /* 0x0000001800247c82 */ /* 0x000fe20008000000 */
[----:B------:R-:W-:-:S07]  /*8d20*/  IMAD.MOV.U32 R5, RZ, RZ, R9 ;  /* 0x000000ffff057224 */ /* 0x000fce00078e0009 */
.L_x_1767:
[----:B0-----:R-:W0:Y:S01]  /*8d30*/  LDC R7, c[0x0][0x448] ;  /* 0x00011200ff077b82 */ /* 0x001e220000000800 */
[----:B------:R-:W-:Y:S02]  /*8d40*/  UIADD3 UR6, UR40, 0x3f, URZ ;  /* 0x0000003f28067890 */ /* 0x000fe4000fffe03f */
[----:B------:R-:W-:-:S04]  /*8d50*/  UIADD3 UR14, -UR14, 0x1, URZ ;  /* 0x000000010e0e7890 */ /* 0x000fc8000fffe13f */
[----:B------:R-:W-:Y:S01]  /*8d60*/  UIMAD UR14, UR49, UR11, UR14 ;  /* 0x0000000b310e72a4 */ /* 0x000fe2000f8e020e */
[----:B------:R-:W2:Y:S01]  /*8d70*/  LDC R12, c[0x0][0x9e4] ;  /* 0x00027900ff0c7b82 */ /* 0x000ea20000000800 */
[----:B0-----:R-:W-:Y:S02]  /*8d80*/  ISETP.NE.AND P5, PT, R7, 0x1, PT ;  /* 0x000000010700780c */ /* 0x001fe40003fa5270 */
[----:B--2---:R-:W-:-:S11]  /*8d90*/  ISETP.GE.AND P6, PT, R12, 0x1, PT ;  /* 0x000000010c00780c */ /* 0x004fd60003fc6270 */
[----:B------:R-:W0:Y:S08]  /*8da0*/  @P5 LDC R7, c[0x0][0x44c] ;  /* 0x00011300ff075b82 */ /* 0x000e300000000800 */
[----:B------:R-:W2:Y:S01]  /*8db0*/  @P5 LDC R9, c[0x0][0x450] ;  /* 0x00011400ff095b82 */ /* 0x000ea20000000800 */
[----:B0-----:R-:W-:-:S04]  /*8dc0*/  @P5 IMAD.HI.U32 R8, R7, UR6, RZ ;  /* 0x0000000607085c27 */ /* 0x001fc8000f8e00ff */
[----:B------:R-:W-:Y:S01]  /*8dd0*/  IMAD.U32 R7, RZ, RZ, UR6 ;  /* 0x00000006ff077e24 */ /* 0x000fe2000f8e00ff */
[----:B------:R-:W-:Y:S01]  /*8de0*/  ULDC UR6, c[0x0][0x9dc] ;  /* 0x0002770000067ab9 */ /* 0x000fe20000000800 */
[----:B--2---:R-:W-:-:S05]  /*8df0*/  @P5 SHF.R.U32.HI R7, RZ, R9, R8 ;  /* 0x00000009ff075219 */ /* 0x004fca0000011608 */
[----:B------:R-:W-:-:S04]  /*8e00*/  VIADD R7, R7, UR14 ;  /* 0x0000000e07077c36 */ /* 0x000fc80008000000 */
        /* <DEDUP_REMOVED lines=11> */
.L_x_1786:
[----:B------:R-:W-:-:S13]  /*8ec0*/  ISETP.NE.AND P0, PT, R12, 0x1, PT ;  /* 0x000000010c00780c */ /* 0x000fda0003f05270 */
[----:B------:R-:W0:Y:S02]  /*8ed0*/  @P0 LDC.64 R10, c[0x0][0x9e8] ;  /* 0x00027a00ff0a0b82 */ /* 0x000e240000000a00 */
[----:B0-----:R-:W-:-:S05]  /*8ee0*/  @P0 IMAD.HI.U32 R10, R7, R10, RZ ;  /* 0x0000000a070a0227 */ /* 0x001fca00078e00ff */
[----:B------:R-:W-:-:S07]  /*8ef0*/  @P0 SHF.R.U32.HI R7, RZ, R11, R10 ;  /* 0x0000000bff070219 */ /* 0x000fce000001160a */
.L_x_1787:
[----:B------:R-:W-:-:S05]  /*8f00*/  IMAD R7, R7, R12, RZ ;  /* 0x0000000c07077224 */ /* 0x000fca00078e02ff */
[----:B------:R-:W-:-:S07]  /*8f10*/  VIMNMX R8, R8, R7, !PT ;  /* 0x0000000708087248 */ /* 0x000fce0007fe0100 */
.L_x_1785:
[----:B------:R-:W-:-:S05]  /*8f20*/  VIADD R8, R8, 0x3f ;  /* 0x0000003f08087836 */ /* 0x000fca0000000000 */
[----:B------:R-:W-:-:S04]  /*8f30*/  SHF.R.S32.HI R7, RZ, 0x1f, R8 ;  /* 0x0000001fff077819 */ /* 0x000fc80000011408 */
[----:B------:R-:W-:-:S04]  /*8f40*/  LEA.HI R7, R7, R8, RZ, 0x6 ;  /* 0x0000000807077211 */ /* 0x000fc800078f30ff */
[----:B------:R-:W-:-:S04]  /*8f50*/  SHF.R.S32.HI R7, RZ, 0x6, R7 ;  /* 0x00000006ff077819 */ /* 0x000fc80000011407 */
[----:B------:R-:W-:-:S04]  /*8f60*/  VIMNMX R7, R186, R7, !PT ;  /* 0x00000007ba077248 */ /* 0x000fc80007fe0100 */
[----:B------:R-:W-:-:S13]  /*8f70*/  ISETP.LE.AND P0, PT, R7, UR50, PT ;  /* 0x0000003207007c0c */ /* 0x000fda000bf03270 */
[----:B------:R-:W-:Y:S05]  /*8f80*/  @!P0 BRA `(.L_x_1788) ;  /* 0x0000001c003c8947 */ /* 0x000fea0003800000 */
[----:B------:R-:W-:Y:S01]  /*8f90*/  IMAD.MOV.U32 R9, RZ, RZ, R6 ;  /* 0x000000ffff097224 */ /* 0x000fe200078e0006 */
[----:B------:R-:W-:Y:S01]  /*8fa0*/  UMOV UR23, UR36 ;  /* 0x0000002400177c82 */ /* 0x000fe20008000000 */
[----:B------:R-:W-:Y:S01]  /*8fb0*/  IMAD.MOV.U32 R14, RZ, RZ, R5 ;  /* 0x000000ffff0e7224 */ /* 0x000fe200078e0005 */
[----:B------:R-:W-:Y:S01]  /*8fc0*/  ULDC UR24, c[0x0][0x9d8] ;  /* 0x0002760000187ab9 */ /* 0x000fe20000000800 */
[----:B------:R-:W-:-:S05]  /*8fd0*/  ULDC UR22, c[0x0][0x988] ;  /* 0x0002620000167ab9 */ /* 0x000fca0000000800 */
.L_x_1797:
[----:B------:R-:W-:Y:S01]  /*8fe0*/  UIADD3 UR36, UR23, 0x1, URZ ;  /* 0x0000000117247890 */ /* 0x000fe2000fffe03f */
[----:B------:R-:W-:Y:S01]  /*8ff0*/  IMAD.U32 R6, RZ, RZ, UR50 ;  /* 0x00000032ff067e24 */ /* 0x000fe2000f8e00ff */
[----:B------:R-:W-:Y:S02]  /*9000*/  UIADD3 UR21, UR50, -0x1, URZ ;  /* 0xffffffff32157890 */ /* 0x000fe4000fffe03f */
[----:B------:R-:W-:Y:S02]  /*9010*/  UISETP.NE.AND UP0, UPT, UR36, 0x2, UPT ;  /* 0x000000022400788c */ /* 0x000fe4000bf05270 */
[----:B------:R-:W-:Y:S02]  /*9020*/  ISETP.GT.AND P0, PT, R6, R7, PT ;  /* 0x000000070600720c */ /* 0x000fe40003f04270 */
[----:B------:R-:W-:Y:S02]  /*9030*/  USEL UR6, URZ, 0x1, UP0 ;  /* 0x000000013f067887 */ /* 0x000fe40008000000 */
[----:B------:R-:W-:-:S02]  /*9040*/  USEL UR36, UR36, URZ, UP0 ;  /* 0x0000003f24247287 */ /* 0x000fc40008000000 */
[----:B------:R-:W-:Y:S01]  /*9050*/  ULOP3.LUT UR37, UR37, UR6, URZ, 0x3c, !UPT ;  /* 0x0000000625257292 */ /* 0x000fe2000f8e3c3f */
[----:B------:R-:W-:Y:S01]  /*9060*/  UMOV UR50, UR21 ;  /* 0x0000001500327c82 */ /* 0x000fe20008000000 */
[----:B0123--:R-:W-:Y:S10]  /*9070*/  @!P3 BRA `(.L_x_1789) ;  /* 0x000000000004b947 */ /* 0x00fff40003800000 */
[----:B------:R-:W-:Y:S01]  /*9080*/  BPT.TRAP 0x1 ;  /* 0x000000040000795c */ /* 0x000fe20000300000 */
.L_x_1789:
[----:B------:R-:W-:Y:S01]  /*9090*/  ULEA UR25, UR36, UR43, 0x3 ;  /* 0x0000002b24197291 */ /* 0x000fe2000f8e183f */
[----:B------:R-:W-:-:S05]  /*90a0*/  IMAD.U32 R8, RZ, RZ, UR37 ;  /* 0x00000025ff087e24 */ /* 0x000fca000f8e00ff */
[----:B------:R-:W-:-:S04]  /*90b0*/  SHF.L.U32 R8, R8, 0x1f, RZ ;  /* 0x0000001f08087819 */ /* 0x000fc800000006ff */
[----:B------:R0:W2:Y:S01]  /*90c0*/  SYNCS.PHASECHK.TRANS64.TRYWAIT P1, [UR25+0x28c30], R8 ;  /* 0x028c3008ff0075a7 */ /* 0x0000a20008020159 */
[----:B------:R-:W-:Y:S05]  /*90d0*/  @!P3 BRA `(.L_x_1790) ;  /* 0x000000000004b947 */ /* 0x000fea0003800000 */
[----:B------:R-:W-:Y:S01]  /*90e0*/  BPT.TRAP 0x1 ;  /* 0x000000040000795c */ /* 0x000fe20000300000 */
.L_x_1790:
[----:B--2---:R-:W-:Y:S05]  /*90f0*/  @P1 BRA `(.L_x_1791) ;  /* 0x0000000000081947 */ /* 0x004fea0003800000 */
[----:B------:R-:W2:Y:S02]  /*9100*/  SYNCS.PHASECHK.TRANS64.TRYWAIT P1, [UR25+0x28c30], R8 ;  /* 0x028c3008ff0075a7 */ /* 0x000ea40008020159 */
[----:B--2---:R-:W-:Y:S05]  /*9110*/  @!P1 BRA `(.L_x_1792) ;  /* 0x000000d000d89947 */ /* 0x004fea0003800000 */
.L_x_1791:
[----:B------:R-:W-:Y:S01]  /*9120*/  R2UR UR18, R0 ;  /* 0x00000000001272ca */ /* 0x000fe200000e0000 */
[----:B-1----:R-:W-:Y:S01]  /*9130*/  WARPGROUP.ARRIVE ;  /* 0x00000000000079c5 */ /* 0x002fe20000000000 */
[----:B------:R-:W-:Y:S01]  /*9140*/  UMOV UR19, 0x40000040 ;  /* 0x4000004000137882 */ /* 0x000fe20000000000 */
[----:B------:R-:W-:Y:S01]  /*9150*/  UMOV UR7, 0x40000040 ;  /* 0x4000004000077882 */ /* 0x000fe20000000000 */
[----:B------:R-:W-:Y:S01]  /*9160*/  UMOV UR11, 0x40000040 ;  /* 0x40000040000b7882 */ /* 0x000fe20000000000 */
[----:B------:R-:W-:-:S08]  /*9170*/  UMOV UR15, 0x40000040 ;  /* 0x40000040000f7882 */ /* 0x000fd00000000000 */
[----:B------:R-:W-:-:S04]  /*9180*/  ULEA UR18, UR36, UR18, 0x9 ;  /* 0x0000001224127291 */ /* 0x000fc8000f8e483f */
[----:B------:R-:W-:Y:S02]  /*9190*/  UIADD3 UR6, UR18, 0x2, URZ ;  /* 0x0000000212067890 */ /* 0x000fe4000fffe03f */
[----:B------:R-:W-:Y:S02]  /*91a0*/  UIADD3 UR10, UR18, 0x4, URZ ;  /* 0x00000004120a7890 */ /* 0x000fe4000fffe03f */
[----:B------:R-:W-:Y:S02]  /*91b0*/  UIADD3 UR14, UR18, 0x6, URZ ;  /* 0x00000006120e7890 */ /* 0x000fe4000fffe03f */
[----:B------:R-:W-:Y:S03]  /*91c0*/  HGMMA.64x64x16.F32.BF16 R152, gdesc[UR16], RZ, !UPT, gsb0 ;  /* 0x00e00000109879f0 */ /* 0x000fe6000c0018ff */
[----:B------:R-:W-:Y:S02]  /*91d0*/  WARPGROUP.DEPBAR.LE gsb0, 0x0 ;  /* 0x00008000000079c5 */ /* 0x000fe40000010000 */
[----:B------:R-:W-:-:S06]  /*91e0*/  WARPGROUP.ARRIVE ;  /* 0x00000000000079c5 */ /* 0x000fcc0000000000 */
[----:B------:R-:W-:Y:S03]  /*91f0*/  HGMMA.64x64x16.F32.BF16 R152, gdesc[UR4], R152, gsb0 ;  /* 0x00e00000049879f0 */ /* 0x000fe60008001898 */
[----:B------:R-:W-:Y:S02]  /*9200*/  WARPGROUP.DEPBAR.LE gsb0, 0x0 ;  /* 0x00008000000079c5 */ /* 0x000fe40000010000 */
[----:B------:R-:W-:-:S06]  /*9210*/  WARPGROUP.ARRIVE ;  /* 0x00000000000079c5 */ /* 0x000fcc0000000000 */
[----:B------:R-:W-:Y:S01]  /*9220*/  HGMMA.64x64x16.F32.BF16 R152, gdesc[UR8], R152, gsb0 ;  /* 0x00e00000089879f0 */ /* 0x000fe20008001898 */
[----:B------:R-:W-:Y:S02]  /*9230*/  UMOV UR10, UR22 ;  /* 0x00000016000a7c82 */ /* 0x000fe40008000000 */
        /* <DEDUP_REMOVED lines=35> */
[----:B-1----:R-:W-:-:S07]  /*9470*/  FMNMX.FTZ R5, R6, R5, !PT ;  /* 0x0000000506057209 */ /* 0x002fce0007810000 */
[----:B------:R-:W1:Y:S01]  /*9480*/  MUFU.TANH R152, R152 ;  /* 0x0000009800987308 */ /* 0x000e620000002400 */
[----:B---3--:R-:W-:-:S07]  /*9490*/  FMNMX.FTZ R156, R20, R5, !PT ;  /* 0x00000005149c7209 */ /* 0x008fce0007810000 */
[----:B------:R-:W3:Y:S01]  /*94a0*/  MUFU.TANH R154, R154 ;  /* 0x0000009a009a7308 */ /* 0x000ee20000002400 */
[----:B--2---:R-:W-:-:S07]  /*94b0*/  FMNMX.FTZ R5, R21, R156, !PT ;  /* 0x0000009c15057209 */ /* 0x004fce0007810000 */
        /* <DEDUP_REMOVED lines=17> */
[----:B--2---:R-:W-:Y:S01]  /*95d0*/  FMNMX.FTZ R162, R165, R156, !PT ;  /* 0x0000009ca5a27209 */ /* 0x004fe20007810000 */
[----:B------:R-:W-:Y:S01]  /*95e0*/  FMUL.FTZ R156, R163, UR24 ;  /* 0x00000018a39c7c20 */ /* 0x000fe20008410000 */
[----:B------:R-:W-:Y:S01]  /*95f0*/  FMUL.FTZ R163, R170, UR24 ;  /* 0x00000018aaa37c20 */ /* 0x000fe20008410000 */
[----:B------:R-:W-:-:S04]  /*9600*/  FMUL.FTZ R170, R174, UR24 ;  /* 0x00000018aeaa7c20 */ /* 0x000fc80008410000 */
[----:B------:R-:W2:Y:S01]  /*9610*/  MUFU.TANH R168, R168 ;  /* 0x000000a800a87308 */ /* 0x000ea20000002400 */
[----:B-1----:R-:W-:Y:S01]  /*9620*/  FMNMX.FTZ R5, R169, R162, !PT ;  /* 0x000000a2a9057209 */ /* 0x002fe20007810000 */
[----:B------:R-:W-:Y:S01]  /*9630*/  FMUL.FTZ R162, R167, UR24 ;  /* 0x00000018a7a27c20 */ /* 0x000fe20008410000 */
[----:B------:R-:W-:-:S05]  /*9640*/  FMUL.FTZ R167, R179, UR24 ;  /* 0x00000018b3a77c20 */ /* 0x000fca0008410000 */
[----:B------:R-:W1:Y:S01]  /*9650*/  MUFU.TANH R10, R10 ;  /* 0x0000000a000a7308 */ /* 0x000e620000002400 */
[----:B---3--:R-:W-:-:S07]  /*9660*/  FMNMX.FTZ R5, R172, R5, !PT ;  /* 0x00000005ac057209 */ /* 0x008fce0007810000 */
[----:B------:R-:W3:Y:S01]  /*9670*/  MUFU.TANH R11, R11 ;  /* 0x0000000b000b7308 */ /* 0x000ee20000002400 */
[----:B--2---:R-:W-:-:S05]  /*9680*/  FMNMX.FTZ R5, R168, R5, !PT ;  /* 0x00000005a8057209 */ /* 0x004fca0007810000 */
[----:B------:R-:W2:Y:S02]  /*9690*/  SHFL.BFLY PT, R176, R5, 0x2, 0x1f ;  /* 0x0c401f0005b07f89 */ /* 0x000ea400000e0000 */
[----:B------:R-:W4:Y:S01]  /*96a0*/  MUFU.TANH R12, R12 ;  /* 0x0000000c000c7308 */ /* 0x000f220000002400 */
[----:B-1----:R-:W-:-:S07]  /*96b0*/  FMNMX.FTZ R174, R10, R9, !PT ;  /* 0x000000090aae7209 */ /* 0x002fce0007810000 */
[----:B------:R-:W1:Y:S08]  /*96c0*/  MUFU.TANH R13, R13 ;  /* 0x0000000d000d7308 */ /* 0x000e700000002400 */
        /* <DEDUP_REMOVED lines=8> */
[----:B-1----:R-:W-:-:S04]  /*9750*/  FMNMX.FTZ R176, R13, R176, !PT ;  /* 0x000000b00db07209 */ /* 0x002fc80007810000 */
[----:B-----5:R-:W-:-:S03]  /*9760*/  FMNMX.FTZ R177, R153, R176, !PT ;  /* 0x000000b099b17209 */ /* 0x020fc60007810000 */
[----:B------:R-:W1:Y:S01]  /*9770*/  MUFU.TANH R162, R162 ;  /* 0x000000a200a27308 */ /* 0x000e620000002400 */
[----:B--2---:R-:W-:-:S07]  /*9780*/  FMNMX.FTZ R176, R156, R177, !PT ;  /* 0x000000b19cb07209 */ /* 0x004fce0007810000 */
[----:B------:R-:W2:Y:S01]  /*9790*/  MUFU.TANH R163, R163 ;  /* 0x000000a300a37308 */ /* 0x000ea20000002400 */
[----:B----4-:R-:W-:Y:S02]  /*97a0*/  FMNMX.FTZ R177, R159, R176, !PT ;  /* 0x000000b09fb17209 */ /* 0x010fe40007810000 */
[----:B---3--:R-:W-:-:S05]  /*97b0*/  FMNMX.FTZ R5, R180, R181, !PT ;  /* 0x000000b5b4057209 */ /* 0x008fca0007810000 */
[----:B------:R-:W3:Y:S01]  /*97c0*/  MUFU.TANH R166, R166 ;  /* 0x000000a600a67308 */ /* 0x000ee20000002400 */
[----:B-1----:R-:W-:Y:S01]  /*97d0*/  FMNMX.FTZ R176, R162, R177, !PT ;  /* 0x000000b1a2b07209 */ /* 0x002fe20007810000 */
[C---:B------:R-:W-:Y:S01]  /*97e0*/  FMUL.FTZ R179, R5.reuse, UR10 ;  /* 0x0000000a05b37c20 */ /* 0x040fe20008410000 */
[----:B------:R-:W-:-:S03]  /*97f0*/  FADD.FTZ R14, -R5, R14 ;  /* 0x0000000e050e7221 */ /* 0x000fc60000010100 */
[--C-:B------:R-:W-:Y:S01]  /*9800*/  FFMA.FTZ R178, R6, UR10, -R179.reuse ;  /* 0x0000000a06b27c23 */ /* 0x100fe200080108b3 */
[----:B------:R-:W-:Y:S01]  /*9810*/  FMUL.FTZ R14, R14, UR10 ;  /* 0x0000000a0e0e7c20 */ /* 0x000fe20008410000 */
[----:B------:R-:W1:Y:S01]  /*9820*/  MUFU.TANH R170, R170 ;  /* 0x000000aa00aa7308 */ /* 0x000e620000002400 */
        /* <DEDUP_REMOVED lines=16> */
[----:B-1----:R-:W-:Y:S01]  /*9930*/  FMNMX.FTZ R176, R170, R177, !PT ;  /* 0x000000b1aab07209 */ /* 0x002fe20007810000 */
[----:B------:R-:W-:-:S06]  /*9940*/  FFMA.FTZ R168, R168, UR10, -R179 ;  /* 0x0000000aa8a87c23 */ /* 0x000fcc00080108b3 */
[----:B------:R-:W1:Y:S01]  /*9950*/  MUFU.TANH R167, R167 ;  /* 0x000000a700a77308 */ /* 0x000e620000002400 */
[----:B--2---:R-:W-:-:S07]  /*9960*/  FMNMX.FTZ R6, R173, R176, !PT ;  /* 0x000000b0ad067209 */ /* 0x004fce0007810000 */
[----:B------:R-:W2:Y:S01]  /*9970*/  MUFU.TANH R174, R174 ;  /* 0x000000ae00ae7308 */ /* 0x000ea20000002400 */
[----:B---3--:R-:W-:-:S07]  /*9980*/  FMNMX.FTZ R6, R171, R6, !PT ;  /* 0x00000006ab067209 */ /* 0x008fce0007810000 */
[----:B------:R-:W3:Y:S01]  /*9990*/  MUFU.TANH R175, R175 ;  /* 0x000000af00af7308 */ /* 0x000ee20000002400 */
[----:B-1----:R-:W-:-:S07]  /*99a0*/  FMNMX.FTZ R177, R167, R6, !PT ;  /* 0x00000006a7b17209 */ /* 0x002fce0007810000 */
[----:B------:R1:W-:Y:S01]  /*99b0*/  MUFU.EX2 R176, R178 ;  /* 0x000000b200b07308 */ /* 0x0003e20000000800 */
[----:B--2---:R-:W-:Y:S01]  /*99c0*/  FMNMX.FTZ R6, R174, R177, !PT ;  /* 0x000000b1ae067209 */ /* 0x004fe20007810000 */
[----:B------:R-:W-:-:S06]  /*99d0*/  FFMA.FTZ R177, R152, UR10, -R179 ;  /* 0x0000000a98b17c23 */ /* 0x000fcc00080108b3 */
[----:B------:R-:W2:Y:S01]  /*99e0*/  MUFU.EX2 R14, R14 ;  /* 0x0000000e000e7308 */ /* 0x000ea20000000800 */
[----:B---3--:R-:W-:Y:S01]  /*99f0*/  FMNMX.FTZ R6, R175, R6, !PT ;  /* 0x00000006af067209 */ /* 0x008fe20007810000 */
[----:B-1----:R-:W-:-:S04]  /*9a00*/  FFMA.FTZ R178, R154, UR10, -R179 ;  /* 0x0000000a9ab27c23 */ /* 0x002fc800080108b3 */
[----:B------:R-:W1:Y:S02]  /*9a10*/  SHFL.BFLY PT, R181, R6, 0x2, 0x1f ;  /* 0x0c401f0006b57f89 */ /* 0x000e6400000e0000 */
        /* <DEDUP_REMOVED lines=15> */
[----:B-1----:R-:W-:Y:S01]  /*9b10*/  FMNMX.FTZ R181, R6, R181, !PT ;  /* 0x000000b506b57209 */ /* 0x002fe20007810000 */
        /* <DEDUP_REMOVED lines=39> */
[----:B------:R-:W-:Y:S01]  /*9d90*/  FFMA.FTZ R172, R153, UR10, -R154 ;  /* 0x0000000a99ac7c23 */ /* 0x000fe2000801089a */
[----:B------:R-:W-:-:S02]  /*9da0*/  IMAD.MOV R153, RZ, RZ, -R17 ;  /* 0x000000ffff997224 */ /* 0x000fc400078e0a11 */
[--C-:B------:R-:W-:Y:S01]  /*9db0*/  FFMA.FTZ R11, R11, UR10, -R154.reuse ;  /* 0x0000000a0b0b7c23 */ /* 0x100fe2000801089a */
[--C-:B------:R-:W-:Y:S01]  /*9dc0*/  FFMA.FTZ R181, R173, UR10, -R154.reuse ;  /* 0x0000000aadb57c23 */ /* 0x100fe2000801089a */
[----:B------:R-:W-:Y:S01]  /*9dd0*/  MUFU.EX2 R9, R9 ;  /* 0x0000000900097308 */ /* 0x000fe20000000800 */
[--C-:B------:R-:W-:Y:S01]  /*9de0*/  FFMA.FTZ R12, R12, UR10, -R154.reuse ;  /* 0x0000000a0c0c7c23 */ /* 0x100fe2000801089a */
[----:B------:R-:W-:Y:S01]  /*9df0*/  ISETP.NE.AND P1, PT, R2, R153, PT ;  /* 0x000000990200720c */ /* 0x000fe20003f25270 */
[----:B------:R-:W-:Y:S02]  /*9e00*/  IMAD.U32 R173, RZ, RZ, UR25 ;  /* 0x00000019ffad7e24 */ /* 0x000fe4000f8e00ff */
[--C-:B------:R-:W-:Y:S01]  /*9e10*/  FFMA.FTZ R13, R13, UR10, -R154.reuse ;  /* 0x0000000a0d0d7c23 */ /* 0x100fe2000801089a */
[----:B------:R-:W-:Y:S02]  /*9e20*/  IMAD.U32 R153, RZ, RZ, UR23 ;  /* 0x00000017ff997e24 */ /* 0x000fe4000f8e00ff */
[--C-:B------:R-:W-:Y:S01]  /*9e30*/  FFMA.FTZ R179, R156, UR10, -R154.reuse ;  /* 0x0000000a9cb37c23 */ /* 0x100fe2000801089a */
[----:B------:R-:W-:Y:S01]  /*9e40*/  @!P4 VIADD R152, R173, 0x28c40 ;  /* 0x00028c40ad98c836 */ /* 0x000fe20000000000 */
[----:B------:R-:W1:Y:S01]  /*9e50*/  MUFU.EX2 R10, R10 ;  /* 0x0000000a000a7308 */ /* 0x000e620000000800 */
[--C-:B------:R-:W-:Y:S01]  /*9e60*/  FFMA.FTZ R159, R159, UR10, -R154.reuse ;  /* 0x0000000a9f9f7c23 */ /* 0x100fe2000801089a */
[--C-:B------:R-:W-:Y:S01]  /*9e70*/  FFMA.FTZ R192, R162, UR10, -R154.reuse ;  /* 0x0000000aa2c07c23 */ /* 0x100fe2000801089a */
[----:B------:R-:W-:Y:S01]  /*9e80*/  FFMA.FTZ R163, R163, UR10, -R154 ;  /* 0x0000000aa3a37c23 */ /* 0x000fe2000801089a */
[----:B------:R-:W-:Y:S01]  /*9e90*/  @!P4 PRMT R152, RZ, 0x654, R152 ;  /* 0x00000654ff98c816 */ /* 0x000fe20000000098 */
[--C-:B------:R-:W-:Y:S01]  /*9ea0*/  FFMA.FTZ R194, R166, UR10, -R154.reuse ;  /* 0x0000000aa6c27c23 */ /* 0x100fe2000801089a */
[----:B------:R-:W-:Y:S01]  /*9eb0*/  FFMA.FTZ R170, R170, UR10, -R154 ;  /* 0x0000000aaaaa7c23 */ /* 0x000fe2000801089a */
[----:B------:R-:W-:Y:S01]  /*9ec0*/  @!P1 IMAD R153, R153, 0x40, R16 ;  /* 0x0000004099999824 */ /* 0x000fe200078e0210 */
[----:B------:R-:W2:Y:S01]  /*9ed0*/  MUFU.EX2 R11, R11 ;  /* 0x0000000b000b7308 */ /* 0x000ea20000000800 */
[----:B------:R4:W-:Y:S01]  /*9ee0*/  @!P4 SYNCS.ARRIVE.TRANS64.RED.A1T0 RZ, [R152+URZ], RZ ;  /* 0x000000ff98ffc9a7 */ /* 0x0009e2000810043f */
[--C-:B------:R-:W-:Y:S01]  /*9ef0*/  FFMA.FTZ R171, R171, UR10, -R154.reuse ;  /* 0x0000000aabab7c23 */ /* 0x100fe2000801089a */
[--C-:B------:R-:W-:Y:S01]  /*9f00*/  FFMA.FTZ R167, R167, UR10, -R154.reuse ;  /* 0x0000000aa7a77c23 */ /* 0x100fe2000801089a */
[----:B------:R-:W-:Y:S01]  /*9f10*/  @!P1 LEA R153, R153, UR43, 0x2 ;  /* 0x0000002b99999c11 */ /* 0x000fe2000f8e10ff */
[--C-:B------:R-:W-:Y:S01]  /*9f20*/  FFMA.FTZ R162, R174, UR10, -R154.reuse ;  /* 0x0000000aaea27c23 */ /* 0x100fe2000801089a */
[----:B------:R-:W-:Y:S01]  /*9f30*/  FFMA.FTZ R175, R175, UR10, -R154 ;  /* 0x0000000aafaf7c23 */ /* 0x000fe2000801089a */
[----:B------:R-:W-:Y:S01]  /*9f40*/  FMUL.FTZ R100, R100, R14 ;  /* 0x0000000e64647220 */ /* 0x000fe20000410000 */
[----:B------:R-:W3:Y:S01]  /*9f50*/  MUFU.EX2 R12, R12 ;  /* 0x0000000c000c7308 */ /* 0x000ee20000000800 */
[----:B----4-:R-:W-:Y:S01]  /*9f60*/  FADD.FTZ R152, R20, R3 ;  /* 0x0000000314987221 */ /* 0x010fe20000010000 */
[----:B-1----:R-:W-:Y:S01]  /*9f70*/  FFMA.FTZ R4, R9, R4, R10 ;  /* 0x0000000409047223 */ /* 0x002fe2000001000a */
[----:B------:R-:W-:Y:S01]  /*9f80*/  @!P1 STS [R153+0x28800], R14 ;  /* 0x0288000e99009388 */ /* 0x000fe20000000800 */
[-C--:B------:R-:W-:Y:S01]  /*9f90*/  FMUL.FTZ R101, R101, R14.reuse ;  /* 0x0000000e65657220 */ /* 0x080fe20000410000 */
[----:B------:R-:W-:Y:S01]  /*9fa0*/  FADD.FTZ R152, R21, R152 ;  /* 0x0000009815987221 */ /* 0x000fe20000010000 */
[-C--:B------:R-:W-:Y:S01]  /*9fb0*/  FMUL.FTZ R104, R104, R14.reuse ;  /* 0x0000000e68687220 */ /* 0x080fe20000410000 */
[----:B------:R1:W-:Y:S01]  /*9fc0*/  @!P1 STS [R153+0x28820], R9 ;  /* 0x0288200999009388 */ /* 0x0003e20000000800 */
[----:B------:R-:W4:Y:S01]  /*9fd0*/  MUFU.EX2 R13, R13 ;  /* 0x0000000d000d7308 */ /* 0x000f220000000800 */
        /* <DEDUP_REMOVED lines=9> */
[----:B---3--:R-:W-:Y:S01]  /*a070*/  FADD.FTZ R4, R12, R3 ;  /* 0x000000030c047221 */ /* 0x008fe20000010000 */
[-C--:B------:R-:W-:Y:S01]  /*a080*/  FMUL.FTZ R117, R117, R14.reuse ;  /* 0x0000000e75757220 */ /* 0x080fe20000410000 */
[-C--:B------:R-:W-:Y:S01]  /*a090*/  FMUL.FTZ R120, R120, R14.reuse ;  /* 0x0000000e78787220 */ /* 0x080fe20000410000 */
[----:B------:R-:W-:Y:S01]  /*a0a0*/  FADD.FTZ R152, R178, R153 ;  /* 0x00000099b2987221 */ /* 0x000fe20000010000 */
[-C--:B------:R-:W-:Y:S01]  /*a0b0*/  FMUL.FTZ R121, R121, R14.reuse ;  /* 0x0000000e79797220 */ /* 0x080fe20000410000 */
[-C--:B------:R-:W-:Y:S01]  /*a0c0*/  FMUL.FTZ R124, R124, R14.reuse ;  /* 0x0000000e7c7c7220 */ /* 0x080fe20000410000 */
[----:B------:R-:W1:Y:S01]  /*a0d0*/  MUFU.EX2 R179, R179 ;  /* 0x000000b300b37308 */ /* 0x000e620000000800 */
        /* <DEDUP_REMOVED lines=8> */
[----:B--2---:R-:W-:Y:S01]  /*a160*/  FADD.FTZ R4, R172, R3 ;  /* 0x00000003ac047221 */ /* 0x004fe20000010000 */
[----:B------:R-:W-:Y:S01]  /*a170*/  FADD.FTZ R153, R157, R152 ;  /* 0x000000989d997221 */ /* 0x000fe20000010000 */
        /* <DEDUP_REMOVED lines=10> */
[----:B------:R-:W-:Y:S01]  /*a220*/  FMUL.FTZ R149, R149, R14 ;  /* 0x0000000e95957220 */ /* 0x000fe20000410000 */
[----:B------:R-:W-:Y:S01]  /*a230*/  F2FP.BF16.F32.PACK_AB R154, R21, R20 ;  /* 0x00000014159a723e */ /* 0x000fe200000010ff */
[----:B------:R-:W-:Y:S01]  /*a240*/  FMUL.FTZ R26, R26, R9 ;  /* 0x000000091a1a7220 */ /* 0x000fe20000410000 */
[----:B------:R-:W1:Y:S01]  /*a250*/  MUFU.EX2 R192, R192 ;  /* 0x000000c000c07308 */ /* 0x000e620000000800 */
[----:B---3--:R-:W-:Y:S01]  /*a260*/  FADD.FTZ R3, R159, R4 ;  /* 0x000000049f037221 */ /* 0x008fe20000010000 */
[----:B------:R-:W-:Y:S01]  /*a270*/  F2FP.BF16.F32.PACK_AB R158, R180, R155 ;  /* 0x0000009bb49e723e */ /* 0x000fe200000010ff */
[-C--:B------:R-:W-:Y:S01]  /*a280*/  FMUL.FTZ R27, R27, R9.reuse ;  /* 0x000000091b1b7220 */ /* 0x080fe20000410000 */
[----:B------:R-:W-:Y:S01]  /*a290*/  F2FP.BF16.F32.PACK_AB R155, R13, R12 ;  /* 0x0000000c0d9b723e */ /* 0x000fe200000010ff */
[----:B------:R-:W-:Y:S01]  /*a2a0*/  FMUL.FTZ R30, R30, R9 ;  /* 0x000000091e1e7220 */ /* 0x000fe20000410000 */
[----:B------:R-:W-:Y:S01]  /*a2b0*/  F2FP.BF16.F32.PACK_AB R156, R178, R177 ;  /* 0x000000b1b29c723e */ /* 0x000fe200000010ff */
[----:B------:R-:W-:Y:S01]  /*a2c0*/  FMUL.FTZ R31, R31, R9 ;  /* 0x000000091f1f7220 */ /* 0x000fe20000410000 */
[----:B------:R-:W3:Y:S01]  /*a2d0*/  MUFU.EX2 R161, R161 ;  /* 0x000000a100a17308 */ /* 0x000ee20000000800 */
[C---:B--2---:R-:W-:Y:S01]  /*a2e0*/  FADD.FTZ R152, R160.reuse, R153 ;  /* 0x00000099a0987221 */ /* 0x044fe20000010000 */
[----:B------:R-:W-:Y:S01]  /*a2f0*/  F2FP.BF16.F32.PACK_AB R160, R160, R157 ;  /* 0x0000009da0a0723e */ /* 0x000fe200000010ff */
[-C--:B------:R-:W-:Y:S01]  /*a300*/  FMUL.FTZ R34, R34, R9.reuse ;  /* 0x0000000922227220 */ /* 0x080fe20000410000 */
[----:B------:R-:W-:Y:S01]  /*a310*/  F2FP.BF16.F32.PACK_AB R157, R179, R172 ;  /* 0x000000acb39d723e */ /* 0x000fe200000010ff */
[-C--:B------:R-:W-:Y:S01]  /*a320*/  FMUL.FTZ R35, R35, R9.reuse ;  /* 0x0000000923237220 */ /* 0x080fe20000410000 */
[-C--:B------:R-:W-:Y:S01]  /*a330*/  FMUL.FTZ R38, R38, R9.reuse ;  /* 0x0000000926267220 */ /* 0x080fe20000410000 */
[----:B------:R-:W-:Y:S01]  /*a340*/  FMUL.FTZ R39, R39, R9 ;  /* 0x0000000927277220 */ /* 0x000fe20000410000 */
[----:B------:R-:W2:Y:S01]  /*a350*/  MUFU.EX2 R163, R163 ;  /* 0x000000a300a37308 */ /* 0x000ea20000000800 */
[C---:B-1----:R-:W-:Y:S01]  /*a360*/  FADD.FTZ R4, R192.reuse, R3 ;  /* 0x00000003c0047221 */ /* 0x042fe20000010000 */
[----:B------:R-:W-:Y:S01]  /*a370*/  F2FP.BF16.F32.PACK_AB R159, R192, R159 ;  /* 0x0000009fc09f723e */ /* 0x000fe200000010ff */
[-C--:B------:R-:W-:Y:S01]  /*a380*/  FMUL.FTZ R42, R42, R9.reuse ;  /* 0x000000092a2a7220 */ /* 0x080fe20000410000 */
[-C--:B------:R-:W-:Y:S01]  /*a390*/  FMUL.FTZ R43, R43, R9.reuse ;  /* 0x000000092b2b7220 */ /* 0x080fe20000410000 */
[-C--:B------:R-:W-:Y:S01]  /*a3a0*/  FMUL.FTZ R46, R46, R9.reuse ;  /* 0x000000092e2e7220 */ /* 0x080fe20000410000 */
[-C--:B------:R-:W-:Y:S01]  /*a3b0*/  FMUL.FTZ R47, R47, R9.reuse ;  /* 0x000000092f2f7220 */ /* 0x080fe20000410000 */
[----:B------:R-:W-:Y:S01]  /*a3c0*/  FMUL.FTZ R50, R50, R9 ;  /* 0x0000000932327220 */ /* 0x000fe20000410000 */
[----:B------:R-:W1:Y:S01]  /*a3d0*/  MUFU.EX2 R164, R164 ;  /* 0x000000a400a47308 */ /* 0x000e620000000800 */
        /* <DEDUP_REMOVED lines=70> */
[-C--:B------:R-:W-:Y:S01]  /*a840*/  FMUL.FTZ R147, R147, R9.reuse ;  /* 0x0000000993937220 */ /* 0x080fe20000410000 */
[----:B------:R-:W-:Y:S01]  /*a850*/  FMUL.FTZ R150, R150, R9 ;  /* 0x0000000996967220 */ /* 0x000fe20000410000 */
[----:B------:R-:W4:Y:S01]  /*a860*/  MUFU.EX2 R169, R169 ;  /* 0x000000a900a97308 */ /* 0x000f220000000800 */
[----:B---3--:R-:W-:Y:S01]  /*a870*/  FADD.FTZ R4, R174, R15 ;  /* 0x0000000fae047221 */ /* 0x008fe20000010000 */
[----:B--2---:R-:W-:Y:S01]  /*a880*/  F2FP.BF16.F32.PACK_AB R162, R164, R161 ;  /* 0x000000a1a4a2723e */ /* 0x004fe200000010ff */
[----:B------:R-:W-:Y:S01]  /*a890*/  FMUL.FTZ R151, R151, R9 ;  /* 0x0000000997977220 */ /* 0x000fe20000410000 */
[----:B------:R-:W-:-:S02]  /*a8a0*/  F2FP.BF16.F32.PACK_AB R161, R194, R163 ;  /* 0x000000a3c2a1723e */ /* 0x000fc400000010ff */
[----:B------:R-:W-:Y:S02]  /*a8b0*/  F2FP.BF16.F32.PACK_AB R164, R182, R165 ;  /* 0x000000a5b6a4723e */ /* 0x000fe400000010ff */
[----:B------:R-:W2:Y:S01]  /*a8c0*/  MUFU.EX2 R168, R168 ;  /* 0x000000a800a87308 */ /* 0x000ea20000000800 */
[----:B-----5:R-:W-:Y:S01]  /*a8d0*/  FADD.FTZ R11, R167, R4 ;  /* 0x00000004a70b7221 */ /* 0x020fe20000010000 */
[----:B------:R-:W-:Y:S02]  /*a8e0*/  F2FP.BF16.F32.PACK_AB R163, R181, R170 ;  /* 0x000000aab5a3723e */ /* 0x000fe400000010ff */
[----:B------:R-:W-:-:S03]  /*a8f0*/  F2FP.BF16.F32.PACK_AB R165, R174, R171 ;  /* 0x000000abaea5723e */ /* 0x000fc600000010ff */
[----:B------:R1:W-:Y:S01]  /*a900*/  STSM.16.M88.4 [R23], R160 ;  /* 0x000000a017007844 */ /* 0x0003e20000000200 */
[----:B------:R-:W3:Y:S01]  /*a910*/  MUFU.EX2 R14, R175 ;  /* 0x000000af000e7308 */ /* 0x000ee20000000800 */
[----:B----4-:R-:W-:Y:S01]  /*a920*/  FADD.FTZ R3, R169, R20 ;  /* 0x00000014a9037221 */ /* 0x010fe20000010000 */
[----:B--2---:R-:W-:-:S03]  /*a930*/  F2FP.BF16.F32.PACK_AB R166, R168, R169 ;  /* 0x000000a9a8a6723e */ /* 0x004fc600000010ff */
[----:B------:R-:W-:Y:S01]  /*a940*/  FADD.FTZ R3, R168, R3 ;  /* 0x00000003a8037221 */ /* 0x000fe20000010000 */
[C---:B---3--:R-:W-:Y:S01]  /*a950*/  F2FP.BF16.F32.PACK_AB R167, R14.reuse, R167 ;  /* 0x000000a70ea7723e */ /* 0x048fe200000010ff */
[----:B------:R-:W-:-:S04]  /*a960*/  FADD.FTZ R4, R14, R11 ;  /* 0x0000000b0e047221 */ /* 0x000fc80000010000 */
[----:B------:R1:W-:Y:S01]  /*a970*/  STSM.16.M88.4 [R22], R164 ;  /* 0x000000a416007844 */ /* 0x0003e20000000200 */
[----:B------:R-:W-:Y:S05]  /*a980*/  @!P3 BRA `(.L_x_1793) ;  /* 0x000000000004b947 */ /* 0x000fea0003800000 */
[----:B------:R-:W-:Y:S01]  /*a990*/  BPT.TRAP 0x1 ;  /* 0x000000040000795c */ /* 0x000fe20000300000 */
.L_x_1793:
[----:B------:R2:W3:Y:S01]  /*a9a0*/  SYNCS.PHASECHK.TRANS64.TRYWAIT P1, [UR25+0x28c50], R8 ;  /* 0x028c5008ff0075a7 */ /* 0x0004e20008020159 */
[----:B------:R-:W-:Y:S05]  /*a9b0*/  @!P3 BRA `(.L_x_1794) ;  /* 0x000000000004b947 */ /* 0x000fea0003800000 */
[----:B------:R-:W-:Y:S01]  /*a9c0*/  BPT.TRAP 0x1 ;  /* 0x000000040000795c */ /* 0x000fe20000300000 */
.L_x_1794:
[----:B---3--:R-:W-:Y:S05]  /*a9d0*/  @P1 BRA `(.L_x_1795) ;  /* 0x0000000000081947 */ /* 0x008fea0003800000 */
[----:B------:R-:W3:Y:S02]  /*a9e0*/  SYNCS.PHASECHK.TRANS64.TRYWAIT P1, [UR25+0x28c50], R8 ;  /* 0x028c5008ff0075a7 */ /* 0x000ee40008020159 */
[----:B---3--:R-:W-:Y:S05]  /*a9f0*/  @!P1 BRA `(.L_x_1796) ;  /* 0x000000b800b89947 */ /* 0x008fea0003800000 */
.L_x_1795:
        /* <DEDUP_REMOVED lines=39> */
[----:B------:R-:W-:-:S05]  /*ac70*/  UMOV UR50, UR21 ;  /* 0x0000001500327c82 */ /* 0x000fca0008000000 */
.L_x_1788:
[----:B------:R-:W-:-:S13]  /*ac80*/  ISETP.LE.AND P0, PT, R186, UR50, PT ;  /* 0x00000032ba007c0c */ /* 0x000fda000bf03270 */
[----:B------:R-:W-:Y:S05]  /*ac90*/  @!P0 BRA `(.L_x_1798) ;  /* 0x0000002400e88947 */ /* 0x000fea0003800000 */
[----:B------:R-:W-:Y:S01]  /*aca0*/  IMAD.MOV.U32 R11, RZ, RZ, R6 ;  /* 0x000000ffff0b7224 */ /* 0x000fe200078e0006 */
[----:B------:R-:W-:Y:S01]  /*acb0*/  UMOV UR22, UR36 ;  /* 0x0000002400167c82 */ /* 0x000fe20008000000 */
[----:B------:R-:W-:Y:S01]  /*acc0*/  IMAD.MOV.U32 R10, RZ, RZ, R5 ;  /* 0x000000ffff0a7224 */ /* 0x000fe200078e0005 */
[----:B------:R-:W-:Y:S01]  /*acd0*/  ULDC UR23, c[0x0][0x9e4] ;  /* 0x0002790000177ab9 */ /* 0x000fe20000000800 */
[----:B------:R-:W-:Y:S01]  /*ace0*/  ULDC UR24, c[0x0][0x288] ;  /* 0x0000a20000187ab9 */ /* 0x000fe20000000800 */
[----:B------:R-:W-:Y:S01]  /*acf0*/  ULDC UR25, c[0x0][0x9d8] ;  /* 0x0002760000197ab9 */ /* 0x000fe20000000800 */
[----:B------:R-:W-:Y:S01]  /*ad00*/  ULDC UR21, c[0x0][0x988] ;  /* 0x0002620000157ab9 */ /* 0x000fe20000000800 */
[----:B------:R-:W-:-:S05]  /*ad10*/  ULDC UR26, c[0x0][0x9e0] ;  /* 0x00027800001a7ab9 */ /* 0x000fca0000000800 */
.L_x_1815:
[----:B------:R-:W-:-:S04]  /*ad20*/  UIADD3 UR36, UR22, 0x1, URZ ;  /* 0x0000000116247890 */ /* 0x000fc8000fffe03f */
[----:B------:R-:W-:-:S04]  /*ad30*/  UISETP.NE.AND UP0, UPT, UR36, 0x2, UPT ;  /* 0x000000022400788c */ /* 0x000fc8000bf05270 */
[----:B------:R-:W-:Y:S02]  /*ad40*/  USEL UR6, URZ, 0x1, UP0 ;  /* 0x000000013f067887 */ /* 0x000fe40008000000 */
[----:B------:R-:W-:Y:S02]  /*ad50*/  USEL UR36, UR36, URZ, UP0 ;  /* 0x0000003f24247287 */ /* 0x000fe40008000000 */
[----:B------:R-:W-:Y:S01]  /*ad60*/  ULOP3.LUT UR37, UR37, UR6, URZ, 0x3c, !UPT ;  /* 0x0000000625257292 */ /* 0x000fe2000f8e3c3f */
[----:B012-4-:R-:W-:Y:S11]  /*ad70*/  @!P3 BRA `(.L_x_1799) ;  /* 0x000000000004b947 */ /* 0x017ff60003800000 */
[----:B------:R-:W-:Y:S01]  /*ad80*/  BPT.TRAP 0x1 ;  /* 0x000000040000795c */ /* 0x000fe20000300000 */
.L_x_1799:
[----:B------:R-:W-:Y:S01]  /*ad90*/  ULEA UR27, UR36, UR43, 0x3 ;  /* 0x0000002b241b7291 */ /* 0x000fe2000f8e183f */
[----:B------:R-:W-:-:S05]  /*ada0*/  IMAD.U32 R7, RZ, RZ, UR37 ;  /* 0x00000025ff077e24 */ /* 0x000fca000f8e00ff */
[----:B------:R-:W-:-:S04]  /*adb0*/  SHF.L.U32 R7, R7, 0x1f, RZ ;  /* 0x0000001f07077819 */ /* 0x000fc800000006ff */
[----:B------:R4:W0:Y:S01]  /*adc0*/  SYNCS.PHASECHK.TRANS64.TRYWAIT P0, [UR27+0x28c30], R7 ;  /* 0x028c3007ff0075a7 */ /* 0x000822000800015b */
[----:B------:R-:W-:Y:S05]  /*add0*/  @!P3 BRA `(.L_x_1800) ;  /* 0x000000000004b947 */ /* 0x000fea0003800000 */
[----:B------:R-:W-:Y:S01]  /*ade0*/  BPT.TRAP 0x1 ;  /* 0x000000040000795c */ /* 0x000fe20000300000 */
.L_x_1800:
[----:B0-----:R-:W-:Y:S05]  /*adf0*/  @P0 BRA `(.L_x_1801) ;  /* 0x0000000000080947 */ /* 0x001fea0003800000 */
[----:B------:R-:W0:Y:S02]  /*ae00*/  SYNCS.PHASECHK.TRANS64.TRYWAIT P0, [UR27+0x28c30], R7 ;  /* 0x028c3007ff0075a7 */ /* 0x000e24000800015b */
[----:B0-----:R-:W-:Y:S05]  /*ae10*/  @!P0 BRA `(.L_x_1802) ;  /* 0x000000b400c48947 */ /* 0x001fea0003800000 */
.L_x_1801:
[----:B------:R-:W-:Y:S01]  /*ae20*/  R2UR UR18, R0 ;  /* 0x00000000001272ca */ /* 0x000fe200000e0000 */
[----:B-1-3--:R-:W-:Y:S01]  /*ae30*/  WARPGROUP.ARRIVE ;  /* 0x00000000000079c5 */ /* 0x00afe20000000000 */
[----:B------:R-:W-:Y:S01]  /*ae40*/  UMOV UR19, 0x40000040 ;  /* 0x4000004000137882 */ /* 0x000fe20000000000 */
[----:B------:R-:W-:Y:S01]  /*ae50*/  UMOV UR7, 0x40000040 ;  /* 0x4000004000077882 */ /* 0x000fe20000000000 */
[----:B------:R-:W-:Y:S01]  /*ae60*/  UMOV UR11, 0x40000040 ;  /* 0x40000040000b7882 */ /* 0x000fe20000000000 */
[----:B------:R-:W-:Y:S01]  /*ae70*/  UMOV UR15, 0x40000040 ;  /* 0x40000040000f7882 */ /* 0x000fe20000000000 */
[----:B------:R-:W0:Y:S01]  /*ae80*/  @P5 LDC R9, c[0x0][0x44c] ;  /* 0x00011300ff095b82 */ /* 0x000e220000000800 */
[----:B------:R-:W-:-:S06]  /*ae90*/  IMAD.U32 R20, RZ, RZ, UR27 ;  /* 0x0000001bff147e24 */ /* 0x000fcc000f8e00ff */
[----:B------:R-:W-:Y:S01]  /*aea0*/  ULEA UR18, UR36, UR18, 0x9 ;  /* 0x0000001224127291 */ /* 0x000fe2000f8e483f */
[----:B--2---:R-:W1:Y:S03]  /*aeb0*/  @P5 LDC R8, c[0x0][0x450] ;  /* 0x00011400ff085b82 */ /* 0x004e660000000800 */
[----:B------:R-:W-:Y:S02]  /*aec0*/  UIADD3 UR6, UR18, 0x2, URZ ;  /* 0x0000000212067890 */ /* 0x000fe4000fffe03f */
[----:B------:R-:W-:Y:S02]  /*aed0*/  UIADD3 UR10, UR18, 0x4, URZ ;  /* 0x00000004120a7890 */ /* 0x000fe4000fffe03f */
[----:B------:R-:W-:Y:S02]  /*aee0*/  UIADD3 UR14, UR18, 0x6, URZ ;  /* 0x00000006120e7890 */ /* 0x000fe4000fffe03f */
[----:B------:R-:W-:Y:S03]  /*aef0*/  HGMMA.64x64x16.F32.BF16 R152, gdesc[UR16], RZ, !UPT, gsb0 ;  /* 0x00e00000109879f0 */ /* 0x000fe6000c0018ff */
[----:B------:R-:W-:-:S02]  /*af00*/  WARPGROUP.DEPBAR.LE gsb0, 0x0 ;  /* 0x00008000000079c5 */ /* 0x000fc40000010000 */
[----:B------:R-:W-:-:S06]  /*af10*/  WARPGROUP.ARRIVE ;  /* 0x00000000000079c5 */ /* 0x000fcc0000000000 */
[----:B------:R-:W-:Y:S01]  /*af20*/  HGMMA.64x64x16.F32.BF16 R152, gdesc[UR4], R152, gsb0 ;  /* 0x00e00000049879f0 */ /* 0x000fe20008001898 */
[----:B------:R-:W-:Y:S02]  /*af30*/  USHF.L.U32 UR6, UR50, 0x6, URZ ;  /* 0x0000000632067899 */ /* 0x000fe4000800063f */
        /* <DEDUP_REMOVED lines=12> */
[----:B------:R-:W-:-:S02]  /*b000*/  VIADD R178, R185, UR40 ;  /* 0x00000028b9b27c36 */ /* 0x000fc40008000000 */
[----:B------:R-:W-:Y:S01]  /*b010*/  FMUL.FTZ R172, R173, UR25 ;  /* 0x00000019adac7c20 */ /* 0x000fe20008410000 */
[----:B------:R-:W-:Y:S01]  /*b020*/  FMUL.FTZ R14, R162, UR25 ;  /* 0x00000019a20e7c20 */ /* 0x000fe20008410000 */
[----:B------:R-:W2:Y:S01]  /*b030*/  LDC R173, c[0x0][0x2f0] ;  /* 0x0000bc00ffad7b82 */ /* 0x000ea20000000800 */
[----:B0-----:R-:W-:-:S04]  /*b040*/  @P5 IMAD.HI.U32 R9, R178, R9, RZ ;  /* 0x00000009b2095227 */ /* 0x001fc800078e00ff */
[----:B------:R-:W-:Y:S01]  /*b050*/  FMUL.FTZ R162, R164, UR25 ;  /* 0x00000019a4a27c20 */ /* 0x000fe20008410000 */
[----:B------:R-:W-:Y:S01]  /*b060*/  FMUL.FTZ R164, R168, UR25 ;  /* 0x00000019a8a47c20 */ /* 0x000fe20008410000 */
[----:B------:R-:W-:Y:S01]  /*b070*/  FMUL.FTZ R6, R155, UR25 ;  /* 0x000000199b067c20 */ /* 0x000fe20008410000 */
[----:B------:R-:W-:Y:S01]  /*b080*/  FMUL.FTZ R194, R156, UR25 ;  /* 0x000000199cc27c20 */ /* 0x000fe20008410000 */
[----:B-1----:R-:W-:Y:S01]  /*b090*/  @P5 SHF.R.U32.HI R178, RZ, R8, R9 ;  /* 0x00000008ffb25219 */ /* 0x002fe20000011609 */
        /* <DEDUP_REMOVED lines=24> */
[----:B------:R-:W1:Y:S01]  /*b220*/  MUFU.TANH R192, R192 ;  /* 0x000000c000c07308 */ /* 0x000e620000002400 */
[----:B------:R-:W-:-:S03]  /*b230*/  @!P4 VIADD R8, R20, 0x28c40 ;  /* 0x00028c401408c836 */ /* 0x000fc60000000000 */
[----:B--2---:R-:W-:Y:S02]  /*b240*/  IMAD R166, R173, UR49, R166 ;  /* 0x00000031ada67c24 */ /* 0x004fe4000f8e02a6 */
[----:B------:R-:W-:Y:S02]  /*b250*/  @!P4 PRMT R8, RZ, 0x654, R8 ;  /* 0x00000654ff08c816 */ /* 0x000fe40000000008 */
[----:B------:R-:W2:Y:S01]  /*b260*/  MUFU.TANH R193, R193 ;  /* 0x000000c100c17308 */ /* 0x000ea20000002400 */
[----:B------:R-:W-:Y:S01]  /*b270*/  VIADD R166, R166, -UR24 ;  /* 0x80000018a6a67c36 */ /* 0x000fe20008000000 */
[----:B------:R3:W-:Y:S03]  /*b280*/  @!P4 SYNCS.ARRIVE.TRANS64.RED.A1T0 RZ, [R8+URZ], RZ ;  /* 0x000000ff08ffc9a7 */ /* 0x0007e6000810043f */
[C---:B------:R-:W-:Y:S02]  /*b290*/  VIADD R182, R166.reuse, UR26 ;  /* 0x0000001aa6b67c36 */ /* 0x040fe40008000000 */
[----:B------:R-:W-:Y:S01]  /*b2a0*/  VIADD R183, R166, UR20 ;  /* 0x00000014a6b77c36 */ /* 0x000fe20008000000 */
[----:B------:R-:W1:Y:S01]  /*b2b0*/  MUFU.TANH R5, R5 ;  /* 0x0000000500057308 */ /* 0x000e620000002400 */
[----:B0-----:R-:W-:-:S02]  /*b2c0*/  IMAD.IADD R180, R182, 0x1, R168 ;  /* 0x00000001b6b47824 */ /* 0x001fc400078e02a8 */
        /* <DEDUP_REMOVED lines=30> */
[----:B-123--:R-:W-:Y:S05]  /*b4b0*/  @!P6 BRA `(.L_x_1803) ;  /* 0x00000000005ce947 */ /* 0x00efea0003800000 */
        /* <DEDUP_REMOVED lines=13> */
.L_x_1805:
[----:B------:R-:W-:-:S05]  /*b590*/  IMAD.U32 R166, RZ, RZ, UR23 ;  /* 0x00000017ffa67e24 */ /* 0x000fca000f8e00ff */
[----:B------:R-:W-:-:S13]  /*b5a0*/  ISETP.NE.AND P0, PT, R166, 0x1, PT ;  /* 0x00000001a600780c */ /* 0x000fda0003f05270 */
[----:B------:R-:W1:Y:S02]  /*b5b0*/  @P0 LDC.64 R8, c[0x0][0x9e8] ;  /* 0x00027a00ff080b82 */ /* 0x000e640000000a00 */
[----:B-1----:R-:W-:-:S05]  /*b5c0*/  @P0 IMAD.HI.U32 R8, R165, R8, RZ ;  /* 0x00000008a5080227 */ /* 0x002fca00078e00ff */
[----:B------:R-:W-:-:S07]  /*b5d0*/  @P0 SHF.R.U32.HI R165, RZ, R9, R8 ;  /* 0x00000009ffa50219 */ /* 0x000fce0000011608 */
.L_x_1806:
[----:B------:R-:W-:Y:S05]  /*b5e0*/  BSYNC B0 ;  /* 0x0000000000007941 */ /* 0x000fea0003800000 */
.L_x_1804:
[----:B------:R-:W-:-:S04]  /*b5f0*/  IMAD R165, R165, R166, -UR6 ;  /* 0x80000006a5a57e24 */ /* 0x000fc8000f8e02a6 */
[----:B------:R-:W-:-:S05]  /*b600*/  IMAD.IADD R165, R165, 0x1, -R2 ;  /* 0x00000001a5a57824 */ /* 0x000fca00078e0a02 */
[----:B------:R-:W-:Y:S02]  /*b610*/  VIADDMNMX R180, R165, R166, R180, PT ;  /* 0x000000a6a5b47246 */ /* 0x000fe400038001b4 */
[----:B------:R-:W-:-:S07]  /*b620*/  VIMNMX R181, R181, R165, !PT ;  /* 0x000000a5b5b57248 */ /* 0x000fce0007fe0100 */
.L_x_1803:
        /* <DEDUP_REMOVED lines=43> */
[----:B------:R-:W-:Y:S01]  /*b8e0*/  FSEL R161, R174, -INF , !P2 ;  /* 0xff800000aea17808 */ /* 0x000fe20005000000 */
[--C-:B-1----:R-:W-:Y:S01]  /*b8f0*/  IMAD.IADD R174, R182, 0x1, R178.reuse ;  /* 0x00000001b6ae7824 */ /* 0x102fe200078e02b2 */
[----:B------:R-:W-:Y:S01]  /*b900*/  FSEL R162, R175, -INF , !P1 ;  /* 0xff800000afa27808 */ /* 0x000fe20004800000 */
[----:B------:R-:W-:Y:S01]  /*b910*/  IMAD.IADD R175, R183, 0x1, R178 ;  /* 0x00000001b7af7824 */ /* 0x000fe200078e02b2 */
[----:B------:R-:W-:-:S02]  /*b920*/  ISETP.GT.AND P2, PT, R181, 0x38, P0 ;  /* 0x00000038b500780c */ /* 0x000fc40000744270 */
[----:B------:R-:W-:Y:S02]  /*b930*/  ISETP.GT.AND P1, PT, R181, 0x39, P0 ;  /* 0x00000039b500780c */ /* 0x000fe40000724270 */
[C---:B------:R-:W-:Y:S02]  /*b940*/  ISETP.LT.OR P2, PT, R180.reuse, 0x39, P2 ;  /* 0x00000039b400780c */ /* 0x040fe40001741670 */
[----:B------:R-:W-:Y:S02]  /*b950*/  ISETP.LT.OR P1, PT, R180, 0x3a, P1 ;  /* 0x0000003ab400780c */ /* 0x000fe40000f21670 */
        /* <DEDUP_REMOVED lines=16> */
.L_x_1809:
[----:B------:R-:W-:-:S05]  /*ba60*/  IMAD.U32 R176, RZ, RZ, UR23 ;  /* 0x00000017ffb07e24 */ /* 0x000fca000f8e00ff */
[----:B------:R-:W-:-:S13]  /*ba70*/  ISETP.NE.AND P1, PT, R176, 0x1, PT ;  /* 0x00000001b000780c */ /* 0x000fda0003f25270 */
[----:B------:R-:W0:Y:S02]  /*ba80*/  @P1 LDC.64 R8, c[0x0][0x9e8] ;  /* 0x00027a00ff081b82 */ /* 0x000e240000000a00 */
[----:B0-----:R-:W-:-:S05]  /*ba90*/  @P1 IMAD.HI.U32 R8, R173, R8, RZ ;  /* 0x00000008ad081227 */ /* 0x001fca00078e00ff */
[----:B------:R-:W-:-:S07]  /*baa0*/  @P1 SHF.R.U32.HI R173, RZ, R9, R8 ;  /* 0x00000009ffad1219 */ /* 0x000fce0000011608 */
.L_x_1810:
[----:B------:R-:W-:Y:S05]  /*bab0*/  BSYNC B0 ;  /* 0x0000000000007941 */ /* 0x000fea0003800000 */
.L_x_1808:
[----:B------:R-:W-:-:S04]  /*bac0*/  IMAD R173, R173, R176, -UR6 ;  /* 0x80000006adad7e24 */ /* 0x000fc8000f8e02b0 */
[----:B------:R-:W-:-:S05]  /*bad0*/  IMAD.IADD R173, R173, 0x1, -R2 ;  /* 0x00000001adad7824 */ /* 0x000fca00078e0a02 */
[----:B------:R-:W-:Y:S02]  /*bae0*/  VIADDMNMX R174, R173, R176, R174, PT ;  /* 0x000000b0adae7246 */ /* 0x000fe400038001ae */
[----:B------:R-:W-:-:S07]  /*baf0*/  VIMNMX R175, R175, R173, !PT ;  /* 0x000000adafaf7248 */ /* 0x000fce0007fe0100 */
.L_x_1807:
[----:B------:R-:W-:Y:S01]  /*bb00*/  FMNMX.FTZ R8, R179, R10, !PT ;  /* 0x0000000ab3087209 */ /* 0x000fe20007810000 */
[----:B------:R-:W-:Y:S01]  /*bb10*/  UMOV UR10, UR21 ;  /* 0x00000015000a7c82 */ /* 0x000fe20008000000 */
[----:B------:R-:W-:Y:S01]  /*bb20*/  ISETP.GT.AND P2, PT, R175, 0x1, P0 ;  /* 0x00000001af00780c */ /* 0x000fe20000744270 */
[----:B------:R-:W-:Y:S01]  /*bb30*/  IMAD.MOV R181, RZ, RZ, -R17 ;  /* 0x000000ffffb57224 */ /* 0x000fe200078e0a11 */
[----:B------:R-:W-:Y:S02]  /*bb40*/  FMNMX.FTZ R9, R193, R8, !PT ;  /* 0x00000008c1097209 */ /* 0x000fe40007810000 */
[----:B------:R-:W-:Y:S02]  /*bb50*/  ISETP.LT.OR P2, PT, R174, 0x2, P2 ;  /* 0x00000002ae00780c */ /* 0x000fe40001741670 */
[----:B------:R-:W-:Y:S02]  /*bb60*/  FMNMX.FTZ R8, R194, R9, !PT ;  /* 0x00000009c2087209 */ /* 0x000fe40007810000 */
[----:B------:R-:W-:-:S02]  /*bb70*/  ISETP.GT.AND P1, PT, R175, 0x8, P0 ;  /* 0x00000008af00780c */ /* 0x000fc40000724270 */
[----:B------:R-:W-:Y:S02]  /*bb80*/  FMNMX.FTZ R8, R195, R8, !PT ;  /* 0x00000008c3087209 */ /* 0x000fe40007810000 */
[----:B------:R-:W-:Y:S02]  /*bb90*/  ISETP.LT.OR P1, PT, R174, 0x9, P1 ;  /* 0x00000009ae00780c */ /* 0x000fe40000f21670 */
[----:B------:R-:W-:Y:S02]  /*bba0*/  FMNMX.FTZ R9, R165, R8, !PT ;  /* 0x00000008a5097209 */ /* 0x000fe40007810000 */
[----:B------:R-:W-:Y:S02]  /*bbb0*/  FSEL R12, R12, -INF , !P1 ;  /* 0xff8000000c0c7808 */ /* 0x000fe40004800000 */
        /* <DEDUP_REMOVED lines=19> */
[----:B------:R-:W-:-:S02]  /*bcf0*/  FSEL R8, R6, -INF , !P2 ;  /* 0xff80000006087808 */ /* 0x000fc40005000000 */
[----:B------:R-:W-:Y:S02]  /*bd00*/  FMNMX.FTZ R9, R164, R9, !PT ;  /* 0x00000009a4097209 */ /* 0x000fe40007810000 */
[C---:B------:R-:W-:Y:S02]  /*bd10*/  ISETP.GT.AND P2, PT, R175.reuse, 0x9, P0 ;  /* 0x00000009af00780c */ /* 0x040fe40000744270 */
[----:B------:R-:W-:Y:S01]  /*bd20*/  ISETP.GT.AND P1, PT, R175, 0x21, P0 ;  /* 0x00000021af00780c */ /* 0x000fe20000724270 */
[----:B------:R-:W0:Y:S01]  /*bd30*/  SHFL.BFLY PT, R176, R9, 0x2, 0x1f ;  /* 0x0c401f0009b07f89 */ /* 0x000e2200000e0000 */
[C---:B------:R-:W-:Y:S02]  /*bd40*/  ISETP.LT.OR P2, PT, R174.reuse, 0xa, P2 ;  /* 0x0000000aae00780c */ /* 0x040fe40001741670 */
[----:B------:R-:W-:Y:S02]  /*bd50*/  ISETP.LT.OR P1, PT, R174, 0x22, P1 ;  /* 0x00000022ae00780c */ /* 0x000fe40000f21670 */
[----:B------:R-:W-:-:S02]  /*bd60*/  FSEL R13, R13, -INF , !P2 ;  /* 0xff8000000d0d7808 */ /* 0x000fc40005000000 */
[C---:B------:R-:W-:Y:S02]  /*bd70*/  ISETP.GT.AND P2, PT, R175.reuse, 0x11, P0 ;  /* 0x00000011af00780c */ /* 0x040fe40000744270 */
[----:B------:R-:W-:Y:S02]  /*bd80*/  FSEL R154, R154, -INF , !P1 ;  /* 0xff8000009a9a7808 */ /* 0x000fe40004800000 */
[----:B------:R-:W-:Y:S02]  /*bd90*/  ISETP.LT.OR P2, PT, R174, 0x12, P2 ;  /* 0x00000012ae00780c */ /* 0x000fe40001741670 */
[----:B------:R-:W-:Y:S02]  /*bda0*/  ISETP.GT.AND P1, PT, R175, 0x29, P0 ;  /* 0x00000029af00780c */ /* 0x000fe40000724270 */
[----:B------:R-:W-:Y:S02]  /*bdb0*/  FSEL R15, R15, -INF , !P2 ;  /* 0xff8000000f0f7808 */ /* 0x000fe40005000000 */
[----:B------:R-:W-:-:S02]  /*bdc0*/  ISETP.GT.AND P2, PT, R175, RZ, P0 ;  /* 0x000000ffaf00720c */ /* 0x000fc40000744270 */
[C---:B------:R-:W-:Y:S02]  /*bdd0*/  ISETP.LT.OR P1, PT, R174.reuse, 0x2a, P1 ;  /* 0x0000002aae00780c */ /* 0x040fe40000f21670 */
[----:B------:R-:W-:Y:S02]  /*bde0*/  ISETP.LT.OR P2, PT, R174, 0x1, P2 ;  /* 0x00000001ae00780c */ /* 0x000fe40001741670 */
[----:B------:R-:W-:Y:S02]  /*bdf0*/  FSEL R156, R156, -INF , !P1 ;  /* 0xff8000009c9c7808 */ /* 0x000fe40004800000 */
[----:B0-----:R-:W-:Y:S02]  /*be00*/  FMNMX.FTZ R6, R9, R176, !PT ;  /* 0x000000b009067209 */ /* 0x001fe40007810000 */
[----:B------:R-:W-:Y:S02]  /*be10*/  FSEL R176, R5, -INF , !P2 ;  /* 0xff80000005b07808 */ /* 0x000fe40005000000 */
[----:B------:R-:W-:Y:S01]  /*be20*/  ISETP.GT.AND P2, PT, R175, 0x20, P0 ;  /* 0x00000020af00780c */ /* 0x000fe20000744270 */
[----:B------:R-:W0:Y:S01]  /*be30*/  SHFL.BFLY PT, R173, R6, 0x1, 0x1f ;  /* 0x0c201f0006ad7f89 */ /* 0x000e2200000e0000 */
[----:B------:R-:W-:-:S02]  /*be40*/  FMNMX.FTZ R9, R176, R11, !PT ;  /* 0x0000000bb0097209 */ /* 0x000fc40007810000 */
[----:B------:R-:W-:Y:S02]  /*be50*/  ISETP.LT.OR P2, PT, R174, 0x21, P2 ;  /* 0x00000021ae00780c */ /* 0x000fe40001741670 */
[----:B------:R-:W-:Y:S02]  /*be60*/  FMNMX.FTZ R9, R8, R9, !PT ;  /* 0x0000000908097209 */ /* 0x000fe40007810000 */
[----:B------:R-:W-:Y:S02]  /*be70*/  ISETP.GT.AND P1, PT, R175, 0x30, P0 ;  /* 0x00000030af00780c */ /* 0x000fe40000724270 */
[----:B------:R-:W-:Y:S02]  /*be80*/  FSEL R153, R153, -INF , !P2 ;  /* 0xff80000099997808 */ /* 0x000fe40005000000 */
[----:B------:R-:W-:Y:S02]  /*be90*/  ISETP.GT.AND P2, PT, R175, 0x28, P0 ;  /* 0x00000028af00780c */ /* 0x000fe40000744270 */
[----:B------:R-:W-:-:S02]  /*bea0*/  ISETP.LT.OR P1, PT, R174, 0x31, P1 ;  /* 0x00000031ae00780c */ /* 0x000fc40000f21670 */
[C---:B------:R-:W-:Y:S02]  /*beb0*/  ISETP.LT.OR P2, PT, R174.reuse, 0x29, P2 ;  /* 0x00000029ae00780c */ /* 0x040fe40001741670 */
[----:B------:R-:W-:Y:S02]  /*bec0*/  FSEL R157, R157, -INF , !P1 ;  /* 0xff8000009d9d7808 */ /* 0x000fe40004800000 */
[----:B------:R-:W-:Y:S02]  /*bed0*/  ISETP.GT.AND P1, PT, R175, 0x31, P0 ;  /* 0x00000031af00780c */ /* 0x000fe40000724270 */
[----:B------:R-:W-:Y:S02]  /*bee0*/  FSEL R155, R155, -INF , !P2 ;  /* 0xff8000009b9b7808 */ /* 0x000fe40005000000 */
[----:B------:R-:W-:Y:S02]  /*bef0*/  ISETP.LT.OR P1, PT, R174, 0x32, P1 ;  /* 0x00000032ae00780c */ /* 0x000fe40000f21670 */
[----:B0-----:R-:W-:-:S02]  /*bf00*/  FMNMX.FTZ R5, R6, R173, !PT ;  /* 0x000000ad06057209 */ /* 0x001fc40007810000 */
[----:B------:R-:W-:Y:S02]  /*bf10*/  FMNMX.FTZ R6, R12, R9, !PT ;  /* 0x000000090c067209 */ /* 0x000fe40007810000 */
[----:B------:R-:W-:Y:S01]  /*bf20*/  FSEL R158, R158, -INF , !P1 ;  /* 0xff8000009e9e7808 */ /* 0x000fe20004800000 */
[----:B------:R-:W-:Y:S01]  /*bf30*/  FMUL.FTZ R180, R5, UR10 ;  /* 0x0000000a05b47c20 */ /* 0x000fe20008410000 */
[----:B------:R-:W-:Y:S02]  /*bf40*/  FMNMX.FTZ R9, R13, R6, !PT ;  /* 0x000000060d097209 */ /* 0x000fe40007810000 */
[C---:B------:R-:W-:Y:S02]  /*bf50*/  ISETP.GT.AND P1, PT, R175.reuse, 0x38, P0 ;  /* 0x00000038af00780c */ /* 0x040fe40000724270 */
[----:B------:R-:W-:Y:S02]  /*bf60*/  FMNMX.FTZ R6, R14, R9, !PT ;  /* 0x000000090e067209 */ /* 0x000fe40007810000 */
[----:B------:R-:W-:-:S02]  /*bf70*/  ISETP.GT.AND P0, PT, R175, 0x39, P0 ;  /* 0x00000039af00780c */ /* 0x000fc40000704270 */
[----:B------:R-:W-:Y:S02]  /*bf80*/  FMNMX.FTZ R6, R15, R6, !PT ;  /* 0x000000060f067209 */ /* 0x000fe40007810000 */
[C---:B------:R-:W-:Y:S02]  /*bf90*/  ISETP.LT.OR P1, PT, R174.reuse, 0x39, P1 ;  /* 0x00000039ae00780c */ /* 0x040fe40000f21670 */
[----:B------:R-:W-:Y:S02]  /*bfa0*/  FMNMX.FTZ R9, R21, R6, !PT ;  /* 0x0000000615097209 */ /* 0x000fe40007810000 */
[----:B------:R-:W-:Y:S02]  /*bfb0*/  ISETP.LT.OR P0, PT, R174, 0x3a, P0 ;  /* 0x0000003aae00780c */ /* 0x000fe40000701670 */
[----:B------:R-:W-:Y:S02]  /*bfc0*/  FMNMX.FTZ R6, R152, R9, !PT ;  /* 0x0000000998067209 */ /* 0x000fe40007810000 */
[----:B------:R-:W-:-:S02]  /*bfd0*/  FSEL R159, R159, -INF , !P1 ;  /* 0xff8000009f9f7808 */ /* 0x000fc40004800000 */
[----:B------:R-:W-:Y:S02]  /*bfe0*/  FMNMX.FTZ R9, R153, R6, !PT ;  /* 0x0000000699097209 */ /* 0x000fe40007810000 */
[----:B------:R-:W-:Y:S02]  /*bff0*/  FSEL R174, R160, -INF , !P0 ;  /* 0xff800000a0ae7808 */ /* 0x000fe40004000000 */
[----:B------:R-:W-:Y:S02]  /*c000*/  FMNMX.FTZ R6, R154, R9, !PT ;  /* 0x000000099a067209 */ /* 0x000fe40007810000 */
[----:B------:R-:W-:Y:S02]  /*c010*/  FSETP.NEU.FTZ.AND P2, PT, R5, -INF , PT ;  /* 0xff8000000500780b */ /* 0x000fe40003f5d000 */
[----:B------:R-:W-:Y:S02]  /*c020*/  FMNMX.FTZ R173, R155, R6, !PT ;  /* 0x000000069bad7209 */ /* 0x000fe40007810000 */
[----:B------:R-:W-:-:S02]  /*c030*/  FSEL R180, R180, RZ, P2 ;  /* 0x000000ffb4b47208 */ /* 0x000fc40001000000 */
[----:B------:R-:W-:Y:S02]  /*c040*/  FMNMX.FTZ R6, R156, R173, !PT ;  /* 0x000000ad9c067209 */ /* 0x000fe40007810000 */
[----:B------:R-:W-:Y:S01]  /*c050*/  ISETP.NE.AND P1, PT, R2, R181, PT ;  /* 0x000000b50200720c */ /* 0x000fe20003f25270 */
        /* <DEDUP_REMOVED lines=17> */
[--C-:B------:R-:W-:Y:S01]  /*c170*/  FFMA.FTZ R170, R170, UR10, -R180.reuse ;  /* 0x0000000aaaaa7c23 */ /* 0x100fe200080108b4 */
[----:B------:R-:W0:Y:S01]  /*c180*/  SHFL.BFLY PT, R6, R175, 0x2, 0x1f ;  /* 0x0c401f00af067f89 */ /* 0x000e2200000e0000 */
[--C-:B------:R-:W-:Y:S01]  /*c190*/  FFMA.FTZ R171, R171, UR10, -R180.reuse ;  /* 0x0000000aabab7c23 */ /* 0x100fe200080108b4 */
[--C-:B------:R-:W-:Y:S01]  /*c1a0*/  FFMA.FTZ R161, R161, UR10, -R180.reuse ;  /* 0x0000000aa1a17c23 */ /* 0x100fe200080108b4 */
[--C-:B------:R-:W-:Y:S01]  /*c1b0*/  FFMA.FTZ R163, R163, UR10, -R180.reuse ;  /* 0x0000000aa3a37c23 */ /* 0x100fe200080108b4 */
[----:B------:R-:W-:Y:S01]  /*c1c0*/  MUFU.EX2 R173, R194 ;  /* 0x000000c200ad7308 */ /* 0x000fe20000000800 */
[----:B------:R-:W-:-:S07]  /*c1d0*/  FFMA.FTZ R180, R164, UR10, -R180 ;  /* 0x0000000aa4b47c23 */ /* 0x000fce00080108b4 */
[----:B------:R-:W-:Y:S08]  /*c1e0*/  MUFU.EX2 R160, R195 ;  /* 0x000000c300a07308 */ /* 0x000ff00000000800 */
[----:B------:R-:W-:Y:S01]  /*c1f0*/  MUFU.EX2 R165, R165 ;  /* 0x000000a500a57308 */ /* 0x000fe20000000800 */
[----:B0-----:R-:W-:Y:S02]  /*c200*/  FMNMX.FTZ R6, R175, R6, !PT ;  /* 0x00000006af067209 */ /* 0x001fe40007810000 */
[----:B------:R-:W-:-:S05]  /*c210*/  FSEL R175, R5, RZ, P2 ;  /* 0x000000ff05af7208 */ /* 0x000fca0001000000 */
[----:B------:R-:W-:Y:S01]  /*c220*/  MUFU.EX2 R166, R166 ;  /* 0x000000a600a67308 */ /* 0x000fe20000000800 */
[----:B------:R-:W0:Y:S01]  /*c230*/  SHFL.BFLY PT, R177, R6, 0x1, 0x1f ;  /* 0x0c201f0006b17f89 */ /* 0x000e2200000e0000 */
[----:B------:R-:W-:-:S04]  /*c240*/  FADD.FTZ R175, -R175, R10 ;  /* 0x0000000aafaf7221 */ /* 0x000fc80000010100 */
[----:B------:R-:W-:Y:S02]  /*c250*/  FMUL.FTZ R175, R175, UR10 ;  /* 0x0000000aafaf7c20 */ /* 0x000fe40008410000 */
[----:B------:R1:W-:Y:S08]  /*c260*/  MUFU.EX2 R10, R179 ;  /* 0x000000b3000a7308 */ /* 0x0003f00000000800 */
[----:B------:R-:W2:Y:S08]  /*c270*/  MUFU.EX2 R175, R175 ;  /* 0x000000af00af7308 */ /* 0x000eb00000000800 */
[----:B------:R-:W3:Y:S01]  /*c280*/  MUFU.EX2 R167, R167 ;  /* 0x000000a700a77308 */ /* 0x000ee20000000800 */
[----:B0-----:R-:W-:-:S04]  /*c290*/  FMNMX.FTZ R6, R6, R177, !PT ;  /* 0x000000b106067209 */ /* 0x001fc80007810000 */
[C---:B------:R-:W-:Y:S01]  /*c2a0*/  FSETP.NEU.FTZ.AND P0, PT, R6.reuse, -INF , PT ;  /* 0xff8000000600780b */ /* 0x040fe20003f1d000 */
[----:B-1----:R-:W-:Y:S02]  /*c2b0*/  FMUL.FTZ R179, R6, UR10 ;  /* 0x0000000a06b37c20 */ /* 0x002fe40008410000 */
[----:B------:R-:W0:Y:S01]  /*c2c0*/  MUFU.EX2 R168, R168 ;  /* 0x000000a800a87308 */ /* 0x000e220000000800 */
[----:B--2---:R-:W-:Y:S01]  /*c2d0*/  FFMA.FTZ R162, R175, R3, R178 ;  /* 0x00000003afa27223 */ /* 0x004fe200000100b2 */
[-C--:B------:R-:W-:Y:S01]  /*c2e0*/  FMUL.FTZ R24, R24, R175.reuse ;  /* 0x000000af18187220 */ /* 0x080fe20000410000 */
[----:B------:R-:W-:Y:S01]  /*c2f0*/  FSEL R179, R179, RZ, P0 ;  /* 0x000000ffb3b37208 */ /* 0x000fe20000000000 */
[-C--:B------:R-:W-:Y:S01]  /*c300*/  FMUL.FTZ R25, R25, R175.reuse ;  /* 0x000000af19197220 */ /* 0x080fe20000410000 */
[----:B------:R-:W-:Y:S01]  /*c310*/  FADD.FTZ R162, R9, R162 ;  /* 0x000000a209a27221 */ /* 0x000fe20000010000 */
[-C--:B------:R-:W-:Y:S01]  /*c320*/  FMUL.FTZ R28, R28, R175.reuse ;  /* 0x000000af1c1c7220 */ /* 0x080fe20000410000 */
[----:B------:R-:W-:Y:S01]  /*c330*/  FMUL.FTZ R29, R29, R175 ;  /* 0x000000af1d1d7220 */ /* 0x000fe20000410000 */
[--C-:B------:R-:W-:Y:S01]  /*c340*/  FFMA.FTZ R164, R176, UR10, -R179.reuse ;  /* 0x0000000ab0a47c23 */ /* 0x100fe200080108b3 */
[----:B------:R-:W-:Y:S01]  /*c350*/  FADD.FTZ R3, R173, R162 ;  /* 0x000000a2ad037221 */ /* 0x000fe20000010000 */
[----:B------:R-:W1:Y:S01]  /*c360*/  MUFU.EX2 R169, R169 ;  /* 0x000000a900a97308 */ /* 0x000e620000000800 */
[----:B------:R-:W-:Y:S01]  /*c370*/  FSEL R162, R6, RZ, P0 ;  /* 0x000000ff06a27208 */ /* 0x000fe20000000000 */
[----:B------:R-:W-:Y:S01]  /*c380*/  FFMA.FTZ R14, R14, UR10, -R179 ;  /* 0x0000000a0e0e7c23 */ /* 0x000fe200080108b3 */
[----:B------:R-:W-:Y:S01]  /*c390*/  FADD.FTZ R176, R160, R3 ;  /* 0x00000003a0b07221 */ /* 0x000fe20000010000 */
[----:B------:R-:W-:-:S02]  /*c3a0*/  IMAD.U32 R3, RZ, RZ, UR22 ;  /* 0x00000016ff037e24 */ /* 0x000fc4000f8e00ff */
[----:B------:R-:W-:Y:S01]  /*c3b0*/  FFMA.FTZ R15, R15, UR10, -R179 ;  /* 0x0000000a0f0f7c23 */ /* 0x000fe200080108b3 */
[----:B------:R-:W-:Y:S01]  /*c3c0*/  FADD.FTZ R162, -R162, R11 ;  /* 0x0000000ba2a27221 */ /* 0x000fe20000010100 */
[----:B------:R-:W-:Y:S01]  /*c3d0*/  FADD.FTZ R181, R165, R176 ;  /* 0x000000b0a5b57221 */ /* 0x000fe20000010000 */
[----:B------:R-:W2:Y:S01]  /*c3e0*/  MUFU.EX2 R170, R170 ;  /* 0x000000aa00aa7308 */ /* 0x000ea20000000800 */
[--C-:B------:R-:W-:Y:S01]  /*c3f0*/  FFMA.FTZ R176, R8, UR10, -R179.reuse ;  /* 0x0000000a08b07c23 */ /* 0x100fe200080108b3 */
[----:B------:R-:W-:Y:S01]  /*c400*/  FFMA.FTZ R11, R12, UR10, -R179 ;  /* 0x0000000a0c0b7c23 */ /* 0x000fe200080108b3 */
[----:B------:R-:W-:Y:S01]  /*c410*/  FADD.FTZ R8, R166, R181 ;  /* 0x000000b5a6087221 */ /* 0x000fe20000010000 */
[--C-:B------:R-:W-:Y:S01]  /*c420*/  FFMA.FTZ R12, R13, UR10, -R179.reuse ;  /* 0x0000000a0d0c7c23 */ /* 0x100fe200080108b3 */
[--C-:B------:R-:W-:Y:S01]  /*c430*/  FFMA.FTZ R13, R152, UR10, -R179.reuse ;  /* 0x0000000a980d7c23 */ /* 0x100fe200080108b3 */
[--C-:B------:R-:W-:Y:S01]  /*c440*/  FFMA.FTZ R21, R21, UR10, -R179.reuse ;  /* 0x0000000a15157c23 */ /* 0x100fe200080108b3 */
[----:B---3--:R-:W-:Y:S01]  /*c450*/  FADD.FTZ R181, R167, R8 ;  /* 0x00000008a7b57221 */ /* 0x008fe20000010000 */
[----:B------:R-:W3:Y:S01]  /*c460*/  MUFU.EX2 R171, R171 ;  /* 0x000000ab00ab7308 */ /* 0x000ee20000000800 */
[----:B------:R-:W-:Y:S01]  /*c470*/  FMUL.FTZ R8, R162, UR10 ;  /* 0x0000000aa2087c20 */ /* 0x000fe20008410000 */
[----:B------:R-:W-:Y:S01]  /*c480*/  FFMA.FTZ R153, R153, UR10, -R179 ;  /* 0x0000000a99997c23 */ /* 0x000fe200080108b3 */
[----:B0-----:R-:W-:Y:S01]  /*c490*/  FADD.FTZ R162, R168, R181 ;  /* 0x000000b5a8a27221 */ /* 0x001fe20000010000 */
[--C-:B------:R-:W-:Y:S01]  /*c4a0*/  FFMA.FTZ R181, R154, UR10, -R179.reuse ;  /* 0x0000000a9ab57c23 */ /* 0x100fe200080108b3 */
[--C-:B------:R-:W-:Y:S01]  /*c4b0*/  FFMA.FTZ R182, R155, UR10, -R179.reuse ;  /* 0x0000000a9bb67c23 */ /* 0x100fe200080108b3 */
[--C-:B------:R-:W-:Y:S01]  /*c4c0*/  FFMA.FTZ R157, R157, UR10, -R179.reuse ;  /* 0x0000000a9d9d7c23 */ /* 0x100fe200080108b3 */
[----:B-1----:R-:W-:Y:S01]  /*c4d0*/  FADD.FTZ R183, R169, R162 ;  /* 0x000000a2a9b77221 */ /* 0x002fe20000010000 */
[----:B------:R-:W0:Y:S01]  /*c4e0*/  MUFU.EX2 R161, R161 ;  /* 0x000000a100a17308 */ /* 0x000e220000000800 */
[--C-:B------:R-:W-:Y:S01]  /*c4f0*/  FFMA.FTZ R192, R158, UR10, -R179.reuse ;  /* 0x0000000a9ec07c23 */ /* 0x100fe200080108b3 */
[----:B------:R-:W-:Y:S01]  /*c500*/  FFMA.FTZ R159, R159, UR10, -R179 ;  /* 0x0000000a9f9f7c23 */ /* 0x000fe200080108b3 */
[----:B--2---:R-:W-:Y:S01]  /*c510*/  FADD.FTZ R152, R170, R183 ;  /* 0x000000b7aa987221 */ /* 0x004fe20000010000 */
[--C-:B------:R-:W-:Y:S01]  /*c520*/  FFMA.FTZ R183, R156, UR10, -R179.reuse ;  /* 0x0000000a9cb77c23 */ /* 0x100fe200080108b3 */
[----:B------:R-:W-:Y:S01]  /*c530*/  FFMA.FTZ R174, R174, UR10, -R179 ;  /* 0x0000000aaeae7c23 */ /* 0x000fe200080108b3 */
[----:B------:R-:W-:Y:S01]  /*c540*/  @!P1 IMAD R3, R3, 0x40, R16 ;  /* 0x0000004003039824 */ /* 0x000fe200078e0210 */
[----:B------:R-:W-:Y:S01]  /*c550*/  F2FP.BF16.F32.PACK_AB R154, R160, R173 ;  /* 0x000000ada09a723e */ /* 0x000fe200000010ff */
[----:B------:R-:W1:Y:S01]  /*c560*/  MUFU.EX2 R172, R172 ;  /* 0x000000ac00ac7308 */ /* 0x000e620000000800 */
[----:B---3--:R-:W-:Y:S01]  /*c570*/  FADD.FTZ R193, R171, R152 ;  /* 0x00000098abc17221 */ /* 0x008fe20000010000 */
[----:B------:R-:W-:Y:S01]  /*c580*/  F2FP.BF16.F32.PACK_AB R162, R10, R171 ;  /* 0x000000ab0aa2723e */ /* 0x000fe200000010ff */
[----:B------:R-:W-:Y:S01]  /*c590*/  FMUL.FTZ R32, R32, R175 ;  /* 0x000000af20207220 */ /* 0x000fe20000410000 */
[----:B------:R-:W-:Y:S01]  /*c5a0*/  @!P1 LEA R3, R3, UR43, 0x2 ;  /* 0x0000002b03039c11 */ /* 0x000fe2000f8e10ff */
[----:B------:R-:W-:Y:S01]  /*c5b0*/  FADD.FTZ R152, R10, R193 ;  /* 0x000000c10a987221 */ /* 0x000fe20000010000 */
[----:B------:R-:W-:Y:S01]  /*c5c0*/  F2FP.BF16.F32.PACK_AB R158, R168, R167 ;  /* 0x000000a7a89e723e */ /* 0x000fe200000010ff */
[----:B------:R-:W-:Y:S01]  /*c5d0*/  FMUL.FTZ R33, R33, R175 ;  /* 0x000000af21217220 */ /* 0x000fe20000410000 */
[----:B------:R-:W2:Y:S01]  /*c5e0*/  MUFU.EX2 R177, R163 ;  /* 0x000000a300b17308 */ /* 0x000ea20000000800 */
[----:B0-----:R-:W-:Y:S01]  /*c5f0*/  FADD.FTZ R179, R161, R152 ;  /* 0x00000098a1b37221 */ /* 0x001fe20000010000 */
[----:B------:R-:W-:Y:S01]  /*c600*/  F2FP.BF16.F32.PACK_AB R152, R9, R178 ;  /* 0x000000b20998723e */ /* 0x000fe200000010ff */
[----:B------:R-:W-:Y:S01]  /*c610*/  @!P1 STS [R3+0x28800], R175 ;  /* 0x028800af03009388 */ /* 0x000fe20000000800 */
[----:B------:R-:W-:Y:S01]  /*c620*/  F2FP.BF16.F32.PACK_AB R156, R166, R165 ;  /* 0x000000a5a69c723e */ /* 0x000fe200000010ff */
[-C--:B------:R-:W-:Y:S01]  /*c630*/  FMUL.FTZ R36, R36, R175.reuse ;  /* 0x000000af24247220 */ /* 0x080fe20000410000 */
[-C--:B------:R-:W-:Y:S01]  /*c640*/  FMUL.FTZ R37, R37, R175.reuse ;  /* 0x000000af25257220 */ /* 0x080fe20000410000 */
[-C--:B------:R-:W-:Y:S01]  /*c650*/  FMUL.FTZ R40, R40, R175.reuse ;  /* 0x000000af28287220 */ /* 0x080fe20000410000 */
[----:B------:R-:W0:Y:S01]  /*c660*/  MUFU.EX2 R8, R8 ;  /* 0x0000000800087308 */ /* 0x000e220000000800 */
[----:B-1----:R-:W-:Y:S01]  /*c670*/  FADD.FTZ R160, R172, R179 ;  /* 0x000000b3aca07221 */ /* 0x002fe20000010000 */
[-C--:B------:R-:W-:Y:S01]  /*c680*/  FMUL.FTZ R41, R41, R175.reuse ;  /* 0x000000af29297220 */ /* 0x080fe20000410000 */
[-C--:B------:R-:W-:Y:S01]  /*c690*/  FMUL.FTZ R44, R44, R175.reuse ;  /* 0x000000af2c2c7220 */ /* 0x080fe20000410000 */
[-C--:B------:R-:W-:Y:S01]  /*c6a0*/  FMUL.FTZ R45, R45, R175.reuse ;  /* 0x000000af2d2d7220 */ /* 0x080fe20000410000 */
[-C--:B------:R-:W-:Y:S01]  /*c6b0*/  FMUL.FTZ R48, R48, R175.reuse ;  /* 0x000000af30307220 */ /* 0x080fe20000410000 */
[-C--:B------:R-:W-:Y:S01]  /*c6c0*/  FMUL.FTZ R49, R49, R175.reuse ;  /* 0x000000af31317220 */ /* 0x080fe20000410000 */
[----:B------:R-:W-:Y:S01]  /*c6d0*/  FMUL.FTZ R52, R52, R175 ;  /* 0x000000af34347220 */ /* 0x000fe20000410000 */
[----:B------:R-:W1:Y:S01]  /*c6e0*/  MUFU.EX2 R180, R180 ;  /* 0x000000b400b47308 */ /* 0x000e620000000800 */
[----:B--2---:R-:W-:Y:S01]  /*c6f0*/  FADD.FTZ R9, R177, R160 ;  /* 0x000000a0b1097221 */ /* 0x004fe20000010000 */
[----:B------:R-:W-:Y:S01]  /*c700*/  F2FP.BF16.F32.PACK_AB R160, R170, R169 ;  /* 0x000000a9aaa0723e */ /* 0x000fe200000010ff */
[-C--:B------:R-:W-:Y:S01]  /*c710*/  FMUL.FTZ R53, R53, R175.reuse ;  /* 0x000000af35357220 */ /* 0x080fe20000410000 */
[-C--:B------:R-:W-:Y:S01]  /*c720*/  FMUL.FTZ R56, R56, R175.reuse ;  /* 0x000000af38387220 */ /* 0x080fe20000410000 */
[-C--:B------:R-:W-:Y:S01]  /*c730*/  FMUL.FTZ R57, R57, R175.reuse ;  /* 0x000000af39397220 */ /* 0x080fe20000410000 */
[-C--:B------:R-:W-:Y:S01]  /*c740*/  FMUL.FTZ R60, R60, R175.reuse ;  /* 0x000000af3c3c7220 */ /* 0x080fe20000410000 */
[-C--:B------:R-:W-:Y:S01]  /*c750*/  FMUL.FTZ R61, R61, R175.reuse ;  /* 0x000000af3d3d7220 */ /* 0x080fe20000410000 */
[----:B------:R2:W3:Y:S01]  /*c760*/  MUFU.EX2 R163, R164 ;  /* 0x000000a400a37308 */ /* 0x0004e20000000800 */
[----:B0-----:R1:W-:Y:S01]  /*c770*/  @!P1 STS [R3+0x28820], R8 ;  /* 0x0288200803009388 */ /* 0x0013e20000000800 */
[-C--:B------:R-:W-:Y:S01]  /*c780*/  FMUL.FTZ R64, R64, R175.reuse ;  /* 0x000000af40407220 */ /* 0x080fe20000410000 */
[-C--:B------:R-:W-:Y:S01]  /*c790*/  FMUL.FTZ R65, R65, R175.reuse ;  /* 0x000000af41417220 */ /* 0x080fe20000410000 */
[-C--:B------:R-:W-:Y:S01]  /*c7a0*/  FMUL.FTZ R68, R68, R175.reuse ;  /* 0x000000af44447220 */ /* 0x080fe20000410000 */
[-C--:B------:R-:W-:Y:S01]  /*c7b0*/  FMUL.FTZ R69, R69, R175.reuse ;  /* 0x000000af45457220 */ /* 0x080fe20000410000 */
[-C--:B------:R-:W-:Y:S01]  /*c7c0*/  FMUL.FTZ R72, R72, R175.reuse ;  /* 0x000000af48487220 */ /* 0x080fe20000410000 */
[----:B------:R-:W-:Y:S01]  /*c7d0*/  FMUL.FTZ R73, R73, R175 ;  /* 0x000000af49497220 */ /* 0x000fe20000410000 */
[----:B------:R-:W0:Y:S01]  /*c7e0*/  MUFU.EX2 R176, R176 ;  /* 0x000000b000b07308 */ /* 0x000e220000000800 */
[----:B--2---:R-:W-:Y:S01]  /*c7f0*/  F2FP.BF16.F32.PACK_AB R164, R172, R161 ;  /* 0x000000a1aca4723e */ /* 0x004fe200000010ff */
[----:B------:R-:W-:Y:S01]  /*c800*/  FMUL.FTZ R76, R76, R175 ;  /* 0x000000af4c4c7220 */ /* 0x000fe20000410000 */
[C---:B-1----:R-:W-:Y:S01]  /*c810*/  FADD.FTZ R3, R180.reuse, R9 ;  /* 0x00000009b4037221 */ /* 0x042fe20000010000 */
[----:B------:R-:W-:Y:S01]  /*c820*/  F2FP.BF16.F32.PACK_AB R166, R180, R177 ;  /* 0x000000b1b4a6723e */ /* 0x000fe200000010ff */
[-C--:B------:R-:W-:Y:S01]  /*c830*/  FMUL.FTZ R77, R77, R175.reuse ;  /* 0x000000af4d4d7220 */ /* 0x080fe20000410000 */
[-C--:B------:R-:W-:Y:S01]  /*c840*/  FMUL.FTZ R80, R80, R175.reuse ;  /* 0x000000af50507220 */ /* 0x080fe20000410000 */
[-C--:B------:R-:W-:Y:S01]  /*c850*/  FMUL.FTZ R81, R81, R175.reuse ;  /* 0x000000af51517220 */ /* 0x080fe20000410000 */
[----:B------:R-:W1:Y:S01]  /*c860*/  MUFU.EX2 R155, R11 ;  /* 0x0000000b009b7308 */ /* 0x000e620000000800 */
[----:B---3--:R-:W-:Y:S01]  /*c870*/  FFMA.FTZ R9, R8, R4, R163 ;  /* 0x0000000408097223 */ /* 0x008fe200000100a3 */
[-C--:B------:R-:W-:Y:S01]  /*c880*/  FMUL.FTZ R84, R84, R175.reuse ;  /* 0x000000af54547220 */ /* 0x080fe20000410000 */
[-C--:B------:R-:W-:Y:S01]  /*c890*/  FMUL.FTZ R85, R85, R175.reuse ;  /* 0x000000af55557220 */ /* 0x080fe20000410000 */
[-C--:B------:R-:W-:Y:S01]  /*c8a0*/  FMUL.FTZ R88, R88, R175.reuse ;  /* 0x000000af58587220 */ /* 0x080fe20000410000 */
[-C--:B------:R-:W-:Y:S01]  /*c8b0*/  FMUL.FTZ R89, R89, R175.reuse ;  /* 0x000000af59597220 */ /* 0x080fe20000410000 */
[-C--:B------:R-:W-:Y:S01]  /*c8c0*/  FMUL.FTZ R92, R92, R175.reuse ;  /* 0x000000af5c5c7220 */ /* 0x080fe20000410000 */
[-C--:B------:R-:W-:Y:S01]  /*c8d0*/  FMUL.FTZ R93, R93, R175.reuse ;  /* 0x000000af5d5d7220 */ /* 0x080fe20000410000 */
[----:B------:R-:W2:Y:S01]  /*c8e0*/  MUFU.EX2 R12, R12 ;  /* 0x0000000c000c7308 */ /* 0x000ea20000000800 */
        /* <DEDUP_REMOVED lines=16> */
[C---:B--2---:R-:W-:Y:S01]  /*c9f0*/  FADD.FTZ R9, R12.reuse, R9 ;  /* 0x000000090c097221 */ /* 0x044fe20000010000 */
[----:B------:R-:W-:Y:S01]  /*ca00*/  F2FP.BF16.F32.PACK_AB R155, R12, R155 ;  /* 0x0000009b0c9b723e */ /* 0x000fe200000010ff */
        /* <DEDUP_REMOVED lines=19> */
[----:B------:R-:W-:Y:S01]  /*cb40*/  FMUL.FTZ R149, R149, R175 ;  /* 0x000000af95957220 */ /* 0x000fe20000410000 */
[-C--:B------:R-:W-:Y:S01]  /*cb50*/  FMUL.FTZ R26, R26, R8.reuse ;  /* 0x000000081a1a7220 */ /* 0x080fe20000410000 */
[----:B------:R1:W3:Y:S01]  /*cb60*/  MUFU.EX2 R161, R153 ;  /* 0x0000009900a17308 */ /* 0x0002e20000000800 */
        /* <DEDUP_REMOVED lines=9> */
[----:B-1----:R-:W-:Y:S01]  /*cc00*/  F2FP.BF16.F32.PACK_AB R153, R176, R163 ;  /* 0x000000a3b099723e */ /* 0x002fe200000010ff */
[----:B------:R-:W-:Y:S01]  /*cc10*/  BAR.SYNC.DEFER_BLOCKING 0xf, 0x100 ;  /* 0x03c4000000007b1d */ /* 0x000fe20000010000 */
        /* <DEDUP_REMOVED lines=21> */
[----:B------:R2:W3:Y:S01]  /*cd70*/  MUFU.EX2 R165, R157 ;  /* 0x0000009d00a57308 */ /* 0x0004e20000000800 */
[----:B0-----:R-:W-:Y:S01]  /*cd80*/  FADD.FTZ R4, R182, R9 ;  /* 0x00000009b6047221 */ /* 0x001fe20000010000 */
[----:B------:R0:W-:Y:S01]  /*cd90*/  STSM.16.M88.4 [R18+0x26800], R152 ;  /* 0x0268009812007844 */ /* 0x0001e20000000200 */
[-C--:B------:R-:W-:Y:S01]  /*cda0*/  FMUL.FTZ R71, R71, R8.reuse ;  /* 0x0000000847477220 */ /* 0x080fe20000410000 */
[-C--:B------:R-:W-:Y:S01]  /*cdb0*/  FMUL.FTZ R74, R74, R8.reuse ;  /* 0x000000084a4a7220 */ /* 0x080fe20000410000 */
[-C--:B------:R-:W-:Y:S01]  /*cdc0*/  FMUL.FTZ R75, R75, R8.reuse ;  /* 0x000000084b4b7220 */ /* 0x080fe20000410000 */
[-C--:B------:R-:W-:Y:S01]  /*cdd0*/  FMUL.FTZ R78, R78, R8.reuse ;  /* 0x000000084e4e7220 */ /* 0x080fe20000410000 */
[----:B------:R-:W-:Y:S01]  /*cde0*/  FMUL.FTZ R79, R79, R8 ;  /* 0x000000084f4f7220 */ /* 0x000fe20000410000 */
[----:B------:R-:W5:Y:S01]  /*cdf0*/  MUFU.EX2 R192, R192 ;  /* 0x000000c000c07308 */ /* 0x000f620000000800 */
[----:B-1----:R-:W-:Y:S01]  /*ce00*/  FADD.FTZ R4, R183, R4 ;  /* 0x00000004b7047221 */ /* 0x002fe20000010000 */
[----:B--2---:R-:W-:Y:S01]  /*ce10*/  F2FP.BF16.F32.PACK_AB R157, R15, R14 ;  /* 0x0000000e0f9d723e */ /* 0x004fe200000010ff */
[----:B------:R-:W-:Y:S01]  /*ce20*/  FMUL.FTZ R82, R82, R8 ;  /* 0x0000000852527220 */ /* 0x000fe20000410000 */
        /* <DEDUP_REMOVED lines=13> */
[----:B-----5:R-:W-:Y:S01]  /*cf00*/  FADD.FTZ R4, R192, R9 ;  /* 0x00000009c0047221 */ /* 0x020fe20000010000 */
[----:B-1----:R-:W-:Y:S01]  /*cf10*/  F2FP.BF16.F32.PACK_AB R159, R10, R21 ;  /* 0x000000150a9f723e */ /* 0x002fe200000010ff */
[-C--:B------:R-:W-:Y:S01]  /*cf20*/  FMUL.FTZ R102, R102, R8.reuse ;  /* 0x0000000866667220 */ /* 0x080fe20000410000 */
[----:B------:R-:W-:Y:S01]  /*cf30*/  F2FP.BF16.F32.PACK_AB R165, R192, R165 ;  /* 0x000000a5c0a5723e */ /* 0x000fe200000010ff */
[-C--:B------:R-:W-:Y:S01]  /*cf40*/  FMUL.FTZ R103, R103, R8.reuse ;  /* 0x0000000867677220 */ /* 0x080fe20000410000 */
[-C--:B------:R-:W-:Y:S01]  /*cf50*/  FMUL.FTZ R106, R106, R8.reuse ;  /* 0x000000086a6a7220 */ /* 0x080fe20000410000 */
[----:B------:R0:W-:Y:S01]  /*cf60*/  STSM.16.M88.4 [R19], R156 ;  /* 0x0000009c13007844 */ /* 0x0001e20000000200 */
[-C--:B------:R-:W-:Y:S01]  /*cf70*/  FMUL.FTZ R107, R107, R8.reuse ;  /* 0x000000086b6b7220 */ /* 0x080fe20000410000 */
[----:B--2---:R-:W-:Y:S01]  /*cf80*/  FADD.FTZ R9, R167, R4 ;  /* 0x00000004a7097221 */ /* 0x004fe20000010000 */
[-C--:B------:R-:W-:Y:S01]  /*cf90*/  FMUL.FTZ R110, R110, R8.reuse ;  /* 0x000000086e6e7220 */ /* 0x080fe20000410000 */
[----:B------:R0:W-:Y:S01]  /*cfa0*/  STSM.16.M88.4 [R23], R160 ;  /* 0x000000a017007844 */ /* 0x0001e20000000200 */
[-C--:B------:R-:W-:Y:S01]  /*cfb0*/  FMUL.FTZ R111, R111, R8.reuse ;  /* 0x000000086f6f7220 */ /* 0x080fe20000410000 */
[-C--:B------:R-:W-:Y:S01]  /*cfc0*/  FMUL.FTZ R114, R114, R8.reuse ;  /* 0x0000000872727220 */ /* 0x080fe20000410000 */
[-C--:B------:R-:W-:Y:S01]  /*cfd0*/  FMUL.FTZ R115, R115, R8.reuse ;  /* 0x0000000873737220 */ /* 0x080fe20000410000 */
[-C--:B------:R-:W-:Y:S01]  /*cfe0*/  FMUL.FTZ R118, R118, R8.reuse ;  /* 0x0000000876767220 */ /* 0x080fe20000410000 */
[-C--:B------:R-:W-:Y:S01]  /*cff0*/  FMUL.FTZ R119, R119, R8.reuse ;  /* 0x0000000877777220 */ /* 0x080fe20000410000 */
[C---:B---3--:R-:W-:Y:S01]  /*d000*/  F2FP.BF16.F32.PACK_AB R167, R174.reuse, R167 ;  /* 0x000000a7aea7723e */ /* 0x048fe200000010ff */
        /* <DEDUP_REMOVED lines=20> */
.L_x_1811:
[----:B------:R1:W2:Y:S01]  /*d150*/  SYNCS.PHASECHK.TRANS64.TRYWAIT P0, [UR27+0x28c50], R7 ;  /* 0x028c5007ff0075a7 */ /* 0x0002a2000800015b */
[----:B------:R-:W-:Y:S05]  /*d160*/  @!P3 BRA `(.L_x_1812) ;  /* 0x000000000004b947 */ /* 0x000fea0003800000 */
[----:B------:R-:W-:Y:S01]  /*d170*/  BPT.TRAP 0x1 ;  /* 0x000000040000795c */ /* 0x000fe20000300000 */
.L_x_1812:
[----:B--2---:R-:W-:Y:S05]  /*d180*/  @P0 BRA `(.L_x_1813) ;  /* 0x0000000000080947 */ /* 0x004fea0003800000 */
[----:B------:R-:W2:Y:S02]  /*d190*/  SYNCS.PHASECHK.TRANS64.TRYWAIT P0, [UR27+0x28c50], R7 ;  /* 0x028c5007ff0075a7 */ /* 0x000ea4000800015b */
[----:B--2---:R-:W-:Y:S05]  /*d1a0*/  @!P0 BRA `(.L_x_1814) ;  /* 0x0000009000f88947 */ /* 0x004fea0003800000 */
.L_x_1813:
[----:B------:R-:W-:Y:S01]  /*d1b0*/  ULEA UR11, UR36, UR48, 0xc ;  /* 0x00000030240b7291 */ /* 0x000fe2000f8e603f */
[----:B------:R-:W-:Y:S01]  /*d1c0*/  WARPGROUP.ARRIVE ;  /* 0x00000000000079c5 */ /* 0x000fe20000000000 */
[----:B------:R-:W-:Y:S01]  /*d1d0*/  UMOV UR7, 0x40000040 ;  /* 0x4000004000077882 */ /* 0x000fe20000000000 */
[----:B------:R-:W-:Y:S01]  /*d1e0*/  ISETP.LT.AND P0, PT, R186, UR50, PT ;  /* 0x00000032ba007c0c */ /* 0x000fe2000bf01270 */
[----:B--2---:R-:W-:Y:S01]  /*d1f0*/  @!P4 VIADD R20, R20, 0x28c60 ;  /* 0x00028c601414c836 */ /* 0x004fe20000000000 */
        /* <DEDUP_REMOVED lines=36> */
.L_x_1798:
[----:B------:R-:W5:Y:S01]  /*d440*/  SHFL.BFLY PT, R0, R3, 0x2, 0x1f ;  /* 0x0c401f0003007f89 */ /* 0x000f6200000e0000 */
[----:B------:R-:W-:Y:S01]  /*d450*/  IMAD.MOV.U32 R10, RZ, RZ, RZ ;  /* 0x000000ffff0a7224 */ /* 0x000fe200078e00ff */
[----:B------:R-:W-:Y:S01]  /*d460*/  UIADD3 UR38, UR38, 0x1, URZ ;  /* 0x0000000126267890 */ /* 0x000fe2000fffe03f */
[----:B------:R-:W-:Y:S01]  /*d470*/  IMAD.U32 R14, RZ, RZ, UR10 ;  /* 0x0000000aff0e7e24 */ /* 0x000fe2000f8e00ff */
[----:B------:R-:W0:Y:S01]  /*d480*/  SHFL.BFLY PT, R9, R4, 0x2, 0x1f ;  /* 0x0c401f0004097f89 */ /* 0x000e2200000e0000 */
[----:B------:R-:W-:Y:S08]  /*d490*/  BAR.ARV 0x8, 0x100 ;  /* 0x0204000000007b1d */ /* 0x000ff00000002000 */
[----:B------:R-:W-:Y:S01]  /*d4a0*/  BAR.SYNC.DEFER_BLOCKING 0xf, 0x100 ;  /* 0x03c4000000007b1d */ /* 0x000fe20000010000 */
[----:B-----5:R-:W-:Y:S01]  /*d4b0*/  FADD.FTZ R0, R0, R3 ;  /* 0x0000000300007221 */ /* 0x020fe20000010000 */
[----:B------:R-:W-:Y:S01]  /*d4c0*/  IMAD.U32 R3, RZ, RZ, UR36 ;  /* 0x00000024ff037e24 */ /* 0x000fe2000f8e00ff */
[----:B------:R-:W-:Y:S01]  /*d4d0*/  UIADD3 UR36, UR36, 0x1, URZ ;  /* 0x0000000124247890 */ /* 0x000fe2000fffe03f */
[----:B0-----:R-:W-:-:S02]  /*d4e0*/  FADD.FTZ R9, R9, R4 ;  /* 0x0000000409097221 */ /* 0x001fc40000010000 */
[----:B-1--4-:R-:W0:Y:S01]  /*d4f0*/  SHFL.BFLY PT, R7, R0, 0x1, 0x1f ;  /* 0x0c201f0000077f89 */ /* 0x012e2200000e0000 */
[----:B------:R-:W-:Y:S01]  /*d500*/  IMAD.MOV.U32 R4, RZ, RZ, RZ ;  /* 0x000000ffff047224 */ /* 0x000fe200078e00ff */
[----:B------:R-:W-:Y:S02]  /*d510*/  UISETP.NE.AND UP0, UPT, UR36, 0x2, UPT ;  /* 0x000000022400788c */ /* 0x000fe4000bf05270 */
[----:B--2---:R-:W1:Y:S02]  /*d520*/  SHFL.BFLY PT, R8, R9, 0x1, 0x1f ;  /* 0x0c201f0009087f89 */ /* 0x004e6400000e0000 */
[----:B------:R-:W-:Y:S02]  /*d530*/  USEL UR4, URZ, 0x1, UP0 ;  /* 0x000000013f047887 */ /* 0x000fe40008000000 */
[----:B------:R-:W-:Y:S02]  /*d540*/  USEL UR36, UR36, URZ, UP0 ;  /* 0x0000003f24247287 */ /* 0x000fe40008000000 */
[----:B------:R-:W-:Y:S01]  /*d550*/  ULOP3.LUT UR37, UR37, UR4, URZ, 0x3c, !UPT ;  /* 0x0000000425257292 */ /* 0x000fe2000f8e3c3f */
[----:B0-----:R-:W-:Y:S01]  /*d560*/  FADD.FTZ R12, R0, R7 ;  /* 0x00000007000c7221 */ /* 0x001fe20000010000 */
[----:B------:R-:W-:-:S02]  /*d570*/  IMAD.MOV R7, RZ, RZ, -R17 ;  /* 0x000000ffff077224 */ /* 0x000fc400078e0a11 */
[----:B-1----:R-:W-:Y:S02]  /*d580*/  FADD.FTZ R13, R9, R8 ;  /* 0x00000008090d7221 */ /* 0x002fe40000010000 */
[----:B------:R-:W-:Y:S01]  /*d590*/  FSETP.NE.FTZ.AND P1, PT, R12, RZ, PT ;  /* 0x000000ff0c00720b */ /* 0x000fe20003f35000 */
[----:B------:R-:W-:Y:S01]  /*d5a0*/  IMAD.U32 R8, RZ, RZ, UR10 ;  /* 0x0000000aff087e24 */ /* 0x000fe2000f8e00ff */
[----:B------:R-:W-:Y:S02]  /*d5b0*/  ISETP.NE.AND P0, PT, R2, R7, PT ;  /* 0x000000070200720c */ /* 0x000fe40003f05270 */
[----:B------:R-:W-:-:S09]  /*d5c0*/  FSETP.NE.FTZ.AND P2, PT, R13, RZ, PT ;  /* 0x000000ff0d00720b */ /* 0x000fd20003f55000 */
[----:B------:R-:W0:Y:S01]  /*d5d0*/  @P1 MUFU.RCP R10, R12 ;  /* 0x0000000c000a1308 */ /* 0x000e220000001000 */
[----:B------:R-:W-:Y:S01]  /*d5e0*/  @P1 FMUL.FTZ R8, R8, 0.69314718246459960938 ;  /* 0x3f31721808081820 */ /* 0x000fe20000410000 */
[----:B------:R-:W-:Y:S02]  /*d5f0*/  @!P0 IMAD R0, R3, 0x40, R16 ;  /* 0x0000004003008824 */ /* 0x000fe400078e0210 */
[----:B------:R-:W-:Y:S01]  /*d600*/  @P2 FMUL.FTZ R14, R14, 0.69314718246459960938 ;  /* 0x3f3172180e0e2820 */ /* 0x000fe20000410000 */
[----:B------:R-:W-:Y:S02]  /*d610*/  IMAD.MOV.U32 R3, RZ, RZ, -0x800000 ;  /* 0xff800000ff037424 */ /* 0x000fe400078e00ff */
        /* <DEDUP_REMOVED lines=73> */
[----:B------:R-:W-:Y:S01]  /*dab0*/  PLOP3.LUT P0, PT, PT, PT, PT, 0x8, 0x0 ;  /* 0x000000000000781c */ /* 0x000fe20003f0e170 */
[-C--:B------:R-:W-:Y:S01]  /*dac0*/  FMUL.FTZ R30, R30, R4.reuse ;  /* 0x000000041e1e7220 */ /* 0x080fe20000410000 */
[-C--:B------:R-:W-:Y:S01]  /*dad0*/  FMUL.FTZ R31, R31, R4.reuse ;  /* 0x000000041f1f7220 */ /* 0x080fe20000410000 */
[-C--:B------:R-:W-:Y:S01]  /*dae0*/  FMUL.FTZ R34, R34, R4.reuse ;  /* 0x0000000422227220 */ /* 0x080fe20000410000 */
[-C--:B------:R-:W-:Y:S01]  /*daf0*/  FMUL.FTZ R35, R35, R4.reuse ;  /* 0x0000000423237220 */ /* 0x080fe20000410000 */
[----:B0-----:R-:W1:Y:S01]  /*db00*/  @P2 MUFU.LG2 R10, R13 ;  /* 0x0000000d000a2308 */ /* 0x001e620000000c00 */
        /* <DEDUP_REMOVED lines=62> */
.L_x_1731:
[----:B------:R-:W0:Y:S08]  /*def0*/  S2UR UR4, SR_CgaCtaId ;  /* 0x00000000000479c3 */ /* 0x000e300000008800 */
[----:B------:R-:W-:Y:S06]  /*df00*/  BAR.SYNC.DEFER_BLOCKING 0x5, 0x180 ;  /* 0x0146000000007b1d */ /* 0x000fec0000010000 */
[----:B------:R-:W-:Y:S01]  /*df10*/  UMOV UR43, 0x400 ;  /* 0x00000400002b7882 */ /* 0x000fe20000000000 */
[----:B------:R-:W-:Y:S01]  /*df20*/  BSSY B0, `(.L_x_1816) ;  /* 0x00002a8000007945 */ /* 0x000fe20003800000 */
[----:B0-----:R-:W-:-:S09]  /*df30*/  ULEA UR43, UR4, UR43, 0x18 ;  /* 0x0000002b042b7291 */ /* 0x001fd2000f8ec03f */
[----:B------:R-:W0:Y:S02]  /*df40*/  LDS R4, [UR43+0x28cd0] ;  /* 0x028cd02bff047984 */ /* 0x000e240008000800 */
[----:B0-----:R-:W-:Y:S01]  /*df50*/  R2UR UR4, R4 ;  /* 0x00000000040472ca */ /* 0x001fe200000e0000 */
[----:B------:R-:W-:Y:S06]  /*df60*/  BAR.ARV 0x4, 0x180 ;  /* 0x0106000000007b1d */ /* 0x000fec0000002000 */
[----:B------:R-:W-:Y:S08]  /*df70*/  @P0 BRA `(.L_x_1817) ;  /* 0x0000001c00900947 */ /* 0x000ff00003800000 */
[----:B------:R-:W0:Y:S01]  /*df80*/  S2UR UR5, SR_SWINHI ;  /* 0x00000000000579c3 */ /* 0x000e220000002f00 */
[----:B------:R-:W-:Y:S01]  /*df90*/  IMAD R9, R211, 0x40, R184 ;  /* 0x00000040d3097824 */ /* 0x000fe200078e02b8 */
[----:B------:R-:W1:Y:S01]  /*dfa0*/  SHFL.IDX PT, R6, R212, RZ, 0x1f ;  /* 0x00001fffd4067589 */ /* 0x000e6200000e0000 */
[----:B------:R-:W-:Y:S01]  /*dfb0*/  F2FP.BF16.F32.PACK_AB R104, R105, R104 ;  /* 0x000000686968723e */ /* 0x000fe200000010ff */
[----:B------:R-:W-:Y:S01]  /*dfc0*/  USHF.R.S32.HI UR12, URZ, 0x1f, UR39 ;  /* 0x0000001f3f0c7899 */ /* 0x000fe20008011427 */
[----:B------:R-:W-:-:S03]  /*dfd0*/  F2FP.BF16.F32.PACK_AB R105, R107, R106 ;  /* 0x0000006a6b69723e */ /* 0x000fc600000010ff */
[----:B------:R-:W-:Y:S01]  /*dfe0*/  BAR.SYNC.DEFER_BLOCKING 0x1, 0x100 ;  /* 0x0044000000007b1d */ /* 0x000fe20000010000 */
[----:B------:R-:W-:Y:S01]  /*dff0*/  F2FP.BF16.F32.PACK_AB R106, R109, R108 ;  /* 0x0000006c6d6a723e */ /* 0x000fe200000010ff */
[----:B------:R-:W-:Y:S01]  /*e000*/  USHF.R.S32.HI UR13, URZ, 0x1f, UR42 ;  /* 0x0000001f3f0d7899 */ /* 0x000fe2000801142a */
        /* <DEDUP_REMOVED lines=9> */
[----:B------:R-:W-:Y:S01]  /*e0a0*/  IMAD.U32 R114, RZ, RZ, UR6 ;  /* 0x00000006ff727e24 */ /* 0x000fe2000f8e00ff */
[----:B-1----:R-:W-:Y:S01]  /*e0b0*/  ISETP.NE.AND P0, PT, R6, RZ, PT ;  /* 0x000000ff0600720c */ /* 0x002fe20003f05270 */
[----:B------:R-:W-:Y:S02]  /*e0c0*/  IMAD.U32 R115, RZ, RZ, UR7 ;  /* 0x00000007ff737e24 */ /* 0x000fe4000f8e00ff */
[----:B------:R-:W-:-:S04]  /*e0d0*/  IMAD.WIDE R4, R215, 0x2, R114 ;  /* 0x00000002d7047825 */ /* 0x000fc800078e0272 */
[----:B------:R-:W-:Y:S01]  /*e0e0*/  IMAD.WIDE R114, R9, 0x2, R114 ;  /* 0x0000000209727825 */ /* 0x000fe200078e0272 */
[C---:B------:R-:W-:Y:S02]  /*e0f0*/  IADD3 R41, P2, R4.reuse, 0x20, RZ ;  /* 0x0000002004297810 */ /* 0x040fe40007f5e0ff */
[C---:B------:R-:W-:Y:S02]  /*e100*/  IADD3 R53, P4, R4.reuse, 0x60, RZ ;  /* 0x0000006004357810 */ /* 0x040fe40007f9e0ff */
[----:B------:R-:W-:Y:S01]  /*e110*/  LOP3.LUT R12, R41, 0x380, RZ, 0xc0, !PT ;  /* 0x00000380290c7812 */ /* 0x000fe200078ec0ff */
[--C-:B------:R-:W-:Y:S01]  /*e120*/  IMAD.X R13, RZ, RZ, R5.reuse, P2 ;  /* 0x000000ffff0d7224 */ /* 0x100fe200010e0605 */
[C---:B------:R-:W-:Y:S01]  /*e130*/  IADD3 R44, P2, R4.reuse, 0x2060, RZ ;  /* 0x00002060042c7810 */ /* 0x040fe20007f5e0ff */
[--C-:B------:R-:W-:Y:S01]  /*e140*/  IMAD.X R25, RZ, RZ, R5.reuse, P4 ;  /* 0x000000ffff197224 */ /* 0x100fe200020e0605 */
[----:B------:R-:W-:Y:S02]  /*e150*/  LOP3.LUT R24, R53, 0x380, RZ, 0xc0, !PT ;  /* 0x0000038035187812 */ /* 0x000fe400078ec0ff */
[C---:B------:R-:W-:Y:S01]  /*e160*/  IADD3 R57, P5, R4.reuse, 0x2000, RZ ;  /* 0x0000200004397810 */ /* 0x040fe20007fbe0ff */
[----:B------:R-:W-:Y:S01]  /*e170*/  IMAD.X R123, RZ, RZ, R5, P2 ;  /* 0x000000ffff7b7224 */ /* 0x000fe200010e0605 */
[----:B------:R-:W-:-:S02]  /*e180*/  IADD3 R20, P2, R4, 0x6020, RZ ;  /* 0x0000602004147810 */ /* 0x000fc40007f5e0ff */
[----:B------:R-:W-:Y:S01]  /*e190*/  SHF.R.U64 R12, R12, 0x3, RZ ;  /* 0x000000030c0c7819 */ /* 0x000fe200000012ff */
[--C-:B------:R-:W-:Y:S01]  /*e1a0*/  IMAD.X R29, RZ, RZ, R5.reuse, P5 ;  /* 0x000000ffff1d7224 */ /* 0x100fe200028e0605 */
[----:B------:R-:W-:Y:S01]  /*e1b0*/  SHF.R.U64 R24, R24, 0x3, RZ ;  /* 0x0000000318187819 */ /* 0x000fe200000012ff */
[--C-:B------:R-:W-:Y:S01]  /*e1c0*/  IMAD.X R147, RZ, RZ, R5.reuse, P2 ;  /* 0x000000ffff937224 */ /* 0x100fe200010e0605 */
[----:B------:R-:W-:Y:S02]  /*e1d0*/  IADD3 R81, P2, R114, 0x3000, RZ ;  /* 0x0000300072517810 */ /* 0x000fe40007f5e0ff */
[----:B------:R-:W-:Y:S02]  /*e1e0*/  IADD3 R56, P4, R4, 0x4020, RZ ;  /* 0x0000402004387810 */ /* 0x000fe40007f9e0ff */
[----:B------:R-:W-:Y:S02]  /*e1f0*/  LOP3.LUT R80, R81, 0x380, RZ, 0xc0, !PT ;  /* 0x0000038051507812 */ /* 0x000fe400078ec0ff */
[----:B------:R-:W-:Y:S01]  /*e200*/  LOP3.LUT R28, R57, 0x380, RZ, 0xc0, !PT ;  /* 0x00000380391c7812 */ /* 0x000fe200078ec0ff */
[----:B------:R-:W-:Y:S01]  /*e210*/  IMAD.X R131, RZ, RZ, R5, P4 ;  /* 0x000000ffff837224 */ /* 0x000fe200020e0605 */
[----:B------:R-:W-:-:S02]  /*e220*/  LOP3.LUT R12, R12, R41, RZ, 0x3c, !PT ;  /* 0x000000290c0c7212 */ /* 0x000fc400078e3cff */
[----:B------:R-:W-:Y:S02]  /*e230*/  LOP3.LUT R41, R44, 0x380, RZ, 0xc0, !PT ;  /* 0x000003802c297812 */ /* 0x000fe400078ec0ff */
[----:B------:R-:W-:Y:S02]  /*e240*/  LOP3.LUT R24, R24, R53, RZ, 0x3c, !PT ;  /* 0x0000003518187212 */ /* 0x000fe400078e3cff */
[----:B------:R-:W-:Y:S02]  /*e250*/  SHF.R.U64 R80, R80, 0x3, RZ ;  /* 0x0000000350507819 */ /* 0x000fe400000012ff */
[----:B------:R-:W-:Y:S02]  /*e260*/  IADD3 R45, P3, R4, 0x40, RZ ;  /* 0x00000040042d7810 */ /* 0x000fe40007f7e0ff */
[----:B------:R-:W-:Y:S02]  /*e270*/  SHF.R.U64 R28, R28, 0x3, RZ ;  /* 0x000000031c1c7819 */ /* 0x000fe400000012ff */
[----:B------:R-:W-:Y:S01]  /*e280*/  LOP3.LUT R53, R56, 0x380, RZ, 0xc0, !PT ;  /* 0x0000038038357812 */ /* 0x000fe200078ec0ff */
[----:B------:R-:W-:Y:S01]  /*e290*/  IMAD.X R15, RZ, RZ, R5, P3 ;  /* 0x000000ffff0f7224 */ /* 0x000fe200018e0605 */
[----:B------:R-:W-:-:S02]  /*e2a0*/  IADD3 R65, P1, R4, 0x2040, RZ ;  /* 0x0000204004417810 */ /* 0x000fc40007f3e0ff */
[----:B------:R-:W-:Y:S02]  /*e2b0*/  SHF.R.U64 R41, R41, 0x3, RZ ;  /* 0x0000000329297819 */ /* 0x000fe400000012ff */
[----:B------:R-:W-:Y:S01]  /*e2c0*/  IADD3 R10, P5, R4, 0x4040, RZ ;  /* 0x00004040040a7810 */ /* 0x000fe20007fbe0ff */
[----:B------:R-:W-:Y:S01]  /*e2d0*/  IMAD.X R49, RZ, RZ, R5, P1 ;  /* 0x000000ffff317224 */ /* 0x000fe200008e0605 */
[----:B------:R-:W-:Y:S01]  /*e2e0*/  LOP3.LUT R80, R80, R81, RZ, 0x3c, !PT ;  /* 0x0000005150507212 */ /* 0x000fe200078e3cff */
[----:B------:R-:W-:Y:S01]  /*e2f0*/  IMAD.X R81, RZ, RZ, R115, P2 ;  /* 0x000000ffff517224 */ /* 0x000fe200010e0673 */
[----:B------:R-:W-:Y:S01]  /*e300*/  IADD3 R61, P6, R4, 0x2020, RZ ;  /* 0x00002020043d7810 */ /* 0x000fe20007fde0ff */
[--C-:B------:R-:W-:Y:S01]  /*e310*/  IMAD.X R135, RZ, RZ, R5.reuse, P5 ;  /* 0x000000ffff877224 */ /* 0x100fe200028e0605 */
[----:B------:R-:W-:Y:S02]  /*e320*/  LOP3.LUT R28, R28, R57, RZ, 0x3c, !PT ;  /* 0x000000391c1c7212 */ /* 0x000fe400078e3cff */
[----:B------:R-:W-:Y:S01]  /*e330*/  SHF.R.U64 R53, R53, 0x3, RZ ;  /* 0x0000000335357819 */ /* 0x000fe200000012ff */
[----:B------:R-:W-:Y:S01]  /*e340*/  IMAD.X R33, RZ, RZ, R5, P6 ;  /* 0x000000ffff217224 */ /* 0x000fe200030e0605 */
[----:B------:R-:W-:-:S02]  /*e350*/  LOP3.LUT R9, R4, 0x380, RZ, 0xc0, !PT ;  /* 0x0000038004097812 */ /* 0x000fc400078ec0ff */
[----:B------:R-:W-:Y:S02]  /*e360*/  LOP3.LUT R40, R65, 0x380, RZ, 0xc0, !PT ;  /* 0x0000038041287812 */ /* 0x000fe400078ec0ff */
[----:B------:R-:W-:Y:S02]  /*e370*/  IADD3 R57, P2, R114, 0x9000, RZ ;  /* 0x0000900072397810 */ /* 0x000fe40007f5e0ff */
[----:B------:R-:W-:Y:S02]  /*e380*/  IADD3 R52, P3, R4, 0x4000, RZ ;  /* 0x0000400004347810 */ /* 0x000fe40007f7e0ff */
[----:B------:R-:W-:Y:S02]  /*e390*/  LOP3.LUT R122, R41, R44, RZ, 0x3c, !PT ;  /* 0x0000002c297a7212 */ /* 0x000fe400078e3cff */
[----:B------:R-:W-:Y:S01]  /*e3a0*/  LOP3.LUT R41, R10, 0x380, RZ, 0xc0, !PT ;  /* 0x000003800a297812 */ /* 0x000fe200078ec0ff */
[----:B------:R-:W-:Y:S01]  /*e3b0*/  IMAD.X R127, RZ, RZ, R5, P3 ;  /* 0x000000ffff7f7224 */ /* 0x000fe200018e0605 */
[----:B------:R-:W-:-:S02]  /*e3c0*/  LOP3.LUT R130, R53, R56, RZ, 0x3c, !PT ;  /* 0x0000003835827212 */ /* 0x000fc400078e3cff */
[----:B------:R-:W-:Y:S02]  /*e3d0*/  SHF.R.U64 R9, R9, 0x3, RZ ;  /* 0x0000000309097819 */ /* 0x000fe400000012ff */
[----:B------:R-:W-:Y:S02]  /*e3e0*/  SHF.R.U64 R40, R40, 0x3, RZ ;  /* 0x0000000328287819 */ /* 0x000fe400000012ff */
[----:B------:R-:W-:Y:S02]  /*e3f0*/  LOP3.LUT R56, R57, 0x380, RZ, 0xc0, !PT ;  /* 0x0000038039387812 */ /* 0x000fe400078ec0ff */
[C---:B------:R-:W-:Y:S02]  /*e400*/  IADD3 R37, P6, R4.reuse, 0x4060, RZ ;  /* 0x0000406004257810 */ /* 0x040fe40007fde0ff */
[----:B------:R-:W-:Y:S02]  /*e410*/  SHF.R.U64 R41, R41, 0x3, RZ ;  /* 0x0000000329297819 */ /* 0x000fe400000012ff */
[C---:B------:R-:W-:Y:S01]  /*e420*/  IADD3 R36, P1, R4.reuse, 0x6000, RZ ;  /* 0x0000600004247810 */ /* 0x040fe20007f3e0ff */
[----:B------:R-:W-:Y:S01]  /*e430*/  IMAD.X R139, RZ, RZ, R5, P6 ;  /* 0x000000ffff8b7224 */ /* 0x000fe200030e0605 */
[----:B------:R-:W-:-:S02]  /*e440*/  IADD3 R8, P3, R4, 0x6040, RZ ;  /* 0x0000604004087810 */ /* 0x000fc40007f7e0ff */
[----:B------:R-:W-:Y:S01]  /*e450*/  IADD3 R6, P4, R4, 0x6060, RZ ;  /* 0x0000606004067810 */ /* 0x000fe20007f9e0ff */
[--C-:B------:R-:W-:Y:S01]  /*e460*/  IMAD.X R143, RZ, RZ, R5.reuse, P1 ;  /* 0x000000ffff8f7224 */ /* 0x100fe200008e0605 */
[----:B------:R-:W-:Y:S01]  /*e470*/  LOP3.LUT R4, R9, R4, RZ, 0x3c, !PT ;  /* 0x0000000409047212 */ /* 0x000fe200078e3cff */
[--C-:B------:R-:W-:Y:S01]  /*e480*/  IMAD.X R9, RZ, RZ, R5.reuse, P3 ;  /* 0x000000ffff097224 */ /* 0x100fe200018e0605 */
[----:B------:R-:W-:Y:S01]  /*e490*/  LOP3.LUT R48, R40, R65, RZ, 0x3c, !PT ;  /* 0x0000004128307212 */ /* 0x000fe200078e3cff */
[----:B------:R-:W-:Y:S01]  /*e4a0*/  IMAD.X R11, RZ, RZ, R5, P4 ;  /* 0x000000ffff0b7224 */ /* 0x000fe200020e0605 */
[----:B------:R-:W-:Y:S02]  /*e4b0*/  SHF.R.U64 R56, R56, 0x3, RZ ;  /* 0x0000000338387819 */ /* 0x000fe400000012ff */
[----:B------:R-:W-:Y:S02]  /*e4c0*/  LOP3.LUT R40, R37, 0x380, RZ, 0xc0, !PT ;  /* 0x0000038025287812 */ /* 0x000fe400078ec0ff */
[----:B------:R-:W-:-:S02]  /*e4d0*/  LOP3.LUT R134, R41, R10, RZ, 0x3c, !PT ;  /* 0x0000000a29867212 */ /* 0x000fc400078e3cff */
[----:B------:R-:W-:Y:S02]  /*e4e0*/  LOP3.LUT R41, R6, 0x380, RZ, 0xc0, !PT ;  /* 0x0000038006297812 */ /* 0x000fe400078ec0ff */
[----:B------:R-:W-:Y:S01]  /*e4f0*/  LOP3.LUT R56, R56, R57, RZ, 0x3c, !PT ;  /* 0x0000003938387212 */ /* 0x000fe200078e3cff */
[----:B------:R-:W-:Y:S01]  /*e500*/  IMAD.X R57, RZ, RZ, R115, P2 ;  /* 0x000000ffff397224 */ /* 0x000fe200010e0673 */
[----:B------:R-:W-:Y:S02]  /*e510*/  MOV R224, R4 ;  /* 0x0000000400e07202 */ /* 0x000fe40000000f00 */
[----:B------:R-:W-:Y:S02]  /*e520*/  SHF.R.U64 R40, R40, 0x3, RZ ;  /* 0x0000000328287819 */ /* 0x000fe400000012ff */
[----:B------:R-:W-:Y:S02]  /*e530*/  F2FP.BF16.F32.PACK_AB R5, R27, R26 ;  /* 0x0000001a1b05723e */ /* 0x000fe400000010ff */
[----:B------:R-:W-:-:S02]  /*e540*/  IADD3 R27, P2, R114, 0xf000, RZ ;  /* 0x0000f000721b7810 */ /* 0x000fc40007f5e0ff */
[----:B------:R-:W-:Y:S02]  /*e550*/  SHF.R.U64 R41, R41, 0x3, RZ ;  /* 0x0000000329297819 */ /* 0x000fe400000012ff */
[----:B------:R-:W-:Y:S01]  /*e560*/  LOP3.LUT R138, R40, R37, RZ, 0x3c, !PT ;  /* 0x00000025288a7212 */ /* 0x000fe200078e3cff */
[----:B------:R-:W-:Y:S01]  /*e570*/  IMAD.X R119, RZ, RZ, R115, P2 ;  /* 0x000000ffff777224 */ /* 0x000fe200010e0673 */
[----:B------:R-:W-:Y:S02]  /*e580*/  LOP3.LUT R14, R45, 0x380, RZ, 0xc0, !PT ;  /* 0x000003802d0e7812 */ /* 0x000fe400078ec0ff */
[----:B------:R-:W-:Y:S02]  /*e590*/  LOP3.LUT R37, R8, 0x380, RZ, 0xc0, !PT ;  /* 0x0000038008257812 */ /* 0x000fe400078ec0ff */
[----:B------:R-:W-:Y:S02]  /*e5a0*/  LOP3.LUT R26, R27, 0x380, RZ, 0xc0, !PT ;  /* 0x000003801b1a7812 */ /* 0x000fe400078ec0ff */
[----:B------:R-:W-:-:S02]  /*e5b0*/  IADD3 R89, P4, R114, 0x1000, RZ ;  /* 0x0000100072597810 */ /* 0x000fc40007f9e0ff */
[C---:B------:R-:W-:Y:S02]  /*e5c0*/  IADD3 R85, P3, R114.reuse, 0x2000, RZ ;  /* 0x0000200072557810 */ /* 0x040fe40007f7e0ff */
[----:B------:R-:W-:Y:S02]  /*e5d0*/  LOP3.LUT R10, R41, R6, RZ, 0x3c, !PT ;  /* 0x00000006290a7212 */ /* 0x000fe400078e3cff */
[----:B------:R-:W-:Y:S02]  /*e5e0*/  IADD3 R77, P1, R114, 0x4000, RZ ;  /* 0x00004000724d7810 */ /* 0x000fe40007f3e0ff */
[----:B------:R-:W-:Y:S02]  /*e5f0*/  F2FP.BF16.F32.PACK_AB R6, R7, R205 ;  /* 0x000000cd0706723e */ /* 0x000fe400000010ff */
[----:B------:R-:W-:Y:S02]  /*e600*/  F2FP.BF16.F32.PACK_AB R4, R21, R208 ;  /* 0x000000d01504723e */ /* 0x000fe400000010ff */
[----:B------:R-:W-:-:S02]  /*e610*/  F2FP.BF16.F32.PACK_AB R7, R31, R30 ;  /* 0x0000001e1f07723e */ /* 0x000fc400000010ff */
[----:B------:R-:W-:Y:S02]  /*e620*/  LOP3.LUT R32, R61, 0x380, RZ, 0xc0, !PT ;  /* 0x000003803d207812 */ /* 0x000fe400078ec0ff */
[----:B------:R-:W-:Y:S01]  /*e630*/  SHF.R.U64 R14, R14, 0x3, RZ ;  /* 0x000000030e0e7819 */ /* 0x000fe200000012ff */
[----:B------:R0:W-:Y:S01]  /*e640*/  STSM.16.M88.4 [R224], R4 ;  /* 0x00000004e0007844 */ /* 0x0001e20000000200 */
[----:B------:R-:W-:Y:S02]  /*e650*/  SHF.R.U64 R37, R37, 0x3, RZ ;  /* 0x0000000325257819 */ /* 0x000fe400000012ff */
[----:B------:R-:W-:Y:S02]  /*e660*/  SHF.R.U64 R26, R26, 0x3, RZ ;  /* 0x000000031a1a7819 */ /* 0x000fe400000012ff */
[----:B------:R-:W-:Y:S02]  /*e670*/  LOP3.LUT R88, R89, 0x380, RZ, 0xc0, !PT ;  /* 0x0000038059587812 */ /* 0x000fe400078ec0ff */
[----:B------:R-:W-:-:S02]  /*e680*/  LOP3.LUT R84, R85, 0x380, RZ, 0xc0, !PT ;  /* 0x0000038055547812 */ /* 0x000fc400078ec0ff */
[----:B------:R-:W-:Y:S02]  /*e690*/  LOP3.LUT R76, R77, 0x380, RZ, 0xc0, !PT ;  /* 0x000003804d4c7812 */ /* 0x000fe400078ec0ff */
[----:B------:R-:W-:Y:S02]  /*e6a0*/  LOP3.LUT R53, R20, 0x380, RZ, 0xc0, !PT ;  /* 0x0000038014357812 */ /* 0x000fe400078ec0ff */
[----:B------:R-:W-:Y:S02]  /*e6b0*/  SHF.R.U64 R32, R32, 0x3, RZ ;  /* 0x0000000320207819 */ /* 0x000fe400000012ff */
[----:B------:R-:W-:Y:S02]  /*e6c0*/  LOP3.LUT R14, R14, R45, RZ, 0x3c, !PT ;  /* 0x0000002d0e0e7212 */ /* 0x000fe400078e3cff */
[----:B------:R-:W-:Y:S02]  /*e6d0*/  LOP3.LUT R8, R37, R8, RZ, 0x3c, !PT ;  /* 0x0000000825087212 */ /* 0x000fe400078e3cff */
[----:B------:R-:W-:-:S02]  /*e6e0*/  LOP3.LUT R118, R26, R27, RZ, 0x3c, !PT ;  /* 0x0000001b1a767212 */ /* 0x000fc400078e3cff */
[----:B------:R-:W-:Y:S02]  /*e6f0*/  LOP3.LUT R45, R52, 0x380, RZ, 0xc0, !PT ;  /* 0x00000380342d7812 */ /* 0x000fe400078ec0ff */
[----:B------:R-:W-:Y:S02]  /*e700*/  SHF.R.U64 R88, R88, 0x3, RZ ;  /* 0x0000000358587819 */ /* 0x000fe400000012ff */
[----:B------:R-:W-:Y:S02]  /*e710*/  SHF.R.U64 R84, R84, 0x3, RZ ;  /* 0x0000000354547819 */ /* 0x000fe400000012ff */
[----:B------:R-:W-:Y:S02]  /*e720*/  MOV R26, R12 ;  /* 0x0000000c001a7202 */ /* 0x000fe40000000f00 */
[----:B0-----:R-:W-:Y:S02]  /*e730*/  F2FP.BF16.F32.PACK_AB R4, R206, R209 ;  /* 0x000000d1ce04723e */ /* 0x001fe400000010ff */
[----:B------:R-:W-:-:S02]  /*e740*/  F2FP.BF16.F32.PACK_AB R5, R35, R34 ;  /* 0x000000222305723e */ /* 0x000fc400000010ff */
[----:B------:R-:W-:Y:S02]  /*e750*/  F2FP.BF16.F32.PACK_AB R6, R203, R207 ;  /* 0x000000cfcb06723e */ /* 0x000fe400000010ff */
[----:B------:R-:W-:Y:S02]  /*e760*/  F2FP.BF16.F32.PACK_AB R7, R39, R38 ;  /* 0x000000262707723e */ /* 0x000fe400000010ff */
[----:B------:R-:W-:Y:S02]  /*e770*/  SHF.R.U64 R76, R76, 0x3, RZ ;  /* 0x000000034c4c7819 */ /* 0x000fe400000012ff */
[----:B------:R-:W-:Y:S01]  /*e780*/  SHF.R.U64 R53, R53, 0x3, RZ ;  /* 0x0000000335357819 */ /* 0x000fe200000012ff */
[----:B------:R0:W-:Y:S01]  /*e790*/  STSM.16.M88.4 [R26], R4 ;  /* 0x000000041a007844 */ /* 0x0001e20000000200 */
[----:B------:R-:W-:Y:S02]  /*e7a0*/  LOP3.LUT R32, R32, R61, RZ, 0x3c, !PT ;  /* 0x0000003d20207212 */ /* 0x000fe400078e3cff */
[----:B------:R-:W-:-:S02]  /*e7b0*/  MOV R38, R8 ;  /* 0x0000000800267202 */ /* 0x000fc40000000f00 */
[----:B------:R-:W-:Y:S02]  /*e7c0*/  MOV R39, R10 ;  /* 0x0000000a00277202 */ /* 0x000fe40000000f00 */
[----:B------:R-:W-:Y:S02]  /*e7d0*/  SHF.R.U64 R45, R45, 0x3, RZ ;  /* 0x000000032d2d7819 */ /* 0x000fe400000012ff */
[----:B------:R-:W-:Y:S01]  /*e7e0*/  LOP3.LUT R88, R88, R89, RZ, 0x3c, !PT ;  /* 0x0000005958587212 */ /* 0x000fe200078e3cff */
[--C-:B------:R-:W-:Y:S01]  /*e7f0*/  IMAD.X R89, RZ, RZ, R115.reuse, P4 ;  /* 0x000000ffff597224 */ /* 0x100fe200020e0673 */
[----:B------:R-:W-:Y:S01]  /*e800*/  LOP3.LUT R84, R84, R85, RZ, 0x3c, !PT ;  /* 0x0000005554547212 */ /* 0x000fe200078e3cff */
[----:B------:R-:W-:Y:S01]  /*e810*/  IMAD.X R85, RZ, RZ, R115, P3 ;  /* 0x000000ffff557224 */ /* 0x000fe200018e0673 */
[----:B------:R-:W-:Y:S02]  /*e820*/  MOV R186, R14 ;  /* 0x0000000e00ba7202 */ /* 0x000fe40000000f00 */
[----:B------:R-:W-:-:S02]  /*e830*/  F2FP.BF16.F32.PACK_AB R8, R201, R204 ;  /* 0x000000ccc908723e */ /* 0x000fc400000010ff */
[----:B------:R-:W-:Y:S02]  /*e840*/  F2FP.BF16.F32.PACK_AB R9, R43, R42 ;  /* 0x0000002a2b09723e */ /* 0x000fe400000010ff */
[----:B------:R-:W-:Y:S02]  /*e850*/  F2FP.BF16.F32.PACK_AB R10, R199, R202 ;  /* 0x000000cac70a723e */ /* 0x000fe400000010ff */
[----:B------:R-:W-:Y:S02]  /*e860*/  F2FP.BF16.F32.PACK_AB R11, R47, R46 ;  /* 0x0000002e2f0b723e */ /* 0x000fe400000010ff */
[----:B------:R-:W-:Y:S01]  /*e870*/  LOP3.LUT R76, R76, R77, RZ, 0x3c, !PT ;  /* 0x0000004d4c4c7212 */ /* 0x000fe200078e3cff */
[----:B------:R-:W-:Y:S01]  /*e880*/  IMAD.X R77, RZ, RZ, R115, P1 ;  /* 0x000000ffff4d7224 */ /* 0x000fe200008e0673 */
[----:B------:R-:W-:Y:S01]  /*e890*/  MOV R205, R24 ;  /* 0x0000001800cd7202 */ /* 0x000fe20000000f00 */
[----:B------:R-:W-:Y:S01]  /*e8a0*/  STSM.16.M88.4 [R186], R8 ;  /* 0x00000008ba007844 */ /* 0x000fe20000000200 */
[----:B------:R-:W-:-:S02]  /*e8b0*/  F2FP.BF16.F32.PACK_AB R12, R197, R200 ;  /* 0x000000c8c50c723e */ /* 0x000fc400000010ff */
[----:B------:R-:W-:Y:S02]  /*e8c0*/  F2FP.BF16.F32.PACK_AB R13, R51, R50 ;  /* 0x00000032330d723e */ /* 0x000fe400000010ff */
[----:B------:R-:W-:Y:S02]  /*e8d0*/  F2FP.BF16.F32.PACK_AB R14, R195, R198 ;  /* 0x000000c6c30e723e */ /* 0x000fe400000010ff */
[----:B------:R-:W-:Y:S02]  /*e8e0*/  F2FP.BF16.F32.PACK_AB R15, R55, R54 ;  /* 0x00000036370f723e */ /* 0x000fe400000010ff */
[----:B------:R-:W-:Y:S02]  /*e8f0*/  LOP3.LUT R146, R53, R20, RZ, 0x3c, !PT ;  /* 0x0000001435927212 */ /* 0x000fe400078e3cff */
[C---:B------:R-:W-:Y:S01]  /*e900*/  IADD3 R73, P6, R114.reuse, 0x5000, RZ ;  /* 0x0000500072497810 */ /* 0x040fe20007fde0ff */
[----:B------:R-:W-:Y:S01]  /*e910*/  STSM.16.M88.4 [R205], R12 ;  /* 0x0000000ccd007844 */ /* 0x000fe20000000200 */
[----:B------:R-:W-:-:S02]  /*e920*/  IADD3 R69, P5, R114, 0x6000, RZ ;  /* 0x0000600072457810 */ /* 0x000fc40007fbe0ff */
[C---:B------:R-:W-:Y:S02]  /*e930*/  IADD3 R65, P4, R114.reuse, 0x7000, RZ ;  /* 0x0000700072417810 */ /* 0x040fe40007f9e0ff */
[----:B------:R-:W-:Y:S02]  /*e940*/  IADD3 R61, P3, R114, 0x8000, RZ ;  /* 0x00008000723d7810 */ /* 0x000fe40007f7e0ff */
[----:B------:R-:W-:Y:S02]  /*e950*/  MOV R208, R28 ;  /* 0x0000001c00d07202 */ /* 0x000fe40000000f00 */
[----:B0-----:R-:W-:Y:S02]  /*e960*/  F2FP.BF16.F32.PACK_AB R4, R193, R196 ;  /* 0x000000c4c104723e */ /* 0x001fe400000010ff */
[----:B------:R-:W-:Y:S02]  /*e970*/  F2FP.BF16.F32.PACK_AB R5, R59, R58 ;  /* 0x0000003a3b05723e */ /* 0x000fe400000010ff */
[----:B------:R-:W-:-:S02]  /*e980*/  F2FP.BF16.F32.PACK_AB R6, R183, R194 ;  /* 0x000000c2b706723e */ /* 0x000fc400000010ff */
[----:B------:R-:W-:Y:S02]  /*e990*/  F2FP.BF16.F32.PACK_AB R7, R63, R62 ;  /* 0x0000003e3f07723e */ /* 0x000fe400000010ff */
[----:B------:R-:W-:Y:S02]  /*e9a0*/  IADD3 R53, P1, R114, 0xa000, RZ ;  /* 0x0000a00072357810 */ /* 0x000fe40007f3e0ff */
[----:B------:R-:W-:Y:S01]  /*e9b0*/  MOV R32, R32 ;  /* 0x0000002000207202 */ /* 0x000fe20000000f00 */
[----:B------:R-:W-:Y:S01]  /*e9c0*/  STSM.16.M88.4 [R208], R4 ;  /* 0x00000004d0007844 */ /* 0x000fe20000000200 */
[----:B------:R-:W-:Y:S02]  /*e9d0*/  F2FP.BF16.F32.PACK_AB R24, R181, R192 ;  /* 0x000000c0b518723e */ /* 0x000fe400000010ff */
[----:B------:R-:W-:Y:S02]  /*e9e0*/  F2FP.BF16.F32.PACK_AB R25, R67, R66 ;  /* 0x000000424319723e */ /* 0x000fe400000010ff */
[----:B------:R-:W-:-:S02]  /*e9f0*/  F2FP.BF16.F32.PACK_AB R26, R179, R182 ;  /* 0x000000b6b31a723e */ /* 0x000fc400000010ff */
[----:B------:R-:W-:Y:S02]  /*ea00*/  F2FP.BF16.F32.PACK_AB R27, R71, R70 ;  /* 0x00000046471b723e */ /* 0x000fe400000010ff */
[----:B------:R-:W-:Y:S02]  /*ea10*/  LOP3.LUT R126, R45, R52, RZ, 0x3c, !PT ;  /* 0x000000342d7e7212 */ /* 0x000fe400078e3cff */
[----:B------:R-:W-:Y:S01]  /*ea20*/  MOV R48, R48 ;  /* 0x0000003000307202 */ /* 0x000fe20000000f00 */
[----:B------:R0:W-:Y:S01]  /*ea30*/  STSM.16.M88.4 [R32], R24 ;  /* 0x0000001820007844 */ /* 0x0001e20000000200 */
[----:B------:R-:W-:Y:S02]  /*ea40*/  F2FP.BF16.F32.PACK_AB R28, R177, R180 ;  /* 0x000000b4b11c723e */ /* 0x000fe400000010ff */
[----:B------:R-:W-:Y:S02]  /*ea50*/  F2FP.BF16.F32.PACK_AB R29, R75, R74 ;  /* 0x0000004a4b1d723e */ /* 0x000fe400000010ff */
[----:B------:R-:W-:-:S02]  /*ea60*/  F2FP.BF16.F32.PACK_AB R30, R175, R178 ;  /* 0x000000b2af1e723e */ /* 0x000fc400000010ff */
[----:B------:R-:W-:Y:S02]  /*ea70*/  F2FP.BF16.F32.PACK_AB R31, R79, R78 ;  /* 0x0000004e4f1f723e */ /* 0x000fe400000010ff */
[----:B------:R-:W-:Y:S02]  /*ea80*/  LOP3.LUT R45, R36, 0x380, RZ, 0xc0, !PT ;  /* 0x00000380242d7812 */ /* 0x000fe400078ec0ff */
[----:B------:R-:W-:Y:S01]  /*ea90*/  LOP3.LUT R72, R73, 0x380, RZ, 0xc0, !PT ;  /* 0x0000038049487812 */ /* 0x000fe200078ec0ff */
[----:B------:R1:W-:Y:S01]  /*eaa0*/  STSM.16.M88.4 [R48], R28 ;  /* 0x0000001c30007844 */ /* 0x0003e20000000200 */
[----:B------:R-:W-:Y:S02]  /*eab0*/  LOP3.LUT R68, R69, 0x380, RZ, 0xc0, !PT ;  /* 0x0000038045447812 */ /* 0x000fe400078ec0ff */
[----:B------:R-:W-:Y:S02]  /*eac0*/  LOP3.LUT R64, R65, 0x380, RZ, 0xc0, !PT ;  /* 0x0000038041407812 */ /* 0x000fe400078ec0ff */
[----:B------:R-:W-:-:S02]  /*ead0*/  LOP3.LUT R60, R61, 0x380, RZ, 0xc0, !PT ;  /* 0x000003803d3c7812 */ /* 0x000fc400078ec0ff */
[----:B------:R-:W-:Y:S02]  /*eae0*/  LOP3.LUT R52, R53, 0x380, RZ, 0xc0, !PT ;  /* 0x0000038035347812 */ /* 0x000fe400078ec0ff */
[----:B------:R-:W-:Y:S02]  /*eaf0*/  SHF.R.U64 R45, R45, 0x3, RZ ;  /* 0x000000032d2d7819 */ /* 0x000fe400000012ff */
[----:B------:R-:W-:Y:S02]  /*eb00*/  MOV R122, R122 ;  /* 0x0000007a007a7202 */ /* 0x000fe40000000f00 */
[----:B0-----:R-:W-:Y:S02]  /*eb10*/  F2FP.BF16.F32.PACK_AB R32, R173, R176 ;  /* 0x000000b0ad20723e */ /* 0x001fe400000010ff */
[----:B------:R-:W-:Y:S02]  /*eb20*/  F2FP.BF16.F32.PACK_AB R33, R83, R82 ;  /* 0x000000525321723e */ /* 0x000fe400000010ff */
[----:B------:R-:W-:-:S02]  /*eb30*/  F2FP.BF16.F32.PACK_AB R34, R171, R174 ;  /* 0x000000aeab22723e */ /* 0x000fc400000010ff */
[----:B------:R-:W-:Y:S02]  /*eb40*/  F2FP.BF16.F32.PACK_AB R35, R87, R86 ;  /* 0x000000565723723e */ /* 0x000fe400000010ff */
[----:B------:R-:W-:Y:S02]  /*eb50*/  SHF.R.U64 R72, R72, 0x3, RZ ;  /* 0x0000000348487819 */ /* 0x000fe400000012ff */
[----:B------:R-:W-:Y:S01]  /*eb60*/  SHF.R.U64 R68, R68, 0x3, RZ ;  /* 0x0000000344447819 */ /* 0x000fe200000012ff */
[----:B------:R0:W-:Y:S01]  /*eb70*/  STSM.16.M88.4 [R122], R32 ;  /* 0x000000207a007844 */ /* 0x0001e20000000200 */
[----:B------:R-:W-:Y:S02]  /*eb80*/  SHF.R.U64 R64, R64, 0x3, RZ ;  /* 0x0000000340407819 */ /* 0x000fe400000012ff */
[----:B------:R-:W-:Y:S02]  /*eb90*/  SHF.R.U64 R60, R60, 0x3, RZ ;  /* 0x000000033c3c7819 */ /* 0x000fe400000012ff */
[----:B------:R-:W-:-:S02]  /*eba0*/  MOV R126, R126 ;  /* 0x0000007e007e7202 */ /* 0x000fc40000000f00 */
[----:B-1----:R-:W-:Y:S02]  /*ebb0*/  F2FP.BF16.F32.PACK_AB R48, R169, R172 ;  /* 0x000000aca930723e */ /* 0x002fe400000010ff */
[----:B------:R-:W-:Y:S02]  /*ebc0*/  F2FP.BF16.F32.PACK_AB R49, R91, R90 ;  /* 0x0000005a5b31723e */ /* 0x000fe400000010ff */
[----:B------:R-:W-:Y:S02]  /*ebd0*/  F2FP.BF16.F32.PACK_AB R50, R93, R170 ;  /* 0x000000aa5d32723e */ /* 0x000fe400000010ff */
[----:B------:R-:W-:Y:S02]  /*ebe0*/  F2FP.BF16.F32.PACK_AB R51, R95, R94 ;  /* 0x0000005e5f33723e */ /* 0x000fe400000010ff */
[----:B------:R-:W-:Y:S02]  /*ebf0*/  SHF.R.U64 R52, R52, 0x3, RZ ;  /* 0x0000000334347819 */ /* 0x000fe400000012ff */
[----:B------:R-:W-:Y:S01]  /*ec00*/  MOV R130, R130 ;  /* 0x0000008200827202 */ /* 0x000fe20000000f00 */
[----:B------:R-:W-:Y:S01]  /*ec10*/  STSM.16.M88.4 [R126], R48 ;  /* 0x000000307e007844 */ /* 0x000fe20000000200 */
[----:B------:R-:W-:-:S02]  /*ec20*/  F2FP.BF16.F32.PACK_AB R4, R97, R156 ;  /* 0x0000009c6104723e */ /* 0x000fc400000010ff */
[----:B------:R-:W-:Y:S02]  /*ec30*/  F2FP.BF16.F32.PACK_AB R5, R99, R98 ;  /* 0x000000626305723e */ /* 0x000fe400000010ff */
[----:B------:R-:W-:Y:S02]  /*ec40*/  F2FP.BF16.F32.PACK_AB R6, R101, R100 ;  /* 0x000000646506723e */ /* 0x000fe400000010ff */
[----:B------:R-:W-:Y:S02]  /*ec50*/  F2FP.BF16.F32.PACK_AB R7, R103, R102 ;  /* 0x000000666707723e */ /* 0x000fe400000010ff */
[----:B------:R-:W-:Y:S02]  /*ec60*/  MOV R134, R134 ;  /* 0x0000008600867202 */ /* 0x000fe40000000f00 */
[----:B------:R-:W-:Y:S01]  /*ec70*/  LOP3.LUT R142, R45, R36, RZ, 0x3c, !PT ;  /* 0x000000242d8e7212 */ /* 0x000fe200078e3cff */
[----:B------:R1:W-:Y:S01]  /*ec80*/  STSM.16.M88.4 [R130], R4 ;  /* 0x0000000482007844 */ /* 0x0003e20000000200 */
[----:B------:R-:W-:-:S02]  /*ec90*/  MOV R138, R138 ;  /* 0x0000008a008a7202 */ /* 0x000fc40000000f00 */
[----:B------:R-:W-:Y:S01]  /*eca0*/  F2FP.BF16.F32.PACK_AB R8, R113, R112 ;  /* 0x000000707108723e */ /* 0x000fe200000010ff */
[----:B------:R-:W-:Y:S01]  /*ecb0*/  STSM.16.M88.4 [R134], R104 ;  /* 0x0000006886007844 */ /* 0x000fe20000000200 */
[----:B------:R-:W-:Y:S02]  /*ecc0*/  F2FP.BF16.F32.PACK_AB R9, R96, R92 ;  /* 0x0000005c6009723e */ /* 0x000fe400000010ff */
[----:B------:R-:W-:Y:S02]  /*ecd0*/  F2FP.BF16.F32.PACK_AB R10, R117, R116 ;  /* 0x00000074750a723e */ /* 0x000fe400000010ff */
[----:B------:R-:W-:Y:S02]  /*ece0*/  F2FP.BF16.F32.PACK_AB R11, R153, R152 ;  /* 0x00000098990b723e */ /* 0x000fe400000010ff */
        /* <DEDUP_REMOVED lines=8> */
[----:B------:R-:W-:Y:S01]  /*ed70*/  LOP3.LUT R52, R52, R53, RZ, 0x3c, !PT ;  /* 0x0000003534347212 */ /* 0x000fe200078e3cff */
[----:B------:R2:W-:Y:S01]  /*ed80*/  STSM.16.M88.4 [R138], R8 ;  /* 0x000000088a007844 */ /* 0x0005e20000000200 */
[----:B------:R-:W-:-:S02]  /*ed90*/  IADD3 R53, P6, R114, 0xb000, RZ ;  /* 0x0000b00072357810 */ /* 0x000fc40007fde0ff */
[C---:B------:R-:W-:Y:S02]  /*eda0*/  IADD3 R45, P5, R114.reuse, 0xc000, RZ ;  /* 0x0000c000722d7810 */ /* 0x040fe40007fbe0ff */
[C---:B------:R-:W-:Y:S02]  /*edb0*/  IADD3 R41, P4, R114.reuse, 0xd000, RZ ;  /* 0x0000d00072297810 */ /* 0x040fe40007f9e0ff */
[----:B------:R-:W-:Y:S02]  /*edc0*/  IADD3 R37, P3, R114, 0xe000, RZ ;  /* 0x0000e00072257810 */ /* 0x000fe40007f7e0ff */
[----:B------:R-:W-:Y:S02]  /*edd0*/  MOV R142, R142 ;  /* 0x0000008e008e7202 */ /* 0x000fe40000000f00 */
[----:B0-----:R-:W-:Y:S02]  /*ede0*/  F2FP.BF16.F32.PACK_AB R122, R125, R124 ;  /* 0x0000007c7d7a723e */ /* 0x001fe400000010ff */
[----:B------:R-:W-:-:S02]  /*edf0*/  F2FP.BF16.F32.PACK_AB R123, R158, R157 ;  /* 0x0000009d9e7b723e */ /* 0x000fc400000010ff */
[----:B------:R-:W-:Y:S02]  /*ee00*/  MOV R146, R146 ;  /* 0x0000009200927202 */ /* 0x000fe40000000f00 */
[----:B-1----:R-:W-:Y:S01]  /*ee10*/  F2FP.BF16.F32.PACK_AB R130, R133, R132 ;  /* 0x000000848582723e */ /* 0x002fe200000010ff */
[----:B------:R0:W-:Y:S01]  /*ee20*/  STSM.16.M88.4 [R142], R120 ;  /* 0x000000788e007844 */ /* 0x0001e20000000200 */
[----:B------:R-:W-:Y:S02]  /*ee30*/  F2FP.BF16.F32.PACK_AB R131, R162, R161 ;  /* 0x000000a1a283723e */ /* 0x000fe400000010ff */
[----:B--2---:R-:W-:Y:S02]  /*ee40*/  F2FP.BF16.F32.PACK_AB R138, R141, R140 ;  /* 0x0000008c8d8a723e */ /* 0x004fe400000010ff */
[----:B------:R-:W-:Y:S01]  /*ee50*/  F2FP.BF16.F32.PACK_AB R139, R166, R165 ;  /* 0x000000a5a68b723e */ /* 0x000fe200000010ff */
[----:B------:R0:W-:Y:S01]  /*ee60*/  STSM.16.M88.4 [R146], R128 ;  /* 0x0000008092007844 */ /* 0x0001e20000000200 */
[----:B------:R-:W-:-:S02]  /*ee70*/  LOP3.LUT R44, R53, 0x380, RZ, 0xc0, !PT ;  /* 0x00000380352c7812 */ /* 0x000fc400078ec0ff */
[----:B------:R-:W-:Y:S01]  /*ee80*/  LOP3.LUT R40, R45, 0x380, RZ, 0xc0, !PT ;  /* 0x000003802d287812 */ /* 0x000fe200078ec0ff */
[----:B------:R0:W-:Y:S01]  /*ee90*/  STSM.16.M88.4 [R38], R136 ;  /* 0x0000008826007844 */ /* 0x0001e20000000200 */
[----:B------:R-:W-:Y:S02]  /*eea0*/  LOP3.LUT R36, R41, 0x380, RZ, 0xc0, !PT ;  /* 0x0000038029247812 */ /* 0x000fe400078ec0ff */
[----:B------:R-:W-:Y:S02]  /*eeb0*/  LOP3.LUT R20, R37, 0x380, RZ, 0xc0, !PT ;  /* 0x0000038025147812 */ /* 0x000fe400078ec0ff */
[----:B------:R-:W-:Y:S02]  /*eec0*/  LOP3.LUT R21, R114, 0x380, RZ, 0xc0, !PT ;  /* 0x0000038072157812 */ /* 0x000fe400078ec0ff */
[----:B------:R-:W-:Y:S02]  /*eed0*/  F2FP.BF16.F32.PACK_AB R4, R145, R144 ;  /* 0x000000909104723e */ /* 0x000fe400000010ff */
[----:B------:R-:W-:-:S02]  /*eee0*/  F2FP.BF16.F32.PACK_AB R5, R168, R167 ;  /* 0x000000a7a805723e */ /* 0x000fc400000010ff */
[----:B------:R-:W-:Y:S02]  /*eef0*/  F2FP.BF16.F32.PACK_AB R6, R149, R148 ;  /* 0x000000949506723e */ /* 0x000fe400000010ff */
[----:B------:R-:W-:Y:S02]  /*ef00*/  F2FP.BF16.F32.PACK_AB R7, R151, R150 ;  /* 0x000000969707723e */ /* 0x000fe400000010ff */
[----:B------:R-:W-:Y:S02]  /*ef10*/  SHF.R.U64 R44, R44, 0x3, RZ ;  /* 0x000000032c2c7819 */ /* 0x000fe400000012ff */
[----:B------:R-:W-:Y:S01]  /*ef20*/  SHF.R.U64 R40, R40, 0x3, RZ ;  /* 0x0000000328287819 */ /* 0x000fe200000012ff */
[----:B------:R0:W-:Y:S01]  /*ef30*/  STSM.16.M88.4 [R39], R4 ;  /* 0x0000000427007844 */ /* 0x0001e20000000200 */
[----:B------:R-:W-:Y:S02]  /*ef40*/  SHF.R.U64 R36, R36, 0x3, RZ ;  /* 0x0000000324247819 */ /* 0x000fe400000012ff */
[----:B------:R-:W-:-:S02]  /*ef50*/  SHF.R.U64 R20, R20, 0x3, RZ ;  /* 0x0000000314147819 */ /* 0x000fc400000012ff */
        /* <DEDUP_REMOVED lines=11> */
[----:B------:R-:W-:Y:S06]  /*f010*/  BAR.SYNC.DEFER_BLOCKING 0x1, 0x100 ;  /* 0x0044000000007b1d */ /* 0x000fec0000010000 */
[----:B0-----:R-:W-:Y:S05]  /*f020*/  @P0 BRA `(.L_x_1818) ;  /* 0x0000000000b80947 */ /* 0x001fea0003800000 */
[----:B------:R-:W0:Y:S01]  /*f030*/  LDC R8, c[0x0][0xbe8] ;  /* 0x0002fa00ff087b82 */ /* 0x000e220000000800 */
[----:B------:R-:W-:Y:S01]  /*f040*/  VIADD R10, R185, UR40 ;  /* 0x00000028b90a7c36 */ /* 0x000fe20008000000 */
[----:B------:R-:W-:Y:S01]  /*f050*/  ULDC.64 UR8, c[0x0][0xb90] ;  /* 0x0002e40000087ab9 */ /* 0x000fe20000000a00 */
[----:B------:R-:W-:Y:S01]  /*f060*/  ULDC.64 UR10, c[0x0][0xb98] ;  /* 0x0002e600000a7ab9 */ /* 0x000fe20000000a00 */
[----:B------:R-:W-:Y:S01]  /*f070*/  UIMAD UR5, UR12, UR8, URZ ;  /* 0x000000080c0572a4 */ /* 0x000fe2000f8e023f */
[----:B------:R-:W-:Y:S01]  /*f080*/  IMAD.MOV.U32 R4, RZ, RZ, R10 ;  /* 0x000000ffff047224 */ /* 0x000fe200078e000a */
[----:B------:R-:W-:Y:S01]  /*f090*/  UIMAD.WIDE.U32 UR6, UR39, UR8, URZ ;  /* 0x00000008270672a5 */ /* 0x000fe2000f8e003f */
[----:B------:R-:W-:Y:S01]  /*f0a0*/  IMAD.MOV R9, RZ, RZ, -R17 ;  /* 0x000000ffff097224 */ /* 0x000fe200078e0a11 */
[----:B------:R-:W-:Y:S01]  /*f0b0*/  UIMAD UR5, UR39, UR9, UR5 ;  /* 0x00000009270572a4 */ /* 0x000fe2000f8e0205 */
[----:B------:R-:W-:Y:S01]  /*f0c0*/  VIADD R13, R16, UR40 ;  /* 0x00000028100d7c36 */ /* 0x000fe20008000000 */
[----:B------:R-:W-:-:S02]  /*f0d0*/  UIMAD UR8, UR13, UR10, URZ ;  /* 0x0000000a0d0872a4 */ /* 0x000fc4000f8e023f */
[----:B------:R-:W-:Y:S02]  /*f0e0*/  UIADD3 UR7, UR7, UR5, URZ ;  /* 0x0000000507077290 */ /* 0x000fe4000fffe03f */
[----:B------:R-:W-:Y:S02]  /*f0f0*/  UIMAD UR8, UR42, UR11, UR8 ;  /* 0x0000000b2a0872a4 */ /* 0x000fe4000f8e0208 */
[----:B------:R-:W-:Y:S01]  /*f100*/  UIMAD.WIDE.U32 UR6, UR42, UR10, UR6 ;  /* 0x0000000a2a0672a5 */ /* 0x000fe2000f8e0006 */
[----:B------:R-:W-:Y:S01]  /*f110*/  ULDC UR5, c[0x0][0xa88] ;  /* 0x0002a20000057ab9 */ /* 0x000fe20000000800 */
[----:B0-----:R-:W-:-:S13]  /*f120*/  ISETP.NE.AND P0, PT, R8, 0x1, PT ;  /* 0x000000010800780c */ /* 0x001fda0003f05270 */
[----:B------:R-:W0:Y:S08]  /*f130*/  @P0 LDC R5, c[0x0][0xbec] ;  /* 0x0002fb00ff050b82 */ /* 0x000e300000000800 */
[----:B------:R-:W1:Y:S01]  /*f140*/  @P0 LDC R6, c[0x0][0xbf0] ;  /* 0x0002fc00ff060b82 */ /* 0x000e620000000800 */
[----:B0-----:R-:W-:-:S05]  /*f150*/  @P0 IMAD.HI.U32 R5, R10, R5, RZ ;  /* 0x000000050a050227 */ /* 0x001fca00078e00ff */
[----:B-1----:R-:W-:-:S04]  /*f160*/  @P0 SHF.R.U32.HI R4, RZ, R6, R5 ;  /* 0x00000006ff040219 */ /* 0x002fc80000011605 */
[--C-:B------:R-:W-:Y:S01]  /*f170*/  SHF.R.S32.HI R5, RZ, 0x1f, R4.reuse ;  /* 0x0000001fff057819 */ /* 0x100fe20000011404 */
[----:B------:R-:W-:Y:S01]  /*f180*/  IMAD.MOV R7, RZ, RZ, -R4 ;  /* 0x000000ffff077224 */ /* 0x000fe200078e0a04 */
[----:B------:R-:W-:-:S03]  /*f190*/  IADD3 R4, P0, R4, UR6, RZ ;  /* 0x0000000604047c10 */ /* 0x000fc6000ff1e0ff */
[C---:B------:R-:W-:Y:S02]  /*f1a0*/  IMAD R7, R8.reuse, R7, R10 ;  /* 0x0000000708077224 */ /* 0x040fe400078e020a */
[----:B------:R-:W-:Y:S02]  /*f1b0*/  IMAD.U32 R10, RZ, RZ, UR8 ;  /* 0x00000008ff0a7e24 */ /* 0x000fe4000f8e00ff */
[----:B------:R-:W-:Y:S01]  /*f1c0*/  IMAD R8, R8, UR5, RZ ;  /* 0x0000000508087c24 */ /* 0x000fe2000f8e02ff */
[----:B------:R-:W-:Y:S02]  /*f1d0*/  SHF.R.S32.HI R6, RZ, 0x1f, R7 ;  /* 0x0000001fff067819 */ /* 0x000fe40000011407 */
[----:B------:R-:W-:Y:S01]  /*f1e0*/  IADD3.X R5, R5, UR7, R10, P0, !PT ;  /* 0x0000000705057c10 */ /* 0x000fe200087fe40a */
[----:B------:R-:W-:Y:S02]  /*f1f0*/  ULDC.64 UR6, c[0x0][0xb88] ;  /* 0x0002e20000067ab9 */ /* 0x000fe40000000a00 */
[----:B------:R-:W-:-:S02]  /*f200*/  IMAD R6, R6, UR6, RZ ;  /* 0x0000000606067c24 */ /* 0x000fc4000f8e02ff */
[----:B------:R-:W-:-:S04]  /*f210*/  IMAD.WIDE.U32 R4, R7, UR6, R4 ;  /* 0x0000000607047c25 */ /* 0x000fc8000f8e0004 */
[----:B------:R-:W-:Y:S01]  /*f220*/  IMAD R7, R7, UR7, R6 ;  /* 0x0000000707077c24 */ /* 0x000fe2000f8e0206 */
[----:B------:R-:W-:Y:S02]  /*f230*/  ULDC.64 UR6, c[0x0][0xb50] ;  /* 0x0002d40000067ab9 */ /* 0x000fe40000000a00 */
        /* <DEDUP_REMOVED lines=13> */
.L_x_1818:
[----:B------:R-:W1:Y:S01]  /*f310*/  LDC R15, c[0x0][0xbe8] ;  /* 0x0002fa00ff0f7b82 */ /* 0x000e620000000800 */
[----:B------:R-:W-:Y:S01]  /*f320*/  ULDC UR10, c[0x0][0xac8] ;  /* 0x0002b200000a7ab9 */ /* 0x000fe20000000800 */
[----:B------:R-:W-:Y:S01]  /*f330*/  ULDC.64 UR8, c[0x0][0xae8] ;  /* 0x0002ba0000087ab9 */ /* 0x000fe20000000a00 */
[----:B------:R-:W-:Y:S01]  /*f340*/  ISETP.GE.AND P0, PT, R191, UR10, PT ;  /* 0x0000000abf007c0c */ /* 0x000fe2000bf06270 */
[----:B------:R-:W5:Y:S01]  /*f350*/  LD.E.128 R112, desc[UR46][R114.64] ;  /* 0x0000002e72707980 */ /* 0x000f62000c101d00 */
[----:B------:R-:W-:Y:S02]  /*f360*/  ISETP.GE.AND P1, PT, R184, UR10, PT ;  /* 0x0000000ab8007c0c */ /* 0x000fe4000bf26270 */
[----:B0-----:R-:W-:Y:S01]  /*f370*/  SEL R3, RZ, 0xffffffff, P0 ;  /* 0xffffffffff037807 */ /* 0x001fe20000000000 */
[----:B------:R-:W5:Y:S01]  /*f380*/  LD.E.128 R88, desc[UR46][R88.64] ;  /* 0x0000002e58587980 */ /* 0x000f62000c101d00 */
[----:B------:R-:W-:Y:S02]  /*f390*/  ISETP.GE.AND P0, PT, R190, UR10, PT ;  /* 0x0000000abe007c0c */ /* 0x000fe4000bf06270 */
[----:B------:R-:W-:Y:S01]  /*f3a0*/  SEL R0, RZ, 0x1, P1 ;  /* 0x00000001ff007807 */ /* 0x000fe20000800000 */
[----:B------:R-:W-:Y:S01]  /*f3b0*/  IMAD.SHL.U32 R11, R3, 0x2, RZ ;  /* 0x00000002030b7824 */ /* 0x000fe200078e00ff */
[----:B------:R-:W5:Y:S04]  /*f3c0*/  LD.E.128 R84, desc[UR46][R84.64] ;  /* 0x0000002e54547980 */ /* 0x000f68000c101d00 */
[----:B------:R-:W5:Y:S04]  /*f3d0*/  LD.E.128 R80, desc[UR46][R80.64] ;  /* 0x0000002e50507980 */ /* 0x000f68000c101d00 */
[----:B------:R-:W5:Y:S01]  /*f3e0*/  LD.E.128 R76, desc[UR46][R76.64] ;  /* 0x0000002e4c4c7980 */ /* 0x000f62000c101d00 */
[----:B-1----:R-:W-:-:S03]  /*f3f0*/  ISETP.NE.AND P2, PT, R15, 0x1, PT ;  /* 0x000000010f00780c */ /* 0x002fc60003f45270 */
[----:B------:R-:W5:Y:S01]  /*f400*/  LD.E.128 R72, desc[UR46][R72.64] ;  /* 0x0000002e48487980 */ /* 0x000f62000c101d00 */
[----:B------:R-:W-:Y:S02]  /*f410*/  SEL R3, RZ, 0xffffffff, P0 ;  /* 0xffffffffff037807 */ /* 0x000fe40000000000 */
[----:B------:R-:W-:Y:S01]  /*f420*/  LOP3.LUT R0, R11, 0x2, R0, 0xe2, !PT ;  /* 0x000000020b007812 */ /* 0x000fe200078ee200 */
[----:B------:R-:W5:Y:S04]  /*f430*/  LD.E.128 R68, desc[UR46][R68.64] ;  /* 0x0000002e44447980 */ /* 0x000f68000c101d00 */
[----:B------:R-:W5:Y:S02]  /*f440*/  LD.E.128 R64, desc[UR46][R64.64] ;  /* 0x0000002e40407980 */ /* 0x000f64000c101d00 */
[----:B------:R-:W0:Y:S01]  /*f450*/  @P2 LDC R9, c[0x0][0xbec] ;  /* 0x0002fb00ff092b82 */ /* 0x000e220000000800 */
[----:B------:R-:W-:Y:S01]  /*f460*/  IMAD.SHL.U32 R3, R3, 0x4, RZ ;  /* 0x0000000403037824 */ /* 0x000fe200078e00ff */
[----:B------:R-:W-:Y:S01]  /*f470*/  ISETP.GE.AND P0, PT, R189, UR10, PT ;  /* 0x0000000abd007c0c */ /* 0x000fe2000bf06270 */
[----:B------:R-:W5:Y:S04]  /*f480*/  LD.E.128 R60, desc[UR46][R60.64] ;  /* 0x0000002e3c3c7980 */ /* 0x000f68000c101d00 */
[----:B------:R-:W5:Y:S01]  /*f490*/  LD.E.128 R56, desc[UR46][R56.64] ;  /* 0x0000002e38387980 */ /* 0x000f62000c101d00 */
[----:B------:R-:W1:Y:S01]  /*f4a0*/  @P2 LDC R11, c[0x0][0xbf0] ;  /* 0x0002fc00ff0b2b82 */ /* 0x000e620000000800 */
[----:B------:R-:W-:Y:S01]  /*f4b0*/  LOP3.LUT R3, R3, 0x4, R0, 0xe2, !PT ;  /* 0x0000000403037812 */ /* 0x000fe200078ee200 */
[----:B------:R-:W-:Y:S01]  /*f4c0*/  IMAD R0, R210, 0x20, R211 ;  /* 0x00000020d2007824 */ /* 0x000fe200078e02d3 */
[----:B------:R-:W-:Y:S01]  /*f4d0*/  SEL R8, RZ, 0xffffffff, P0 ;  /* 0xffffffffff087807 */ /* 0x000fe20000000000 */
[----:B------:R-:W5:Y:S01]  /*f4e0*/  LD.E.128 R52, desc[UR46][R52.64] ;  /* 0x0000002e34347980 */ /* 0x000f62000c101d00 */
[----:B------:R-:W-:Y:S01]  /*f4f0*/  ISETP.GE.AND P0, PT, R188, UR10, PT ;  /* 0x0000000abc007c0c */ /* 0x000fe2000bf06270 */
[----:B------:R-:W-:Y:S01]  /*f500*/  UIMAD UR5, UR12, UR8, URZ ;  /* 0x000000080c0572a4 */ /* 0x000fe2000f8e023f */
[----:B------:R-:W-:Y:S01]  /*f510*/  VIADD R14, R0, UR40 ;  /* 0x00000028000e7c36 */ /* 0x000fe20008000000 */
[----:B------:R-:W5:Y:S01]  /*f520*/  LD.E.128 R44, desc[UR46][R44.64] ;  /* 0x0000002e2c2c7980 */ /* 0x000f62000c101d00 */
[----:B------:R-:W-:Y:S01]  /*f530*/  SEL R0, RZ, 0xffffffff, P0 ;  /* 0xffffffffff007807 */ /* 0x000fe20000000000 */
[----:B------:R-:W-:Y:S01]  /*f540*/  UIMAD.WIDE.U32 UR6, UR39, UR8, URZ ;  /* 0x00000008270672a5 */ /* 0x000fe2000f8e003f */
[----:B------:R-:W-:Y:S01]  /*f550*/  IMAD.SHL.U32 R8, R8, 0x8, RZ ;  /* 0x0000000808087824 */ /* 0x000fe200078e00ff */
[----:B------:R-:W-:Y:S01]  /*f560*/  UIMAD UR5, UR39, UR9, UR5 ;  /* 0x00000009270572a4 */ /* 0x000fe2000f8e0205 */
[----:B------:R-:W5:Y:S01]  /*f570*/  LD.E.128 R40, desc[UR46][R40.64] ;  /* 0x0000002e28287980 */ /* 0x000f62000c101d00 */
[----:B------:R-:W-:Y:S01]  /*f580*/  IMAD.SHL.U32 R13, R0, 0x10, RZ ;  /* 0x00000010000d7824 */ /* 0x000fe200078e00ff */
[----:B------:R-:W-:Y:S01]  /*f590*/  ULDC.64 UR8, c[0x0][0xaf0] ;  /* 0x0002bc0000087ab9 */ /* 0x000fe20000000a00 */
[----:B0-----:R-:W-:Y:S01]  /*f5a0*/  @P2 IMAD.HI.U32 R0, R14, R9, RZ ;  /* 0x000000090e002227 */ /* 0x001fe200078e00ff */
[----:B------:R-:W-:Y:S01]  /*f5b0*/  UIADD3 UR7, UR7, UR5, URZ ;  /* 0x0000000507077290 */ /* 0x000fe2000fffe03f */
[----:B------:R-:W-:Y:S01]  /*f5c0*/  LOP3.LUT R8, R8, 0x8, R3, 0xe2, !PT ;  /* 0x0000000808087812 */ /* 0x000fe200078ee203 */
[----:B------:R-:W-:Y:S01]  /*f5d0*/  UIMAD UR5, UR13, UR8, URZ ;  /* 0x000000080d0572a4 */ /* 0x000fe2000f8e023f */
[----:B------:R-:W-:Y:S01]  /*f5e0*/  IMAD.MOV.U32 R3, RZ, RZ, R14 ;  /* 0x000000ffff037224 */ /* 0x000fe200078e000e */
[----:B------:R-:W-:Y:S01]  /*f5f0*/  UIMAD.WIDE.U32 UR6, UR42, UR8, UR6 ;  /* 0x000000082a0672a5 */ /* 0x000fe2000f8e0006 */
[----:B------:R-:W5:Y:S01]  /*f600*/  LD.E.128 R36, desc[UR46][R36.64] ;  /* 0x0000002e24247980 */ /* 0x000f62000c101d00 */
[----:B-1----:R-:W-:Y:S01]  /*f610*/  @P2 SHF.R.U32.HI R3, RZ, R11, R0 ;  /* 0x0000000bff032219 */ /* 0x002fe20000011600 */
[----:B------:R-:W-:Y:S01]  /*f620*/  UIMAD UR5, UR42, UR9, UR5 ;  /* 0x000000092a0572a4 */ /* 0x000fe2000f8e0205 */
[----:B------:R-:W-:Y:S01]  /*f630*/  LOP3.LUT R10, R13, 0x10, R8, 0xe2, !PT ;  /* 0x000000100d0a7812 */ /* 0x000fe200078ee208 */
[----:B------:R0:W5:Y:S01]  /*f640*/  LD.E.128 R4, desc[UR46][R20.64] ;  /* 0x0000002e14047980 */ /* 0x000162000c101d00 */
        /* <DEDUP_REMOVED lines=10> */
[----:B------:R-:W-:Y:S01]  /*f6f0*/  @!PT LDS RZ, [RZ] ;  /* 0x00000000fffff984 */ /* 0x000fe20000000800 */
[----:B------:R-:W-:Y:S01]  /*f700*/  @!PT LDS RZ, [RZ] ;  /* 0x00000000fffff984 */ /* 0x000fe20000000800 */
[----:B------:R-:W-:Y:S01]  /*f710*/  @!PT LDS RZ, [RZ] ;  /* 0x00000000fffff984 */ /* 0x000fe20000000800 */
[----:B------:R-:W-:Y:S01]  /*f720*/  @!PT LDS RZ, [RZ] ;  /* 0x00000000fffff984 */ /* 0x000fe20000000800 */
[----:B------:R1:W-:Y:S06]  /*f730*/  MEMBAR.ALL.CTA ;  /* 0x0000000000007992 */ /* 0x0003ec0000008000 */
[----:B-1----:R-:W1:Y:S01]  /*f740*/  FENCE.VIEW.ASYNC.S ;  /* 0x00000000000073c6 */ /* 0x002e620000000000 */
[----:B------:R-:W-:Y:S01]  /*f750*/  IMAD R11, R15, R13, R14 ;  /* 0x0000000d0f0b7224 */ /* 0x000fe200078e020e */
[----:B------:R-:W-:Y:S01]  /*f760*/  ISETP.GE.AND P0, PT, R214, UR10, PT ;  /* 0x0000000ad6007c0c */ /* 0x000fe2000bf06270 */
[----:B------:R-:W-:Y:S01]  /*f770*/  IMAD.U32 R9, RZ, RZ, UR5 ;  /* 0x00000005ff097e24 */ /* 0x000fe2000f8e00ff */
[----:B------:R-:W-:Y:S01]  /*f780*/  ULDC UR8, c[0x0][0xa88] ;  /* 0x0002a20000087ab9 */ /* 0x000fe20000000800 */
[----:B0-----:R-:W-:Y:S01]  /*f790*/  IMAD.SHL.U32 R21, R0, 0x20, RZ ;  /* 0x0000002000157824 */ /* 0x001fe200078e00ff */
[----:B------:R-:W-:Y:S01]  /*f7a0*/  SHF.R.S32.HI R0, RZ, 0x1f, R11 ;  /* 0x0000001fff007819 */ /* 0x000fe2000001140b */
[C---:B------:R-:W-:Y:S01]  /*f7b0*/  IMAD R13, R3.reuse, UR7, R12 ;  /* 0x00000007030d7c24 */ /* 0x040fe2000f8e020c */
[----:B------:R-:W-:Y:S01]  /*f7c0*/  UIADD3 UR5, UR43, 0x28c20, URZ ;  /* 0x00028c202b057890 */ /* 0x000fe2000fffe03f */
[----:B------:R-:W-:Y:S01]  /*f7d0*/  IMAD.WIDE.U32 R8, R3, UR6, R8 ;  /* 0x0000000603087c25 */ /* 0x000fe2000f8e0008 */
[----:B------:R-:W-:Y:S01]  /*f7e0*/  ULDC.64 UR6, c[0x0][0xad8] ;  /* 0x0002b60000067ab9 */ /* 0x000fe20000000a00 */
[----:B------:R-:W-:Y:S01]  /*f7f0*/  SEL R3, RZ, 0x40, P0 ;  /* 0x00000040ff037807 */ /* 0x000fe20000000000 */
[----:B------:R-:W-:Y:S01]  /*f800*/  UPRMT UR5, URZ, 0x654, UR5 ;  /* 0x000006543f057896 */ /* 0x000fe20008000005 */
[----:B------:R-:W-:Y:S01]  /*f810*/  IMAD.IADD R9, R9, 0x1, R13 ;  /* 0x0000000109097824 */ /* 0x000fe200078e020d */
[----:B------:R-:W-:Y:S01]  /*f820*/  ISETP.GE.AND P0, PT, R213, UR10, PT ;  /* 0x0000000ad5007c0c */ /* 0x000fe2000bf06270 */
[----:B------:R-:W-:Y:S01]  /*f830*/  IMAD R0, R0, UR6, RZ ;  /* 0x0000000600007c24 */ /* 0x000fe2000f8e02ff */
[----:B------:R-:W-:Y:S01]  /*f840*/  LOP3.LUT R10, R21, 0x20, R10, 0xe2, !PT ;  /* 0x00000020150a7812 */ /* 0x000fe200078ee20a */
[----:B------:R-:W-:Y:S01]  /*f850*/  VIADD R28, R211, UR40 ;  /* 0x00000028d31c7c36 */ /* 0x000fe20008000000 */
[----:B------:R-:W-:Y:S01]  /*f860*/  BSSY B1, `(.L_x_1819) ;  /* 0x000002f000017945 */ /* 0x000fe20003800000 */
[----:B------:R-:W-:Y:S01]  /*f870*/  IMAD R29, R15, UR8, RZ ;  /* 0x000000080f1d7c24 */ /* 0x000fe2000f8e02ff */
[----:B------:R-:W-:Y:S01]  /*f880*/  LOP3.LUT R3, R10, R3, RZ, 0xfc, !PT ;  /* 0x000000030a037212 */ /* 0x000fe200078efcff */
[C---:B------:R-:W-:Y:S01]  /*f890*/  IMAD R13, R11.reuse, UR7, R0 ;  /* 0x000000070b0d7c24 */ /* 0x040fe2000f8e0200 */
[----:B------:R-:W-:Y:S01]  /*f8a0*/  SEL R0, RZ, 0x80, P0 ;  /* 0x00000080ff007807 */ /* 0x000fe20000000000 */
[----:B------:R-:W-:Y:S01]  /*f8b0*/  IMAD.WIDE.U32 R8, R11, UR6, R8 ;  /* 0x000000060b087c25 */ /* 0x000fe2000f8e0008 */
[----:B------:R-:W-:Y:S01]  /*f8c0*/  ISETP.GE.AND P0, PT, R28, R29, PT ;  /* 0x0000001d1c00720c */ /* 0x000fe20003f06270 */
[----:B------:R-:W-:Y:S01]  /*f8d0*/  ULDC.64 UR6, c[0x0][0xa80] ;  /* 0x0002a00000067ab9 */ /* 0x000fe20000000a00 */
[----:B-1----:R-:W-:Y:S01]  /*f8e0*/  SYNCS.ARRIVE.TRANS64.RED.A1T0 RZ, [UR5], RZ ;  /* 0x000000ffffff79a7 */ /* 0x002fe20008100405 */
[----:B------:R-:W-:Y:S01]  /*f8f0*/  IMAD.IADD R9, R9, 0x1, R13 ;  /* 0x0000000109097824 */ /* 0x000fe200078e020d */
[----:B------:R-:W-:-:S02]  /*f900*/  LEA R26, P1, R8, UR6, 0x1 ;  /* 0x00000006081a7c11 */ /* 0x000fc4000f8208ff */
[----:B------:R-:W-:Y:S02]  /*f910*/  LOP3.LUT R0, R3, R0, RZ, 0xfc, !PT ;  /* 0x0000000003007212 */ /* 0x000fe400078efcff */
        /* <DEDUP_REMOVED lines=35> */
.L_x_1820:
[----:B------:R-:W-:Y:S05]  /*fb50*/  BSYNC B1 ;  /* 0x0000000000017941 */ /* 0x000fea0003800000 */
.L_x_1819:
[----:B---3-5:R-:W-:Y:S01]  /*fb60*/  VIADD R4, R28, 0x20 ;  /* 0x000000201c047836 */ /* 0x028fe20000000000 */
        /* <DEDUP_REMOVED lines=20> */
[-C--:B------:R-:W-:Y:S02]  /*fcb0*/  @!P2 LEA.HI.X R13, R189, R7.reuse, R221, 0x1, P5 ;  /* 0x00000007bd0da211 */ /* 0x080fe400028f0cdd */
[CC--:B------:R-:W-:Y:S02]  /*fcc0*/  @!P0 LEA R14, P3, R187.reuse, R6.reuse, 0x1 ;  /* 0x00000006bb0e8211 */ /* 0x0c0fe400078608ff */
[-C--:B0-----:R-:W-:Y:S01]  /*fcd0*/  @!P1 LEA R4, P6, R188, R6.reuse, 0x1 ;  /* 0x00000006bc049211 */ /* 0x081fe200078c08ff */
[----:B------:R4:W-:Y:S01]  /*fce0*/  @!P2 ST.E.128 desc[UR46][R12.64], R64 ;  /* 0x000000400c00a985 */ /* 0x0009e2000c101d2e */
[----:B------:R-:W-:Y:S02]  /*fcf0*/  @P4 LEA R20, P5, R214, R6, 0x1 ;  /* 0x00000006d6144211 */ /* 0x000fe400078a08ff */
[-C--:B------:R-:W-:Y:S02]  /*fd00*/  @!P1 LEA.HI.X R5, R188, R7.reuse, R220, 0x1, P6 ;  /* 0x00000007bc059211 */ /* 0x080fe400030f0cdc */
[----:B------:R-:W-:-:S02]  /*fd10*/  @!P0 LEA.HI.X R15, R187, R7, R219, 0x1, P3 ;  /* 0x00000007bb0f8211 */ /* 0x000fc400018f0cdb */
        /* <DEDUP_REMOVED lines=10> */
.L_x_1817:
[----:B------:R-:W0:Y:S01]  /*fdc0*/  LDC R10, c[0x0][0xbe8] ;  /* 0x0002fa00ff0a7b82 */ /* 0x000e220000000800 */
[----:B------:R-:W-:Y:S01]  /*fdd0*/  ISETP.GE.AND P2, PT, R216, 0x40, PT ;  /* 0x00000040d800780c */ /* 0x000fe20003f46270 */
[----:B------:R-:W-:Y:S01]  /*fde0*/  ULDC UR12, c[0x0][0xac8] ;  /* 0x0002b200000c7ab9 */ /* 0x000fe20000000800 */
[----:B------:R-:W-:Y:S01]  /*fdf0*/  IMAD R0, R210, 0x20, R211 ;  /* 0x00000020d2007824 */ /* 0x000fe200078e02d3 */
[----:B------:R-:W-:Y:S01]  /*fe00*/  ISETP.GE.AND P4, PT, R184, UR12, PT ;  /* 0x0000000cb8007c0c */ /* 0x000fe2000bf86270 */
[----:B------:R-:W-:Y:S01]  /*fe10*/  USHF.R.S32.HI UR8, URZ, 0x1f, UR39 ;  /* 0x0000001f3f087899 */ /* 0x000fe20008011427 */
[----:B------:R-:W-:Y:S01]  /*fe20*/  ISETP.GE.AND P3, PT, R191, UR12, PT ;  /* 0x0000000cbf007c0c */ /* 0x000fe2000bf66270 */
[----:B------:R-:W-:Y:S01]  /*fe30*/  USHF.R.S32.HI UR9, URZ, 0x1f, UR42 ;  /* 0x0000001f3f097899 */ /* 0x000fe2000801142a */
[----:B------:R-:W-:Y:S01]  /*fe40*/  BSSY B1, `(.L_x_1822) ;  /* 0x0000031000017945 */ /* 0x000fe20003800000 */
[----:B------:R-:W-:Y:S01]  /*fe50*/  ISETP.GE.AND P1, PT, R190, UR12, PT ;  /* 0x0000000cbe007c0c */ /* 0x000fe2000bf26270 */
[----:B------:R-:W-:Y:S01]  /*fe60*/  VIADD R8, R0, UR40 ;  /* 0x0000002800087c36 */ /* 0x000fe20008000000 */
[----:B------:R-:W-:-:S02]  /*fe70*/  SEL R12, RZ, 0x1, P4 ;  /* 0x00000001ff0c7807 */ /* 0x000fc40002000000 */
[----:B------:R-:W-:Y:S02]  /*fe80*/  SEL R13, RZ, 0xffffffff, P3 ;  /* 0xffffffffff0d7807 */ /* 0x000fe40001800000 */
[----:B0-----:R-:W-:-:S13]  /*fe90*/  ISETP.NE.AND P0, PT, R10, 0x1, PT ;  /* 0x000000010a00780c */ /* 0x001fda0003f05270 */
[----:B------:R-:W0:Y:S08]  /*fea0*/  @P0 LDC R9, c[0x0][0xbec] ;  /* 0x0002fb00ff090b82 */ /* 0x000e300000000800 */
[----:B------:R-:W1:Y:S01]  /*feb0*/  @P0 LDC R11, c[0x0][0xbf0] ;  /* 0x0002fc00ff0b0b82 */ /* 0x000e620000000800 */
[----:B------:R-:W-:Y:S05]  /*fec0*/  @P2 BRA `(.L_x_1823) ;  /* 0x0000000000a02947 */ /* 0x000fea0003800000 */
[----:B------:R-:W2:Y:S01]  /*fed0*/  S2R R6, SR_TID.X ;  /* 0x0000000000067919 */ /* 0x000ea20000002100 */
[----:B------:R-:W3:Y:S01]  /*fee0*/  LDC R5, c[0x0][0xbe8] ;  /* 0x0002fa00ff057b82 */ /* 0x000ee20000000800 */
[----:B------:R-:W-:Y:S01]  /*fef0*/  IMAD.U32 R7, RZ, RZ, UR40 ;  /* 0x00000028ff077e24 */ /* 0x000fe2000f8e00ff */
[----:B------:R-:W-:Y:S02]  /*ff00*/  ULDC UR5, c[0x0][0xa88] ;  /* 0x0002a20000057ab9 */ /* 0x000fe40000000800 */
[----:B---3--:R-:W-:Y:S02]  /*ff10*/  IMAD R3, R5, UR5, RZ ;  /* 0x0000000505037c24 */ /* 0x008fe4000f8e02ff */
[----:B--2---:R-:W-:-:S04]  /*ff20*/  IADD3 R6, R7, -0x80, R6 ;  /* 0xffffff8007067810 */ /* 0x004fc80007ffe006 */
[----:B------:R-:W-:-:S13]  /*ff30*/  ISETP.GE.AND P2, PT, R6, R3, PT ;  /* 0x000000030600720c */ /* 0x000fda0003f46270 */
[----:B------:R-:W-:Y:S05]  /*ff40*/  @P2 BRA `(.L_x_1823) ;  /* 0x0000000000802947 */ /* 0x000fea0003800000 */
[----:B------:R-:W-:Y:S01]  /*ff50*/  ISETP.NE.AND P2, PT, R5, 0x1, PT ;  /* 0x000000010500780c */ /* 0x000fe20003f45270 */
[----:B------:R-:W-:Y:S01]  /*ff60*/  ULDC.64 UR10, c[0x0][0xb90] ;  /* 0x0002e400000a7ab9 */ /* 0x000fe20000000a00 */
[----:B------:R-:W-:Y:S01]  /*ff70*/  IMAD.MOV.U32 R4, RZ, RZ, R6 ;  /* 0x000000ffff047224 */ /* 0x000fe200078e0006 */
[----:B------:R-:W-:Y:S02]  /*ff80*/  UIMAD UR5, UR8, UR10, URZ ;  /* 0x0000000a080572a4 */ /* 0x000fe4000f8e023f */
[----:B------:R-:W-:Y:S02]  /*ff90*/  UIMAD.WIDE.U32 UR6, UR39, UR10, URZ ;  /* 0x0000000a270672a5 */ /* 0x000fe4000f8e003f */
[----:B------:R-:W-:-:S03]  /*ffa0*/  UIMAD UR5, UR39, UR11, UR5 ;  /* 0x0000000b270572a4 */ /* 0x000fc6000f8e0205 */
[----:B------:R-:W-:Y:S01]  /*ffb0*/  ULDC.64 UR10, c[0x0][0xb98] ;  /* 0x0002e600000a7ab9 */ /* 0x000fe20000000a00 */
[----:B------:R-:W-:Y:S02]  /*ffc0*/  UIADD3 UR7, UR7, UR5, URZ ;  /* 0x0000000507077290 */ /* 0x000fe4000fffe03f */
[----:B------:R-:W2:Y:S01]  /*ffd0*/  @P2 LDC R3, c[0x0][0xbec] ;  /* 0x0002fb00ff032b82 */ /* 0x000ea20000000800 */
[----:B------:R-:W-:Y:S02]  /*ffe0*/  UIMAD UR5, UR9, UR10, URZ ;  /* 0x0000000a090572a4 */ /* 0x000fe4000f8e023f */
[----:B------:R-:W-:Y:S02]  /*fff0*/  UIMAD.WIDE.U32 UR6, UR42, UR10, UR6 ;  /* 0x0000000a2a0672a5 */ /* 0x000fe4000f8e0006 */
[----:B------:R-:W-:-:S03]  /*10000*/  UIMAD UR5, UR42, UR11, UR5 ;  /* 0x0000000b2a0572a4 */ /* 0x000fc6000f8e0205 */
[----:B------:R-:W3:Y:S01]  /*10010*/  @P2 LDC R7, c[0x0][0xbf0] ;  /* 0x0002fc00ff072b82 */ /* 0x000ee20000000800 */
[----:B------:R-:W-:Y:S01]  /*10020*/  ULDC.64 UR10, c[0x0][0xb88] ;  /* 0x0002e200000a7ab9 */ /* 0x000fe20000000a00 */
[----:B--2---:R-:W-:-:S05]  /*10030*/  @P2 IMAD.HI.U32 R0, R6, R3, RZ ;  /* 0x0000000306002227 */ /* 0x004fca00078e00ff */
[----:B---3--:R-:W-:-:S05]  /*10040*/  @P2 SHF.R.U32.HI R4, RZ, R7, R0 ;  /* 0x00000007ff042219 */ /* 0x008fca0000011600 */
[----:B------:R-:W-:-:S04]  /*10050*/  IMAD.MOV R3, RZ, RZ, -R4 ;  /* 0x000000ffff037224 */ /* 0x000fc800078e0a04 */
[----:B------:R-:W-:Y:S01]  /*10060*/  IMAD R3, R5, R3, R6 ;  /* 0x0000000305037224 */ /* 0x000fe200078e0206 */
[----:B------:R-:W-:Y:S01]  /*10070*/  SHF.R.S32.HI R5, RZ, 0x1f, R4 ;  /* 0x0000001fff057819 */ /* 0x000fe20000011404 */
[----:B------:R-:W-:Y:S01]  /*10080*/  IMAD.U32 R6, RZ, RZ, UR5 ;  /* 0x00000005ff067e24 */ /* 0x000fe2000f8e00ff */
        /* <DEDUP_REMOVED lines=12> */
.L_x_1823:
[----:B------:R-:W-:Y:S05]  /*10150*/  BSYNC B1 ;  /* 0x0000000000017941 */ /* 0x000fea0003800000 */
.L_x_1822:
[----:B------:R-:W-:Y:S01]  /*10160*/  SEL R0, RZ, 0xffffffff, P1 ;  /* 0xffffffffff007807 */ /* 0x000fe20000800000 */
[----:B------:R-:W-:Y:S01]  /*10170*/  ULDC.64 UR10, c[0x0][0xae8] ;  /* 0x0002ba00000a7ab9 */ /* 0x000fe20000000a00 */
[----:B------:R-:W-:Y:S01]  /*10180*/  IMAD.SHL.U32 R13, R13, 0x2, RZ ;  /* 0x000000020d0d7824 */ /* 0x000fe200078e00ff */
[----:B------:R-:W-:Y:S01]  /*10190*/  UIMAD UR5, UR8, UR10, URZ ;  /* 0x0000000a080572a4 */ /* 0x000fe2000f8e023f */
[----:B------:R-:W-:Y:S01]  /*101a0*/  ISETP.GE.AND P1, PT, R189, UR12, PT ;  /* 0x0000000cbd007c0c */ /* 0x000fe2000bf26270 */
[----:B------:R-:W-:Y:S01]  /*101b0*/  IMAD.SHL.U32 R5, R0, 0x4, RZ ;  /* 0x0000000400057824 */ /* 0x000fe200078e00ff */
[----:B------:R-:W-:Y:S01]  /*101c0*/  UIMAD.WIDE.U32 UR6, UR39, UR10, URZ ;  /* 0x0000000a270672a5 */ /* 0x000fe2000f8e003f */
[----:B0-----:R-:W-:Y:S01]  /*101d0*/  @P0 IMAD.HI.U32 R0, R8, R9, RZ ;  /* 0x0000000908000227 */ /* 0x001fe200078e00ff */
[----:B------:R-:W-:Y:S01]  /*101e0*/  UIMAD UR5, UR39, UR11, UR5 ;  /* 0x0000000b270572a4 */ /* 0x000fe2000f8e0205 */
[----:B------:R-:W-:Y:S01]  /*101f0*/  LOP3.LUT R12, R13, 0x2, R12, 0xe2, !PT ;  /* 0x000000020d0c7812 */ /* 0x000fe200078ee20c */
[----:B------:R-:W-:Y:S01]  /*10200*/  BSSY B1, `(.L_x_1824) ;  /* 0x0000055000017945 */ /* 0x000fe20003800000 */
[----:B--2---:R-:W-:Y:S01]  /*10210*/  IMAD.MOV.U32 R3, RZ, RZ, R8 ;  /* 0x000000ffff037224 */ /* 0x004fe200078e0008 */
[----:B-1----:R-:W-:Y:S01]  /*10220*/  @P0 SHF.R.U32.HI R3, RZ, R11, R0 ;  /* 0x0000000bff030219 */ /* 0x002fe20000011600 */
[----:B------:R-:W-:Y:S01]  /*10230*/  ULDC.64 UR10, c[0x0][0xaf0] ;  /* 0x0002bc00000a7ab9 */ /* 0x000fe20000000a00 */
[----:B------:R-:W-:Y:S01]  /*10240*/  SEL R0, RZ, 0xffffffff, P1 ;  /* 0xffffffffff007807 */ /* 0x000fe20000800000 */
[----:B------:R-:W-:Y:S01]  /*10250*/  UIADD3 UR7, UR7, UR5, URZ ;  /* 0x0000000507077290 */ /* 0x000fe2000fffe03f */
[----:B------:R-:W-:Y:S01]  /*10260*/  LOP3.LUT R12, R5, 0x4, R12, 0xe2, !PT ;  /* 0x00000004050c7812 */ /* 0x000fe200078ee20c */
[----:B------:R-:W-:Y:S01]  /*10270*/  UIMAD UR5, UR9, UR10, URZ ;  /* 0x0000000a090572a4 */ /* 0x000fe2000f8e023f */
[----:B------:R-:W-:Y:S01]  /*10280*/  ISETP.GE.AND P1, PT, R188, UR12, PT ;  /* 0x0000000cbc007c0c */ /* 0x000fe2000bf26270 */
[----:B------:R-:W-:Y:S01]  /*10290*/  UIMAD.WIDE.U32 UR6, UR42, UR10, UR6 ;  /* 0x0000000a2a0672a5 */ /* 0x000fe2000f8e0006 */
[----:B------:R-:W-:Y:S01]  /*102a0*/  IMAD.SHL.U32 R5, R0, 0x8, RZ ;  /* 0x0000000800057824 */ /* 0x000fe200078e00ff */
[----:B------:R-:W-:Y:S01]  /*102b0*/  UIMAD UR5, UR42, UR11, UR5 ;  /* 0x0000000b2a0572a4 */ /* 0x000fe2000f8e0205 */
[--C-:B------:R-:W-:Y:S01]  /*102c0*/  SHF.R.S32.HI R0, RZ, 0x1f, R3.reuse ;  /* 0x0000001fff007819 */ /* 0x100fe20000011403 */
[----:B------:R-:W-:Y:S01]  /*102d0*/  IMAD.MOV R7, RZ, RZ, -R3 ;  /* 0x000000ffff077224 */ /* 0x000fe200078e0a03 */
[----:B------:R-:W-:Y:S01]  /*102e0*/  ISETP.GE.AND P0, PT, R187, UR12, PT ;  /* 0x0000000cbb007c0c */ /* 0x000fe2000bf06270 */
[----:B------:R-:W-:Y:S01]  /*102f0*/  UIADD3 UR5, UR7, UR5, URZ ;  /* 0x0000000507057290 */ /* 0x000fe2000fffe03f */
[----:B------:R-:W-:Y:S01]  /*10300*/  LOP3.LUT R12, R5, 0x8, R12, 0xe2, !PT ;  /* 0x00000008050c7812 */ /* 0x000fe200078ee20c */
[----:B------:R-:W-:Y:S01]  /*10310*/  IMAD.U32 R4, RZ, RZ, UR6 ;  /* 0x00000006ff047e24 */ /* 0x000fe2000f8e00ff */
[----:B------:R-:W-:Y:S01]  /*10320*/  SEL R6, RZ, 0xffffffff, P1 ;  /* 0xffffffffff067807 */ /* 0x000fe20000800000 */
[----:B------:R-:W-:Y:S01]  /*10330*/  IMAD.U32 R5, RZ, RZ, UR7 ;  /* 0x00000007ff057e24 */ /* 0x000fe2000f8e00ff */
[----:B------:R-:W-:Y:S01]  /*10340*/  ULDC.64 UR6, c[0x0][0xae0] ;  /* 0x0002b80000067ab9 */ /* 0x000fe20000000a00 */
[----:B------:R-:W-:Y:S01]  /*10350*/  IMAD R7, R10, R7, R8 ;  /* 0x000000070a077224 */ /* 0x000fe200078e0208 */
[----:B------:R-:W-:Y:S01]  /*10360*/  SEL R8, RZ, 0xffffffff, P0 ;  /* 0xffffffffff087807 */ /* 0x000fe20000000000 */
[----:B------:R-:W-:Y:S01]  /*10370*/  IMAD R0, R0, UR6, RZ ;  /* 0x0000000600007c24 */ /* 0x000fe2000f8e02ff */
[----:B------:R-:W-:Y:S01]  /*10380*/  ISETP.GE.AND P0, PT, R214, UR12, PT ;  /* 0x0000000cd6007c0c */ /* 0x000fe2000bf06270 */
[----:B------:R-:W-:Y:S01]  /*10390*/  IMAD.U32 R5, RZ, RZ, UR5 ;  /* 0x00000005ff057e24 */ /* 0x000fe2000f8e00ff */
[----:B------:R-:W-:Y:S01]  /*103a0*/  ULDC UR5, c[0x0][0xa88] ;  /* 0x0002a20000057ab9 */ /* 0x000fe20000000800 */
[----:B------:R-:W-:Y:S01]  /*103b0*/  IMAD.SHL.U32 R11, R6, 0x10, RZ ;  /* 0x00000010060b7824 */ /* 0x000fe200078e00ff */
[----:B------:R-:W-:Y:S01]  /*103c0*/  ISETP.GE.AND P2, PT, R213, UR12, PT ;  /* 0x0000000cd5007c0c */ /* 0x000fe2000bf46270 */
[C---:B------:R-:W-:Y:S01]  /*103d0*/  IMAD R9, R3.reuse, UR7, R0 ;  /* 0x0000000703097c24 */ /* 0x040fe2000f8e0200 */
[----:B------:R-:W-:Y:S01]  /*103e0*/  SHF.R.S32.HI R0, RZ, 0x1f, R7 ;  /* 0x0000001fff007819 */ /* 0x000fe20000011407 */
[----:B------:R-:W-:Y:S01]  /*103f0*/  IMAD.WIDE.U32 R4, R3, UR6, R4 ;  /* 0x0000000603047c25 */ /* 0x000fe2000f8e0004 */
[----:B------:R-:W-:Y:S01]  /*10400*/  ULDC.64 UR6, c[0x0][0xad8] ;  /* 0x0002b60000067ab9 */ /* 0x000fe20000000a00 */
[----:B------:R-:W-:-:S02]  /*10410*/  LOP3.LUT R12, R11, 0x10, R12, 0xe2, !PT ;  /* 0x000000100b0c7812 */ /* 0x000fc400078ee20c */
[----:B------:R-:W-:Y:S02]  /*10420*/  IMAD.SHL.U32 R3, R8, 0x20, RZ ;  /* 0x0000002008037824 */ /* 0x000fe400078e00ff */
[----:B------:R-:W-:Y:S02]  /*10430*/  IMAD R0, R0, UR6, RZ ;  /* 0x0000000600007c24 */ /* 0x000fe4000f8e02ff */
[----:B------:R-:W-:Y:S01]  /*10440*/  IMAD.IADD R5, R5, 0x1, R9 ;  /* 0x0000000105057824 */ /* 0x000fe200078e0209 */
[----:B------:R-:W-:Y:S01]  /*10450*/  LOP3.LUT R12, R3, 0x20, R12, 0xe2, !PT ;  /* 0x00000020030c7812 */ /* 0x000fe200078ee20c */
[----:B------:R-:W-:Y:S02]  /*10460*/  VIADD R26, R211, UR40 ;  /* 0x00000028d31a7c36 */ /* 0x000fe40008000000 */
[----:B------:R-:W-:Y:S02]  /*10470*/  IMAD R25, R10, UR5, RZ ;  /* 0x000000050a197c24 */ /* 0x000fe4000f8e02ff */
[C---:B------:R-:W-:Y:S01]  /*10480*/  IMAD R3, R7.reuse, UR7, R0 ;  /* 0x0000000707037c24 */ /* 0x040fe2000f8e0200 */
[----:B------:R-:W-:Y:S01]  /*10490*/  SEL R0, RZ, 0x80, P2 ;  /* 0x00000080ff007807 */ /* 0x000fe20001000000 */
[----:B------:R-:W-:Y:S01]  /*104a0*/  IMAD.WIDE.U32 R4, R7, UR6, R4 ;  /* 0x0000000607047c25 */ /* 0x000fe2000f8e0004 */
[----:B------:R-:W-:Y:S01]  /*104b0*/  SEL R7, RZ, 0x40, P0 ;  /* 0x00000040ff077807 */ /* 0x000fe20000000000 */
[----:B------:R-:W-:Y:S01]  /*104c0*/  ULDC.64 UR6, c[0x0][0xa80] ;  /* 0x0002a00000067ab9 */ /* 0x000fe20000000a00 */
[----:B------:R-:W-:Y:S01]  /*104d0*/  ISETP.GE.AND P0, PT, R26, R25, PT ;  /* 0x000000191a00720c */ /* 0x000fe20003f06270 */
[----:B------:R-:W-:Y:S01]  /*104e0*/  IMAD.IADD R3, R5, 0x1, R3 ;  /* 0x0000000105037824 */ /* 0x000fe200078e0203 */
[----:B------:R-:W-:-:S02]  /*104f0*/  LEA R20, P1, R4, UR6, 0x1 ;  /* 0x0000000604147c11 */ /* 0x000fc4000f8208ff */
[----:B------:R-:W-:Y:S02]  /*10500*/  LOP3.LUT R21, R12, R7, RZ, 0xfc, !PT ;  /* 0x000000070c157212 */ /* 0x000fe400078efcff */
[----:B------:R-:W-:Y:S01]  /*10510*/  LEA.HI.X R3, R4, UR7, R3, 0x1, P1 ;  /* 0x0000000704037c11 */ /* 0x000fe200088f0c03 */
[----:B------:R0:W1:Y:S01]  /*10520*/  SHFL.IDX PT, R6, R20, RZ, 0x181f ;  /* 0x00181fff14067589 */ /* 0x00006200000e0000 */
[----:B------:R-:W-:-:S03]  /*10530*/  LOP3.LUT R24, R21, R0, RZ, 0xfc, !PT ;  /* 0x0000000015187212 */ /* 0x000fc600078efcff */
        /* <DEDUP_REMOVED lines=33> */
.L_x_1825:
[----:B------:R-:W-:Y:S05]  /*10750*/  BSYNC B1 ;  /* 0x0000000000017941 */ /* 0x000fea0003800000 */
.L_x_1824:
        /* <DEDUP_REMOVED lines=26> */
[-C--:B0-----:R-:W-:Y:S02]  /*10900*/  @P1 LEA R20, P4, R214, R6.reuse, 0x1 ;  /* 0x00000006d6141211 */ /* 0x081fe400078808ff */
        /* <DEDUP_REMOVED lines=9> */
.L_x_1821:
[----:B------:R-:W-:Y:S05]  /*109a0*/  BSYNC B0 ;  /* 0x0000000000007941 */ /* 0x000fea0003800000 */
.L_x_1816:
[----:B------:R-:W-:Y:S02]  /*109b0*/  ULDC UR5, c[0x0][0xc38] ;  /* 0x00030e0000057ab9 */ /* 0x000fe40000000800 */
[----:B------:R-:W-:-:S06]  /*109c0*/  UISETP.GE.AND UP0, UPT, UR4, UR5, UPT ;  /* 0x000000050400728c */ /* 0x000fcc000bf06270 */
[----:B------:R-:W-:-:S13]  /*109d0*/  PLOP3.LUT P0, PT, PT, PT, UP0, 0x80, 0x0 ;  /* 0x000000000000781c */ /* 0x000fda0003f0f008 */
[----:B------:R-:W-:Y:S05]  /*109e0*/  @!P0 BRA `(.L_x_1826) ;  /* 0xffffff0400848947 */ /* 0x000fea000383ffff */
[----:B------:R-:W-:Y:S05]  /*109f0*/  EXIT ;  /* 0x000000000000794d */ /* 0x000fea0003800000 */
.L_x_1720:
[----:B------:R-:W-:-:S08]  /*10a00*/  NOP ;  /* 0x0000000000007918 */ /* 0x000fd00000000000 */
[----:B------:R-:W0:-:S00]  /*10a10*/  USETMAXREG.DEALLOC.CTAPOOL 0x18 ;  /* 0x00000018000079c8 */ /* 0x000e0000080e0500 */
[----:B0-----:R-:W-:-:S06]  /*10a20*/  LOP3.LUT R2, R2, 0x3, RZ, 0xc0, !PT ;  /* 0x0000000302027812 */ /* 0x001fcc00078ec0ff */
[----:B------:R-:W0:Y:S01]  /*10a30*/  S2UR UR6, SR_CTAID.X ;  /* 0x00000000000679c3 */ /* 0x000e220000002500 */
[----:B------:R-:W-:Y:S01]  /*10a40*/  IMAD.MOV.U32 R18, RZ, RZ, RZ ;  /* 0x000000ffff127224 */ /* 0x000fe200078e00ff */
[----:B------:R-:W1:Y:S02]  /*10a50*/  SHFL.IDX PT, R2, R2, RZ, 0x1f ;  /* 0x00001fff02027589 */ /* 0x000e6400000e0000 */
[----:B-1----:R-:W-:-:S04]  /*10a60*/  ISETP.NE.AND P0, PT, R2, RZ, PT ;  /* 0x000000ff0200720c */ /* 0x002fc80003f05270 */
[----:B------:R-:W0:Y:S01]  /*10a70*/  LDC R2, c[0x0][0xc38] ;  /* 0x00030e00ff027b82 */ /* 0x000e220000000800 */
[----:B------:R-:W-:-:S05]  /*10a80*/  P2R R3, PR, RZ, 0x1 ;  /* 0x00000001ff037803 */ /* 0x000fca0000000000 */
[----:B------:R1:W-:Y:S03]  /*10a90*/  STL [R1+0x20], R3 ;  /* 0x0000200301007387 */ /* 0x0003e60000100800 */
[----:B------:R-:W-:Y:S06]  /*10aa0*/  @P0 BAR.ARV 0x4, 0x180 ;  /* 0x0106000000000b1d */ /* 0x000fec0000002000 */
[----:B------:R1:W-:Y:S01]  /*10ab0*/  STL [R1+0x18], RZ ;  /* 0x000018ff01007387 */ /* 0x0003e20000100800 */
[----:B0-----:R-:W-:Y:S01]  /*10ac0*/  ISETP.LE.AND P0, PT, R2, UR6, PT ;  /* 0x0000000602007c0c */ /* 0x001fe2000bf03270 */
[----:B------:R-:W-:-:S05]  /*10ad0*/  IMAD.MOV.U32 R2, RZ, RZ, 0x1 ;  /* 0x00000001ff027424 */ /* 0x000fca00078e00ff */
[----:B------:R1:W-:Y:S07]  /*10ae0*/  STL [R1], R2 ;  /* 0x0000000201007387 */ /* 0x0003ee0000100800 */
[----:B------:R-:W-:Y:S05]  /*10af0*/  @P0 BRA `(.L_x_1827) ;  /* 0x0000005000d80947 */ /* 0x000fea0003800000 */
[----:B------:R-:W0:Y:S01]  /*10b00*/  S2UR UR5, SR_CgaCtaId ;  /* 0x00000000000579c3 */ /* 0x000e220000008800 */
[C---:B-1----:R-:W-:Y:S01]  /*10b10*/  IMAD.SHL.U32 R2, R0.reuse, 0x8, RZ ;  /* 0x0000000800027824 */ /* 0x042fe200078e00ff */
[----:B------:R-:W-:Y:S01]  /*10b20*/  LOP3.LUT R5, R0, 0x7f, RZ, 0xc0, !PT ;  /* 0x0000007f00057812 */ /* 0x000fe200078ec0ff */
[----:B------:R-:W-:Y:S01]  /*10b30*/  UMOV UR4, 0x400 ;  /* 0x0000040000047882 */ /* 0x000fe20000000000 */
[----:B------:R-:W-:Y:S01]  /*10b40*/  IMAD.MOV.U32 R18, RZ, RZ, RZ ;  /* 0x000000ffff127224 */ /* 0x000fe200078e00ff */
[----:B------:R-:W-:Y:S01]  /*10b50*/  ULDC UR42, c[0x0][0xc] ;  /* 0x00000300002a7ab9 */ /* 0x000fe20000000800 */
[----:B------:R-:W-:Y:S01]  /*10b60*/  LOP3.LUT R3, R2, 0x1f8, RZ, 0xc0, !PT ;  /* 0x000001f802037812 */ /* 0x000fe200078ec0ff */
[----:B------:R-:W-:Y:S01]  /*10b70*/  IMAD.U32 R2, RZ, RZ, UR6 ;  /* 0x00000006ff027e24 */ /* 0x000fe2000f8e00ff */
[----:B------:R-:W-:Y:S02]  /*10b80*/  ULDC.64 UR44, c[0x0][0x198] ;  /* 0x00006600002c7ab9 */ /* 0x000fe40000000a00 */
[----:B------:R-:W-:Y:S01]  /*10b90*/  LOP3.LUT R4, R3, 0x38, R0, 0x78, !PT ;  /* 0x0000003803047812 */ /* 0x000fe200078e7800 */
[----:B------:R-:W-:Y:S01]  /*10ba0*/  IMAD.SHL.U32 R3, R5, 0x8, RZ ;  /* 0x0000000805037824 */ /* 0x000fe200078e00ff */
[----:B------:R-:W-:-:S04]  /*10bb0*/  SHF.R.U32.HI R5, RZ, 0x3, R5 ;  /* 0x00000003ff057819 */ /* 0x000fc80000011605 */
[----:B------:R-:W-:Y:S01]  /*10bc0*/  LOP3.LUT R4, R4, 0x200, R3, 0xf8, !PT ;  /* 0x0000020004047812 */ /* 0x000fe200078ef803 */
[----:B------:R-:W-:-:S05]  /*10bd0*/  IMAD.SHL.U32 R3, R0, 0x10, RZ ;  /* 0x0000001000037824 */ /* 0x000fca00078e00ff */
[----:B------:R-:W-:Y:S01]  /*10be0*/  LOP3.LUT R0, R5, 0x70, R3, 0xf8, !PT ;  /* 0x0000007005007812 */ /* 0x000fe200078ef803 */
[----:B------:R-:W-:Y:S01]  /*10bf0*/  IMAD.MOV.U32 R0, RZ, RZ, 0x1 ;  /* 0x00000001ff007424 */ /* 0x000fe200078e00ff */
[----:B0-----:R-:W-:-:S06]  /*10c00*/  ULEA UR4, UR5, UR4, 0x18 ;  /* 0x0000000405047291 */ /* 0x001fcc000f8ec03f */
[----:B------:R-:W-:-:S04]  /*10c10*/  IMAD.U32 R17, RZ, RZ, UR4 ;  /* 0x00000004ff117e24 */ /* 0x000fc8000f8e00ff */
[----:B------:R-:W-:-:S05]  /*10c20*/  IMAD R3, R4, 0x2, R17 ;  /* 0x0000000204037824 */ /* 0x000fca00078e0211 */
[----:B------:R0:W-:Y:S04]  /*10c30*/  STL [R1+0x1c], R3 ;  /* 0x00001c0301007387 */ /* 0x0001e80000100800 */
[----:B------:R0:W-:Y:S04]  /*10c40*/  STL [R1+0x10], R2 ;  /* 0x0000100201007387 */ /* 0x0001e80000100800 */
[----:B------:R0:W-:Y:S04]  /*10c50*/  STL [R1+0x18], RZ ;  /* 0x000018ff01007387 */ /* 0x0001e80000100800 */
[----:B------:R0:W-:Y:S02]  /*10c60*/  STL [R1], R0 ;  /* 0x0000000001007387 */ /* 0x0001e40000100800 */
.L_x_1939:
[----:B0-2---:R-:W2:Y:S01]  /*10c70*/  LDL R0, [R1+0x10] ;  /* 0x0000100001007983 */ /* 0x005ea20000100800 */
[----:B------:R-:W-:Y:S02]  /*10c80*/  ULDC UR8, c[0x0][0xc60] ;  /* 0x0003180000087ab9 */ /* 0x000fe40000000800 */
[----:B------:R-:W-:-:S11]  /*10c90*/  UISETP.NE.AND UP0, UPT, UR8, 0x1, UPT ;  /* 0x000000010800788c */ /* 0x000fd6000bf05270 */
[----:B------:R-:W-:Y:S01]  /*10ca0*/  @UP0 ULDC UR4, c[0x0][0xc64] ;  /* 0x0003190000040ab9 */ /* 0x000fe20000000800 */
[----:B------:R-:W-:Y:S01]  /*10cb0*/  @UP0 ULDC UR9, c[0x0][0xc68] ;  /* 0x00031a0000090ab9 */ /* 0x000fe20000000800 */
[C---:B--2---:R-:W-:Y:S02]  /*10cc0*/  R2UR UR7, R0.reuse ;  /* 0x00000000000772ca */ /* 0x044fe400000e0000 */
[----:B------:R-:W-:-:S11]  /*10cd0*/  R2UR UR6, R0 ;  /* 0x00000000000672ca */ /* 0x000fd600000e0000 */
[----:B------:R-:W-:-:S04]  /*10ce0*/  UIMAD.WIDE.U32 UR4, UR7, UR4, URZ ;  /* 0x00000004070472a5 */ /* 0x000fc8000f8e003f */
[----:B------:R-:W-:-:S03]  /*10cf0*/  @UP0 USHF.R.U32.HI UR7, URZ, UR9, UR5 ;  /* 0x000000093f070299 */ /* 0x000fc60008011605 */
[----:B------:R-:W-:Y:S02]  /*10d00*/  ULDC UR4, c[0x0][0xc78] ;  /* 0x00031e0000047ab9 */ /* 0x000fe40000000800 */
[----:B------:R-:W-:Y:S02]  /*10d10*/  UISETP.GE.AND UP0, UPT, UR7, UR4, UPT ;  /* 0x000000040700728c */ /* 0x000fe4000bf06270 */
[----:B------:R-:W-:-:S04]  /*10d20*/  UIADD3 UR4, -UR7, URZ, URZ ;  /* 0x0000003f07047290 */ /* 0x000fc8000fffe13f */
[----:B------:R-:W-:Y:S01]  /*10d30*/  PLOP3.LUT P0, PT, PT, PT, UP0, 0x80, 0x0 ;  /* 0x000000000000781c */ /* 0x000fe20003f0f008 */
[----:B------:R-:W-:-:S12]  /*10d40*/  UIMAD UR8, UR8, UR4, UR6 ;  /* 0x00000004080872a4 */ /* 0x000fd8000f8e0206 */
[----:B-1----:R-:W-:Y:S05]  /*10d50*/  @!P0 BRA `(.L_x_1828) ;  /* 0x0000000000208947 */ /* 0x002fea0003800000 */
        /* <DEDUP_REMOVED lines=8> */
.L_x_1828:
[----:B------:R-:W-:Y:S01]  /*10de0*/  ULDC UR9, c[0x0][0xc54] ;  /* 0x0003150000097ab9 */ /* 0x000fe20000000800 */
[----:B------:R-:W-:Y:S01]  /*10df0*/  UMOV UR6, UR8 ;  /* 0x0000000800067c82 */ /* 0x000fe20008000000 */
[----:B------:R-:W-:-:S11]  /*10e00*/  UISETP.NE.AND UP0, UPT, UR9, 0x1, UPT ;  /* 0x000000010900788c */ /* 0x000fd6000bf05270 */
[----:B------:R-:W-:Y:S02]  /*10e10*/  @UP0 ULDC.64 UR10, c[0x0][0xc58] ;  /* 0x00031600000a0ab9 */ /* 0x000fe40000000a00 */
[----:B------:R-:W-:-:S04]  /*10e20*/  UIMAD.WIDE.U32 UR4, UR8, UR10, URZ ;  /* 0x0000000a080472a5 */ /* 0x000fc8000f8e003f */
[----:B------:R-:W-:-:S04]  /*10e30*/  @UP0 USHF.R.U32.HI UR6, URZ, UR11, UR5 ;  /* 0x0000000b3f060299 */ /* 0x000fc80008011605 */
[----:B------:R-:W-:-:S12]  /*10e40*/  UIMAD UR4, UR6, UR9, URZ ;  /* 0x00000009060472a4 */ /* 0x000fd8000f8e023f */
.L_x_1829:
[----:B------:R-:W-:Y:S02]  /*10e50*/  UIADD3 UR4, UR8, -UR4, URZ ;  /* 0x8000000408047290 */ /* 0x000fe4000fffe03f */
[----:B------:R-:W-:Y:S01]  /*10e60*/  ULOP3.LUT UR5, URZ, UR6, URZ, 0x33, !UPT ;  /* 0x000000063f057292 */ /* 0x000fe2000f8e333f */
[----:B------:R-:W-:Y:S01]  /*10e70*/  ULDC UR14, c[0x0][0xc48] ;  /* 0x00031200000e7ab9 */ /* 0x000fe20000000800 */
[----:B------:R-:W-:Y:S01]  /*10e80*/  ULDC UR8, c[0x0][0x448] ;  /* 0x0001120000087ab9 */ /* 0x000fe20000000800 */
[----:B------:R-:W-:Y:S01]  /*10e90*/  ULDC UR40, c[0x0][0xc3c] ;  /* 0x00030f0000287ab9 */ /* 0x000fe20000000800 */
[----:B------:R-:W-:Y:S02]  /*10ea0*/  UISETP.NE.AND UP1, UPT, UR14, 0x1, UPT ;  /* 0x000000010e00788c */ /* 0x000fe4000bf25270 */
[----:B------:R-:W-:Y:S02]  /*10eb0*/  UISETP.NE.AND UP2, UPT, UR8, 0x1, UPT ;  /* 0x000000010800788c */ /* 0x000fe4000bf45270 */
[----:B------:R-:W-:Y:S01]  /*10ec0*/  UIADD3 UR40, UR5, UR40, URZ ;  /* 0x0000002805287290 */ /* 0x000fe2000fffe03f */
[----:B------:R-:W-:Y:S01]  /*10ed0*/  ULDC.64 UR10, c[0x0][0x418] ;  /* 0x00010600000a7ab9 */ /* 0x000fe20000000a00 */
[----:B------:R-:W-:Y:S01]  /*10ee0*/  ULDC UR13, c[0x0][0xc54] ;  /* 0x00031500000d7ab9 */ /* 0x000fe20000000800 */
[----:B------:R-:W-:-:S02]  /*10ef0*/  UISETP.NE.U32.AND UP0, UPT, UR10, URZ, UPT ;  /* 0x0000003f0a00728c */ /* 0x000fc4000bf05070 */
[----:B------:R-:W-:Y:S02]  /*10f00*/  UIMAD UR13, UR7, UR13, UR4 ;  /* 0x0000000d070d72a4 */ /* 0x000fe4000f8e0204 */
[----:B------:R-:W-:Y:S01]  /*10f10*/  USHF.L.U32 UR40, UR40, 0x6, URZ ;  /* 0x0000000628287899 */ /* 0x000fe2000800063f */
[----:B------:R-:W-:Y:S01]  /*10f20*/  ULDC.64 UR4, c[0x0][0x9e0] ;  /* 0x0002780000047ab9 */ /* 0x000fe20000000a00 */
[----:B------:R-:W-:Y:S02]  /*10f30*/  UISETP.NE.AND.EX UP0, UPT, UR11, URZ, UPT, UP0 ;  /* 0x0000003f0b00728c */ /* 0x000fe4000bf05300 */
[----:B------:R-:W-:Y:S02]  /*10f40*/  UISETP.GE.AND UP3, UPT, UR5, 0x1, UPT ;  /* 0x000000010500788c */ /* 0x000fe4000bf66270 */
[----:B------:R-:W-:Y:S01]  /*10f50*/  UIADD3 UR12, UR40, 0x3f, URZ ;  /* 0x0000003f280c7890 */ /* 0x000fe2000fffe03f */
[----:B------:R-:W-:Y:S01]  /*10f60*/  ULDC UR10, c[0x0][0x424] ;  /* 0x00010900000a7ab9 */ /* 0x000fe20000000800 */
[----:B------:R-:W-:Y:S01]  /*10f70*/  ULDC UR6, c[0x0][0x288] ;  /* 0x0000a20000067ab9 */ /* 0x000fe20000000800 */
[----:B------:R-:W-:Y:S01]  /*10f80*/  @UP1 ULDC UR8, c[0x0][0xc4c] ;  /* 0x0003130000081ab9 */ /* 0x000fe20000000800 */
[----:B------:R-:W-:Y:S01]  /*10f90*/  @UP2 ULDC UR11, c[0x0][0x44c] ;  /* 0x00011300000b2ab9 */ /* 0x000fe20000000800 */
[----:B------:R-:W-:Y:S01]  /*10fa0*/  USEL UR15, UR10, 0x1, UP0 ;  /* 0x000000010a0f7887 */ /* 0x000fe20008000000 */
[----:B------:R-:W-:Y:S01]  /*10fb0*/  PLOP3.LUT P1, PT, PT, PT, UP3, 0x80, 0x0 ;  /* 0x000000000000781c */ /* 0x000fe20003f2f038 */
[----:B------:R-:W-:-:S02]  /*10fc0*/  UIADD3 UR16, -UR6, 0x1, URZ ;  /* 0x0000000106107890 */ /* 0x000fc4000fffe13f */
[----:B------:R-:W-:Y:S02]  /*10fd0*/  UIMAD.WIDE.U32 UR8, UR13, UR8, URZ ;  /* 0x000000080d0872a5 */ /* 0x000fe4000f8e003f */
[----:B------:R-:W-:Y:S01]  /*10fe0*/  UIMAD.WIDE.U32 UR10, UR12, UR11, URZ ;  /* 0x0000000b0c0a72a5 */ /* 0x000fe2000f8e003f */
[----:B------:R-:W-:Y:S01]  /*10ff0*/  ULDC UR7, c[0x0][0x2f0] ;  /* 0x0000bc0000077ab9 */ /* 0x000fe20000000800 */
[----:B------:R-:W-:Y:S01]  /*11000*/  @UP1 ULDC UR17, c[0x0][0xc50] ;  /* 0x0003140000111ab9 */ /* 0x000fe20000000800 */
[----:B------:R-:W-:Y:S01]  /*11010*/  @UP2 ULDC UR18, c[0x0][0x450] ;  /* 0x0001140000122ab9 */ /* 0x000fe20000000800 */
[----:B------:R-:W-:Y:S01]  /*11020*/  UMOV UR43, UR13 ;  /* 0x0000000d002b7c82 */ /* 0x000fe20008000000 */
[----:B------:R-:W-:Y:S02]  /*11030*/  UIMAD UR16, UR15, UR7, UR16 ;  /* 0x000000070f1072a4 */ /* 0x000fe4000f8e0210 */
[----:B------:R-:W-:Y:S02]  /*11040*/  @UP1 USHF.R.U32.HI UR43, URZ, UR17, UR9 ;  /* 0x000000113f2b1299 */ /* 0x000fe40008011609 */
[----:B------:R-:W-:-:S02]  /*11050*/  @UP2 USHF.R.U32.HI UR12, URZ, UR18, UR11 ;  /* 0x000000123f0c2299 */ /* 0x000fc4000801160b */
[----:B------:R-:W-:Y:S02]  /*11060*/  UIADD3 UR36, -UR43, URZ, URZ ;  /* 0x0000003f2b247290 */ /* 0x000fe4000fffe13f */
[----:B------:R-:W-:Y:S02]  /*11070*/  UIADD3 UR12, UR16, UR12, URZ ;  /* 0x0000000c100c7290 */ /* 0x000fe4000fffe03f */
[----:B------:R-:W-:Y:S02]  /*11080*/  UIMAD UR36, UR14, UR36, UR13 ;  /* 0x000000240e2472a4 */ /* 0x000fe4000f8e020d */
        /* <DEDUP_REMOVED lines=12> */
.L_x_1831:
[----:B------:R-:W-:-:S11]  /*11150*/  UISETP.NE.AND UP0, UPT, UR5, 0x1, UPT ;  /* 0x000000010500788c */ /* 0x000fd6000bf05270 */
[----:B------:R-:W-:Y:S02]  /*11160*/  @UP0 ULDC.64 UR12, c[0x0][0x9e8] ;  /* 0x00027a00000c0ab9 */ /* 0x000fe40000000a00 */
[----:B------:R-:W-:-:S04]  /*11170*/  UIMAD.WIDE.U32 UR8, UR10, UR12, URZ ;  /* 0x0000000c0a0872a5 */ /* 0x000fc8000f8e003f */
[----:B------:R-:W-:-:S12]  /*11180*/  @UP0 USHF.R.U32.HI UR10, URZ, UR13, UR9 ;  /* 0x0000000d3f0a0299 */ /* 0x000fd80008011609 */
.L_x_1832:
[----:B------:R-:W-:-:S04]  /*11190*/  UIMAD UR10, UR10, UR5, UR5 ;  /* 0x000000050a0a72a4 */ /* 0x000fc8000f8e0205 */
[----:B------:R-:W-:-:S04]  /*111a0*/  UISETP.LT.AND UP0, UPT, UR4, UR10, UPT ;  /* 0x0000000a0400728c */ /* 0x000fc8000bf01270 */
[----:B------:R-:W-:-:S12]  /*111b0*/  USEL UR4, UR4, UR10, UP0 ;  /* 0x0000000a04047287 */ /* 0x000fd80008000000 */
.L_x_1830:
[----:B------:R-:W-:Y:S02]  /*111c0*/  UIMAD UR12, UR15, UR7, 0x3f ;  /* 0x0000003f0f0c74a4 */ /* 0x000fe4000f8e0207 */
[----:B------:R-:W-:Y:S02]  /*111d0*/  UIADD3 UR4, UR4, 0x3f, URZ ;  /* 0x0000003f04047890 */ /* 0x000fe4000fffe03f */
[----:B------:R-:W-:Y:S02]  /*111e0*/  USHF.R.S32.HI UR13, URZ, 0x1f, UR12 ;  /* 0x0000001f3f0d7899 */ /* 0x000fe4000801140c */
[----:B------:R-:W-:Y:S01]  /*111f0*/  USHF.R.S32.HI UR10, URZ, 0x1f, UR4 ;  /* 0x0000001f3f0a7899 */ /* 0x000fe20008011404 */
[----:B------:R-:W-:Y:S01]  /*11200*/  @UP2 ULDC UR8, c[0x0][0x44c] ;  /* 0x0001130000082ab9 */ /* 0x000fe20000000800 */
[----:B------:R-:W-:Y:S02]  /*11210*/  ULEA.HI UR13, UR13, UR12, URZ, 0x6 ;  /* 0x0000000c0d0d7291 */ /* 0x000fe4000f8f303f */
[----:B------:R-:W-:-:S02]  /*11220*/  UIMAD.WIDE.U32 UR8, UR40, UR8, URZ ;  /* 0x00000008280872a5 */ /* 0x000fc4000f8e003f */
[----:B------:R-:W-:Y:S01]  /*11230*/  ULEA.HI UR10, UR10, UR4, URZ, 0x6 ;  /* 0x000000040a0a7291 */ /* 0x000fe2000f8f303f */
[----:B------:R-:W-:Y:S01]  /*11240*/  @UP2 ULDC UR14, c[0x0][0x450] ;  /* 0x00011400000e2ab9 */ /* 0x000fe20000000800 */
[----:B------:R-:W-:Y:S01]  /*11250*/  UMOV UR11, UR40 ;  /* 0x00000028000b7c82 */ /* 0x000fe20008000000 */
[----:B------:R-:W-:Y:S02]  /*11260*/  UIMAD UR4, UR15, UR7, -UR6 ;  /* 0x000000070f0472a4 */ /* 0x000fe4000f8e0a06 */
[----:B------:R-:W-:Y:S02]  /*11270*/  USHF.R.S32.HI UR13, URZ, 0x6, UR13 ;  /* 0x000000063f0d7899 */ /* 0x000fe4000801140d */
[----:B------:R-:W-:Y:S02]  /*11280*/  USHF.R.S32.HI UR10, URZ, 0x6, UR10 ;  /* 0x000000063f0a7899 */ /* 0x000fe4000801140a */
[----:B------:R-:W-:Y:S02]  /*11290*/  @UP2 USHF.R.U32.HI UR11, URZ, UR14, UR9 ;  /* 0x0000000e3f0b2299 */ /* 0x000fe40008011609 */
[----:B------:R-:W-:-:S02]  /*112a0*/  UISETP.LT.AND UP0, UPT, UR13, UR10, UPT ;  /* 0x0000000a0d00728c */ /* 0x000fc4000bf01270 */
[----:B------:R-:W-:Y:S01]  /*112b0*/  UIADD3 UR4, UR4, UR11, URZ ;  /* 0x0000000b04047290 */ /* 0x000fe2000fffe03f */
[----:B------:R-:W-:Y:S01]  /*112c0*/  ULDC UR8, c[0x0][0x9dc] ;  /* 0x0002770000087ab9 */ /* 0x000fe20000000800 */
[----:B------:R-:W-:Y:S02]  /*112d0*/  USEL UR39, UR13, UR10, UP0 ;  /* 0x0000000a0d277287 */ /* 0x000fe40008000000 */
[----:B------:R-:W-:Y:S01]  /*112e0*/  UIADD3 UR8, UR4, -UR8, URZ ;  /* 0x8000000804087290 */ /* 0x000fe2000fffe03f */
[----:B------:R-:W-:Y:S11]  /*112f0*/  @!P1 BRA `(.L_x_1833) ;  /* 0x0000000000449947 */ /* 0x000ff60003800000 */
        /* <DEDUP_REMOVED lines=10> */
.L_x_1834:
[----:B------:R-:W-:-:S11]  /*113a0*/  UISETP.NE.AND UP0, UPT, UR5, 0x1, UPT ;  /* 0x000000010500788c */ /* 0x000fd6000bf05270 */
[----:B------:R-:W-:Y:S02]  /*113b0*/  @UP0 ULDC.64 UR10, c[0x0][0x9e8] ;  /* 0x00027a00000a0ab9 */ /* 0x000fe40000000a00 */
[----:B------:R-:W-:-:S04]  /*113c0*/  UIMAD.WIDE.U32 UR6, UR4, UR10, URZ ;  /* 0x0000000a040672a5 */ /* 0x000fc8000f8e003f */
[----:B------:R-:W-:-:S12]  /*113d0*/  @UP0 USHF.R.U32.HI UR4, URZ, UR11, UR7 ;  /* 0x0000000b3f040299 */ /* 0x000fd80008011607 */
.L_x_1835:
[----:B------:R-:W-:-:S04]  /*113e0*/  UIMAD UR4, UR4, UR5, URZ ;  /* 0x00000005040472a4 */ /* 0x000fc8000f8e023f */
[----:B------:R-:W-:-:S04]  /*113f0*/  UISETP.LT.AND UP0, UPT, UR8, UR4, UPT ;  /* 0x000000040800728c */ /* 0x000fc8000bf01270 */
[----:B------:R-:W-:-:S12]  /*11400*/  USEL UR8, UR8, UR4, !UP0 ;  /* 0x0000000408087287 */ /* 0x000fd8000c000000 */
.L_x_1833:
[----:B------:R-:W-:Y:S01]  /*11410*/  USHF.R.S32.HI UR4, URZ, 0x1f, UR8 ;  /* 0x0000001f3f047899 */ /* 0x000fe20008011408 */
[----:B------:R-:W-:Y:S03]  /*11420*/  BSSY B7, `(.L_x_1836) ;  /* 0x0000486000077945 */ /* 0x000fe60003800000 */
[----:B------:R-:W-:-:S04]  /*11430*/  ULEA.HI UR4, UR4, UR8, URZ, 0x6 ;  /* 0x0000000804047291 */ /* 0x000fc8000f8f303f */
[----:B------:R-:W-:-:S04]  /*11440*/  USHF.R.S32.HI UR4, URZ, 0x6, UR4 ;  /* 0x000000063f047899 */ /* 0x000fc80008011404 */
[----:B------:R-:W-:-:S04]  /*11450*/  UISETP.LT.AND UP0, UPT, URZ, UR4, UPT ;  /* 0x000000043f00728c */ /* 0x000fc8000bf01270 */
[----:B------:R-:W-:-:S04]  /*11460*/  USEL UR38, URZ, UR4, !UP0 ;  /* 0x000000043f267287 */ /* 0x000fc8000c000000 */
[----:B------:R-:W-:-:S06]  /*11470*/  UISETP.GT.AND UP0, UPT, UR39, UR38, UPT ;  /* 0x000000262700728c */ /* 0x000fcc000bf04270 */
[----:B------:R-:W-:-:S13]  /*11480*/  PLOP3.LUT P0, PT, PT, PT, UP0, 0x80, 0x0 ;  /* 0x000000000000781c */ /* 0x000fda0003f0f008 */
        /* <DEDUP_REMOVED lines=11> */
[----:B-1----:R-:W2:Y:S01]  /*11540*/  @P0 ATOMG.E.ADD.STRONG.GPU PT, R3, desc[UR46][R2.64], R5 ;  /* 0x00000005020309a8 */ /* 0x002ea200081ee1ee */
[----:B------:R-:W0:Y:S02]  /*11550*/  S2R R4, SR_LTMASK ;  /* 0x0000000000047919 */ /* 0x000e240000003900 */
[----:B0-----:R-:W-:-:S04]  /*11560*/  LOP3.LUT R4, R4, UR4, RZ, 0xc0, !PT ;  /* 0x0000000404047c12 */ /* 0x001fc8000f8ec0ff */
[----:B------:R-:W0:Y:S01]  /*11570*/  POPC R7, R4 ;  /* 0x0000000400077309 */ /* 0x000e220000000000 */
[----:B--2---:R-:W0:Y:S02]  /*11580*/  SHFL.IDX PT, R0, R3, R0, 0x1f ;  /* 0x00001f0003007589 */ /* 0x004e2400000e0000 */
[----:B0-----:R-:W-:-:S05]  /*11590*/  IADD3 R0, R0, UR42, R7 ;  /* 0x0000002a00007c10 */ /* 0x001fca000fffe007 */
[----:B------:R0:W-:Y:S01]  /*115a0*/  STL [R1+0x10], R0 ;  /* 0x0000100001007387 */ /* 0x0001e20000100800 */
[----:B------:R-:W-:Y:S05]  /*115b0*/  BRA `(.L_x_1838) ;  /* 0x0000004400b07947 */ /* 0x000fea0003800000 */
.L_x_1837:
[----:B------:R-:W-:Y:S01]  /*115c0*/  VIADD R0, R17, 0x22400 ;  /* 0x0002240011007836 */ /* 0x000fe20000000000 */
[----:B------:R-:W-:Y:S04]  /*115d0*/  BSSY B6, `(.L_x_1839) ;  /* 0x0000013000067945 */ /* 0x000fe80003800000 */
        /* <DEDUP_REMOVED lines=18> */
.L_x_1840:
[----:B------:R-:W-:Y:S05]  /*11700*/  BSYNC B6 ;  /* 0x0000000000067941 */ /* 0x000fea0003800000 */
.L_x_1839:
        /* <DEDUP_REMOVED lines=20> */
.L_x_1843:
        /* <DEDUP_REMOVED lines=15> */
.L_x_1842:
[----:B------:R-:W-:Y:S05]  /*11940*/  BSYNC B6 ;  /* 0x0000000000067941 */ /* 0x000fea0003800000 */
.L_x_1841:
[----:B------:R-:W-:Y:S01]  /*11950*/  ULDC.64 UR4, c[0x0][0x9f8] ;  /* 0x00027e0000047ab9 */ /* 0x000fe20000000a00 */
[----:B------:R-:W-:Y:S01]  /*11960*/  IMAD.U32 R19, RZ, RZ, UR43 ;  /* 0x0000002bff137e24 */ /* 0x000fe2000f8e00ff */
[----:B------:R-:W-:-:S04]  /*11970*/  UISETP.NE.U32.AND UP0, UPT, UR4, URZ, UPT ;  /* 0x0000003f0400728c */ /* 0x000fc8000bf05070 */
[----:B------:R-:W-:-:S06]  /*11980*/  UISETP.NE.AND.EX UP0, UPT, UR5, URZ, UPT, UP0 ;  /* 0x0000003f0500728c */ /* 0x000fcc000bf05300 */
[----:B------:R-:W-:-:S05]  /*11990*/  PLOP3.LUT P0, PT, PT, PT, UP0, 0x80, 0x0 ;  /* 0x000000000000781c */ /* 0x000fca0003f0f008 */
[----:B------:R-:W-:Y:S02]  /*119a0*/  @UP0 ULDC.64 UR4, c[0x0][0x9f8] ;  /* 0x00027e0000040ab9 */ /* 0x000fe40000000a00 */
[----:B------:R-:W-:-:S06]  /*119b0*/  @UP0 UIMAD.WIDE UR4, UR43, 0x4, UR4 ;  /* 0x000000042b0408a5 */ /* 0x000fcc000f8e0204 */
[----:B------:R-:W-:Y:S02]  /*119c0*/  IMAD.U32 R2, RZ, RZ, UR4 ;  /* 0x00000004ff027e24 */ /* 0x000fe4000f8e00ff */
[----:B------:R-:W-:-:S05]  /*119d0*/  IMAD.U32 R3, RZ, RZ, UR5 ;  /* 0x00000005ff037e24 */ /* 0x000fca000f8e00ff */
[----:B------:R0:W2:Y:S01]  /*119e0*/  @P0 LDG.E R19, desc[UR46][R2.64] ;  /* 0x0000002e02130981 */ /* 0x0000a2000c1e1900 */
[----:B------:R-:W-:Y:S01]  /*119f0*/  UMOV UR4, 0xffffffff ;  /* 0xffffffff00047882 */ /* 0x000fe20000000000 */
[----:B------:R-:W-:Y:S01]  /*11a00*/  IMAD.U32 R0, RZ, RZ, UR39 ;  /* 0x00000027ff007e24 */ /* 0x000fe2000f8e00ff */
[----:B------:R-:W1:Y:S03]  /*11a10*/  S2R R4, SR_TID.X ;  /* 0x0000000000047919 */ /* 0x000e660000002100 */
[----:B------:R-:W-:Y:S01]  /*11a20*/  VIADD R0, R0, 0xffffffff ;  /* 0xffffffff00007836 */ /* 0x000fe20000000000 */
[----:B0-----:R-:W0:Y:S02]  /*11a30*/  LDC.64 R2, c[0x0][0x418] ;  /* 0x00010600ff027b82 */ /* 0x001e240000000a00 */
[----:B0-----:R-:W-:Y:S02]  /*11a40*/  ISETP.NE.U32.AND P0, PT, R2, RZ, PT ;  /* 0x000000ff0200720c */ /* 0x001fe40003f05070 */
[----:B-1----:R-:W-:-:S02]  /*11a50*/  SHF.R.U32.HI R4, RZ, 0x5, R4 ;  /* 0x00000005ff047819 */ /* 0x002fc40000011604 */
[----:B------:R-:W-:Y:S02]  /*11a60*/  ISETP.NE.AND.EX P1, PT, R3, RZ, PT, P0 ;  /* 0x000000ff0300720c */ /* 0x000fe40003f25300 */
[----:B------:R-:W-:Y:S02]  /*11a70*/  LOP3.LUT R4, R4, 0x3, RZ, 0xc0, !PT ;  /* 0x0000000304047812 */ /* 0x000fe400078ec0ff */
[----:B------:R-:W-:-:S05]  /*11a80*/  P2R R5, PR, RZ, 0x2 ;  /* 0x00000002ff057803 */ /* 0x000fca0000000000 */
[----:B------:R0:W-:Y:S01]  /*11a90*/  STL [R1+0xc], R5 ;  /* 0x00000c0501007387 */ /* 0x0001e20000100800 */
[----:B--2---:R-:W-:Y:S02]  /*11aa0*/  SHF.R.S32.HI R7, RZ, 0x1f, R19 ;  /* 0x0000001fff077819 */ /* 0x004fe40000011413 */
[----:B------:R-:W-:-:S03]  /*11ab0*/  SEL R16, R19, RZ, !P1 ;  /* 0x000000ff13107207 */ /* 0x000fc60004800000 */
[----:B------:R0:W-:Y:S01]  /*11ac0*/  STL [R1+0x4], R7 ;  /* 0x0000040701007387 */ /* 0x0001e20000100800 */
[----:B------:R-:W-:Y:S05]  /*11ad0*/  BRA.DIV UR4, `(.L_x_1844) ;  /* 0x0000004a04c07947 */ /* 0x000fea000b800000 */
[----:B------:R1:W2:Y:S02]  /*11ae0*/  SHFL.IDX PT, R14, R4, RZ, 0x1f ;  /* 0x00001fff040e7589 */ /* 0x0002a400000e0000 */
.L_x_1955:
[----:B------:R-:W-:Y:S01]  /*11af0*/  PLOP3.LUT P2, PT, PT, PT, PT, 0x8, 0x0 ;  /* 0x000000000000781c */ /* 0x000fe20003f4e170 */
[----:B------:R3:W-:Y:S01]  /*11b00*/  STL [R1+0x14], R0 ;  /* 0x0000140001007387 */ /* 0x0007e20000100800 */
[----:B--2---:R-:W-:Y:S02]  /*11b10*/  ISETP.NE.AND P0, PT, R14, RZ, PT ;  /* 0x000000ff0e00720c */ /* 0x004fe40003f05270 */
[----:B-1----:R-:W-:-:S05]  /*11b20*/  P2R R4, PR, RZ, 0x4 ;  /* 0x00000004ff047803 */ /* 0x002fca0000000000 */
[----:B------:R3:W-:Y:S06]  /*11b30*/  STL [R1+0x8], R4 ;  /* 0x0000080401007387 */ /* 0x0007ec0000100800 */
[----:B------:R-:W-:Y:S05]  /*11b40*/  @P0 BRA `(.L_x_1845) ;  /* 0x0000000000f00947 */ /* 0x000fea0003800000 */
[----:B------:R-:W-:-:S03]  /*11b50*/  UMOV UR4, 0xffffffff ;  /* 0xffffffff00047882 */ /* 0x000fc60000000000 */
[----:B------:R-:W-:Y:S05]  /*11b60*/  BRA.DIV UR4, `(.L_x_1846) ;  /* 0x0000004a04bc7947 */ /* 0x000fea000b800000 */
[----:B------:R-:W-:-:S13]  /*11b70*/  ELECT P6, URZ, PT ;  /* 0x00000000003f782f */ /* 0x000fda00038c0000 */
.L_x_1958:
[----:B------:R-:W-:Y:S05]  /*11b80*/  @!P6 BRA `(.L_x_1845) ;  /* 0x0000000000e0e947 */ /* 0x000fea0003800000 */
[----:B------:R-:W-:Y:S01]  /*11b90*/  IMAD.MOV.U32 R16, RZ, RZ, R19 ;  /* 0x000000ffff107224 */ /* 0x000fe200078e0013 */
[----:B------:R-:W-:Y:S06]  /*11ba0*/  @!P1 BRA `(.L_x_1847) ;  /* 0x00000000004c9947 */ /* 0x000fec0003800000 */
[----:B------:R-:W1:Y:S01]  /*11bb0*/  LDC R6, c[0x0][0x43c] ;  /* 0x00010f00ff067b82 */ /* 0x000e620000000800 */
[----:B------:R-:W-:Y:S01]  /*11bc0*/  IMAD.MOV.U32 R8, RZ, RZ, R0 ;  /* 0x000000ffff087224 */ /* 0x000fe200078e0000 */
[----:B------:R-:W-:Y:S01]  /*11bd0*/  ULDC.64 UR4, c[0x0][0x428] ;  /* 0x00010a0000047ab9 */ /* 0x000fe20000000a00 */
[----:B-1----:R-:W-:-:S13]  /*11be0*/  ISETP.NE.AND P0, PT, R6, 0x1, PT ;  /* 0x000000010600780c */ /* 0x002fda0003f05270 */
[----:B0--3--:R-:W0:Y:S02]  /*11bf0*/  @P0 LDC.64 R4, c[0x0][0x440] ;  /* 0x00011000ff040b82 */ /* 0x009e240000000a00 */
[----:B0-----:R-:W-:-:S04]  /*11c00*/  @P0 IMAD.HI.U32 R0, R8, R4, RZ ;  /* 0x0000000408000227 */ /* 0x001fc800078e00ff */
[----:B------:R-:W-:Y:S01]  /*11c10*/  IMAD.MOV.U32 R4, RZ, RZ, R8 ;  /* 0x000000ffff047224 */ /* 0x000fe200078e0008 */
[----:B------:R-:W-:-:S04]  /*11c20*/  @P0 SHF.R.U32.HI R4, RZ, R5, R0 ;  /* 0x00000005ff040219 */ /* 0x000fc80000011600 */
[--C-:B------:R-:W-:Y:S01]  /*11c30*/  SHF.R.S32.HI R5, RZ, 0x1f, R4.reuse ;  /* 0x0000001fff057819 */ /* 0x100fe20000011404 */
[----:B------:R-:W-:-:S04]  /*11c40*/  IMAD.MOV R0, RZ, RZ, -R4 ;  /* 0x000000ffff007224 */ /* 0x000fc800078e0a04 */
[----:B------:R-:W-:Y:S02]  /*11c50*/  IMAD R8, R6, R0, R8 ;  /* 0x0000000006087224 */ /* 0x000fe400078e0208 */
[----:B------:R-:W-:Y:S02]  /*11c60*/  IMAD R0, R7, UR4, RZ ;  /* 0x0000000407007c24 */ /* 0x000fe4000f8e02ff */
[C---:B------:R-:W-:Y:S01]  /*11c70*/  IMAD.WIDE.U32 R4, R19.reuse, UR4, R4 ;  /* 0x0000000413047c25 */ /* 0x040fe2000f8e0004 */
[----:B------:R1:W-:Y:S03]  /*11c80*/  STL [R1+0x14], R8 ;  /* 0x0000140801007387 */ /* 0x0003e60000100800 */
[----:B------:R-:W-:Y:S01]  /*11c90*/  IMAD R0, R19, UR5, R0 ;  /* 0x0000000513007c24 */ /* 0x000fe2000f8e0200 */
[----:B------:R-:W-:-:S03]  /*11ca0*/  LEA R2, P0, R4, R2, 0x2 ;  /* 0x0000000204027211 */ /* 0x000fc600078010ff */
[----:B------:R-:W-:-:S05]  /*11cb0*/  IMAD.IADD R0, R5, 0x1, R0 ;  /* 0x0000000105007824 */ /* 0x000fca00078e0200 */
[----:B------:R-:W-:-:S05]  /*11cc0*/  LEA.HI.X R3, R4, R3, R0, 0x2, P0 ;  /* 0x0000000304037211 */ /* 0x000fca00000f1400 */
[----:B------:R1:W5:Y:S02]  /*11cd0*/  LDG.E R16, desc[UR46][R2.64] ;  /* 0x0000002e02107981 */ /* 0x000364000c1e1900 */
.L_x_1847:
[----:B---3--:R-:W2:Y:S01]  /*11ce0*/  LDL R0, [R1] ;  /* 0x0000000001007983 */ /* 0x008ea20000100800 */
[----:B-1----:R-:W-:Y:S01]  /*11cf0*/  IMAD R3, R18, 0x8, R17 ;  /* 0x0000000812037824 */ /* 0x002fe200078e0211 */
[----:B0-----:R-:W0:Y:S02]  /*11d00*/  S2R R7, SR_TID.X ;  /* 0x0000000000077919 */ /* 0x001e240000002100 */
[----:B0-----:R-:W-:-:S04]  /*11d10*/  LOP3.LUT R7, R7, 0x7f, RZ, 0xc0, !PT ;  /* 0x0000007f07077812 */ /* 0x001fc800078ec0ff */
[----:B------:R-:W-:Y:S02]  /*11d20*/  ISETP.NE.AND P1, PT, R7, RZ, PT ;  /* 0x000000ff0700720c */ /* 0x000fe40003f25270 */
[----:B--2---:R-:W-:-:S04]  /*11d30*/  SHF.L.U32 R0, R0, 0x1f, RZ ;  /* 0x0000001f00007819 */ /* 0x004fc800000006ff */
[----:B------:R-:W0:Y:S02]  /*11d40*/  SYNCS.PHASECHK.TRANS64.TRYWAIT P0, [R3+URZ+0x28c40], R0 ;  /* 0x028c4000030075a7 */ /* 0x000e24000800017f */
[----:B0-----:R-:W-:Y:S05]  /*11d50*/  @!P0 BRA `(.L_x_1848) ;  /* 0x0000004800608947 */ /* 0x001fea0003800000 */
.L_x_1959:
        /* <DEDUP_REMOVED lines=8> */
.L_x_1849:
[----:B------:R-:W2:Y:S01]  /*11de0*/  LDL R2, [R1+0x14] ;  /* 0x0000140001027983 */ /* 0x000ea20000100800 */
[----:B0-----:R-:W-:Y:S01]  /*11df0*/  IMAD R0, R18, 0x2000, R17 ;  /* 0x0000200012007824 */ /* 0x001fe200078e0211 */
[----:B------:R-:W-:Y:S01]  /*11e00*/  R2UR UR33, R3 ;  /* 0x00000000032172ca */ /* 0x000fe200000e0000 */
[----:B------:R-:W-:Y:S01]  /*11e10*/  UIADD3 UR4, UP0, UR44, 0x370, URZ ;  /* 0x000003702c047890 */ /* 0x000fe2000ff1e03f */
[----:B-----5:R-:W-:Y:S01]  /*11e20*/  R2UR UR37, R16 ;  /* 0x00000000102572ca */ /* 0x020fe200000e0000 */
[----:B------:R-:W-:Y:S01]  /*11e30*/  UMOV UR6, 0x0 ;  /* 0x0000000000067882 */ /* 0x000fe20000000000 */
[----:B------:R-:W-:Y:S01]  /*11e40*/  R2UR UR32, R0 ;  /* 0x00000000002072ca */ /* 0x000fe200000e0000 */
[----:B------:R-:W-:Y:S01]  /*11e50*/  UIADD3.X UR5, URZ, UR45, URZ, UP0, !UPT ;  /* 0x0000002d3f057290 */ /* 0x000fe200087fe43f */
[----:B------:R-:W-:Y:S01]  /*11e60*/  PLOP3.LUT P0, PT, PT, PT, PT, 0x80, 0x0 ;  /* 0x000000000000781c */ /* 0x000fe20003f0f070 */
[----:B------:R-:W-:Y:S01]  /*11e70*/  UMOV UR7, 0x14f00000 ;  /* 0x14f0000000077882 */ /* 0x000fe20000000000 */
[----:B------:R-:W-:-:S02]  /*11e80*/  UMOV UR34, URZ ;  /* 0x0000003f00227c82 */ /* 0x000fc40008000000 */
[----:B------:R-:W-:-:S03]  /*11e90*/  P2R R0, PR, RZ, 0x1 ;  /* 0x00000001ff007803 */ /* 0x000fc60000000000 */
[----:B------:R-:W-:Y:S02]  /*11ea0*/  UIADD3 UR33, UR33, 0x28c30, URZ ;  /* 0x00028c3021217890 */ /* 0x000fe4000fffe03f */
[----:B------:R1:W-:Y:S02]  /*11eb0*/  STL [R1+0x8], R0 ;  /* 0x0000080001007387 */ /* 0x0003e40000100800 */
[----:B------:R-:W-:Y:S01]  /*11ec0*/  UIADD3 UR32, UR32, 0x22400, URZ ;  /* 0x0002240020207890 */ /* 0x000fe2000fffe03f */
[----:B--2---:R-:W-:-:S13]  /*11ed0*/  R2UR UR35, R2 ;  /* 0x00000000022372ca */ /* 0x004fda00000e0000 */
[----:B------:R-:W-:-:S09]  /*11ee0*/  USHF.L.U32 UR35, UR35, 0x6, URZ ;  /* 0x0000000623237899 */ /* 0x000fd2000800063f */
[----:B------:R1:W-:Y:S02]  /*11ef0*/  UTMALDG.4D [UR32], [UR4], desc[UR6] ;  /* 0x00000620040075b4 */ /* 0x0003e40008019000 */
[----:B-1----:R-:W-:Y:S01]  /*11f00*/  NOP ;  /* 0x0000000000007918 */ /* 0x002fe20000000000 */
.L_x_1845:
[----:B---3--:R-:W-:Y:S01]  /*11f10*/  VIADD R0, R17, 0x20400 ;  /* 0x0002040011007836 */ /* 0x008fe20000000000 */
[----:B------:R-:W-:Y:S05]  /*11f20*/  WARPSYNC.ALL ;  /* 0x0000000000007948 */ /* 0x000fea0003800000 */
[----:B------:R-:W-:Y:S01]  /*11f30*/  BAR.SYNC.DEFER_BLOCKING 0x8, 0x100 ;  /* 0x0204000000007b1d */ /* 0x000fe20000010000 */
[----:B------:R-:W-:-:S05]  /*11f40*/  LOP3.LUT P0, RZ, R0, 0x3ff, RZ, 0xc0, !PT ;  /* 0x000003ff00ff7812 */ /* 0x000fca000780c0ff */
[----:B------:R-:W-:Y:S08]  /*11f50*/  BSSY B6, `(.L_x_1850) ;  /* 0x0000012000067945 */ /* 0x000ff00003800000 */
[----:B------:R-:W-:Y:S05]  /*11f60*/  @!P0 BRA `(.L_x_1851) ;  /* 0x0000000000408947 */ /* 0x000fea0003800000 */
[----:B------:R-:W-:Y:S01]  /*11f70*/  MOV R2, 0x0 ;  /* 0x0000000000027802 */ /* 0x000fe20000000f00 */
[----:B------:R-:W-:Y:S01]  /*11f80*/  ULDC.64 UR4, c[0x4][0x90] ;  /* 0x0100240000047ab9 */ /* 0x000fe20000000a00 */
[----:B------:R-:W-:Y:S01]  /*11f90*/  ULDC.64 UR6, c[0x4][0x98] ;  /* 0x0100260000067ab9 */ /* 0x000fe20000000a00 */
[----:B------:R-:W-:Y:S01]  /*11fa0*/  ULDC.64 UR8, c[0x4][0x20] ;  /* 0x0100080000087ab9 */ /* 0x000fe20000000a00 */
[----:B------:R-:W-:Y:S02]  /*11fb0*/  IMAD.U32 R4, RZ, RZ, UR4 ;  /* 0x00000004ff047e24 */ /* 0x000fe4000f8e00ff */
[----:B------:R-:W1:Y:S01]  /*11fc0*/  LDC.64 R2, c[0x4][R2] ;  /* 0x0100000002027b82 */ /* 0x000e620000000a00 */
[----:B0-----:R-:W-:Y:S02]  /*11fd0*/  IMAD.U32 R5, RZ, RZ, UR5 ;  /* 0x00000005ff057e24 */ /* 0x001fe4000f8e00ff */
        /* <DEDUP_REMOVED lines=8> */
[----:B-1----:R-:W-:Y:S05]  /*12060*/  CALL.ABS.NOINC R2 ;  /* 0x0000000002007343 */ /* 0x002fea0003c00000 */
.L_x_1851:
[----:B------:R-:W-:Y:S05]  /*12070*/  BSYNC B6 ;  /* 0x0000000000067941 */ /* 0x000fea0003800000 */
.L_x_1850:
[----:B------:R1:W5:Y:S01]  /*12080*/  LDL R9, [R1+0x1c] ;  /* 0x00001c0001097983 */ /* 0x0003620000100800 */
[----:B0-----:R-:W0:Y:S01]  /*12090*/  LDC R7, c[0x0][0x448] ;  /* 0x00011200ff077b82 */ /* 0x001e220000000800 */
[----:B------:R-:W2:Y:S01]  /*120a0*/  S2R R2, SR_TID.X ;  /* 0x0000000000027919 */ /* 0x000ea20000002100 */
[----:B------:R-:W-:Y:S01]  /*120b0*/  USHF.R.S32.HI UR4, URZ, 0x1f, UR36 ;  /* 0x0000001f3f047899 */ /* 0x000fe20008011424 */
[----:B------:R-:W-:Y:S01]  /*120c0*/  ULDC.64 UR8, c[0x0][0x2d8] ;  /* 0x0000b60000087ab9 */ /* 0x000fe20000000a00 */
[----:B0-----:R-:W-:Y:S02]  /*120d0*/  ISETP.NE.AND P0, PT, R7, 0x1, PT ;  /* 0x000000010700780c */ /* 0x001fe40003f05270 */
[----:B--2---:R-:W-:-:S11]  /*120e0*/  LOP3.LUT R2, R2, 0x7f, RZ, 0xc0, !PT ;  /* 0x0000007f02027812 */ /* 0x004fd600078ec0ff */
[----:B------:R-:W0:Y:S01]  /*120f0*/  @P0 LDC R3, c[0x0][0x44c] ;  /* 0x00011300ff030b82 */ /* 0x000e220000000800 */
[----:B------:R-:W-:Y:S02]  /*12100*/  SHF.R.U32.HI R0, RZ, 0x3, R2 ;  /* 0x00000003ff007819 */ /* 0x000fe40000011602 */
[----:B------:R-:W2:Y:S01]  /*12110*/  S2R R2, SR_TID.X ;  /* 0x0000000000027919 */ /* 0x000ea20000002100 */
[----:B------:R-:W-:Y:S02]  /*12120*/  UIMAD UR6, UR4, UR8, URZ ;  /* 0x00000008040672a4 */ /* 0x000fe4000f8e023f */
[----:B------:R-:W-:Y:S02]  /*12130*/  UIMAD.WIDE.U32 UR4, UR36, UR8, URZ ;  /* 0x00000008240472a5 */ /* 0x000fe4000f8e003f */
[----:B------:R-:W-:Y:S02]  /*12140*/  UIMAD UR6, UR36, UR9, UR6 ;  /* 0x00000009240672a4 */ /* 0x000fe4000f8e0206 */
[----:B------:R-:W-:Y:S01]  /*12150*/  USHF.R.S32.HI UR7, URZ, 0x1f, UR43 ;  /* 0x0000001f3f077899 */ /* 0x000fe2000801142b */
[----:B--2---:R-:W-:Y:S01]  /*12160*/  IMAD.SHL.U32 R2, R2, 0x10, RZ ;  /* 0x0000001002027824 */ /* 0x004fe200078e00ff */
[----:B------:R-:W-:-:S04]  /*12170*/  ULDC.64 UR8, c[0x0][0x2e0] ;  /* 0x0000b80000087ab9 */ /* 0x000fc80000000a00 */
[----:B------:R-:W-:Y:S02]  /*12180*/  LOP3.LUT R2, R0, 0x70, R2, 0xf8, !PT ;  /* 0x0000007000027812 */ /* 0x000fe400078ef802 */
[----:B------:R-:W2:Y:S03]  /*12190*/  @P0 LDC R0, c[0x0][0x450] ;  /* 0x00011400ff000b82 */ /* 0x000ea60000000800 */
[----:B------:R-:W-:Y:S01]  /*121a0*/  VIADD R2, R2, UR40 ;  /* 0x0000002802027c36 */ /* 0x000fe20008000000 */
[----:B------:R-:W-:-:S03]  /*121b0*/  UIADD3 UR5, UR5, UR6, URZ ;  /* 0x0000000605057290 */ /* 0x000fc6000fffe03f */
[----:B0-----:R-:W-:Y:S01]  /*121c0*/  @P0 IMAD.HI.U32 R3, R2, R3, RZ ;  /* 0x0000000302030227 */ /* 0x001fe200078e00ff */
[----:B------:R-:W-:-:S03]  /*121d0*/  UIMAD.WIDE.U32 UR4, UR43, UR8, UR4 ;  /* 0x000000082b0472a5 */ /* 0x000fc6000f8e0004 */
[----:B------:R-:W-:Y:S01]  /*121e0*/  IMAD.MOV.U32 R6, RZ, RZ, R2 ;  /* 0x000000ffff067224 */ /* 0x000fe200078e0002 */
[----:B------:R-:W-:Y:S01]  /*121f0*/  UIMAD UR6, UR7, UR8, URZ ;  /* 0x00000008070672a4 */ /* 0x000fe2000f8e023f */
[----:B------:R-:W0:Y:S01]  /*12200*/  S2R R10, SR_TID.X ;  /* 0x00000000000a7919 */ /* 0x000e220000002100 */
[----:B------:R-:W-:Y:S02]  /*12210*/  IMAD.U32 R4, RZ, RZ, UR4 ;  /* 0x00000004ff047e24 */ /* 0x000fe4000f8e00ff */
[----:B------:R-:W-:Y:S01]  /*12220*/  UIMAD UR6, UR43, UR9, UR6 ;  /* 0x000000092b0672a4 */ /* 0x000fe2000f8e0206 */
[----:B--2---:R-:W-:-:S05]  /*12230*/  @P0 SHF.R.U32.HI R6, RZ, R0, R3 ;  /* 0x00000000ff060219 */ /* 0x004fca0000011603 */
[----:B------:R-:W-:Y:S01]  /*12240*/  IMAD.MOV R0, RZ, RZ, -R6 ;  /* 0x000000ffff007224 */ /* 0x000fe200078e0a06 */
[----:B------:R-:W-:-:S03]  /*12250*/  UIADD3 UR6, UR5, UR6, URZ ;  /* 0x0000000605067290 */ /* 0x000fc6000fffe03f */
[----:B------:R-:W-:Y:S02]  /*12260*/  IMAD R0, R7, R0, R2 ;  /* 0x0000000007007224 */ /* 0x000fe400078e0202 */
[----:B------:R-:W-:Y:S01]  /*12270*/  IMAD.MOV.U32 R2, RZ, RZ, R4 ;  /* 0x000000ffff027224 */ /* 0x000fe200078e0004 */
[----:B------:R-:W-:Y:S01]  /*12280*/  SHF.R.S32.HI R4, RZ, 0x1f, R6 ;  /* 0x0000001fff047819 */ /* 0x000fe20000011406 */
[----:B------:R-:W-:Y:S01]  /*12290*/  IMAD.U32 R5, RZ, RZ, UR5 ;  /* 0x00000005ff057e24 */ /* 0x000fe2000f8e00ff */
[----:B------:R-:W-:Y:S01]  /*122a0*/  ULDC.64 UR4, c[0x0][0x2d0] ;  /* 0x0000b40000047ab9 */ /* 0x000fe20000000a00 */
[----:B------:R-:W-:Y:S01]  /*122b0*/  IMAD.U32 R3, RZ, RZ, UR6 ;  /* 0x00000006ff037e24 */ /* 0x000fe2000f8e00ff */
[----:B------:R-:W-:Y:S01]  /*122c0*/  ULDC UR6, c[0x0][0x2b8] ;  /* 0x0000ae0000067ab9 */ /* 0x000fe20000000800 */
[----:B------:R-:W-:Y:S02]  /*122d0*/  IMAD R4, R4, UR4, RZ ;  /* 0x0000000404047c24 */ /* 0x000fe4000f8e02ff */
[----:B------:R-:W-:-:S04]  /*122e0*/  IMAD.WIDE.U32 R2, R6, UR4, R2 ;  /* 0x0000000406027c25 */ /* 0x000fc8000f8e0002 */
[----:B------:R-:W-:Y:S01]  /*122f0*/  IMAD R4, R6, UR5, R4 ;  /* 0x0000000506047c24 */ /* 0x000fe2000f8e0204 */
[----:B------:R-:W-:-:S03]  /*12300*/  ULDC.64 UR4, c[0x0][0x2c8] ;  /* 0x0000b20000047ab9 */ /* 0x000fc60000000a00 */
[----:B------:R-:W-:Y:S01]  /*12310*/  IMAD.IADD R3, R3, 0x1, R4 ;  /* 0x0000000103037824 */ /* 0x000fe200078e0204 */
[----:B------:R-:W-:Y:S01]  /*12320*/  SHF.R.S32.HI R4, RZ, 0x1f, R0 ;  /* 0x0000001fff047819 */ /* 0x000fe20000011400 */
[----:B0-----:R-:W-:-:S04]  /*12330*/  IMAD.SHL.U32 R10, R10, 0x8, RZ ;  /* 0x000000080a0a7824 */ /* 0x001fc800078e00ff */
[----:B------:R-:W-:Y:S02]  /*12340*/  IMAD R4, R4, UR4, RZ ;  /* 0x0000000404047c24 */ /* 0x000fe4000f8e02ff */
[----:B------:R-:W-:-:S04]  /*12350*/  IMAD.WIDE.U32 R2, R0, UR4, R2 ;  /* 0x0000000400027c25 */ /* 0x000fc8000f8e0002 */
[----:B------:R-:W-:Y:S01]  /*12360*/  IMAD R4, R0, UR5, R4 ;  /* 0x0000000500047c24 */ /* 0x000fe2000f8e0204 */
[----:B------:R-:W-:Y:S01]  /*12370*/  ULDC.64 UR4, c[0x0][0x280] ;  /* 0x0000a00000047ab9 */ /* 0x000fe20000000a00 */
[----:B------:R-:W-:Y:S02]  /*12380*/  LOP3.LUT R10, R10, 0x38, RZ, 0xc0, !PT ;  /* 0x000000380a0a7812 */ /* 0x000fe400078ec0ff */
[----:B------:R-:W-:Y:S01]  /*12390*/  IMAD.IADD R3, R3, 0x1, R4 ;  /* 0x0000000103037824 */ /* 0x000fe200078e0204 */
[----:B------:R-:W-:Y:S01]  /*123a0*/  LEA R0, P1, R2, UR4, 0x1 ;  /* 0x0000000402007c11 */ /* 0x000fe2000f8208ff */
[----:B------:R-:W-:Y:S01]  /*123b0*/  UMOV UR4, 0xffffffff ;  /* 0xffffffff00047882 */ /* 0x000fe20000000000 */
[----:B------:R-:W-:Y:S02]  /*123c0*/  ISETP.GE.AND P0, PT, R10, UR6, PT ;  /* 0x000000060a007c0c */ /* 0x000fe4000bf06270 */
[----:B------:R-:W-:Y:S01]  /*123d0*/  LEA.HI.X R2, R2, UR5, R3, 0x1, P1 ;  /* 0x0000000502027c11 */ /* 0x000fe200088f0c03 */
[----:B-1----:R-:W-:Y:S10]  /*123e0*/  BRA.DIV UR4, `(.L_x_1852) ;  /* 0x0000004204d07947 */ /* 0x002ff4000b800000 */
[----:B------:R-:W0:Y:S01]  /*123f0*/  S2R R8, SR_TID.X ;  /* 0x0000000000087919 */ /* 0x000e220000002100 */
[----:B------:R-:W-:Y:S02]  /*12400*/  ULDC UR4, c[0x0][0x288] ;  /* 0x0000a20000047ab9 */ /* 0x000fe40000000800 */
[----:B------:R-:W-:Y:S01]  /*12410*/  IMAD R3, R7, UR4, RZ ;  /* 0x0000000407037c24 */ /* 0x000fe2000f8e02ff */
[----:B------:R-:W1:Y:S04]  /*12420*/  SHFL.IDX PT, R6, R0, RZ, 0x181f ;  /* 0x00181fff00067589 */ /* 0x000e6800000e0000 */
[----:B------:R-:W2:Y:S01]  /*12430*/  SHFL.IDX PT, R5, R2, RZ, 0x181f ;  /* 0x00181fff02057589 */ /* 0x000ea200000e0000 */
[----:B0-----:R-:W-:-:S04]  /*12440*/  LOP3.LUT R8, R8, 0x7f, RZ, 0xc0, !PT ;  /* 0x0000007f08087812 */ /* 0x001fc800078ec0ff */
[----:B------:R-:W-:-:S05]  /*12450*/  SHF.R.U32.HI R8, RZ, 0x3, R8 ;  /* 0x00000003ff087819 */ /* 0x000fca0000011608 */
[----:B------:R-:W-:-:S05]  /*12460*/  VIADD R4, R8, UR40 ;  /* 0x0000002808047c36 */ /* 0x000fca0008000000 */
[----:B------:R-:W-:-:S13]  /*12470*/  ISETP.GE.AND P1, PT, R4, R3, PT ;  /* 0x000000030400720c */ /* 0x000fda0003f26270 */
[----:B-1----:R-:W-:-:S05]  /*12480*/  @!P1 LEA R6, P2, R10, R6, 0x1 ;  /* 0x000000060a069211 */ /* 0x002fca00078408ff */
[----:B--2---:R-:W-:-:S04]  /*12490*/  @!P1 IMAD.X R5, RZ, RZ, R5, P2 ;  /* 0x000000ffff059224 */ /* 0x004fc800010e0605 */
[----:B------:R-:W-:Y:S02]  /*124a0*/  @!P1 IMAD.MOV.U32 R7, RZ, RZ, R5 ;  /* 0x000000ffff079224 */ /* 0x000fe400078e0005 */
[----:B------:R-:W-:-:S03]  /*124b0*/  VIADD R5, R4, 0x10 ;  /* 0x0000001004057836 */ /* 0x000fc60000000000 */
[----:B------:R-:W-:Y:S01]  /*124c0*/  @!PT LDS RZ, [RZ] ;  /* 0x00000000fffff984 */ /* 0x000fe20000000800 */
[----:B-----5:R0:W-:Y:S02]  /*124d0*/  @!P1 LDGSTS.E.BYPASS.LTC128B.128 [R9+0x20400], desc[UR46][R6.64], !P0 ;  /* 0x2040000006099fae */ /* 0x0201e4000c101d6e */
[----:B------:R-:W-:Y:S02]  /*124e0*/  ISETP.GE.AND P1, PT, R5, R3, PT ;  /* 0x000000030500720c */ /* 0x000fe40003f26270 */
[----:B------:R-:W-:Y:S04]  /*124f0*/  SHFL.IDX PT, R5, R2, 0x1, 0x181f ;  /* 0x00381f0002057f89 */ /* 0x000fe800000e0000 */
[----:B0-----:R-:W0:Y:S07]  /*12500*/  SHFL.IDX PT, R6, R0, 0x1, 0x181f ;  /* 0x00381f0000067f89 */ /* 0x001e2e00000e0000 */
[----:B0-----:R-:W-:-:S05]  /*12510*/  @!P1 LEA R6, P2, R10, R6, 0x1 ;  /* 0x000000060a069211 */ /* 0x001fca00078408ff */
[----:B------:R-:W-:-:S04]  /*12520*/  @!P1 IMAD.X R5, RZ, RZ, R5, P2 ;  /* 0x000000ffff059224 */ /* 0x000fc800010e0605 */
[----:B------:R-:W-:Y:S02]  /*12530*/  @!P1 IMAD.MOV.U32 R7, RZ, RZ, R5 ;  /* 0x000000ffff079224 */ /* 0x000fe400078e0005 */
[----:B------:R-:W-:-:S03]  /*12540*/  VIADD R5, R4, 0x20 ;  /* 0x0000002004057836 */ /* 0x000fc60000000000 */
[----:B------:R0:W-:Y:S02]  /*12550*/  @!P1 LDGSTS.E.BYPASS.LTC128B.128 [R9+0x20c00], desc[UR46][R6.64], !P0 ;  /* 0x20c0000006099fae */ /* 0x0001e4000c101d6e */
[----:B------:R-:W-:Y:S02]  /*12560*/  ISETP.GE.AND P1, PT, R5, R3, PT ;  /* 0x000000030500720c */ /* 0x000fe40003f26270 */
[----:B------:R-:W-:Y:S04]  /*12570*/  SHFL.IDX PT, R5, R2, 0x2, 0x181f ;  /* 0x00581f0002057f89 */ /* 0x000fe800000e0000 */
[----:B0-----:R-:W0:Y:S04]  /*12580*/  SHFL.IDX PT, R6, R0, 0x2, 0x181f ;  /* 0x00581f0000067f89 */ /* 0x001e2800000e0000 */
[----:B------:R-:W1:Y:S03]  /*12590*/  SHFL.IDX PT, R0, R0, 0x3, 0x181f ;  /* 0x00781f0000007f89 */ /* 0x000e6600000e0000 */
[----:B0-----:R-:W-:-:S05]  /*125a0*/  @!P1 LEA R6, P2, R10, R6, 0x1 ;  /* 0x000000060a069211 */ /* 0x001fca00078408ff */
[----:B------:R-:W-:-:S04]  /*125b0*/  @!P1 IMAD.X R5, RZ, RZ, R5, P2 ;  /* 0x000000ffff059224 */ /* 0x000fc800010e0605 */
[----:B------:R-:W-:Y:S02]  /*125c0*/  @!P1 IMAD.MOV.U32 R7, RZ, RZ, R5 ;  /* 0x000000ffff079224 */ /* 0x000fe400078e0005 */
[----:B------:R0:W2:Y:S04]  /*125d0*/  SHFL.IDX PT, R5, R2, 0x3, 0x181f ;  /* 0x00781f0002057f89 */ /* 0x0000a800000e0000 */
[----:B-1----:R0:W-:Y:S02]  /*125e0*/  @!P1 LDGSTS.E.BYPASS.LTC128B.128 [R9+0x21400], desc[UR46][R6.64], !P0 ;  /* 0x2140000006099fae */ /* 0x0021e4000c101d6e */
.L_x_1968:
        /* <DEDUP_REMOVED lines=10> */
.L_x_1853:
[----:B------:R-:W-:Y:S02]  /*12690*/  PLOP3.LUT P1, PT, P1, P0, PT, 0xa2, 0x0 ;  /* 0x000000000000781c */ /* 0x000fe40000f21472 */
[----:B------:R-:W-:-:S08]  /*126a0*/  @P0 R2UR P1, UR4, R17 ;  /* 0x00000000110402ca */ /* 0x000fd00000020000 */
[----:B------:R-:W-:-:S05]  /*126b0*/  @P0 PLOP3.LUT P0, PT, P1, PT, PT, 0x80, 0x0 ;  /* 0x000000000000081c */ /* 0x000fca0000f0f070 */
[----:B------:R-:W-:Y:S01]  /*126c0*/  @!P1 SYNCS.ARRIVE.TRANS64.RED.A0T1 RZ, [UR4+0x28c00], RZ ;  /* 0x028c00ffffff99a7 */ /* 0x000fe20008200404 */
[----:B------:R-:W-:Y:S07]  /*126d0*/  @!P1 ARRIVES.LDGSTSBAR.64.TRANSCNT [UR4+0x28c00] ;  /* 0x028c0000ff0099b0 */ /* 0x000fee0008000a84 */
[----:B------:R-:W-:Y:S05]  /*126e0*/  @P0 BRA.U.ANY `(.L_x_1853) ;  /* 0xfffffffd00e80947 */ /* 0x000fea000393ffff */
[----:B0-----:R-:W2:Y:S02]  /*126f0*/  LDL.LU R2, [R1+0x18] ;  /* 0x0000180001027983 */ /* 0x001ea40000300800 */
        /* <DEDUP_REMOVED lines=11> */
.L_x_1969:
[----:B------:R-:W-:Y:S05]  /*127b0*/  BSYNC B0 ;  /* 0x0000000000007941 */ /* 0x000fea0003800000 */
.L_x_1854:
[----:B------:R-:W2:Y:S01]  /*127c0*/  LDL R2, [R1+0x8] ;  /* 0x0000080001027983 */ /* 0x000ea20000100800 */
[----:B------:R-:W-:Y:S01]  /*127d0*/  BSSY B0, `(.L_x_1856) ;  /* 0x0000095000007945 */ /* 0x000fe20003800000 */
[----:B--2---:R-:W-:-:S13]  /*127e0*/  ISETP.NE.AND P0, PT, R2, RZ, PT ;  /* 0x000000ff0200720c */ /* 0x004fda0003f05270 */
[----:B------:R-:W-:Y:S05]  /*127f0*/  @!P0 BRA `(.L_x_1857) ;  /* 0x0000000800488947 */ /* 0x000fea0003800000 */
[----:B------:R-:W2:Y:S01]  /*12800*/  LDL R3, [R1] ;  /* 0x0000000001037983 */ /* 0x000ea20000100800 */
[----:B0-----:R-:W-:Y:S01]  /*12810*/  IMAD R0, R18, 0x8, R17 ;  /* 0x0000000812007824 */ /* 0x001fe200078e0211 */
[----:B------:R-:W-:Y:S01]  /*12820*/  BSSY B1, `(.L_x_1858) ;  /* 0x0000007000017945 */ /* 0x000fe20003800000 */
[----:B------:R-:W0:Y:S02]  /*12830*/  S2R R2, SR_TID.X ;  /* 0x0000000000027919 */ /* 0x000e240000002100 */
[----:B0-----:R-:W-:-:S04]  /*12840*/  LOP3.LUT R2, R2, 0x7f, RZ, 0xc0, !PT ;  /* 0x0000007f02027812 */ /* 0x001fc800078ec0ff */
[----:B------:R-:W-:Y:S02]  /*12850*/  ISETP.NE.AND P1, PT, R2, RZ, PT ;  /* 0x000000ff0200720c */ /* 0x000fe40003f25270 */
[----:B--2---:R-:W-:-:S04]  /*12860*/  SHF.L.U32 R3, R3, 0x1f, RZ ;  /* 0x0000001f03037819 */ /* 0x004fc800000006ff */
[----:B------:R-:W0:Y:S02]  /*12870*/  SYNCS.PHASECHK.TRANS64.TRYWAIT P0, [R0+URZ+0x28c60], R3 ;  /* 0x028c6003000075a7 */ /* 0x000e24000800017f */
[----:B0-----:R-:W-:Y:S05]  /*12880*/  @!P0 BRA `(.L_x_1859) ;  /* 0x0000004000f88947 */ /* 0x001fea0003800000 */
.L_x_1970:
[----:B------:R-:W-:Y:S05]  /*12890*/  BSYNC B1 ;  /* 0x0000000000017941 */ /* 0x000fea0003800000 */
.L_x_1858:
        /* <DEDUP_REMOVED lines=9> */
.L_x_1861:
[----:B------:R-:W-:Y:S05]  /*12930*/  BSYNC B1 ;  /* 0x0000000000017941 */ /* 0x000fea0003800000 */
.L_x_1860:
[----:B------:R-:W2:Y:S01]  /*12940*/  LDL.LU R2, [R1+0x14] ;  /* 0x0000140001027983 */ /* 0x000ea20000300800 */
[----:B------:R-:W-:Y:S01]  /*12950*/  UIADD3 UR4, UP0, UR44, 0x470, URZ ;  /* 0x000004702c047890 */ /* 0x000fe2000ff1e03f */
[----:B------:R-:W-:Y:S01]  /*12960*/  PLOP3.LUT P0, PT, PT, PT, PT, 0x80, 0x0 ;  /* 0x000000000000781c */ /* 0x000fe20003f0f070 */
[----:B0-----:R-:W-:Y:S01]  /*12970*/  VIADD R0, R0, 0x28c50 ;  /* 0x00028c5000007836 */ /* 0x001fe20000000000 */
[----:B------:R-:W-:Y:S01]  /*12980*/  UMOV UR6, 0x0 ;  /* 0x0000000000067882 */ /* 0x000fe20000000000 */
[----:B------:R-:W-:Y:S01]  /*12990*/  UIADD3.X UR5, URZ, UR45, URZ, UP0, !UPT ;  /* 0x0000002d3f057290 */ /* 0x000fe200087fe43f */
[----:B------:R-:W-:Y:S01]  /*129a0*/  UMOV UR7, 0x14f00000 ;  /* 0x14f0000000077882 */ /* 0x000fe20000000000 */
[----:B------:R-:W-:Y:S01]  /*129b0*/  UMOV UR10, URZ ;  /* 0x0000003f000a7c82 */ /* 0x000fe20008000000 */
[----:B--2---:R-:W-:Y:S02]  /*129c0*/  IMAD.SHL.U32 R3, R2, 0x40, RZ ;  /* 0x0000004002037824 */ /* 0x004fe400078e00ff */
[----:B------:R-:W-:-:S04]  /*129d0*/  IMAD R2, R18, 0x10000, R17 ;  /* 0x0001000012027824 */ /* 0x000fc800078e0211 */
[----:B------:R-:W-:-:S07]  /*129e0*/  VIADD R4, R2, 0x400 ;  /* 0x0000040002047836 */ /* 0x000fce0000000000 */
.L_x_1862:
[----:B------:R-:W-:-:S13]  /*129f0*/  @P0 ELECT P1, URZ, PT ;  /* 0x00000000003f082f */ /* 0x000fda0003820000 */
[----:B------:R-:W-:Y:S01]  /*12a00*/  @P1 R2UR UR13, R16 ;  /* 0x00000000100d12ca */ /* 0x000fe200000e0000 */
[----:B------:R-:W-:Y:S01]  /*12a10*/  UMOV UR12, UR36 ;  /* 0x00000024000c7c82 */ /* 0x000fe20008000000 */
[----:B------:R-:W-:Y:S02]  /*12a20*/  @P1 R2UR UR11, R3 ;  /* 0x00000000030b12ca */ /* 0x000fe400000e0000 */
[----:B------:R-:W-:Y:S02]  /*12a30*/  @P1 R2UR UR9, R0 ;  /* 0x00000000000912ca */ /* 0x000fe400000e0000 */
[----:B------:R-:W-:Y:S02]  /*12a40*/  @P1 R2UR UR8, R4 ;  /* 0x00000000040812ca */ /* 0x000fe400000e0000 */
[----:B------:R-:W-:Y:S02]  /*12a50*/  @P1 PLOP3.LUT P0, PT, P1, PT, PT, 0x8, 0x0 ;  /* 0x000000000000181c */ /* 0x000fe40000f0e170 */
        /* <DEDUP_REMOVED lines=8> */
.L_x_1863:
        /* <DEDUP_REMOVED lines=15> */
.L_x_1864:
        /* <DEDUP_REMOVED lines=15> */
.L_x_1865:
        /* <DEDUP_REMOVED lines=15> */
.L_x_1866:
        /* <DEDUP_REMOVED lines=15> */
.L_x_1867:
        /* <DEDUP_REMOVED lines=15> */
.L_x_1868:
        /* <DEDUP_REMOVED lines=15> */
.L_x_1869:
        /* <DEDUP_REMOVED lines=9> */
[----:B-1----:R-:W-:Y:S05]  /*13110*/  @P0 BRA.U.ANY `(.L_x_1869) ;  /* 0xfffffffd00d80947 */ /* 0x002fea000393ffff */
.L_x_1857:
[----:B------:R-:W-:Y:S05]  /*13120*/  BSYNC B0 ;  /* 0x0000000000007941 */ /* 0x000fea0003800000 */
.L_x_1856:
[----:B------:R-:W-:-:S04]  /*13130*/  UIADD3 UR4, UR39, -0x2, URZ ;  /* 0xfffffffe27047890 */ /* 0x000fc8000fffe03f */
[----:B------:R-:W-:-:S06]  /*13140*/  UISETP.GE.AND UP0, UPT, UR4, UR38, UPT ;  /* 0x000000260400728c */ /* 0x000fcc000bf06270 */
[----:B------:R-:W-:-:S13]  /*13150*/  PLOP3.LUT P0, PT, PT, PT, UP0, 0x80, 0x0 ;  /* 0x000000000000781c */ /* 0x000fda0003f0f008 */
[----:B------:R-:W-:Y:S05]  /*13160*/  @!P0 BRA `(.L_x_1870) ;  /* 0x00000028005c8947 */ /* 0x000fea0003800000 */
[----:B------:R-:W-:Y:S01]  /*13170*/  IMAD R3, RZ, RZ, -UR39 ;  /* 0x80000027ff037e24 */ /* 0x000fe2000f8e02ff */
[----:B------:R-:W-:-:S04]  /*13180*/  LOP3.LUT R6, RZ, UR38, RZ, 0x33, !PT ;  /* 0x00000026ff067c12 */ /* 0x000fc8000f8e33ff */
[----:B------:R-:W-:-:S05]  /*13190*/  VIADDMNMX R6, R3, 0x1, R6, !PT ;  /* 0x0000000103067846 */ /* 0x000fca0007800106 */
[----:B0-----:R-:W-:-:S05]  /*131a0*/  VIADD R0, R6, UR39 ;  /* 0x0000002706007c36 */ /* 0x001fca0008000000 */
[----:B------:R-:W-:-:S04]  /*131b0*/  LOP3.LUT R0, R0, 0x1, RZ, 0xc0, !PT ;  /* 0x0000000100007812 */ /* 0x000fc800078ec0ff */
[----:B------:R-:W-:Y:S01]  /*131c0*/  ISETP.NE.U32.AND P0, PT, R0, 0x1, PT ;  /* 0x000000010000780c */ /* 0x000fe20003f05070 */
[----:B------:R-:W-:-:S12]  /*131d0*/  IMAD.U32 R0, RZ, RZ, UR4 ;  /* 0x00000004ff007e24 */ /* 0x000fd8000f8e00ff */
[----:B------:R-:W-:Y:S05]  /*131e0*/  @P0 BRA `(.L_x_1871) ;  /* 0x0000000c00600947 */ /* 0x000fea0003800000 */
[----:B------:R-:W2:Y:S04]  /*131f0*/  LDL R4, [R1+0x8] ;  /* 0x0000080001047983 */ /* 0x000ea80000100800 */
[----:B------:R-:W3:Y:S01]  /*13200*/  LDL.LU R8, [R1] ;  /* 0x0000000001087983 */ /* 0x000ee20000300800 */
[----:B------:R-:W-:Y:S01]  /*13210*/  VIADD R18, R18, 0x1 ;  /* 0x0000000112127836 */ /* 0x000fe20000000000 */
[----:B------:R-:W-:Y:S04]  /*13220*/  BSSY B0, `(.L_x_1872) ;  /* 0x00000d2000007945 */ /* 0x000fe80003800000 */
[----:B------:R-:W-:-:S04]  /*13230*/  ISETP.NE.AND P0, PT, R18, 0x2, PT ;  /* 0x000000021200780c */ /* 0x000fc80003f05270 */
[----:B------:R-:W-:Y:S02]  /*13240*/  SEL R2, RZ, 0x1, P0 ;  /* 0x00000001ff027807 */ /* 0x000fe40000000000 */
[----:B------:R-:W-:Y:S02]  /*13250*/  SEL R18, R18, RZ, P0 ;  /* 0x000000ff12127207 */ /* 0x000fe40000000000 */
[----:B--2---:R-:W-:Y:S02]  /*13260*/  ISETP.NE.AND P2, PT, R4, RZ, PT ;  /* 0x000000ff0400720c */ /* 0x004fe40003f45270 */
[----:B---3--:R-:W-:-:S05]  /*13270*/  LOP3.LUT R8, R8, R2, RZ, 0x3c, !PT ;  /* 0x0000000208087212 */ /* 0x008fca00078e3cff */
[----:B------:R0:W-:Y:S06]  /*13280*/  STL [R1], R8 ;  /* 0x0000000801007387 */ /* 0x0001ec0000100800 */
[----:B------:R-:W-:Y:S05]  /*13290*/  @!P2 BRA `(.L_x_1873) ;  /* 0x0000000c0028a947 */ /* 0x000fea0003800000 */
[----:B------:R-:W2:Y:S02]  /*132a0*/  LDL R4, [R1+0xc] ;  /* 0x00000c0001047983 */ /* 0x000ea40000100800 */
[----:B--2---:R-:W-:-:S13]  /*132b0*/  ISETP.NE.AND P2, PT, R4, RZ, PT ;  /* 0x000000ff0400720c */ /* 0x004fda0003f45270 */
[----:B------:R-:W-:Y:S05]  /*132c0*/  @!P2 BRA `(.L_x_1874) ;  /* 0x00000000004ca947 */ /* 0x000fea0003800000 */
[----:B------:R-:W2:Y:S01]  /*132d0*/  LDL R7, [R1+0x4] ;  /* 0x0000040001077983 */ /* 0x000ea20000100800 */
[----:B------:R-:W1:Y:S01]  /*132e0*/  LDC R5, c[0x0][0x43c] ;  /* 0x00010f00ff057b82 */ /* 0x000e620000000800 */
[----:B------:R-:W-:Y:S01]  /*132f0*/  IMAD.MOV.U32 R4, RZ, RZ, R0 ;  /* 0x000000ffff047224 */ /* 0x000fe200078e0000 */
[----:B------:R-:W-:Y:S01]  /*13300*/  ULDC.64 UR4, c[0x0][0x428] ;  /* 0x00010a0000047ab9 */ /* 0x000fe20000000a00 */
[----:B-1----:R-:W-:-:S13]  /*13310*/  ISETP.NE.AND P0, PT, R5, 0x1, PT ;  /* 0x000000010500780c */ /* 0x002fda0003f05270 */
[----:B------:R-:W1:Y:S02]  /*13320*/  @P0 LDC.64 R2, c[0x0][0x440] ;  /* 0x00011000ff020b82 */ /* 0x000e640000000a00 */
[----:B-1----:R-:W-:-:S05]  /*13330*/  @P0 IMAD.HI.U32 R2, R0, R2, RZ ;  /* 0x0000000200020227 */ /* 0x002fca00078e00ff */
[----:B------:R-:W-:-:S05]  /*13340*/  @P0 SHF.R.U32.HI R4, RZ, R3, R2 ;  /* 0x00000003ff040219 */ /* 0x000fca0000011602 */
[----:B------:R-:W-:-:S04]  /*13350*/  IMAD.MOV R2, RZ, RZ, -R4 ;  /* 0x000000ffff027224 */ /* 0x000fc800078e0a04 */
[----:B------:R-:W-:Y:S01]  /*13360*/  IMAD R0, R5, R2, R0 ;  /* 0x0000000205007224 */ /* 0x000fe200078e0200 */
[--C-:B------:R-:W-:Y:S01]  /*13370*/  SHF.R.S32.HI R5, RZ, 0x1f, R4.reuse ;  /* 0x0000001fff057819 */ /* 0x100fe20000011404 */
[----:B------:R-:W1:Y:S02]  /*13380*/  LDC.64 R2, c[0x0][0x418] ;  /* 0x00010600ff027b82 */ /* 0x000e640000000a00 */
[----:B------:R-:W-:-:S03]  /*13390*/  IMAD.WIDE.U32 R4, R19, UR4, R4 ;  /* 0x0000000413047c25 */ /* 0x000fc6000f8e0004 */
[----:B-1----:R-:W-:Y:S01]  /*133a0*/  LEA R2, P0, R4, R2, 0x2 ;  /* 0x0000000204027211 */ /* 0x002fe200078010ff */
[----:B--2---:R-:W-:-:S04]  /*133b0*/  IMAD R7, R7, UR4, RZ ;  /* 0x0000000407077c24 */ /* 0x004fc8000f8e02ff */
[----:B------:R-:W-:-:S04]  /*133c0*/  IMAD R7, R19, UR5, R7 ;  /* 0x0000000513077c24 */ /* 0x000fc8000f8e0207 */
[----:B------:R-:W-:-:S05]  /*133d0*/  IMAD.IADD R7, R7, 0x1, R5 ;  /* 0x0000000107077824 */ /* 0x000fca00078e0205 */
[----:B------:R-:W-:-:S05]  /*133e0*/  LEA.HI.X R3, R4, R3, R7, 0x2, P0 ;  /* 0x0000000304037211 */ /* 0x000fca00000f1407 */
[----:B------:R1:W5:Y:S02]  /*133f0*/  LDG.E R16, desc[UR46][R2.64] ;  /* 0x0000002e02107981 */ /* 0x000364000c1e1900 */
.L_x_1874:
[----:B-1----:R-:W-:Y:S01]  /*13400*/  IMAD R2, R18, 0x8, R17 ;  /* 0x0000000812027824 */ /* 0x002fe200078e0211 */
[----:B------:R-:W-:Y:S01]  /*13410*/  SHF.L.U32 R4, R8, 0x1f, RZ ;  /* 0x0000001f08047819 */ /* 0x000fe200000006ff */
[----:B------:R-:W1:Y:S01]  /*13420*/  S2R R3, SR_TID.X ;  /* 0x0000000000037919 */ /* 0x000e620000002100 */
[----:B------:R-:W-:Y:S02]  /*13430*/  BSSY B1, `(.L_x_1875) ;  /* 0x0000005000017945 */ /* 0x000fe40003800000 */
[----:B------:R-:W2:Y:S01]  /*13440*/  SYNCS.PHASECHK.TRANS64.TRYWAIT P0, [R2+URZ+0x28c40], R4 ;  /* 0x028c4004020075a7 */ /* 0x000ea2000800017f */
[----:B-1----:R-:W-:-:S04]  /*13450*/  LOP3.LUT R3, R3, 0x7f, RZ, 0xc0, !PT ;  /* 0x0000007f03037812 */ /* 0x002fc800078ec0ff */
[----:B------:R-:W-:Y:S01]  /*13460*/  ISETP.NE.AND P1, PT, R3, RZ, PT ;  /* 0x000000ff0300720c */ /* 0x000fe20003f25270 */
[----:B--2---:R-:W-:-:S12]  /*13470*/  @!P0 BRA `(.L_x_1876) ;  /* 0x0000003800108947 */ /* 0x004fd80003800000 */
.L_x_1971:
[----:B------:R-:W-:Y:S05]  /*13480*/  BSYNC B1 ;  /* 0x0000000000017941 */ /* 0x000fea0003800000 */
.L_x_1875:
        /* <DEDUP_REMOVED lines=9> */
.L_x_1878:
[----:B------:R-:W-:Y:S05]  /*13520*/  BSYNC B1 ;  /* 0x0000000000017941 */ /* 0x000fea0003800000 */
.L_x_1877:
[----:B------:R-:W-:Y:S01]  /*13530*/  IMAD.MOV.U32 R7, RZ, RZ, RZ ;  /* 0x000000ffff077224 */ /* 0x000fe200078e00ff */
[----:B------:R-:W-:Y:S01]  /*13540*/  UIADD3 UR4, UP0, UR44, 0x370, URZ ;  /* 0x000003702c047890 */ /* 0x000fe2000ff1e03f */
[----:B------:R-:W-:Y:S01]  /*13550*/  IMAD R5, R18, 0x2000, R17 ;  /* 0x0000200012057824 */ /* 0x000fe200078e0211 */
        /* <DEDUP_REMOVED lines=8> */
.L_x_1879:
[----:B------:R-:W-:-:S13]  /*135e0*/  @P0 ELECT P2, URZ, PT ;  /* 0x00000000003f082f */ /* 0x000fda0003840000 */
[----:B-----5:R-:W-:Y:S01]  /*135f0*/  @P2 R2UR UR13, R16 ;  /* 0x00000000100d22ca */ /* 0x020fe200000e0000 */
[----:B------:R-:W-:Y:S01]  /*13600*/  UMOV UR12, UR36 ;  /* 0x00000024000c7c82 */ /* 0x000fe20008000000 */
[----:B------:R-:W-:Y:S02]  /*13610*/  @P2 R2UR UR11, R3 ;  /* 0x00000000030b22ca */ /* 0x000fe400000e0000 */
[----:B------:R-:W-:Y:S02]  /*13620*/  @P2 R2UR UR9, R5 ;  /* 0x00000000050922ca */ /* 0x000fe400000e0000 */
[----:B------:R-:W-:Y:S02]  /*13630*/  @P2 R2UR UR8, R0 ;  /* 0x00000000000822ca */ /* 0x000fe400000e0000 */
[----:B------:R-:W-:Y:S02]  /*13640*/  @P2 PLOP3.LUT P0, PT, P2, PT, PT, 0x8, 0x0 ;  /* 0x000000000000281c */ /* 0x000fe4000170e170 */
[----:B------:R-:W-:-:S09]  /*13650*/  PLOP3.LUT P2, PT, PT, PT, PT, 0x8, 0x0 ;  /* 0x000000000000781c */ /* 0x000fd20003f4e170 */
[----:B------:R2:W-:Y:S02]  /*13660*/  UTMALDG.4D [UR8], [UR4], desc[UR6] ;  /* 0x00000608040075b4 */ /* 0x0005e40008019000 */
[----:B--2---:R-:W-:Y:S05]  /*13670*/  @P0 BRA.U.ANY `(.L_x_1879) ;  /* 0xfffffffd00d80947 */ /* 0x004fea000393ffff */
[----:B------:R-:W2:Y:S01]  /*13680*/  SYNCS.PHASECHK.TRANS64.TRYWAIT P0, [R2+URZ+0x28c60], R4 ;  /* 0x028c6004020075a7 */ /* 0x000ea2000800017f */
[----:B------:R-:W-:Y:S04]  /*13690*/  BSSY B1, `(.L_x_1880) ;  /* 0x0000002000017945 */ /* 0x000fe80003800000 */
[----:B--2---:R-:W-:Y:S05]  /*136a0*/  @!P0 BRA `(.L_x_1881) ;  /* 0x0000003400988947 */ /* 0x004fea0003800000 */
.L_x_1972:
[----:B------:R-:W-:Y:S05]  /*136b0*/  BSYNC B1 ;  /* 0x0000000000017941 */ /* 0x000fea0003800000 */
.L_x_1880:
[----:B------:R-:W-:Y:S01]  /*136c0*/  BSSY B1, `(.L_x_1882) ;  /* 0x000000b000017945 */ /* 0x000fe20003800000 */
[----:B0-----:R-:W-:Y:S02]  /*136d0*/  IMAD.MOV.U32 R8, RZ, RZ, 0x0 ;  /* 0x00000000ff087424 */ /* 0x001fe400078e00ff */
[----:B------:R-:W-:Y:S01]  /*136e0*/  IMAD.MOV.U32 R9, RZ, RZ, 0x14f00000 ;  /* 0x14f00000ff097424 */ /* 0x000fe200078e00ff */
[----:B------:R-:W-:Y:S06]  /*136f0*/  @P1 BRA `(.L_x_1883) ;  /* 0x00000000001c1947 */ /* 0x000fec0003800000 */
[----:B------:R-:W0:Y:S01]  /*13700*/  S2R R5, SR_TID.X ;  /* 0x0000000000057919 */ /* 0x000e220000002100 */
[----:B------:R-:W-:-:S04]  /*13710*/  IMAD.MOV.U32 R0, RZ, RZ, 0x10000 ;  /* 0x00010000ff007424 */ /* 0x000fc800078e00ff */
[----:B------:R3:W-:Y:S01]  /*13720*/  SYNCS.ARRIVE.TRANS64 RZ, [R2+URZ+0x28c50], R0 ;  /* 0x028c500002ff79a7 */ /* 0x0007e2000800003f */
[----:B0-----:R-:W-:-:S04]  /*13730*/  LOP3.LUT R5, R5, 0x1f, RZ, 0xc0, !PT ;  /* 0x0000001f05057812 */ /* 0x001fc800078ec0ff */
[----:B------:R-:W-:-:S13]  /*13740*/  ISETP.NE.AND P0, PT, R5, RZ, PT ;  /* 0x000000ff0500720c */ /* 0x000fda0003f05270 */
[----:B---3--:R-:W-:Y:S05]  /*13750*/  @!P0 BRA `(.L_x_1883) ;  /* 0x0000000000048947 */ /* 0x008fea0003800000 */
[----:B------:R-:W-:Y:S01]  /*13760*/  BPT.TRAP 0x1 ;  /* 0x000000040000795c */ /* 0x000fe20000300000 */
.L_x_1883:
[----:B------:R-:W-:Y:S05]  /*13770*/  BSYNC B1 ;  /* 0x0000000000017941 */ /* 0x000fea0003800000 */
.L_x_1882:
[----:B------:R-:W-:Y:S01]  /*13780*/  R2UR UR10, R7 ;  /* 0x00000000070a72ca */ /* 0x000fe200000e0000 */
[----:B------:R-:W-:Y:S01]  /*13790*/  IMAD R0, R18, 0x10000, R17 ;  /* 0x0001000012007824 */ /* 0x000fe200078e0211 */
[----:B------:R-:W-:Y:S01]  /*137a0*/  R2UR UR6, R8 ;  /* 0x00000000080672ca */ /* 0x000fe200000e0000 */
[----:B------:R-:W-:Y:S01]  /*137b0*/  UIADD3 UR4, UP0, UR44, 0x470, URZ ;  /* 0x000004702c047890 */ /* 0x000fe2000ff1e03f */
[----:B------:R-:W-:Y:S01]  /*137c0*/  R2UR UR7, R9 ;  /* 0x00000000090772ca */ /* 0x000fe200000e0000 */
[----:B-12---:R-:W-:Y:S01]  /*137d0*/  VIADD R2, R2, 0x28c50 ;  /* 0x00028c5002027836 */ /* 0x006fe20000000000 */
[----:B------:R-:W-:Y:S01]  /*137e0*/  PLOP3.LUT P0, PT, PT, PT, PT, 0x80, 0x0 ;  /* 0x000000000000781c */ /* 0x000fe20003f0f070 */
[----:B------:R-:W-:Y:S01]  /*137f0*/  VIADD R4, R0, 0x400 ;  /* 0x0000040000047836 */ /* 0x000fe20000000000 */
[----:B------:R-:W-:-:S12]  /*13800*/  UIADD3.X UR5, URZ, UR45, URZ, UP0, !UPT ;  /* 0x0000002d3f057290 */ /* 0x000fd800087fe43f */
.L_x_1884:
        /* <DEDUP_REMOVED lines=15> */
.L_x_1885:
        /* <DEDUP_REMOVED lines=15> */
.L_x_1886:
        /* <DEDUP_REMOVED lines=15> */
.L_x_1887:
        /* <DEDUP_REMOVED lines=15> */
.L_x_1888:
        /* <DEDUP_REMOVED lines=15> */
.L_x_1889:
        /* <DEDUP_REMOVED lines=15> */
.L_x_1890:
        /* <DEDUP_REMOVED lines=15> */
.L_x_1891:
        /* <DEDUP_REMOVED lines=10> */
.L_x_1873:
[----:B------:R-:W-:Y:S05]  /*13f40*/  BSYNC B0 ;  /* 0x0000000000007941 */ /* 0x000fea0003800000 */
.L_x_1872:
[----:B------:R-:W-:-:S06]  /*13f50*/  UIADD3 UR4, UR39, -0x3, URZ ;  /* 0xfffffffd27047890 */ /* 0x000fcc000fffe03f */
[----:B------:R-:W-:-:S07]  /*13f60*/  IMAD.U32 R0, RZ, RZ, UR4 ;  /* 0x00000004ff007e24 */ /* 0x000fce000f8e00ff */
.L_x_1871:
[----:B------:R-:W-:Y:S01]  /*13f70*/  ULOP3.LUT UR4, URZ, UR39, URZ, 0x33, !UPT ;  /* 0x000000273f047292 */ /* 0x000fe2000f8e333f */
[----:B------:R-:W-:Y:S01]  /*13f80*/  VIADD R6, R6, 0xfffffffe ;  /* 0xfffffffe06067836 */ /* 0x000fe20000000000 */
[----:B------:R-:W-:Y:S04]  /*13f90*/  BSSY B0, `(.L_x_1870) ;  /* 0x00001b4000007945 */ /* 0x000fe80003800000 */
[----:B------:R-:W-:-:S13]  /*13fa0*/  ISETP.NE.AND P0, PT, R6, UR4, PT ;  /* 0x0000000406007c0c */ /* 0x000fda000bf05270 */
[----:B------:R-:W-:Y:S05]  /*13fb0*/  @!P0 BRA `(.L_x_1892) ;  /* 0x0000001800c48947 */ /* 0x000fea0003800000 */
.L_x_1933:
[----:B------:R-:W2:Y:S04]  /*13fc0*/  LDL R3, [R1+0x8] ;  /* 0x0000080001037983 */ /* 0x000ea80000100800 */
[----:B------:R-:W3:Y:S01]  /*13fd0*/  LDL.LU R2, [R1] ;  /* 0x0000000001027983 */ /* 0x000ee20000300800 */
[----:B------:R-:W-:Y:S01]  /*13fe0*/  VIADD R7, R18, 0x1 ;  /* 0x0000000112077836 */ /* 0x000fe20000000000 */
[----:B------:R-:W-:Y:S05]  /*13ff0*/  YIELD ;  /* 0x0000000000007946 */ /* 0x000fea0003800000 */
[----:B------:R-:W-:Y:S01]  /*14000*/  ISETP.NE.AND P0, PT, R7, 0x2, PT ;  /* 0x000000020700780c */ /* 0x000fe20003f05270 */
[----:B------:R-:W-:Y:S03]  /*14010*/  BSSY B1, `(.L_x_1893) ;  /* 0x00000d1000017945 */ /* 0x000fe60003800000 */
[----:B------:R-:W-:-:S02]  /*14020*/  SEL R6, RZ, 0x1, P0 ;  /* 0x00000001ff067807 */ /* 0x000fc40000000000 */
[----:B------:R-:W-:Y:S02]  /*14030*/  SEL R7, R7, RZ, P0 ;  /* 0x000000ff07077207 */ /* 0x000fe40000000000 */
[----:B--2---:R-:W-:Y:S02]  /*14040*/  ISETP.NE.AND P1, PT, R3, RZ, PT ;  /* 0x000000ff0300720c */ /* 0x004fe40003f25270 */
[----:B---3--:R-:W-:-:S11]  /*14050*/  LOP3.LUT R6, R2, R6, RZ, 0x3c, !PT ;  /* 0x0000000602067212 */ /* 0x008fd600078e3cff */
[----:B------:R-:W-:Y:S05]  /*14060*/  @!P1 BRA `(.L_x_1894) ;  /* 0x0000000c002c9947 */ /* 0x000fea0003800000 */
[----:B------:R-:W2:Y:S01]  /*14070*/  LDL R2, [R1+0xc] ;  /* 0x00000c0001027983 */ /* 0x000ea20000100800 */
[----:B0-----:R-:W-:Y:S01]  /*14080*/  IMAD.MOV.U32 R8, RZ, RZ, R0 ;  /* 0x000000ffff087224 */ /* 0x001fe200078e0000 */
[----:B--2---:R-:W-:-:S13]  /*14090*/  ISETP.NE.AND P1, PT, R2, RZ, PT ;  /* 0x000000ff0200720c */ /* 0x004fda0003f25270 */
[----:B------:R-:W-:Y:S05]  /*140a0*/  @!P1 BRA `(.L_x_1895) ;  /* 0x00000000004c9947 */ /* 0x000fea0003800000 */
[----:B------:R-:W2:Y:S01]  /*140b0*/  LDL R5, [R1+0x4] ;  /* 0x0000040001057983 */ /* 0x000ea20000100800 */
[----:B------:R-:W0:Y:S01]  /*140c0*/  LDC R8, c[0x0][0x43c] ;  /* 0x00010f00ff087b82 */ /* 0x000e220000000800 */
[----:B------:R-:W-:Y:S01]  /*140d0*/  ULDC.64 UR4, c[0x0][0x428] ;  /* 0x00010a0000047ab9 */ /* 0x000fe20000000a00 */
[----:B0-----:R-:W-:-:S13]  /*140e0*/  ISETP.NE.AND P0, PT, R8, 0x1, PT ;  /* 0x000000010800780c */ /* 0x001fda0003f05270 */
[----:B------:R-:W0:Y:S02]  /*140f0*/  @P0 LDC.64 R2, c[0x0][0x440] ;  /* 0x00011000ff020b82 */ /* 0x000e240000000a00 */
[----:B0-----:R-:W-:-:S04]  /*14100*/  @P0 IMAD.HI.U32 R4, R0, R2, RZ ;  /* 0x0000000200040227 */ /* 0x001fc800078e00ff */
        /* <DEDUP_REMOVED lines=13> */
.L_x_1895:
[----:B0-----:R-:W-:Y:S01]  /*141e0*/  IMAD R4, R7, 0x8, R17 ;  /* 0x0000000807047824 */ /* 0x001fe200078e0211 */
[----:B------:R-:W-:Y:S01]  /*141f0*/  SHF.L.U32 R2, R6, 0x1f, RZ ;  /* 0x0000001f06027819 */ /* 0x000fe200000006ff */
[----:B------:R-:W0:Y:S01]  /*14200*/  S2R R3, SR_TID.X ;  /* 0x0000000000037919 */ /* 0x000e220000002100 */
[----:B------:R-:W-:Y:S02]  /*14210*/  BSSY B2, `(.L_x_1896) ;  /* 0x0000005000027945 */ /* 0x000fe40003800000 */
[----:B------:R-:W1:Y:S01]  /*14220*/  SYNCS.PHASECHK.TRANS64.TRYWAIT P0, [R4+URZ+0x28c40], R2 ;  /* 0x028c4002040075a7 */ /* 0x000e62000800017f */
[----:B0-----:R-:W-:-:S04]  /*14230*/  LOP3.LUT R3, R3, 0x7f, RZ, 0xc0, !PT ;  /* 0x0000007f03037812 */ /* 0x001fc800078ec0ff */
[----:B------:R-:W-:Y:S01]  /*14240*/  ISETP.NE.AND P1, PT, R3, RZ, PT ;  /* 0x000000ff0300720c */ /* 0x000fe20003f25270 */
[----:B-1----:R-:W-:-:S12]  /*14250*/  @!P0 BRA `(.L_x_1897) ;  /* 0x0000002800c08947 */ /* 0x002fd80003800000 */
.L_x_1973:
[----:B------:R-:W-:Y:S05]  /*14260*/  BSYNC B2 ;  /* 0x0000000000027941 */ /* 0x000fea0003800000 */
.L_x_1896:
[----:B------:R-:W-:Y:S04]  /*14270*/  BSSY B2, `(.L_x_1898) ;  /* 0x0000009000027945 */ /* 0x000fe80003800000 */
[----:B------:R-:W-:Y:S05]  /*14280*/  @P1 BRA `(.L_x_1899) ;  /* 0x00000000001c1947 */ /* 0x000fea0003800000 */
[----:B------:R-:W1:Y:S01]  /*14290*/  S2R R5, SR_TID.X ;  /* 0x0000000000057919 */ /* 0x000e620000002100 */
[----:B------:R-:W-:-:S04]  /*142a0*/  IMAD.MOV.U32 R3, RZ, RZ, 0x2000 ;  /* 0x00002000ff037424 */ /* 0x000fc800078e00ff */
[----:B------:R2:W-:Y:S01]  /*142b0*/  SYNCS.ARRIVE.TRANS64 RZ, [R4+URZ+0x28c30], R3 ;  /* 0x028c300304ff79a7 */ /* 0x0005e2000800003f */
[----:B-1----:R-:W-:-:S04]  /*142c0*/  LOP3.LUT R5, R5, 0x1f, RZ, 0xc0, !PT ;  /* 0x0000001f05057812 */ /* 0x002fc800078ec0ff */
[----:B------:R-:W-:-:S13]  /*142d0*/  ISETP.NE.AND P0, PT, R5, RZ, PT ;  /* 0x000000ff0500720c */ /* 0x000fda0003f05270 */
[----:B--2---:R-:W-:Y:S05]  /*142e0*/  @!P0 BRA `(.L_x_1899) ;  /* 0x0000000000048947 */ /* 0x004fea0003800000 */
[----:B------:R-:W-:Y:S01]  /*142f0*/  BPT.TRAP 0x1 ;  /* 0x000000040000795c */ /* 0x000fe20000300000 */
.L_x_1899:
[----:B------:R-:W-:Y:S05]  /*14300*/  BSYNC B2 ;  /* 0x0000000000027941 */ /* 0x000fea0003800000 */
.L_x_1898:
        /* <DEDUP_REMOVED lines=11> */
.L_x_1900:
        /* <DEDUP_REMOVED lines=10> */
[----:B------:R-:W1:Y:S01]  /*14460*/  SYNCS.PHASECHK.TRANS64.TRYWAIT P0, [R4+URZ+0x28c60], R2 ;  /* 0x028c6002040075a7 */ /* 0x000e62000800017f */
[----:B------:R-:W-:Y:S04]  /*14470*/  BSSY B2, `(.L_x_1901) ;  /* 0x0000002000027945 */ /* 0x000fe80003800000 */
[----:B-1----:R-:W-:Y:S05]  /*14480*/  @!P0 BRA `(.L_x_1902) ;  /* 0x0000002800488947 */ /* 0x002fea0003800000 */
.L_x_1974:
[----:B------:R-:W-:Y:S05]  /*14490*/  BSYNC B2 ;  /* 0x0000000000027941 */ /* 0x000fea0003800000 */
.L_x_1901:
        /* <DEDUP_REMOVED lines=11> */
.L_x_1904:
[----:B------:R-:W-:Y:S05]  /*14550*/  BSYNC B2 ;  /* 0x0000000000027941 */ /* 0x000fea0003800000 */
.L_x_1903:
[----:B------:R-:W-:Y:S01]  /*14560*/  R2UR UR6, R2 ;  /* 0x00000000020672ca */ /* 0x000fe200000e0000 */
[----:B------:R-:W-:Y:S01]  /*14570*/  UIADD3 UR4, UP0, UR44, 0x470, URZ ;  /* 0x000004702c047890 */ /* 0x000fe2000ff1e03f */
[----:B------:R-:W-:Y:S01]  /*14580*/  R2UR UR7, R3 ;  /* 0x00000000030772ca */ /* 0x000fe200000e0000 */
[----:B------:R-:W-:Y:S01]  /*14590*/  VIADD R4, R4, 0x28c50 ;  /* 0x00028c5004047836 */ /* 0x000fe20000000000 */
[----:B------:R-:W-:Y:S01]  /*145a0*/  R2UR UR10, R5 ;  /* 0x00000000050a72ca */ /* 0x000fe200000e0000 */
[----:B------:R-:W-:Y:S01]  /*145b0*/  IMAD R5, R7, 0x10000, R17 ;  /* 0x0001000007057824 */ /* 0x000fe200078e0211 */
[----:B------:R-:W-:Y:S01]  /*145c0*/  PLOP3.LUT P0, PT, PT, PT, PT, 0x80, 0x0 ;  /* 0x000000000000781c */ /* 0x000fe20003f0f070 */
[----:B------:R-:W-:Y:S02]  /*145d0*/  UIADD3.X UR5, URZ, UR45, URZ, UP0, !UPT ;  /* 0x0000002d3f057290 */ /* 0x000fe400087fe43f */
[----:B------:R-:W-:-:S10]  /*145e0*/  VIADD R9, R5, 0x400 ;  /* 0x0000040005097836 */ /* 0x000fd40000000000 */
.L_x_1905:
        /* <DEDUP_REMOVED lines=15> */
.L_x_1906:
        /* <DEDUP_REMOVED lines=15> */
.L_x_1907:
        /* <DEDUP_REMOVED lines=15> */
.L_x_1908:
        /* <DEDUP_REMOVED lines=15> */
.L_x_1909:
        /* <DEDUP_REMOVED lines=15> */
.L_x_1910:
        /* <DEDUP_REMOVED lines=15> */
.L_x_1911:
        /* <DEDUP_REMOVED lines=15> */
.L_x_1912:
        /* <DEDUP_REMOVED lines=10> */
.L_x_1894:
[----:B------:R-:W-:Y:S05]  /*14d20*/  BSYNC B1 ;  /* 0x0000000000017941 */ /* 0x000fea0003800000 */
.L_x_1893:
[----:B------:R-:W2:Y:S01]  /*14d30*/  LDL R2, [R1+0x8] ;  /* 0x0000080001027983 */ /* 0x000ea20000100800 */
[----:B------:R-:W-:Y:S01]  /*14d40*/  VIADD R7, R7, 0x1 ;  /* 0x0000000107077836 */ /* 0x000fe20000000000 */
[----:B------:R-:W-:Y:S04]  /*14d50*/  BSSY B1, `(.L_x_1913) ;  /* 0x00000d4000017945 */ /* 0x000fe80003800000 */
[----:B------:R-:W-:-:S04]  /*14d60*/  ISETP.NE.AND P0, PT, R7, 0x2, PT ;  /* 0x000000020700780c */ /* 0x000fc80003f05270 */
[----:B------:R-:W-:Y:S02]  /*14d70*/  SEL R3, RZ, 0x1, P0 ;  /* 0x00000001ff037807 */ /* 0x000fe40000000000 */
[----:B------:R-:W-:Y:S02]  /*14d80*/  SEL R18, R7, RZ, P0 ;  /* 0x000000ff07127207 */ /* 0x000fe40000000000 */
[----:B0-----:R-:W-:Y:S01]  /*14d90*/  LOP3.LUT R8, R6, R3, RZ, 0x3c, !PT ;  /* 0x0000000306087212 */ /* 0x001fe200078e3cff */
[----:B------:R-:W-:-:S04]  /*14da0*/  VIADD R6, R0, 0xffffffff ;  /* 0xffffffff00067836 */ /* 0x000fc80000000000 */
[----:B------:R0:W-:Y:S01]  /*14db0*/  STL [R1], R8 ;  /* 0x0000000801007387 */ /* 0x0001e20000100800 */
[----:B--2---:R-:W-:-:S13]  /*14dc0*/  ISETP.NE.AND P2, PT, R2, RZ, PT ;  /* 0x000000ff0200720c */ /* 0x004fda0003f45270 */
[----:B0-----:R-:W-:Y:S05]  /*14dd0*/  @!P2 BRA `(.L_x_1914) ;  /* 0x0000000c002ca947 */ /* 0x001fea0003800000 */
[----:B------:R-:W2:Y:S01]  /*14de0*/  LDL R2, [R1+0xc] ;  /* 0x00000c0001027983 */ /* 0x000ea20000100800 */
[----:B------:R-:W-:Y:S01]  /*14df0*/  IMAD.MOV.U32 R7, RZ, RZ, R6 ;  /* 0x000000ffff077224 */ /* 0x000fe200078e0006 */
        /* <DEDUP_REMOVED lines=21> */
.L_x_1915:
        /* <DEDUP_REMOVED lines=8> */
.L_x_1975:
[----:B------:R-:W-:Y:S05]  /*14fd0*/  BSYNC B2 ;  /* 0x0000000000027941 */ /* 0x000fea0003800000 */
.L_x_1916:
        /* <DEDUP_REMOVED lines=9> */
.L_x_1919:
[----:B------:R-:W-:Y:S05]  /*15070*/  BSYNC B2 ;  /* 0x0000000000027941 */ /* 0x000fea0003800000 */
.L_x_1918:
        /* <DEDUP_REMOVED lines=11> */
.L_x_1920:
        /* <DEDUP_REMOVED lines=13> */
.L_x_1976:
[----:B------:R-:W-:Y:S05]  /*15200*/  BSYNC B2 ;  /* 0x0000000000027941 */ /* 0x000fea0003800000 */
.L_x_1921:
        /* <DEDUP_REMOVED lines=11> */
.L_x_1924:
[----:B------:R-:W-:Y:S05]  /*152c0*/  BSYNC B2 ;  /* 0x0000000000027941 */ /* 0x000fea0003800000 */
.L_x_1923:
        /* <DEDUP_REMOVED lines=9> */
.L_x_1925:
        /* <DEDUP_REMOVED lines=15> */
.L_x_1926:
        /* <DEDUP_REMOVED lines=15> */
.L_x_1927:
        /* <DEDUP_REMOVED lines=15> */
.L_x_1928:
        /* <DEDUP_REMOVED lines=15> */
.L_x_1929:
        /* <DEDUP_REMOVED lines=15> */
.L_x_1930:
        /* <DEDUP_REMOVED lines=15> */
.L_x_1931:
        /* <DEDUP_REMOVED lines=15> */
.L_x_1932:
        /* <DEDUP_REMOVED lines=10> */
.L_x_1914:
[----:B------:R-:W-:Y:S05]  /*15a90*/  BSYNC B1 ;  /* 0x0000000000017941 */ /* 0x000fea0003800000 */
.L_x_1913:
[----:B------:R-:W-:Y:S01]  /*15aa0*/  ISETP.GT.AND P0, PT, R6, UR38, PT ;  /* 0x0000002606007c0c */ /* 0x000fe2000bf04270 */
[----:B------:R-:W-:-:S12]  /*15ab0*/  VIADD R0, R0, 0xfffffffe ;  /* 0xfffffffe00007836 */ /* 0x000fd80000000000 */
[----:B------:R-:W-:Y:S05]  /*15ac0*/  @P0 BRA `(.L_x_1933) ;  /* 0xffffffe4003c0947 */ /* 0x000fea000383ffff */
.L_x_1892:
[----:B------:R-:W-:Y:S05]  /*15ad0*/  BSYNC B0 ;  /* 0x0000000000007941 */ /* 0x000fea0003800000 */
.L_x_1870:
[----:B------:R-:W2:Y:S01]  /*15ae0*/  LDL.LU R2, [R1] ;  /* 0x0000000001027983 */ /* 0x000ea20000300800 */
[----:B0-----:R-:W0:Y:S01]  /*15af0*/  S2R R0, SR_TID.X ;  /* 0x0000000000007919 */ /* 0x001e220000002100 */
[----:B------:R-:W-:-:S05]  /*15b00*/  VIADD R18, R18, 0x1 ;  /* 0x0000000112127836 */ /* 0x000fca0000000000 */
[----:B------:R-:W-:Y:S02]  /*15b10*/  ISETP.NE.AND P0, PT, R18, 0x2, PT ;  /* 0x000000021200780c */ /* 0x000fe40003f05270 */
[----:B0-----:R-:W-:-:S04]  /*15b20*/  LOP3.LUT R0, R0, 0x7f, RZ, 0xc0, !PT ;  /* 0x0000007f00007812 */ /* 0x001fc800078ec0ff */
[----:B------:R-:W-:Y:S02]  /*15b30*/  ISETP.NE.AND P2, PT, R0, RZ, PT ;  /* 0x000000ff0000720c */ /* 0x000fe40003f45270 */
[----:B------:R-:W-:Y:S01]  /*15b40*/  SEL R0, RZ, 0x1, P0 ;  /* 0x00000001ff007807 */ /* 0x000fe20000000000 */
[----:B------:R-:W-:Y:S03]  /*15b50*/  BSSY B0, `(.L_x_1934) ;  /* 0x0000011000007945 */ /* 0x000fe60003800000 */
[----:B--2---:R-:W-:-:S05]  /*15b60*/  LOP3.LUT R2, R2, R0, RZ, 0x3c, !PT ;  /* 0x0000000002027212 */ /* 0x004fca00078e3cff */
[----:B------:R0:W-:Y:S02]  /*15b70*/  STL [R1], R2 ;  /* 0x0000000201007387 */ /* 0x0001e40000100800 */
[----:B------:R-:W-:Y:S05]  /*15b80*/  @P2 BRA `(.L_x_1935) ;  /* 0x0000000000342947 */ /* 0x000fea0003800000 */
[----:B------:R-:W1:Y:S01]  /*15b90*/  S2R R5, SR_LANEID ;  /* 0x0000000000057919 */ /* 0x000e620000000000 */
[----:B------:R-:W-:Y:S01]  /*15ba0*/  VOTEU.ANY UR4, UPT, PT ;  /* 0x0000000000047886 */ /* 0x000fe200038e0100 */
[----:B0-----:R-:W0:Y:S01]  /*15bb0*/  LDC.64 R2, c[0x0][0xc80] ;  /* 0x00032000ff027b82 */ /* 0x001e220000000a00 */
[----:B------:R-:W1:Y:S02]  /*15bc0*/  FLO.U32 R0, UR4 ;  /* 0x0000000400007d00 */ /* 0x000e6400080e0000 */
[----:B-1----:R-:W-:-:S06]  /*15bd0*/  ISETP.EQ.U32.AND P1, PT, R0, R5, PT ;  /* 0x000000050000720c */ /* 0x002fcc0003f22070 */
[----:B------:R-:W0:Y:S07]  /*15be0*/  POPC R5, UR4 ;  /* 0x0000000400057d09 */ /* 0x000e2e0008000000 */
[----:B0-----:R-:W2:Y:S01]  /*15bf0*/  @P1 ATOMG.E.ADD.STRONG.GPU PT, R3, desc[UR46][R2.64], R5 ;  /* 0x00000005020319a8 */ /* 0x001ea200081ee1ee */
[----:B------:R-:W0:Y:S02]  /*15c00*/  S2R R4, SR_LTMASK ;  /* 0x0000000000047919 */ /* 0x000e240000003900 */
[----:B0-----:R-:W-:-:S04]  /*15c10*/  LOP3.LUT R4, R4, UR4, RZ, 0xc0, !PT ;  /* 0x0000000404047c12 */ /* 0x001fc8000f8ec0ff */
[----:B------:R-:W0:Y:S01]  /*15c20*/  POPC R7, R4 ;  /* 0x0000000400077309 */ /* 0x000e220000000000 */
[----:B--2---:R-:W0:Y:S02]  /*15c30*/  SHFL.IDX PT, R0, R3, R0, 0x1f ;  /* 0x00001f0003007589 */ /* 0x004e2400000e0000 */
[----:B0-----:R-:W-:-:S05]  /*15c40*/  IADD3 R0, R0, UR42, R7 ;  /* 0x0000002a00007c10 */ /* 0x001fca000fffe007 */
[----:B------:R1:W-:Y:S02]  /*15c50*/  STL [R1+0x10], R0 ;  /* 0x0000100001007387 */ /* 0x0003e40000100800 */
.L_x_1935:
[----:B------:R-:W-:Y:S05]  /*15c60*/  BSYNC B0 ;  /* 0x0000000000007941 */ /* 0x000fea0003800000 */
.L_x_1934:
[----:B------:R-:W-:-:S07]  /*15c70*/  SEL R18, R18, RZ, P0 ;  /* 0x000000ff12127207 */ /* 0x000fce0000000000 */
.L_x_1838:
[----:B------:R-:W-:Y:S05]  /*15c80*/  BSYNC B7 ;  /* 0x0000000000077941 */ /* 0x000fea0003800000 */
.L_x_1836:
[----:B01----:R-:W2:Y:S04]  /*15c90*/  LDL R0, [R1+0x20] ;  /* 0x0000200001007983 */ /* 0x003ea80000100800 */
[----:B------:R0:W5:Y:S01]  /*15ca0*/  LDL R2, [R1+0x10] ;  /* 0x0000100001027983 */ /* 0x0001620000100800 */
[----:B--2---:R-:W-:-:S13]  /*15cb0*/  ISETP.NE.AND P0, PT, R0, RZ, PT ;  /* 0x000000ff0000720c */ /* 0x004fda0003f05270 */
[----:B0-----:R-:W-:Y:S05]  /*15cc0*/  @!P0 BRA `(.L_x_1936) ;  /* 0x0000000000288947 */ /* 0x001fea0003800000 */
[----:B------:R-:W-:Y:S05]  /*15cd0*/  WARPSYNC.ALL ;  /* 0x0000000000007948 */ /* 0x000fea0003800000 */
[----:B------:R-:W0:Y:S08]  /*15ce0*/  S2UR UR5, SR_CgaCtaId ;  /* 0x00000000000579c3 */ /* 0x000e300000008800 */
[----:B------:R-:W-:Y:S06]  /*15cf0*/  BAR.SYNC.DEFER_BLOCKING 0x5, 0x180 ;  /* 0x0146000000007b1d */ /* 0x000fec0000010000 */
[----:B------:R-:W-:-:S02]  /*15d00*/  UMOV UR4, 0x400 ;  /* 0x0000040000047882 */ /* 0x000fc40000000000 */
[----:B0-----:R-:W-:-:S06]  /*15d10*/  ULEA UR4, UR5, UR4, 0x18 ;  /* 0x0000000405047291 */ /* 0x001fcc000f8ec03f */
[----:B------:R-:W-:-:S05]  /*15d20*/  IMAD.U32 R17, RZ, RZ, UR4 ;  /* 0x00000004ff117e24 */ /* 0x000fca000f8e00ff */
[----:B-----5:R-:W0:Y:S04]  /*15d30*/  LDS R2, [R17+0x28cd0] ;  /* 0x028cd00011027984 */ /* 0x020e280000000800 */
[----:B0-----:R2:W-:Y:S01]  /*15d40*/  STL [R1+0x10], R2 ;  /* 0x0000100201007387 */ /* 0x0015e20000100800 */
[----:B------:R-:W-:Y:S06]  /*15d50*/  BAR.ARV 0x4, 0x180 ;  /* 0x0106000000007b1d */ /* 0x000fec0000002000 */
[----:B------:R-:W-:Y:S05]  /*15d60*/  BRA `(.L_x_1937) ;  /* 0x00000000002c7947 */ /* 0x000fea0003800000 */
.L_x_1936:
[----:B------:R-:W-:-:S03]  /*15d70*/  UMOV UR4, 0xffffffff ;  /* 0xffffffff00047882 */ /* 0x000fc60000000000 */
[----:B------:R-:W-:Y:S05]  /*15d80*/  BRA.DIV UR4, `(.L_x_1938) ;  /* 0x0000001204447947 */ /* 0x000fea000b800000 */
[----:B-----5:R0:W1:Y:S02]  /*15d90*/  SHFL.IDX PT, R14, R2, RZ, 0x1f ;  /* 0x00001fff020e7589 */ /* 0x02006400000e0000 */
.L_x_1979:
[----:B------:R-:W2:Y:S01]  /*15da0*/  @!P2 S2R R3, SR_CgaCtaId ;  /* 0x000000000003a919 */ /* 0x000ea20000008800 */
[----:B------:R-:W-:Y:S05]  /*15db0*/  WARPSYNC.ALL ;  /* 0x0000000000007948 */ /* 0x000fea0003800000 */
[----:B------:R-:W-:Y:S01]  /*15dc0*/  BAR.SYNC.DEFER_BLOCKING 0x4, 0x180 ;  /* 0x0106000000007b1d */ /* 0x000fe20000010000 */
[----:B------:R-:W-:-:S05]  /*15dd0*/  @!P2 MOV R0, 0x400 ;  /* 0x000004000000a802 */ /* 0x000fca0000000f00 */
[----:B-1----:R1:W-:Y:S01]  /*15de0*/  STL [R1+0x10], R14 ;  /* 0x0000100e01007387 */ /* 0x0023e20000100800 */
[----:B--2---:R-:W-:-:S05]  /*15df0*/  @!P2 LEA R17, R3, R0, 0x18 ;  /* 0x000000000311a211 */ /* 0x004fca00078ec0ff */
[----:B------:R1:W-:Y:S01]  /*15e00*/  @!P2 STS [R17+0x28cd0], R2 ;  /* 0x028cd0021100a388 */ /* 0x0003e20000000800 */
[----:B------:R-:W-:Y:S06]  /*15e10*/  BAR.ARV 0x5, 0x180 ;  /* 0x0146000000007b1d */ /* 0x000fec0000002000 */
.L_x_1937:
[----:B------:R-:W3:Y:S01]  /*15e20*/  LDL R0, [R1+0x10] ;  /* 0x0000100001007983 */ /* 0x000ee20000100800 */
[----:B------:R-:W-:Y:S02]  /*15e30*/  ULDC UR4, c[0x0][0xc38] ;  /* 0x00030e0000047ab9 */ /* 0x000fe40000000800 */
[----:B---3--:R-:W-:-:S13]  /*15e40*/  ISETP.GE.AND P0, PT, R0, UR4, PT ;  /* 0x0000000400007c0c */ /* 0x008fda000bf06270 */
[----:B------:R-:W-:Y:S05]  /*15e50*/  @!P0 BRA `(.L_x_1939) ;  /* 0xffffffac00848947 */ /* 0x000fea000383ffff */
.L_x_1827:
[----:B------:R-:W3:Y:S01]  /*15e60*/  LDL.LU R0, [R1+0x18] ;  /* 0x0000180001007983 */ /* 0x000ee20000300800 */
[----:B------:R-:W-:Y:S01]  /*15e70*/  BSSY B0, `(.L_x_1940) ;  /* 0x000000b000007945 */ /* 0x000fe20003800000 */
[----:B------:R-:W4:Y:S01]  /*15e80*/  S2R R5, SR_CgaCtaId ;  /* 0x0000000000057919 */ /* 0x000f220000008800 */
[----:B---3--:R-:W-:-:S05]  /*15e90*/  VIADD R0, R0, 0x1 ;  /* 0x0000000100007836 */ /* 0x008fca0000000000 */
[----:B012---:R-:W-:-:S04]  /*15ea0*/  LEA.HI R2, R0, R0, RZ, 0x1 ;  /* 0x0000000000027211 */ /* 0x007fc800078f08ff */
[----:B------:R-:W-:-:S05]  /*15eb0*/  LOP3.LUT R3, R2, 0xfffffffe, RZ, 0xc0, !PT ;  /* 0xfffffffe02037812 */ /* 0x000fca00078ec0ff */
[----:B------:R-:W-:Y:S01]  /*15ec0*/  IMAD.IADD R3, R0, 0x1, -R3 ;  /* 0x0000000100037824 */ /* 0x000fe200078e0a03 */
[----:B------:R-:W-:-:S04]  /*15ed0*/  MOV R0, 0x400 ;  /* 0x0000040000007802 */ /* 0x000fc80000000f00 */
[----:B----4-:R-:W-:Y:S02]  /*15ee0*/  LEA R0, R5, R0, 0x18 ;  /* 0x0000000005007211 */ /* 0x010fe400078ec0ff */
[----:B------:R-:W-:-:S04]  /*15ef0*/  SHF.L.U32 R3, R3, 0x1f, RZ ;  /* 0x0000001f03037819 */ /* 0x000fc800000006ff */
[----:B------:R-:W0:Y:S02]  /*15f00*/  SYNCS.PHASECHK.TRANS64.TRYWAIT P0, [R0+URZ+0x28c20], R3 ;  /* 0x028c2003000075a7 */ /* 0x000e24000800017f */
[----:B0-----:R-:W-:Y:S05]  /*15f10*/  @!P0 BRA `(.L_x_1941) ;  /* 0x0000001000088947 */ /* 0x001fea0003800000 */
.L_x_1980:
[----:B------:R-:W-:Y:S05]  /*15f20*/  BSYNC B0 ;  /* 0x0000000000007941 */ /* 0x000fea0003800000 */
.L_x_1940:
[----:B------:R-:W-:-:S03]  /*15f30*/  UMOV UR4, 0xffffffff ;  /* 0xffffffff00047882 */ /* 0x000fc60000000000 */
[----:B------:R-:W-:Y:S05]  /*15f40*/  BRA.DIV UR4, `(.L_x_1942) ;  /* 0x0000001204107947 */ /* 0x000fea000b800000 */
[----:B------:R-:W1:Y:S02]  /*15f50*/  S2R R2, SR_TID.X ;  /* 0x0000000000027919 */ /* 0x000e640000002100 */
[----:B-1----:R-:W-:-:S04]  /*15f60*/  SHF.R.U32.HI R2, RZ, 0x5, R2 ;  /* 0x00000005ff027819 */ /* 0x002fc80000011602 */
[----:B------:R-:W-:-:S05]  /*15f70*/  LOP3.LUT R2, R2, 0x3, RZ, 0xc0, !PT ;  /* 0x0000000302027812 */ /* 0x000fca00078ec0ff */
[----:B------:R1:W2:Y:S02]  /*15f80*/  SHFL.IDX PT, R14, R2, RZ, 0x1f ;  /* 0x00001fff020e7589 */ /* 0x0002a400000e0000 */
.L_x_1983:
[----:B--2---:R-:W-:Y:S01]  /*15f90*/  ISETP.NE.AND P0, PT, R14, RZ, PT ;  /* 0x000000ff0e00720c */ /* 0x004fe20003f05270 */
[----:B------:R-:W-:-:S12]  /*15fa0*/  BSSY B0, `(.L_x_1943) ;  /* 0x0000025000007945 */ /* 0x000fd80003800000 */
[----:B------:R-:W-:Y:S05]  /*15fb0*/  @P0 BRA `(.L_x_1944) ;  /* 0x00000000008c0947 */ /* 0x000fea0003800000 */
[----:B------:R-:W-:-:S03]  /*15fc0*/  UMOV UR4, 0xffffffff ;  /* 0xffffffff00047882 */ /* 0x000fc60000000000 */
[----:B------:R-:W-:Y:S05]  /*15fd0*/  BRA.DIV UR4, `(.L_x_1945) ;  /* 0x0000001204207947 */ /* 0x000fea000b800000 */
[----:B------:R-:W-:-:S13]  /*15fe0*/  ELECT P6, URZ, PT ;  /* 0x00000000003f782f */ /* 0x000fda00038c0000 */
.L_x_1986:
[----:B------:R-:W-:Y:S05]  /*15ff0*/  @!P6 BRA `(.L_x_1944) ;  /* 0x00000000007ce947 */ /* 0x000fea0003800000 */
[----:B------:R-:W-:-:S06]  /*16000*/  ULOP3.LUT UR4, UR41, 0x2, URZ, 0xfc, !UPT ;  /* 0x0000000229047892 */ /* 0x000fcc000f8efc3f */
[----:B-1----:R-:W-:-:S05]  /*16010*/  IMAD.U32 R2, RZ, RZ, UR4 ;  /* 0x00000004ff027e24 */ /* 0x002fca000f8e00ff */
[----:B------:R-:W-:-:S13]  /*16020*/  ISETP.NE.AND P2, PT, R2, 0x3, PT ;  /* 0x000000030200780c */ /* 0x000fda0003f45270 */
[----:B------:R-:W-:Y:S05]  /*16030*/  @!P2 BRA `(.L_x_1946) ;  /* 0x000000000004a947 */ /* 0x000fea0003800000 */
[----:B------:R-:W-:Y:S01]  /*16040*/  BPT.TRAP 0x1 ;  /* 0x000000040000795c */ /* 0x000fe20000300000 */
.L_x_1946:
[----:B------:R-:W2:Y:S01]  /*16050*/  LDL.LU R7, [R1] ;  /* 0x0000000001077983 */ /* 0x000ea20000300800 */
[----:B0-----:R-:W-:Y:S02]  /*16060*/  VIADD R3, R0, 0x28c40 ;  /* 0x00028c4000037836 */ /* 0x001fe40000000000 */
[C---:B------:R-:W-:Y:S02]  /*16070*/  VIADD R2, R18.reuse, 0x1 ;  /* 0x0000000112027836 */ /* 0x040fe40000000000 */
[----:B------:R-:W-:-:S03]  /*16080*/  IMAD R6, R18, 0x8, R3 ;  /* 0x0000000812067824 */ /* 0x000fc600078e0203 */
[----:B------:R-:W-:-:S04]  /*16090*/  ISETP.NE.AND P1, PT, R2, 0x2, PT ;  /* 0x000000020200780c */ /* 0x000fc80003f25270 */
[----:B------:R-:W-:Y:S02]  /*160a0*/  SEL R4, RZ, 0x1, P1 ;  /* 0x00000001ff047807 */ /* 0x000fe40000800000 */
[C---:B--2---:R-:W-:Y:S02]  /*160b0*/  SHF.L.U32 R5, R7.reuse, 0x1f, RZ ;  /* 0x0000001f07057819 */ /* 0x044fe400000006ff */
[----:B------:R-:W-:Y:S02]  /*160c0*/  LOP3.LUT R7, R7, R4, RZ, 0x3c, !PT ;  /* 0x0000000407077212 */ /* 0x000fe400078e3cff */
[----:B------:R-:W0:Y:S01]  /*160d0*/  SYNCS.PHASECHK.TRANS64.TRYWAIT P0, [R6+URZ], R5 ;  /* 0x00000005060075a7 */ /* 0x000e22000800017f */
[----:B------:R-:W-:Y:S02]  /*160e0*/  SEL R4, R2, RZ, P1 ;  /* 0x000000ff02047207 */ /* 0x000fe40000800000 */
[----:B------:R-:W-:-:S03]  /*160f0*/  SHF.L.U32 R2, R7, 0x1f, RZ ;  /* 0x0000001f07027819 */ /* 0x000fc600000006ff */
[----:B------:R-:W-:Y:S01]  /*16100*/  IMAD R3, R4, 0x8, R3 ;  /* 0x0000000804037824 */ /* 0x000fe200078e0203 */
[----:B0-----:R-:W-:Y:S06]  /*16110*/  @!P0 BRA `(.L_x_1947) ;  /* 0x0000000c00f08947 */ /* 0x001fec0003800000 */
.L_x_1987:
[----:B------:R-:W1:Y:S02]  /*16120*/  SYNCS.PHASECHK.TRANS64.TRYWAIT P0, [R3+URZ], R2 ;  /* 0x00000002030075a7 */ /* 0x000e64000800017f */
[----:B-1----:R-:W-:Y:S05]  /*16130*/  @!P0 BRA `(.L_x_1948) ;  /* 0x0000000c00fc8947 */ /* 0x002fea0003800000 */
.L_x_1988:
[----:B------:R-:W-:Y:S05]  /*16140*/  @!P2 BRA `(.L_x_1949) ;  /* 0x000000000004a947 */ /* 0x000fea0003800000 */
[----:B------:R-:W-:Y:S01]  /*16150*/  BPT.TRAP 0x1 ;  /* 0x000000040000795c */ /* 0x000fe20000300000 */
.L_x_1949:
[----:B-1----:R-:W-:-:S04]  /*16160*/  VIADD R3, R0, 0x28c60 ;  /* 0x00028c6000037836 */ /* 0x002fc80000000000 */
[----:B------:R-:W-:-:S04]  /*16170*/  IMAD R18, R18, 0x8, R3 ;  /* 0x0000000812127824 */ /* 0x000fc800078e0203 */
[----:B------:R-:W1:Y:S02]  /*16180*/  SYNCS.PHASECHK.TRANS64.TRYWAIT P0, [R18+URZ], R5 ;  /* 0x00000005120075a7 */ /* 0x000e64000800017f */
[----:B-1----:R-:W-:Y:S05]  /*16190*/  @!P0 BRA `(.L_x_1950) ;  /* 0x0000000c00f88947 */ /* 0x002fea0003800000 */
.L_x_1989:
[----:B------:R-:W-:-:S07]  /*161a0*/  IMAD R3, R4, 0x8, R3 ;  /* 0x0000000804037824 */ /* 0x000fce00078e0203 */
.L_x_1951:
[----:B--2---:R2:W3:Y:S02]  /*161b0*/  SYNCS.PHASECHK.TRANS64.TRYWAIT P0, [R3+URZ], R2 ;  /* 0x00000002030075a7 */ /* 0x0044e4000800017f */
[----:B---3--:R-:W-:Y:S05]  /*161c0*/  @!P0 NANOSLEEP.SYNCS 0x989680 ;  /* 0x009896800000895d */ /* 0x008fea0003900000 */
[----:B------:R-:W3:Y:S02]  /*161d0*/  @!P0 SYNCS.PHASECHK.TRANS64 P0, [R3+URZ], R2 ;  /* 0x00000002030085a7 */ /* 0x000ee4000800007f */
[----:B---3--:R-:W-:Y:S05]  /*161e0*/  @!P0 BRA `(.L_x_1951) ;  /* 0xfffffffc00f08947 */ /* 0x008fea000383ffff */
.L_x_1944:
[----:B------:R-:W-:Y:S05]  /*161f0*/  BSYNC B0 ;  /* 0x0000000000007941 */ /* 0x000fea0003800000 */
.L_x_1943:
[----:B------:R-:W-:Y:S05]  /*16200*/  EXIT ;  /* 0x000000000000794d */ /* 0x000fea0003800000 */
.L_x_1733:
[----:B0-----:R-:W-:-:S04]  /*16210*/  IMAD.U32 R3, RZ, RZ, UR21 ;  /* 0x00000015ff037e24 */ /* 0x001fc8000f8e00ff */
[----:B------:R0:W1:Y:S03]  /*16220*/  SYNCS.PHASECHK.TRANS64.TRYWAIT P1, [R3+URZ+0x28c50], R0 ;  /* 0x028c5000030075a7 */ /* 0x000066000802017f */
[----:B-1----:R-:W-:Y:S05]  /*16230*/  @!P1 NANOSLEEP.SYNCS 0x989680 ;  /* 0x009896800000995d */ /* 0x002fea0003900000 */
[----:B------:R-:W1:Y:S02]  /*16240*/  @!P1 SYNCS.PHASECHK.TRANS64 P1, [R3+URZ+0x28c50], R0 ;  /* 0x028c5000030095a7 */ /* 0x000e64000802007f */
[----:B-1----:R-:W-:Y:S05]  /*16250*/  @!P1 BRA `(.L_x_1733) ;  /* 0xfffffffc00ec9947 */ /* 0x002fea000383ffff */
[----:B------:R-:W-:Y:S05]  /*16260*/  BRA `(.L_x_1952) ;  /* 0xfffffeb800b47947 */ /* 0x000fea000383ffff */
.L_x_1738:
[----:B-1----:R-:W-:-:S04]  /*16270*/  IMAD.U32 R3, RZ, RZ, UR21 ;  /* 0x00000015ff037e24 */ /* 0x002fc8000f8e00ff */
[----:B------:R1:W2:Y:S03]  /*16280*/  SYNCS.PHASECHK.TRANS64.TRYWAIT P1, [R3+URZ+0x28c50], R0 ;  /* 0x028c5000030075a7 */ /* 0x0002a6000802017f */
[----:B--2---:R-:W-:Y:S05]  /*16290*/  @!P1 NANOSLEEP.SYNCS 0x989680 ;  /* 0x009896800000995d */ /* 0x004fea0003900000 */
[----:B------:R-:W2:Y:S02]  /*162a0*/  @!P1 SYNCS.PHASECHK.TRANS64 P1, [R3+URZ+0x28c50], R0 ;  /* 0x028c5000030095a7 */ /* 0x000ea4000802007f */
[----:B--2---:R-:W-:Y:S05]  /*162b0*/  @!P1 BRA `(.L_x_1738) ;  /* 0xfffffffc00ec9947 */ /* 0x004fea000383ffff */
[----:B------:R-:W-:Y:S05]  /*162c0*/  BRA `(.L_x_1737) ;  /* 0xfffffec400b07947 */ /* 0x000fea000383ffff */
.L_x_1747:
[----:B0-----:R-:W-:-:S04]  /*162d0*/  IMAD.U32 R3, RZ, RZ, UR43 ;  /* 0x0000002bff037e24 */ /* 0x001fc8000f8e00ff */
[----:B------:R0:W1:Y:S03]  /*162e0*/  SYNCS.PHASECHK.TRANS64.TRYWAIT P0, [R3+URZ+0x28c00], R0 ;  /* 0x028c0000030075a7 */ /* 0x000066000800017f */
[----:B-1----:R-:W-:Y:S05]  /*162f0*/  @!P0 NANOSLEEP.SYNCS 0x989680 ;  /* 0x009896800000895d */ /* 0x002fea0003900000 */
[----:B------:R-:W1:Y:S02]  /*16300*/  @!P0 SYNCS.PHASECHK.TRANS64 P0, [R3+URZ+0x28c00], R0 ;  /* 0x028c0000030085a7 */ /* 0x000e64000800007f */
[----:B-1----:R-:W-:Y:S05]  /*16310*/  @!P0 BRA `(.L_x_1747) ;  /* 0xfffffffc00ec8947 */ /* 0x002fea000383ffff */
[----:B------:R-:W-:Y:S05]  /*16320*/  BRA `(.L_x_1953) ;  /* 0xfffffedc00187947 */ /* 0x000fea000383ffff */
.L_x_1751:
[----:B--2---:R2:W3:Y:S02]  /*16330*/  SYNCS.PHASECHK.TRANS64.TRYWAIT P0, [R7+URZ+0x28c30], R10 ;  /* 0x028c300a070075a7 */ /* 0x0044e4000800017f */
[----:B---3--:R-:W-:Y:S05]  /*16340*/  @!P0 NANOSLEEP.SYNCS 0x989680 ;  /* 0x009896800000895d */ /* 0x008fea0003900000 */
[----:B------:R-:W3:Y:S02]  /*16350*/  @!P0 SYNCS.PHASECHK.TRANS64 P0, [R7+URZ+0x28c30], R10 ;  /* 0x028c300a070085a7 */ /* 0x000ee4000800007f */
[----:B---3--:R-:W-:Y:S05]  /*16360*/  @!P0 BRA `(.L_x_1751) ;  /* 0xfffffffc00f08947 */ /* 0x008fea000383ffff */
[----:B------:R-:W-:Y:S05]  /*16370*/  BRA `(.L_x_1750) ;  /* 0xfffffedc00347947 */ /* 0x000fea000383ffff */
.L_x_1763:
[----:B--2---:R2:W3:Y:S02]  /*16380*/  SYNCS.PHASECHK.TRANS64.TRYWAIT P0, [R7+URZ+0x28c50], R10 ;  /* 0x028c500a070075a7 */ /* 0x0044e4000800017f */
[----:B---3--:R-:W-:Y:S05]  /*16390*/  @!P0 NANOSLEEP.SYNCS 0x989680 ;  /* 0x009896800000895d */ /* 0x008fea0003900000 */
[----:B------:R-:W3:Y:S02]  /*163a0*/  @!P0 SYNCS.PHASECHK.TRANS64 P0, [R7+URZ+0x28c50], R10 ;  /* 0x028c500a070085a7 */ /* 0x000ee4000800007f */
[----:B---3--:R-:W-:Y:S05]  /*163b0*/  @!P0 BRA `(.L_x_1763) ;  /* 0xfffffffc00f08947 */ /* 0x008fea000383ffff */
[----:B------:R-:W-:Y:S05]  /*163c0*/  BRA `(.L_x_1762) ;  /* 0xfffffefc00587947 */ /* 0x000fea000383ffff */
.L_x_1771:
[----:B--2---:R-:W-:-:S04]  /*163d0*/  IMAD.U32 R10, RZ, RZ, UR28 ;  /* 0x0000001cff0a7e24 */ /* 0x004fc8000f8e00ff */
[----:B------:R2:W3:Y:S03]  /*163e0*/  SYNCS.PHASECHK.TRANS64.TRYWAIT P0, [R10+URZ+0x28c30], R7 ;  /* 0x028c30070a0075a7 */ /* 0x0004e6000800017f */
[----:B---3--:R-:W-:Y:S05]  /*163f0*/  @!P0 NANOSLEEP.SYNCS 0x989680 ;  /* 0x009896800000895d */ /* 0x008fea0003900000 */
[----:B------:R-:W3:Y:S02]  /*16400*/  @!P0 SYNCS.PHASECHK.TRANS64 P0, [R10+URZ+0x28c30], R7 ;  /* 0x028c30070a0085a7 */ /* 0x000ee4000800007f */
[----:B---3--:R-:W-:Y:S05]  /*16410*/  @!P0 BRA `(.L_x_1771) ;  /* 0xfffffffc00ec8947 */ /* 0x008fea000383ffff */
[----:B------:R-:W-:Y:S05]  /*16420*/  BRA `(.L_x_1770) ;  /* 0xffffff0000a47947 */ /* 0x000fea000383ffff */
.L_x_1783:
[----:B-1----:R1:W2:Y:S02]  /*16430*/  SYNCS.PHASECHK.TRANS64.TRYWAIT P0, [R168+URZ+0x28c50], R7 ;  /* 0x028c5007a80075a7 */ /* 0x0022a4000800017f */
[----:B--2---:R-:W-:Y:S05]  /*16440*/  @!P0 NANOSLEEP.SYNCS 0x989680 ;  /* 0x009896800000895d */ /* 0x004fea0003900000 */
[----:B------:R-:W2:Y:S02]  /*16450*/  @!P0 SYNCS.PHASECHK.TRANS64 P0, [R168+URZ+0x28c50], R7 ;  /* 0x028c5007a80085a7 */ /* 0x000ea4000800007f */
[----:B--2---:R-:W-:Y:S05]  /*16460*/  @!P0 BRA `(.L_x_1783) ;  /* 0xfffffffc00f08947 */ /* 0x004fea000383ffff */
[----:B------:R-:W-:Y:S05]  /*16470*/  BRA `(.L_x_1782) ;  /* 0xffffff24007c7947 */ /* 0x000fea000383ffff */
.L_x_1792:
[----:B--2---:R-:W-:-:S04]  /*16480*/  IMAD.U32 R5, RZ, RZ, UR25 ;  /* 0x00000019ff057e24 */ /* 0x004fc8000f8e00ff */
[----:B------:R2:W3:Y:S03]  /*16490*/  SYNCS.PHASECHK.TRANS64.TRYWAIT P1, [R5+URZ+0x28c30], R8 ;  /* 0x028c3008050075a7 */ /* 0x0004e6000802017f */
[----:B---3--:R-:W-:Y:S05]  /*164a0*/  @!P1 NANOSLEEP.SYNCS 0x989680 ;  /* 0x009896800000995d */ /* 0x008fea0003900000 */
[----:B------:R-:W3:Y:S02]  /*164b0*/  @!P1 SYNCS.PHASECHK.TRANS64 P1, [R5+URZ+0x28c30], R8 ;  /* 0x028c3008050095a7 */ /* 0x000ee4000802007f */
[----:B---3--:R-:W-:Y:S05]  /*164c0*/  @!P1 BRA `(.L_x_1792) ;  /* 0xfffffffc00ec9947 */ /* 0x008fea000383ffff */
[----:B------:R-:W-:Y:S05]  /*164d0*/  BRA `(.L_x_1791) ;  /* 0xffffff2c00107947 */ /* 0x000fea000383ffff */
.L_x_1796:
[----:B---3--:R3:W4:Y:S02]  /*164e0*/  SYNCS.PHASECHK.TRANS64.TRYWAIT P1, [R173+URZ+0x28c50], R8 ;  /* 0x028c5008ad0075a7 */ /* 0x008724000802017f */
[----:B----4-:R-:W-:Y:S05]  /*164f0*/  @!P1 NANOSLEEP.SYNCS 0x989680 ;  /* 0x009896800000995d */ /* 0x010fea0003900000 */
[----:B------:R-:W4:Y:S02]  /*16500*/  @!P1 SYNCS.PHASECHK.TRANS64 P1, [R173+URZ+0x28c50], R8 ;  /* 0x028c5008ad0095a7 */ /* 0x000f24000802007f */
[----:B----4-:R-:W-:Y:S05]  /*16510*/  @!P1 BRA `(.L_x_1796) ;  /* 0xfffffffc00f09947 */ /* 0x010fea000383ffff */
[----:B------:R-:W-:Y:S05]  /*16520*/  BRA `(.L_x_1795) ;  /* 0xffffff4400347947 */ /* 0x000fea000383ffff */
.L_x_1802:
[----:B------:R-:W-:-:S04]  /*16530*/  IMAD.U32 R6, RZ, RZ, UR27 ;  /* 0x0000001bff067e24 */ /* 0x000fc8000f8e00ff */
[----:B------:R0:W0:Y:S03]  /*16540*/  SYNCS.PHASECHK.TRANS64.TRYWAIT P0, [R6+URZ+0x28c30], R7 ;  /* 0x028c3007060075a7 */ /* 0x000026000800017f */
[----:B0-----:R-:W-:Y:S05]  /*16550*/  @!P0 NANOSLEEP.SYNCS 0x989680 ;  /* 0x009896800000895d */ /* 0x001fea0003900000 */
[----:B------:R-:W0:Y:S02]  /*16560*/  @!P0 SYNCS.PHASECHK.TRANS64 P0, [R6+URZ+0x28c30], R7 ;  /* 0x028c3007060085a7 */ /* 0x000e24000800007f */
[----:B0-----:R-:W-:Y:S05]  /*16570*/  @!P0 BRA `(.L_x_1802) ;  /* 0xfffffffc00ec8947 */ /* 0x001fea000383ffff */
[----:B------:R-:W-:Y:S05]  /*16580*/  BRA `(.L_x_1801) ;  /* 0xffffff4800247947 */ /* 0x000fea000383ffff */
.L_x_1814:
[----:B--2---:R2:W3:Y:S02]  /*16590*/  SYNCS.PHASECHK.TRANS64.TRYWAIT P0, [R20+URZ+0x28c50], R7 ;  /* 0x028c5007140075a7 */ /* 0x0044e4000800017f */
[----:B---3--:R-:W-:Y:S05]  /*165a0*/  @!P0 NANOSLEEP.SYNCS 0x989680 ;  /* 0x009896800000895d */ /* 0x008fea0003900000 */
[----:B------:R-:W3:Y:S02]  /*165b0*/  @!P0 SYNCS.PHASECHK.TRANS64 P0, [R20+URZ+0x28c50], R7 ;  /* 0x028c5007140085a7 */ /* 0x000ee4000800007f */
[----:B---3--:R-:W-:Y:S05]  /*165c0*/  @!P0 BRA `(.L_x_1814) ;  /* 0xfffffffc00f08947 */ /* 0x008fea000383ffff */
[----:B------:R-:W-:Y:S05]  /*165d0*/  BRA `(.L_x_1813) ;  /* 0xffffff6800f47947 */ /* 0x000fea000383ffff */
.L_x_1844:
[----:B------:R-:W-:Y:S02]  /*165e0*/  IMAD.MOV.U32 R13, RZ, RZ, R4 ;  /* 0x000000ffff0d7224 */ /* 0x000fe400078e0004 */
[----:B------:R-:W-:Y:S02]  /*165f0*/  IMAD.MOV.U32 R12, RZ, RZ, RZ ;  /* 0x000000ffff0c7224 */ /* 0x000fe400078e00ff */
[----:B------:R-:W-:Y:S02]  /*16600*/  IMAD.MOV.U32 R11, RZ, RZ, 0x1f ;  /* 0x0000001fff0b7424 */ /* 0x000fe400078e00ff */
[----:B------:R-:W-:-:S07]  /*16610*/  IMAD.MOV.U32 R15, RZ, RZ, -0x1 ;  /* 0xffffffffff0f7424 */ /* 0x000fce00078e00ff */
[----:B0-----:R-:W-:Y:S05]  /*16620*/  WARPSYNC.COLLECTIVE R15, `(.L_x_1954) ;  /* 0x000000000f087348 */ /* 0x001fea0003c00000 */
[----:B------:R1:W2:Y:S02]  /*16630*/  SHFL.IDX P6, R14, R13, R12, R11 ;  /* 0x0000000c0d0e7389 */ /* 0x0002a400000c000b */
[----:B012---:R-:W-:Y:S01]  /*16640*/  ENDCOLLECTIVE ;  /* 0x000000000000791b */ /* 0x007fe20003800000 */
.L_x_1954:
[----:B------:R-:W-:Y:S05]  /*16650*/  BRA `(.L_x_1955) ;  /* 0xffffffb400247947 */ /* 0x000fea000383ffff */
.L_x_1846:
[----:B------:R-:W-:Y:S01]  /*16660*/  BSSY B0, `(.L_x_1956) ;  /* 0x0000006000007945 */ /* 0x000fe20003800000 */
[----:B------:R-:W-:-:S07]  /*16670*/  IMAD.MOV.U32 R15, RZ, RZ, -0x1 ;  /* 0xffffffffff0f7424 */ /* 0x000fce00078e00ff */
[----:B0--3--:R-:W-:Y:S05]  /*16680*/  WARPSYNC.COLLECTIVE R15, `(.L_x_1957) ;  /* 0x000000000f0c7348 */ /* 0x009fea0003c00000 */
[----:B------:R-:W-:Y:S02]  /*16690*/  ELECT P6, UR62, PT ;  /* 0x00000000003e782f */ /* 0x000fe400038c0000 */
[----:B------:R-:W-:Y:S01]  /*166a0*/  MOV R14, UR62 ;  /* 0x0000003e000e7c02 */ /* 0x000fe20008000f00 */
[----:B0--3--:R-:W-:Y:S10]  /*166b0*/  ENDCOLLECTIVE ;  /* 0x000000000000791b */ /* 0x009ff40003800000 */
.L_x_1957:
[----:B------:R-:W-:Y:S05]  /*166c0*/  BSYNC B0 ;  /* 0x0000000000007941 */ /* 0x000fea0003800000 */
.L_x_1956:
[----:B------:R-:W-:Y:S05]  /*166d0*/  BRA `(.L_x_1958) ;  /* 0xffffffb400287947 */ /* 0x000fea000383ffff */
.L_x_1848:
[----:B0-----:R0:W1:Y:S02]  /*166e0*/  SYNCS.PHASECHK.TRANS64.TRYWAIT P0, [R3+URZ+0x28c40], R0 ;  /* 0x028c4000030075a7 */ /* 0x001064000800017f */
[----:B-1----:R-:W-:Y:S05]  /*166f0*/  @!P0 NANOSLEEP.SYNCS 0x989680 ;  /* 0x009896800000895d */ /* 0x002fea0003900000 */
[----:B------:R-:W1:Y:S02]  /*16700*/  @!P0 SYNCS.PHASECHK.TRANS64 P0, [R3+URZ+0x28c40], R0 ;  /* 0x028c4000030085a7 */ /* 0x000e64000800007f */
[----:B-1----:R-:W-:Y:S05]  /*16710*/  @!P0 BRA `(.L_x_1848) ;  /* 0xfffffffc00f08947 */ /* 0x002fea000383ffff */
[----:B------:R-:W-:Y:S05]  /*16720*/  BRA `(.L_x_1959) ;  /* 0xffffffb4008c7947 */ /* 0x000fea000383ffff */
.L_x_1852:
        /* <DEDUP_REMOVED lines=8> */
.L_x_1960:
[----:B------:R-:W-:Y:S01]  /*167b0*/  IMAD.MOV.U32 R13, RZ, RZ, R0 ;  /* 0x000000ffff0d7224 */ /* 0x000fe200078e0000 */
[----:B------:R-:W-:Y:S01]  /*167c0*/  LOP3.LUT R8, R8, 0x7f, RZ, 0xc0, !PT ;  /* 0x0000007f08087812 */ /* 0x000fe200078ec0ff */
[----:B------:R-:W-:-:S07]  /*167d0*/  IMAD.MOV.U32 R5, RZ, RZ, R14 ;  /* 0x000000ffff057224 */ /* 0x000fce00078e000e */
[----:B------:R-:W-:Y:S05]  /*167e0*/  WARPSYNC.COLLECTIVE R15, `(.L_x_1961) ;  /* 0x000000000f087348 */ /* 0x000fea0003c00000 */
[----:B------:R0:W1:Y:S02]  /*167f0*/  SHFL.IDX P6, R14, R13, R12, R11 ;  /* 0x0000000c0d0e7389 */ /* 0x00006400000c000b */
[----:B01----:R-:W-:Y:S01]  /*16800*/  ENDCOLLECTIVE ;  /* 0x000000000000791b */ /* 0x003fe20003800000 */
.L_x_1961:
[----:B------:R-:W-:Y:S01]  /*16810*/  SHF.R.U32.HI R8, RZ, 0x3, R8 ;  /* 0x00000003ff087819 */ /* 0x000fe20000011608 */
[----:B------:R-:W-:Y:S02]  /*16820*/  ULDC UR4, c[0x0][0x288] ;  /* 0x0000a20000047ab9 */ /* 0x000fe40000000800 */
[----:B------:R-:W-:Y:S02]  /*16830*/  IMAD R3, R7, UR4, RZ ;  /* 0x0000000407037c24 */ /* 0x000fe4000f8e02ff */
[----:B------:R-:W-:-:S04]  /*16840*/  VIADD R4, R8, UR40 ;  /* 0x0000002808047c36 */ /* 0x000fc80008000000 */
        /* <DEDUP_REMOVED lines=8> */
.L_x_1962:
[----:B------:R-:W-:-:S05]  /*168d0*/  @!P1 LEA R6, P2, R10, R6, 0x1 ;  /* 0x000000060a069211 */ /* 0x000fca00078408ff */
[----:B------:R-:W-:-:S04]  /*168e0*/  @!P1 IMAD.X R5, RZ, RZ, R5, P2 ;  /* 0x000000ffff059224 */ /* 0x000fc800010e0605 */
[----:B------:R-:W-:Y:S02]  /*168f0*/  @!P1 IMAD.MOV.U32 R7, RZ, RZ, R5 ;  /* 0x000000ffff079224 */ /* 0x000fe400078e0005 */
[----:B------:R-:W-:-:S03]  /*16900*/  IMAD.MOV.U32 R13, RZ, RZ, R0 ;  /* 0x000000ffff0d7224 */ /* 0x000fc600078e0000 */
[----:B------:R-:W-:Y:S01]  /*16910*/  @!PT LDS RZ, [RZ] ;  /* 0x00000000fffff984 */ /* 0x000fe20000000800 */
[----:B------:R-:W-:Y:S01]  /*16920*/  @!PT LDS RZ, [RZ] ;  /* 0x00000000fffff984 */ /* 0x000fe20000000800 */
[----:B------:R-:W-:Y:S01]  /*16930*/  @!PT LDS RZ, [RZ] ;  /* 0x00000000fffff984 */ /* 0x000fe20000000800 */
[----:B------:R0:W-:Y:S01]  /*16940*/  @!P1 LDGSTS.E.BYPASS.LTC128B.128 [R9+0x20400], desc[UR46][R6.64], !P0 ;  /* 0x2040000006099fae */ /* 0x0001e2000c101d6e */
[----:B------:R-:W-:Y:S01]  /*16950*/  ISETP.GE.AND P1, PT, R8, R3, PT ;  /* 0x000000030800720c */ /* 0x000fe20003f26270 */
[----:B------:R-:W-:-:S12]  /*16960*/  IMAD.MOV.U32 R5, RZ, RZ, R14 ;  /* 0x000000ffff057224 */ /* 0x000fd800078e000e */
[----:B0-----:R-:W-:Y:S05]  /*16970*/  WARPSYNC.COLLECTIVE R15, `(.L_x_1963) ;  /* 0x000000000f087348 */ /* 0x001fea0003c00000 */
[----:B------:R1:W2:Y:S02]  /*16980*/  SHFL.IDX P6, R14, R13, R12, R11 ;  /* 0x0000000c0d0e7389 */ /* 0x0002a400000c000b */
[----:B012---:R-:W-:Y:S01]  /*16990*/  ENDCOLLECTIVE ;  /* 0x000000000000791b */ /* 0x007fe20003800000 */
.L_x_1963:
[----:B------:R-:W-:Y:S02]  /*169a0*/  IMAD.MOV.U32 R13, RZ, RZ, R2 ;  /* 0x000000ffff0d7224 */ /* 0x000fe400078e0002 */
[----:B------:R-:W-:Y:S02]  /*169b0*/  IMAD.MOV.U32 R12, RZ, RZ, 0x2 ;  /* 0x00000002ff0c7424 */ /* 0x000fe400078e00ff */
[----:B------:R-:W-:-:S07]  /*169c0*/  IMAD.MOV.U32 R6, RZ, RZ, R14 ;  /* 0x000000ffff067224 */ /* 0x000fce00078e000e */
[----:B------:R-:W-:Y:S05]  /*169d0*/  WARPSYNC.COLLECTIVE R15, `(.L_x_1964) ;  /* 0x000000000f087348 */ /* 0x000fea0003c00000 */
[----:B------:R0:W1:Y:S02]  /*169e0*/  SHFL.IDX P6, R14, R13, R12, R11 ;  /* 0x0000000c0d0e7389 */ /* 0x00006400000c000b */
[----:B01----:R-:W-:Y:S01]  /*169f0*/  ENDCOLLECTIVE ;  /* 0x000000000000791b */ /* 0x003fe20003800000 */
.L_x_1964:
[----:B------:R-:W-:-:S05]  /*16a00*/  @!P1 LEA R6, P2, R10, R6, 0x1 ;  /* 0x000000060a069211 */ /* 0x000fca00078408ff */
[----:B------:R-:W-:-:S04]  /*16a10*/  @!P1 IMAD.X R5, RZ, RZ, R5, P2 ;  /* 0x000000ffff059224 */ /* 0x000fc800010e0605 */
[----:B------:R-:W-:Y:S02]  /*16a20*/  @!P1 IMAD.MOV.U32 R7, RZ, RZ, R5 ;  /* 0x000000ffff079224 */ /* 0x000fe400078e0005 */
[----:B------:R-:W-:Y:S02]  /*16a30*/  VIADD R5, R4, 0x20 ;  /* 0x0000002004057836 */ /* 0x000fe40000000000 */
[----:B------:R-:W-:Y:S01]  /*16a40*/  IMAD.MOV.U32 R13, RZ, RZ, R0 ;  /* 0x000000ffff0d7224 */ /* 0x000fe200078e0000 */
[----:B------:R-:W-:Y:S01]  /*16a50*/  @!PT LDS RZ, [RZ] ;  /* 0x00000000fffff984 */ /* 0x000fe20000000800 */
[----:B------:R-:W-:Y:S01]  /*16a60*/  @!PT LDS RZ, [RZ] ;  /* 0x00000000fffff984 */ /* 0x000fe20000000800 */
[----:B------:R-:W-:Y:S01]  /*16a70*/  @!PT LDS RZ, [RZ] ;  /* 0x00000000fffff984 */ /* 0x000fe20000000800 */
[----:B------:R0:W-:Y:S02]  /*16a80*/  @!P1 LDGSTS.E.BYPASS.LTC128B.128 [R9+0x20c00], desc[UR46][R6.64], !P0 ;  /* 0x20c0000006099fae */ /* 0x0001e4000c101d6e */
[----:B------:R-:W-:Y:S01]  /*16a90*/  ISETP.GE.AND P1, PT, R5, R3, PT ;  /* 0x000000030500720c */ /* 0x000fe20003f26270 */
[----:B------:R-:W-:-:S12]  /*16aa0*/  IMAD.MOV.U32 R5, RZ, RZ, R14 ;  /* 0x000000ffff057224 */ /* 0x000fd800078e000e */
[----:B0-----:R-:W-:Y:S05]  /*16ab0*/  WARPSYNC.COLLECTIVE R15, `(.L_x_1965) ;  /* 0x000000000f087348 */ /* 0x001fea0003c00000 */
[----:B------:R1:W2:Y:S02]  /*16ac0*/  SHFL.IDX P6, R14, R13, R12, R11 ;  /* 0x0000000c0d0e7389 */ /* 0x0002a400000c000b */
[----:B012---:R-:W-:Y:S01]  /*16ad0*/  ENDCOLLECTIVE ;  /* 0x000000000000791b */ /* 0x007fe20003800000 */
.L_x_1965:
[----:B------:R-:W-:Y:S02]  /*16ae0*/  IMAD.MOV.U32 R13, RZ, RZ, R2 ;  /* 0x000000ffff0d7224 */ /* 0x000fe400078e0002 */
[----:B------:R-:W-:Y:S02]  /*16af0*/  IMAD.MOV.U32 R12, RZ, RZ, 0x3 ;  /* 0x00000003ff0c7424 */ /* 0x000fe400078e00ff */
[----:B------:R-:W-:-:S07]  /*16b00*/  IMAD.MOV.U32 R6, RZ, RZ, R14 ;  /* 0x000000ffff067224 */ /* 0x000fce00078e000e */
[----:B------:R-:W-:Y:S05]  /*16b10*/  WARPSYNC.COLLECTIVE R15, `(.L_x_1966) ;  /* 0x000000000f087348 */ /* 0x000fea0003c00000 */
[----:B------:R0:W1:Y:S02]  /*16b20*/  SHFL.IDX P6, R14, R13, R12, R11 ;  /* 0x0000000c0d0e7389 */ /* 0x00006400000c000b */
[----:B01----:R-:W-:Y:S01]  /*16b30*/  ENDCOLLECTIVE ;  /* 0x000000000000791b */ /* 0x003fe20003800000 */
.L_x_1966:
        /* <DEDUP_REMOVED lines=8> */
[----:B------:R-:W-:-:S07]  /*16bc0*/  IMAD.MOV.U32 R5, RZ, RZ, R14 ;  /* 0x000000ffff057224 */ /* 0x000fce00078e000e */
[----:B0-----:R-:W-:Y:S05]  /*16bd0*/  WARPSYNC.COLLECTIVE R15, `(.L_x_1967) ;  /* 0x000000000f087348 */ /* 0x001fea0003c00000 */
[----:B------:R1:W2:Y:S02]  /*16be0*/  SHFL.IDX P6, R14, R13, R12, R11 ;  /* 0x0000000c0d0e7389 */ /* 0x0002a400000c000b */
[----:B012---:R-:W-:Y:S01]  /*16bf0*/  ENDCOLLECTIVE ;  /* 0x000000000000791b */ /* 0x007fe20003800000 */
.L_x_1967:
[----:B------:R-:W-:Y:S01]  /*16c00*/  IMAD.MOV.U32 R0, RZ, RZ, R14 ;  /* 0x000000ffff007224 */ /* 0x000fe200078e000e */
[----:B------:R-:W-:Y:S06]  /*16c10*/  BRA `(.L_x_1968) ;  /* 0xffffffb800747947 */ /* 0x000fec000383ffff */
.L_x_1855:
[----:B0-----:R0:W1:Y:S02]  /*16c20*/  SYNCS.PHASECHK.TRANS64.TRYWAIT P0, [R17+URZ+0x28c20], R0 ;  /* 0x028c2000110075a7 */ /* 0x001064000800017f */
[----:B-1----:R-:W-:Y:S05]  /*16c30*/  @!P0 NANOSLEEP.SYNCS 0x989680 ;  /* 0x009896800000895d */ /* 0x002fea0003900000 */
[----:B------:R-:W1:Y:S02]  /*16c40*/  @!P0 SYNCS.PHASECHK.TRANS64 P0, [R17+URZ+0x28c20], R0 ;  /* 0x028c2000110085a7 */ /* 0x000e64000800007f */
[----:B-1----:R-:W-:Y:S05]  /*16c50*/  @!P0 BRA `(.L_x_1855) ;  /* 0xfffffffc00f08947 */ /* 0x002fea000383ffff */
[----:B------:R-:W-:Y:S05]  /*16c60*/  BRA `(.L_x_1969) ;  /* 0xffffffb800d07947 */ /* 0x000fea000383ffff */
.L_x_1859:
[----:B0-----:R0:W1:Y:S02]  /*16c70*/  SYNCS.PHASECHK.TRANS64.TRYWAIT P0, [R0+URZ+0x28c60], R3 ;  /* 0x028c6003000075a7 */ /* 0x001064000800017f */
[----:B-1----:R-:W-:Y:S05]  /*16c80*/  @!P0 NANOSLEEP.SYNCS 0x989680 ;  /* 0x009896800000895d */ /* 0x002fea0003900000 */
[----:B------:R-:W1:Y:S02]  /*16c90*/  @!P0 SYNCS.PHASECHK.TRANS64 P0, [R0+URZ+0x28c60], R3 ;  /* 0x028c6003000085a7 */ /* 0x000e64000800007f */
[----:B-1----:R-:W-:Y:S05]  /*16ca0*/  @!P0 BRA `(.L_x_1859) ;  /* 0xfffffffc00f08947 */ /* 0x002fea000383ffff */
[----:B------:R-:W-:Y:S05]  /*16cb0*/  BRA `(.L_x_1970) ;  /* 0xffffffb800f47947 */ /* 0x000fea000383ffff */
.L_x_1876:
[----:B-1----:R1:W2:Y:S02]  /*16cc0*/  SYNCS.PHASECHK.TRANS64.TRYWAIT P0, [R2+URZ+0x28c40], R4 ;  /* 0x028c4004020075a7 */ /* 0x0022a4000800017f */
[----:B--2---:R-:W-:Y:S05]  /*16cd0*/  @!P0 NANOSLEEP.SYNCS 0x989680 ;  /* 0x009896800000895d */ /* 0x004fea0003900000 */
[----:B------:R-:W2:Y:S02]  /*16ce0*/  @!P0 SYNCS.PHASECHK.TRANS64 P0, [R2+URZ+0x28c40], R4 ;  /* 0x028c4004020085a7 */ /* 0x000ea4000800007f */
[----:B--2---:R-:W-:Y:S05]  /*16cf0*/  @!P0 BRA `(.L_x_1876) ;  /* 0xfffffffc00f08947 */ /* 0x004fea000383ffff */
[----:B------:R-:W-:Y:S05]  /*16d00*/  BRA `(.L_x_1971) ;  /* 0xffffffc400dc7947 */ /* 0x000fea000383ffff */
.L_x_1881:
[----:B--2---:R2:W3:Y:S02]  /*16d10*/  SYNCS.PHASECHK.TRANS64.TRYWAIT P0, [R2+URZ+0x28c60], R4 ;  /* 0x028c6004020075a7 */ /* 0x0044e4000800017f */
[----:B---3--:R-:W-:Y:S05]  /*16d20*/  @!P0 NANOSLEEP.SYNCS 0x989680 ;  /* 0x009896800000895d */ /* 0x008fea0003900000 */
[----:B------:R-:W3:Y:S02]  /*16d30*/  @!P0 SYNCS.PHASECHK.TRANS64 P0, [R2+URZ+0x28c60], R4 ;  /* 0x028c6004020085a7 */ /* 0x000ee4000800007f */
[----:B---3--:R-:W-:Y:S05]  /*16d40*/  @!P0 BRA `(.L_x_1881) ;  /* 0xfffffffc00f08947 */ /* 0x008fea000383ffff */
[----:B------:R-:W-:Y:S05]  /*16d50*/  BRA `(.L_x_1972) ;  /* 0xffffffc800547947 */ /* 0x000fea000383ffff */
.L_x_1897:
[----:B0-----:R0:W1:Y:S02]  /*16d60*/  SYNCS.PHASECHK.TRANS64.TRYWAIT P0, [R4+URZ+0x28c40], R2 ;  /* 0x028c4002040075a7 */ /* 0x001064000800017f */
[----:B-1----:R-:W-:Y:S05]  /*16d70*/  @!P0 NANOSLEEP.SYNCS 0x989680 ;  /* 0x009896800000895d */ /* 0x002fea0003900000 */
[----:B------:R-:W1:Y:S02]  /*16d80*/  @!P0 SYNCS.PHASECHK.TRANS64 P0, [R4+URZ+0x28c40], R2 ;  /* 0x028c4002040085a7 */ /* 0x000e64000800007f */
[----:B-1----:R-:W-:Y:S05]  /*16d90*/  @!P0 BRA `(.L_x_1897) ;  /* 0xfffffffc00f08947 */ /* 0x002fea000383ffff */
[----:B------:R-:W-:Y:S05]  /*16da0*/  BRA `(.L_x_1973) ;  /* 0xffffffd4002c7947 */ /* 0x000fea000383ffff */
.L_x_1902:
[----:B-1----:R1:W2:Y:S02]  /*16db0*/  SYNCS.PHASECHK.TRANS64.TRYWAIT P0, [R4+URZ+0x28c60], R2 ;  /* 0x028c6002040075a7 */ /* 0x0022a4000800017f */
[----:B--2---:R-:W-:Y:S05]  /*16dc0*/  @!P0 NANOSLEEP.SYNCS 0x989680 ;  /* 0x009896800000895d */ /* 0x004fea0003900000 */
[----:B------:R-:W2:Y:S02]  /*16dd0*/  @!P0 SYNCS.PHASECHK.TRANS64 P0, [R4+URZ+0x28c60], R2 ;  /* 0x028c6002040085a7 */ /* 0x000ea4000800007f */
[----:B--2---:R-:W-:Y:S05]  /*16de0*/  @!P0 BRA `(.L_x_1902) ;  /* 0xfffffffc00f08947 */ /* 0x004fea000383ffff */
[----:B------:R-:W-:Y:S05]  /*16df0*/  BRA `(.L_x_1974) ;  /* 0xffffffd400a47947 */ /* 0x000fea000383ffff */
.L_x_1917:
[----:B0-----:R0:W1:Y:S02]  /*16e00*/  SYNCS.PHASECHK.TRANS64.TRYWAIT P0, [R4+URZ+0x28c40], R2 ;  /* 0x028c4002040075a7 */ /* 0x001064000800017f */
[----:B-1----:R-:W-:Y:S05]  /*16e10*/  @!P0 NANOSLEEP.SYNCS 0x989680 ;  /* 0x009896800000895d */ /* 0x002fea0003900000 */
[----:B------:R-:W1:Y:S02]  /*16e20*/  @!P0 SYNCS.PHASECHK.TRANS64 P0, [R4+URZ+0x28c40], R2 ;  /* 0x028c4002040085a7 */ /* 0x000e64000800007f */
[----:B-1----:R-:W-:Y:S05]  /*16e30*/  @!P0 BRA `(.L_x_1917) ;  /* 0xfffffffc00f08947 */ /* 0x002fea000383ffff */
[----:B------:R-:W-:Y:S05]  /*16e40*/  BRA `(.L_x_1975) ;  /* 0xffffffe000607947 */ /* 0x000fea000383ffff */
.L_x_1922:
[----:B-1----:R1:W2:Y:S02]  /*16e50*/  SYNCS.PHASECHK.TRANS64.TRYWAIT P0, [R4+URZ+0x28c60], R2 ;  /* 0x028c6002040075a7 */ /* 0x0022a4000800017f */
[----:B--2---:R-:W-:Y:S05]  /*16e60*/  @!P0 NANOSLEEP.SYNCS 0x989680 ;  /* 0x009896800000895d */ /* 0x004fea0003900000 */
[----:B------:R-:W2:Y:S02]  /*16e70*/  @!P0 SYNCS.PHASECHK.TRANS64 P0, [R4+URZ+0x28c60], R2 ;  /* 0x028c6002040085a7 */ /* 0x000ea4000800007f */
[----:B--2---:R-:W-:Y:S05]  /*16e80*/  @!P0 BRA `(.L_x_1922) ;  /* 0xfffffffc00f08947 */ /* 0x004fea000383ffff */
[----:B------:R-:W-:Y:S05]  /*16e90*/  BRA `(.L_x_1976) ;  /* 0xffffffe000d87947 */ /* 0x000fea000383ffff */
.L_x_1938:
[----:B------:R-:W-:Y:S01]  /*16ea0*/  BSSY B0, `(.L_x_1977) ;  /* 0x0000008000007945 */ /* 0x000fe20003800000 */
[----:B-----5:R-:W-:Y:S02]  /*16eb0*/  IMAD.MOV.U32 R13, RZ, RZ, R2 ;  /* 0x000000ffff0d7224 */ /* 0x020fe400078e0002 */
[----:B------:R-:W-:Y:S02]  /*16ec0*/  IMAD.MOV.U32 R12, RZ, RZ, RZ ;  /* 0x000000ffff0c7224 */ /* 0x000fe400078e00ff */
[----:B------:R-:W-:Y:S02]  /*16ed0*/  IMAD.MOV.U32 R11, RZ, RZ, 0x1f ;  /* 0x0000001fff0b7424 */ /* 0x000fe400078e00ff */
[----:B------:R-:W-:-:S07]  /*16ee0*/  IMAD.MOV.U32 R15, RZ, RZ, -0x1 ;  /* 0xffffffffff0f7424 */ /* 0x000fce00078e00ff */
[----:B------:R-:W-:Y:S05]  /*16ef0*/  WARPSYNC.COLLECTIVE R15, `(.L_x_1978) ;  /* 0x000000000f087348 */ /* 0x000fea0003c00000 */
[----:B------:R0:W1:Y:S02]  /*16f00*/  SHFL.IDX P6, R14, R13, R12, R11 ;  /* 0x0000000c0d0e7389 */ /* 0x00006400000c000b */
[----:B01----:R-:W-:Y:S01]  /*16f10*/  ENDCOLLECTIVE ;  /* 0x000000000000791b */ /* 0x003fe20003800000 */
.L_x_1978:
[----:B------:R-:W-:Y:S05]  /*16f20*/  BSYNC B0 ;  /* 0x0000000000007941 */ /* 0x000fea0003800000 */
.L_x_1977:
[----:B------:R-:W-:Y:S05]  /*16f30*/  BRA `(.L_x_1979) ;  /* 0xffffffec00987947 */ /* 0x000fea000383ffff */
.L_x_1941:
[----:B0-----:R0:W1:Y:S02]  /*16f40*/  SYNCS.PHASECHK.TRANS64.TRYWAIT P0, [R0+URZ+0x28c20], R3 ;  /* 0x028c2003000075a7 */ /* 0x001064000800017f */
[----:B-1----:R-:W-:Y:S05]  /*16f50*/  @!P0 NANOSLEEP.SYNCS 0x989680 ;  /* 0x009896800000895d */ /* 0x002fea0003900000 */
[----:B------:R-:W1:Y:S02]  /*16f60*/  @!P0 SYNCS.PHASECHK.TRANS64 P0, [R0+URZ+0x28c20], R3 ;  /* 0x028c2003000085a7 */ /* 0x000e64000800007f */
[----:B-1----:R-:W-:Y:S05]  /*16f70*/  @!P0 BRA `(.L_x_1941) ;  /* 0xfffffffc00f08947 */ /* 0x002fea000383ffff */
[----:B------:R-:W-:Y:S05]  /*16f80*/  BRA `(.L_x_1980) ;  /* 0xffffffec00e47947 */ /* 0x000fea000383ffff */
.L_x_1942:
        /* <DEDUP_REMOVED lines=11> */
.L_x_1982:
[----:B------:R-:W-:Y:S05]  /*17040*/  BSYNC B0 ;  /* 0x0000000000007941 */ /* 0x000fea0003800000 */
.L_x_1981:
[----:B------:R-:W-:Y:S05]  /*17050*/  BRA `(.L_x_1983) ;  /* 0xffffffec00cc7947 */ /* 0x000fea000383ffff */
.L_x_1945:
[----:B------:R-:W-:Y:S01]  /*17060*/  BSSY B1, `(.L_x_1984) ;  /* 0x0000006000017945 */ /* 0x000fe20003800000 */
[----:B------:R-:W-:-:S07]  /*17070*/  IMAD.MOV.U32 R15, RZ, RZ, -0x1 ;  /* 0xffffffffff0f7424 */ /* 0x000fce00078e00ff */
[----:B01----:R-:W-:Y:S05]  /*17080*/  WARPSYNC.COLLECTIVE R15, `(.L_x_1985) ;  /* 0x000000000f0c7348 */ /* 0x003fea0003c00000 */
[----:B------:R-:W-:Y:S02]  /*17090*/  ELECT P6, UR62, PT ;  /* 0x00000000003e782f */ /* 0x000fe400038c0000 */
[----:B------:R-:W-:Y:S01]  /*170a0*/  MOV R14, UR62 ;  /* 0x0000003e000e7c02 */ /* 0x000fe20008000f00 */
[----:B01----:R-:W-:Y:S10]  /*170b0*/  ENDCOLLECTIVE ;  /* 0x000000000000791b */ /* 0x003ff40003800000 */
.L_x_1985:
[----:B------:R-:W-:Y:S05]  /*170c0*/  BSYNC B1 ;  /* 0x0000000000017941 */ /* 0x000fea0003800000 */
.L_x_1984:
[----:B------:R-:W-:Y:S05]  /*170d0*/  BRA `(.L_x_1986) ;  /* 0xffffffec00c47947 */ /* 0x000fea000383ffff */
.L_x_1947:
[----:B0-----:R0:W1:Y:S02]  /*170e0*/  SYNCS.PHASECHK.TRANS64.TRYWAIT P0, [R6+URZ], R5 ;  /* 0x00000005060075a7 */ /* 0x001064000800017f */
[----:B-1----:R-:W-:Y:S05]  /*170f0*/  @!P0 NANOSLEEP.SYNCS 0x989680 ;  /* 0x009896800000895d */ /* 0x002fea0003900000 */
[----:B------:R-:W1:Y:S02]  /*17100*/  @!P0 SYNCS.PHASECHK.TRANS64 P0, [R6+URZ], R5 ;  /* 0x00000005060085a7 */ /* 0x000e64000800007f */
[----:B-1----:R-:W-:Y:S05]  /*17110*/  @!P0 BRA `(.L_x_1947) ;  /* 0xfffffffc00f08947 */ /* 0x002fea000383ffff */
[----:B------:R-:W-:Y:S05]  /*17120*/  BRA `(.L_x_1987) ;  /* 0xffffffec00fc7947 */ /* 0x000fea000383ffff */
.L_x_1948:
[----:B-1----:R1:W2:Y:S02]  /*17130*/  SYNCS.PHASECHK.TRANS64.TRYWAIT P0, [R3+URZ], R2 ;  /* 0x00000002030075a7 */ /* 0x0022a4000800017f */
[----:B--2---:R-:W-:Y:S05]  /*17140*/  @!P0 NANOSLEEP.SYNCS 0x989680 ;  /* 0x009896800000895d */ /* 0x004fea0003900000 */
[----:B------:R-:W2:Y:S02]  /*17150*/  @!P0 SYNCS.PHASECHK.TRANS64 P0, [R3+URZ], R2 ;  /* 0x00000002030085a7 */ /* 0x000ea4000800007f */
[----:B--2---:R-:W-:Y:S05]  /*17160*/  @!P0 BRA `(.L_x_1948) ;  /* 0xfffffffc00f08947 */ /* 0x004fea000383ffff */
[----:B------:R-:W-:Y:S05]  /*17170*/  BRA `(.L_x_1988) ;  /* 0xffffffec00f07947 */ /* 0x000fea000383ffff */
.L_x_1950:
[----:B-1----:R1:W2:Y:S02]  /*17180*/  SYNCS.PHASECHK.TRANS64.TRYWAIT P0, [R18+URZ], R5 ;  /* 0x00000005120075a7 */ /* 0x0022a4000800017f */
[----:B--2---:R-:W-:Y:S05]  /*17190*/  @!P0 NANOSLEEP.SYNCS 0x989680 ;  /* 0x009896800000895d */ /* 0x004fea0003900000 */
[----:B------:R-:W2:Y:S02]  /*171a0*/  @!P0 SYNCS.PHASECHK.TRANS64 P0, [R18+URZ], R5 ;  /* 0x00000005120085a7 */ /* 0x000ea4000800007f */
[----:B--2---:R-:W-:Y:S05]  /*171b0*/  @!P0 BRA `(.L_x_1950) ;  /* 0xfffffffc00f08947 */ /* 0x004fea000383ffff */
[----:B------:R-:W-:Y:S05]  /*171c0*/  BRA `(.L_x_1989) ;  /* 0xffffffec00f47947 */ /* 0x000fea000383ffff */
.L_x_1990:
        /* <DEDUP_REMOVED lines=11> */
.L_x_6025:


//--------------------- .text._ZN7cutlass13device_kernelIN5flash11enable_sm90INS1_16FlashAttnFwdSm90INS1_25CollectiveMainloopFwdSm90ILi2EN4cute5tupleIJNS5_1CILi1EEES8_S8_EEENS6_IJNS7_ILi64EEESA_SA_EEELi512ENS_10bfloat16_tEfNS_4arch4Sm90ELb0ELb1ELb1ELb0ELb0ELb0ELb1ELb0ELb0ELb1ELb0ELb0EEENS1_21CollectiveEpilogueFwdINS6_IJSA_NS7_ILi512EEESA_EEES9_SC_SE_Li256ELb0ELb1ELb0ELb0EEENS1_30DynamicPersistentTileSchedulerILi256ELi128ELb0ELb1ELb1EEEEEEEEEvNT_6ParamsE --------------------------
	.section	.text._ZN7cutlass13device_kernelIN5flash11enable_sm90INS1_16FlashAttnFwdSm90INS1_25CollectiveMainloopFwdSm90ILi2EN4cute5tupleIJNS5_1CILi1EEES8_S8_EEENS6_IJNS7_ILi64EEESA_SA_EEELi512ENS_10bfloat16_tEfNS_4arch4Sm90ELb0ELb1ELb1ELb0ELb0ELb0ELb1ELb0ELb0ELb1ELb0ELb0EEENS1_21CollectiveEpilogueFwdINS6_IJSA_NS7_ILi512EEESA_EEES9_SC_SE_Li256ELb0ELb1ELb0ELb0EEENS1_30DynamicPersistentTileSchedulerILi256ELi128ELb0ELb1ELb1EEEEEEEEEvNT_6ParamsE,"ax",@progbits
	.align	128
.text._ZN7cutlass13device_kernelIN5flash11enable_sm90INS1_16FlashAttnFwdSm90INS1_25CollectiveMainloopFwdSm90ILi2EN4cute5tupleIJNS5_1CILi1EEES8_S8_EEENS6_IJNS7_ILi64EEESA_SA_EEELi512ENS_10bfloat16_tEfNS_4arch4Sm90ELb0ELb1ELb1ELb0ELb0ELb0ELb1ELb0ELb0ELb1ELb0ELb0EEENS1_21CollectiveEpilogueFwdINS6_IJSA_NS7_ILi512EEESA_EEES9_SC_SE_Li256ELb0ELb1ELb0ELb0EEENS1_30DynamicPersistentTileSchedulerILi256ELi128ELb0ELb1ELb1EEEEEEEEEvNT_6ParamsE:
        .type           _ZN7cutlass13device_kernelIN5flash11enable_sm90INS1_16FlashAttnFwdSm90INS1_25CollectiveMainloopFwdSm90ILi2EN4cute5tupleIJNS5_1CILi1EEES8_S8_EEENS6_IJNS7_ILi64EEESA_SA_EEELi512ENS_10bfloat16_tEfNS_4arch4Sm90ELb0ELb1ELb1ELb0ELb0ELb0ELb1ELb0ELb0ELb1ELb0ELb0EEENS1_21CollectiveEpilogueFwdINS6_IJSA_NS7_ILi512EEESA_EEES9_SC_SE_Li256ELb0ELb1ELb0ELb0EEENS1_30DynamicPersistentTileSchedulerILi256ELi128ELb0ELb1ELb1EEEEEEEEEvNT_6ParamsE,@function
        .size           _ZN7cutlass13device_kernelIN5flash11enable_sm90INS1_16FlashAttnFwdSm90INS1_25CollectiveMainloopFwdSm90ILi2EN4cute5tupleIJNS5_1CILi1EEES8_S8_EEENS6_IJNS7_ILi64EEESA_SA_EEELi512ENS_10bfloat16_tEfNS_4arch4Sm90ELb0ELb1ELb1ELb0ELb0ELb0ELb1ELb0ELb0ELb1ELb0ELb0EEENS1_21CollectiveEpilogueFwdINS6_IJSA_NS7_ILi512EEESA_EEES9_SC_SE_Li256ELb0ELb1ELb0ELb0EEENS1_30DynamicPersistentTileSchedulerILi256ELi128ELb0ELb1ELb1EEEEEEEEEvNT_6ParamsE,(.L_x_6026 - _ZN7cutlass13device_kernelIN5flash11enable_sm90INS1_16FlashAttnFwdSm90INS1_25CollectiveMainloopFwdSm90ILi2EN4cute5tupleIJNS5_1CILi1EEES8_S8_EEENS6_IJNS7_ILi64EEESA_SA_EEELi512ENS_10bfloat16_tEfNS_4arch4Sm90ELb0ELb1ELb1ELb0ELb0ELb0ELb1ELb0ELb0ELb1ELb0ELb0EEENS1_21CollectiveEpilogueFwdINS6_IJSA_NS7_ILi512EEESA_EEES9_SC_SE_Li256ELb0ELb1ELb0ELb0EEENS1_30DynamicPersistentTileSchedulerILi256ELi128ELb0ELb1ELb1EEEEEEEEEvNT_6ParamsE)
        .other          _ZN7cutlass13device_kernelIN5flash11enable_sm90INS1_16FlashAttnFwdSm90INS1_25CollectiveMainloopFwdSm90ILi2EN4cute5tupleIJNS5_1CILi1EEES8_S8_EEENS6_IJNS7_ILi64EEESA_SA_EEELi512ENS_10bfloat16_tEfNS_4arch4Sm90ELb0ELb1ELb1ELb0ELb0ELb0ELb1ELb0ELb0ELb1ELb0ELb0EEENS1_21CollectiveEpilogueFwdINS6_IJSA_NS7_ILi512EEESA_EEES9_SC_SE_Li256ELb0ELb1ELb0ELb0EEENS1_30DynamicPersistentTileSchedulerILi256ELi128ELb0ELb1ELb1EEEEEEEEEvNT_6ParamsE,@"STO_CUDA_ENTRY STV_DEFAULT"
_ZN7cutlass13device_kernelIN5flash11enable_sm90INS1_16FlashAttnFwdSm90INS1_25CollectiveMainloopFwdSm90ILi2EN4cute5tupleIJNS5_1CILi1EEES8_S8_EEENS6_IJNS7_ILi64EEESA_SA_EEELi512ENS_10bfloat16_tEfNS_4arch4Sm90ELb0ELb1ELb1ELb0ELb0ELb0ELb1ELb0ELb0ELb1ELb0ELb0EEENS1_21CollectiveEpilogueFwdINS6_IJSA_NS7_ILi512EEESA_EEES9_SC_SE_Li256ELb0ELb1ELb0ELb0EEENS1_30DynamicPersistentTileSchedulerILi256ELi128ELb0ELb1ELb1EEEEEEEEEvNT_6ParamsE:
[----:B------:R-:W0:Y:S02]  /*0000*/  LDC R1, c[0x0][0x28] ;  /* 0x00000a00ff017b82 */ /* 0x000e240000000800 */
[----:B0-----:R-:W-:Y:S01]  /*0010*/  VIADD R1, R1, 0xfffffb70 ;  /* 0xfffffb7001017836 */ /* 0x001fe20000000000 */
[----:B------:R-:W0:Y:S01]  /*0020*/  S2R R4, SR_TID.X ;  /* 0x0000000000047919 */ /* 0x000e220000002100 */
[----:B------:R-:W-:Y:S01]  /*0030*/  ELECT P0, URZ, PT ;  /* 0x00000000003f782f */ /* 0x000fe20003800000 */
[----:B------:R-:W-:Y:S01]  /*0040*/  BSSY B0, `(.L_x_1991) ;  /* 0x0000011000007945 */ /* 0x000fe20003800000 */
[----:B------:R-:W-:Y:S01]  /*0050*/  ULDC UR4, c[0x0][0x20] ;  /* 0x0000080000047ab9 */ /* 0x000fe20000000800 */
[----:B0-----:R-:W-:-:S05]  /*0060*/  SHF.R.U32.HI R0, RZ, 0x5, R4 ;  /* 0x00000005ff007819 */ /* 0x001fca0000011604 */
[----:B------:R-:W0:Y:S02]  /*0070*/  SHFL.IDX PT, R2, R0, RZ, 0x1f ;  /* 0x00001fff00027589 */ /* 0x000e2400000e0000 */
[----:B0-----:R-:W-:Y:S02]  /*0080*/  ISETP.EQ.AND P0, PT, R2, RZ, P0 ;  /* 0x000000ff0200720c */ /* 0x001fe40000702270 */
[----:B------:R-:W-:Y:S01]  /*0090*/  IADD3 R2, P1, R1, UR4, RZ ;  /* 0x0000000401027c10 */ /* 0x000fe2000ff3e0ff */
[----:B------:R-:W-:-:S04]  /*00a0*/  ULDC UR4, c[0x0][0x24] ;  /* 0x0000090000047ab9 */ /* 0x000fc80000000800 */
[----:B------:R-:W-:-:S06]  /*00b0*/  IMAD.X R16, RZ, RZ, UR4, P1 ;  /* 0x00000004ff107e24 */ /* 0x000fcc00088e06ff */
        /* <DEDUP_REMOVED lines=9> */
.L_x_1992:
[----:B------:R-:W-:Y:S05]  /*0150*/  BSYNC B0 ;  /* 0x0000000000007941 */ /* 0x000fea0003800000 */
.L_x_1991:
[----:B------:R-:W-:Y:S01]  /*0160*/  VOTEU.ANY UP0, P0 ;  /* 0x00000000003f7886 */ /* 0x000fe20000000100 */
[----:B------:R-:W0:Y:S01]  /*0170*/  SHFL.IDX PT, R3, R0, RZ, 0x1f ;  /* 0x00001fff00037589 */ /* 0x000e2200000e0000 */
[----:B------:R-:W-:Y:S01]  /*0180*/  UMOV UR4, 0x80 ;  /* 0x0000008000047882 */ /* 0x000fe20000000000 */
[----:B------:R-:W-:Y:S01]  /*0190*/  UMOV UR7, 0x100 ;  /* 0x0000010000077882 */ /* 0x000fe20000000000 */
[----:B------:R-:W-:Y:S01]  /*01a0*/  SHF.R.U32.HI R4, RZ, 0x7, R4 ;  /* 0x00000007ff047819 */ /* 0x000fe20000011604 */
[----:B------:R-:W1:Y:S01]  /*01b0*/  @UP0 S2UR UR8, SR_CgaCtaId ;  /* 0x00000000000809c3 */ /* 0x000e620000008800 */
[----:B------:R-:W-:Y:S01]  /*01c0*/  @UP0 UMOV UR6, 0x400 ;  /* 0x0000040000060882 */ /* 0x000fe20000000000 */
[----:B------:R-:W-:-:S04]  /*01d0*/  @UP0 UIADD3 UR4, -UR4, 0x100000, URZ ;  /* 0x0010000004040890 */ /* 0x000fc8000fffe13f */
[----:B------:R-:W-:Y:S02]  /*01e0*/  @UP0 USHF.L.U32 UR5, UR4, 0xb, URZ ;  /* 0x0000000b04050899 */ /* 0x000fe4000800063f */
[----:B------:R-:W-:Y:S01]  /*01f0*/  @UP0 USHF.L.U32 UR4, UR4, 0x1, URZ ;  /* 0x0000000104040899 */ /* 0x000fe2000800063f */
[----:B------:R-:W-:Y:S01]  /*0200*/  VOTEU.ANY UP1, P0 ;  /* 0x00000000003f7886 */ /* 0x000fe20000020100 */
[----:B------:R-:W-:Y:S01]  /*0210*/  VOTEU.ANY UP2, P0 ;  /* 0x00000000003f7886 */ /* 0x000fe20000040100 */
[----:B------:R-:W2:Y:S01]  /*0220*/  SHFL.IDX PT, R4, R4, RZ, 0x1f ;  /* 0x00001fff04047589 */ /* 0x000ea200000e0000 */
[----:B0-----:R-:W-:Y:S01]  /*0230*/  ISETP.NE.AND P1, PT, R3, RZ, PT ;  /* 0x000000ff0300720c */ /* 0x001fe20003f25270 */
[----:B-1----:R-:W-:Y:S02]  /*0240*/  @UP0 ULEA UR8, UR8, UR6, 0x18 ;  /* 0x0000000608080291 */ /* 0x002fe4000f8ec03f */
[----:B------:R-:W-:-:S04]  /*0250*/  @UP0 UIADD3 UR6, -UR7, 0x100000, URZ ;  /* 0x0010000007060890 */ /* 0x000fc8000fffe13f */
[----:B------:R-:W-:Y:S02]  /*0260*/  @UP0 USHF.L.U32 UR7, UR6, 0xb, URZ ;  /* 0x0000000b06070899 */ /* 0x000fe4000800063f */
[----:B------:R-:W-:Y:S01]  /*0270*/  @UP0 USHF.L.U32 UR6, UR6, 0x1, URZ ;  /* 0x0000000106060899 */ /* 0x000fe2000800063f */
[----:B------:R-:W-:Y:S01]  /*0280*/  VOTEU.ANY UP0, P0 ;  /* 0x00000000003f7886 */ /* 0x000fe20000000100 */
[----:B------:R-:W0:Y:S04]  /*0290*/  FENCE.VIEW.ASYNC.S ;  /* 0x00000000000073c6 */ /* 0x000e280000000000 */
[----:B0-----:R0:W1:Y:S01]  /*02a0*/  @UP0 SYNCS.EXCH.64 URZ, [UR8+0x38800], UR4 ;  /* 0x03880004083f05b2 */ /* 0x0010620008000100 */
[----:B------:R0:W3:Y:S05]  /*02b0*/  @UP1 SYNCS.EXCH.64 URZ, [UR8+0x38810], UR4 ;  /* 0x03881004083f15b2 */ /* 0x0000ea0008000100 */
[----:B------:R0:W4:Y:S01]  /*02c0*/  @UP2 SYNCS.EXCH.64 URZ, [UR8+0x38820], UR6 ;  /* 0x03882006083f25b2 */ /* 0x0001220008000100 */
[----:B--2---:R-:W-:Y:S05]  /*02d0*/  @P1 BRA `(.L_x_1993) ;  /* 0x0000000000381947 */ /* 0x004fea0003800000 */
        /* <DEDUP_REMOVED lines=13> */
[----:B--2---:R-:W-:Y:S01]  /*03b0*/  NOP ;  /* 0x0000000000007918 */ /* 0x004fe20000000000 */
.L_x_1993:
[----:B------:R-:W2:Y:S01]  /*03c0*/  SHFL.IDX PT, R3, R0, RZ, 0x1f ;  /* 0x00001fff00037589 */ /* 0x000ea200000e0000 */
[----:B------:R-:W-:Y:S01]  /*03d0*/  NOP ;  /* 0x0000000000007918 */ /* 0x000fe20000000000 */
[----:B--2---:R-:W-:-:S13]  /*03e0*/  ISETP.NE.AND P0, PT, R3, RZ, PT ;  /* 0x000000ff0300720c */ /* 0x004fda0003f05270 */
        /* <DEDUP_REMOVED lines=18> */
[----:B--2---:R-:W-:Y:S01]  /*0510*/  NOP ;  /* 0x0000000000007918 */ /* 0x004fe20000000000 */
.L_x_1994:
[----:B------:R-:W2:Y:S01]  /*0520*/  SHFL.IDX PT, R3, R0, RZ, 0x1f ;  /* 0x00001fff00037589 */ /* 0x000ea200000e0000 */
[----:B------:R-:W-:Y:S01]  /*0530*/  NOP ;  /* 0x0000000000007918 */ /* 0x000fe20000000000 */
[----:B--2---:R-:W-:-:S13]  /*0540*/  ISETP.NE.AND P0, PT, R3, RZ, PT ;  /* 0x000000ff0300720c */ /* 0x004fda0003f05270 */
        /* <DEDUP_REMOVED lines=15> */
.L_x_1995:
        /* <DEDUP_REMOVED lines=22> */
.L_x_1996:
[----:B------:R-:W2:Y:S01]  /*07a0*/  SHFL.IDX PT, R3, R0, RZ, 0x1f ;  /* 0x00001fff00037589 */ /* 0x000ea200000e0000 */
[----:B------:R-:W-:Y:S01]  /*07b0*/  R2UR UR38, R4 ;  /* 0x00000000042672ca */ /* 0x000fe200000e0000 */
        /* <DEDUP_REMOVED lines=21> */
.L_x_1997:
[----:B------:R-:W-:Y:S01]  /*0910*/  UISETP.NE.AND UP0, UPT, UR38, URZ, UPT ;  /* 0x0000003f2600728c */ /* 0x000fe2000bf05270 */
[----:B------:R-:W-:Y:S01]  /*0920*/  IADD3 R17, P0, R2, 0x200, RZ ;  /* 0x0000020002117810 */ /* 0x000fe20007f1e0ff */
[----:B------:R-:W-:Y:S01]  /*0930*/  NOP ;  /* 0x0000000000007918 */ /* 0x000fe20000000000 */
[----:B------:R-:W-:Y:S01]  /*0940*/  ULDC.64 UR46, c[0x0][0x208] ;  /* 0x00008200002e7ab9 */ /* 0x000fe20000000a00 */
[----:B0-----:R-:W-:Y:S01]  /*0950*/  UP2UR UR4, UPR, URZ, 0x1 ;  /* 0x000000013f047883 */ /* 0x001fe20008000000 */
[----:B------:R-:W-:Y:S01]  /*0960*/  IMAD.MOV.U32 R152, RZ, RZ, R2 ;  /* 0x000000ffff987224 */ /* 0x000fe200078e0002 */
[----:B-1-34-:R-:W-:Y:S01]  /*0970*/  BAR.SYNC.DEFER_BLOCKING 0x0 ;  /* 0x0000000000007b1d */ /* 0x01afe20000010000 */
[----:B------:R-:W-:Y:S01]  /*0980*/  PLOP3.LUT P1, PT, PT, PT, UP0, 0x40, 0x0 ;  /* 0x000000000000781c */ /* 0x000fe20003f2e808 */
[--C-:B------:R-:W-:Y:S02]  /*0990*/  IMAD.X R19, RZ, RZ, R16.reuse, P0 ;  /* 0x000000ffff137224 */ /* 0x100fe400000e0610 */
[----:B------:R-:W-:-:S10]  /*09a0*/  IMAD.MOV.U32 R153, RZ, RZ, R16 ;  /* 0x000000ffff997224 */ /* 0x000fd400078e0010 */
[----:B------:R-:W-:Y:S05]  /*09b0*/  @P1 BRA `(.L_x_1998) ;  /* 0x000002d4008c1947 */ /* 0x000fea0003800000 */
.L_x_1999:
[----:B------:R-:W-:-:S08]  /*09c0*/  NOP ;  /* 0x0000000000007918 */ /* 0x000fd00000000000 */
[----:B------:R-:W0:Y:S02]  /*09d0*/  USETMAXREG.TRY_ALLOC.CTAPOOL UP0, 0xf0 ;  /* 0x000000f0000079c8 */ /* 0x000e240008000600 */
[----:B0-----:R-:W-:-:S13]  /*09e0*/  PLOP3.LUT P0, PT, PT, PT, UP0, 0x80, 0x0 ;  /* 0x000000000000781c */ /* 0x001fda0003f0f008 */
[----:B------:R-:W-:Y:S05]  /*09f0*/  @!P0 BRA `(.L_x_1999) ;  /* 0xfffffffc00f08947 */ /* 0x000fea000383ffff */
[----:B------:R-:W0:Y:S01]  /*0a00*/  S2R R3, SR_TID.X ;  /* 0x0000000000037919 */ /* 0x000e220000002100 */
[----:B------:R-:W1:Y:S08]  /*0a10*/  S2UR UR5, SR_CTAID.X ;  /* 0x00000000000579c3 */ /* 0x000e700000002500 */
[----:B------:R-:W-:Y:S06]  /*0a20*/  BAR.ARV 0x4, 0x180 ;  /* 0x0106000000007b1d */ /* 0x000fec0000002000 */
[----:B------:R-:W-:-:S02]  /*0a30*/  IADD3 R224, P1, R2, 0x1e8, RZ ;  /* 0x000001e802e07810 */ /* 0x000fc40007f3e0ff */
[----:B------:R-:W-:Y:S01]  /*0a40*/  IADD3 R227, P2, R2, 0x1f4, RZ ;  /* 0x000001f402e37810 */ /* 0x000fe20007f5e0ff */
[----:B------:R2:W-:Y:S02]  /*0a50*/  STL.64 [R1+0x1e8], RZ ;  /* 0x0001e8ff01007387 */ /* 0x0005e40000100a00 */
[--C-:B------:R-:W-:Y:S02]  /*0a60*/  IMAD.X R225, RZ, RZ, R16.reuse, P1 ;  /* 0x000000ffffe17224 */ /* 0x100fe400008e0610 */
[----:B------:R2:W-:Y:S01]  /*0a70*/  STL [R1+0x1f0], RZ ;  /* 0x0001f0ff01007387 */ /* 0x0005e20000100800 */
[----:B------:R-:W-:-:S03]  /*0a80*/  IMAD.X R226, RZ, RZ, R16, P2 ;  /* 0x000000ffffe27224 */ /* 0x000fc600010e0610 */
[----:B------:R2:W-:Y:S01]  /*0a90*/  STL [R1+0x1f4], RZ ;  /* 0x0001f4ff01007387 */ /* 0x0005e20000100800 */
[----:B0-----:R-:W-:-:S04]  /*0aa0*/  LOP3.LUT R0, R3, 0xffffff80, RZ, 0xc0, !PT ;  /* 0xffffff8003007812 */ /* 0x001fc800078ec0ff */
[----:B------:R-:W-:Y:S02]  /*0ab0*/  ISETP.NE.AND P0, PT, R0, 0x80, PT ;  /* 0x000000800000780c */ /* 0x000fe40003f05270 */
[----:B------:R-:W1:Y:S11]  /*0ac0*/  LDC R0, c[0x0][0xd38] ;  /* 0x00034e00ff007b82 */ /* 0x000e760000000800 */
[----:B------:R-:W-:Y:S06]  /*0ad0*/  @!P0 BAR.ARV 0x8, 0x100 ;  /* 0x0204000000008b1d */ /* 0x000fec0000002000 */
[----:B------:R-:W-:-:S13]  /*0ae0*/  ISETP.GE.U32.AND P0, PT, R3, 0x100, PT ;  /* 0x000001000300780c */ /* 0x000fda0003f06070 */
[----:B------:R-:W-:Y:S06]  /*0af0*/  @P0 BAR.ARV 0xf, 0x100 ;  /* 0x03c4000000000b1d */ /* 0x000fec0000002000 */
[----:B-1----:R-:W-:-:S13]  /*0b00*/  ISETP.LE.AND P0, PT, R0, UR5, PT ;  /* 0x0000000500007c0c */ /* 0x002fda000bf03270 */
[----:B--2---:R-:W-:Y:S05]  /*0b10*/  @P0 EXIT ;  /* 0x000000000000094d */ /* 0x004fea0003800000 */
[----:B------:R-:W-:Y:S01]  /*0b20*/  VIADD R3, R3, 0xffffff80 ;  /* 0xffffff8003037836 */ /* 0x000fe20000000000 */
[----:B------:R-:W0:Y:S01]  /*0b30*/  S2UR UR6, SR_CgaCtaId ;  /* 0x00000000000679c3 */ /* 0x000e220000008800 */
[----:B------:R-:W-:-:S03]  /*0b40*/  UMOV UR39, 0x400 ;  /* 0x0000040000277882 */ /* 0x000fc60000000000 */
[----:B------:R-:W-:-:S04]  /*0b50*/  SHF.R.S32.HI R0, RZ, 0x1f, R3 ;  /* 0x0000001fff007819 */ /* 0x000fc80000011403 */
[CC--:B------:R-:W-:Y:S01]  /*0b60*/  LEA.HI R4, R0.reuse, R3.reuse, RZ, 0x4 ;  /* 0x0000000300047211 */ /* 0x0c0fe200078f20ff */
[----:B------:R-:W1:Y:S01]  /*0b70*/  S2UR UR4, SR_SWINHI ;  /* 0x00000000000479c3 */ /* 0x000e620000002f00 */
[----:B------:R-:W-:Y:S02]  /*0b80*/  LEA.HI R8, R0, R3, RZ, 0x7 ;  /* 0x0000000300087211 */ /* 0x000fe400078f38ff */
[----:B------:R-:W-:Y:S02]  /*0b90*/  SHF.R.S32.HI R7, RZ, 0x4, R4 ;  /* 0x00000004ff077819 */ /* 0x000fe40000011404 */
[C---:B------:R-:W-:Y:S02]  /*0ba0*/  LOP3.LUT R230, R4.reuse, 0xfffffff0, RZ, 0xc0, !PT ;  /* 0xfffffff004e67812 */ /* 0x040fe400078ec0ff */
[----:B------:R-:W-:Y:S02]  /*0bb0*/  LEA.HI R5, R4, R7, RZ, 0x1 ;  /* 0x0000000704057211 */ /* 0x000fe400078f08ff */
[----:B------:R-:W-:Y:S01]  /*0bc0*/  LEA.HI R4, R0, R3, RZ, 0x2 ;  /* 0x0000000300047211 */ /* 0x000fe200078f10ff */
[----:B------:R-:W-:Y:S01]  /*0bd0*/  IMAD.IADD R230, R3, 0x1, -R230 ;  /* 0x0000000103e67824 */ /* 0x000fe200078e0ae6 */
[----:B------:R-:W-:-:S02]  /*0be0*/  LOP3.LUT R6, R5, 0x1ffffffe, RZ, 0xc0, !PT ;  /* 0x1ffffffe05067812 */ /* 0x000fc400078ec0ff */
[CC--:B------:R-:W-:Y:S02]  /*0bf0*/  LEA.HI R5, R0.reuse, R3.reuse, RZ, 0x5 ;  /* 0x0000000300057211 */ /* 0x0c0fe400078f28ff */
[----:B------:R-:W-:Y:S01]  /*0c00*/  LEA.HI R0, R0, R3, RZ, 0x3 ;  /* 0x0000000300007211 */ /* 0x000fe200078f18ff */
[----:B0-----:R-:W-:Y:S01]  /*0c10*/  ULEA UR39, UR6, UR39, 0x18 ;  /* 0x0000002706277291 */ /* 0x001fe2000f8ec03f */
[----:B------:R-:W-:Y:S01]  /*0c20*/  LOP3.LUT R12, R4, 0xfffffffc, RZ, 0xc0, !PT ;  /* 0xfffffffc040c7812 */ /* 0x000fe200078ec0ff */
[----:B------:R-:W-:Y:S01]  /*0c30*/  IMAD.IADD R6, R7, 0x1, -R6 ;  /* 0x0000000107067824 */ /* 0x000fe200078e0a06 */
[----:B------:R-:W-:Y:S02]  /*0c40*/  LOP3.LUT R194, R0, 0xfffffff8, RZ, 0xc0, !PT ;  /* 0xfffffff800c27812 */ /* 0x000fe400078ec0ff */
[----:B------:R-:W-:Y:S01]  /*0c50*/  SHF.R.S32.HI R184, RZ, 0x3, R0 ;  /* 0x00000003ffb87819 */ /* 0x000fe20000011400 */
[C---:B------:R-:W-:Y:S01]  /*0c60*/  IMAD.IADD R12, R3.reuse, 0x1, -R12 ;  /* 0x00000001030c7824 */ /* 0x040fe200078e0a0c */
[--C-:B------:R-:W-:Y:S01]  /*0c70*/  SHF.R.S32.HI R229, RZ, 0x5, R5.reuse ;  /* 0x00000005ffe57819 */ /* 0x100fe20000011405 */
[C---:B------:R-:W-:Y:S01]  /*0c80*/  IMAD.IADD R194, R3.reuse, 0x1, -R194 ;  /* 0x0000000103c27824 */ /* 0x040fe200078e0ac2 */
[----:B------:R-:W-:Y:S01]  /*0c90*/  SHF.R.S32.HI R10, RZ, 0x1f, R5 ;  /* 0x0000001fff0a7819 */ /* 0x000fe20000011405 */
[----:B------:R-:W-:Y:S01]  /*0ca0*/  UMOV UR36, UR39 ;  /* 0x0000002700247c82 */ /* 0x000fe20008000000 */
[----:B-1----:R-:W-:Y:S01]  /*0cb0*/  UMOV UR37, UR4 ;  /* 0x0000000400257c82 */ /* 0x002fe20008000000 */
[----:B------:R-:W-:Y:S01]  /*0cc0*/  LOP3.LUT R4, R8, 0xffffff80, RZ, 0xc0, !PT ;  /* 0xffffff8008047812 */ /* 0x000fe200078ec0ff */
[----:B------:R-:W-:Y:S01]  /*0cd0*/  IMAD.SHL.U32 R160, R194, 0x8, RZ ;  /* 0x00000008c2a07824 */ /* 0x000fe200078e00ff */
[----:B------:R-:W-:Y:S01]  /*0ce0*/  LEA.HI R10, R10, R229, RZ, 0x2 ;  /* 0x000000e50a0a7211 */ /* 0x000fe200078f10ff */
[----:B------:R-:W-:Y:S01]  /*0cf0*/  IMAD.U32 R22, RZ, RZ, UR36 ;  /* 0x00000024ff167e24 */ /* 0x000fe2000f8e00ff */
[----:B------:R-:W-:Y:S01]  /*0d00*/  SHF.R.S32.HI R193, RZ, 0x7, R8 ;  /* 0x00000007ffc17819 */ /* 0x000fe20000011408 */
[----:B------:R-:W-:Y:S01]  /*0d10*/  IMAD.U32 R23, RZ, RZ, UR37 ;  /* 0x00000025ff177e24 */ /* 0x000fe2000f8e00ff */
[----:B------:R-:W-:Y:S01]  /*0d20*/  LOP3.LUT R10, R10, 0x3ffffc, RZ, 0xc0, !PT ;  /* 0x003ffffc0a0a7812 */ /* 0x000fe200078ec0ff */
[----:B------:R-:W-:Y:S01]  /*0d30*/  IMAD R157, R184, 0x40, R160 ;  /* 0x00000040b89d7824 */ /* 0x000fe200078e02a0 */
[----:B------:R-:W-:Y:S01]  /*0d40*/  LEA.HI R8, R8, R193, RZ, 0x1 ;  /* 0x000000c108087211 */ /* 0x000fe200078f08ff */
[----:B------:R-:W-:Y:S01]  /*0d50*/  IMAD.IADD R4, R3, 0x1, -R4 ;  /* 0x0000000103047824 */ /* 0x000fe200078e0a04 */
[----:B------:R-:W-:Y:S01]  /*0d60*/  SHF.R.S32.HI R192, RZ, 0x1f, R160 ;  /* 0x0000001fffc07819 */ /* 0x000fe200000114a0 */
[----:B------:R-:W-:Y:S01]  /*0d70*/  IMAD.WIDE R156, R157, 0x2, R22 ;  /* 0x000000029d9c7825 */ /* 0x000fe200078e0216 */
[----:B------:R-:W-:Y:S01]  /*0d80*/  LOP3.LUT R8, R8, 0xfffffe, RZ, 0xc0, !PT ;  /* 0x00fffffe08087812 */ /* 0x000fe200078ec0ff */
[----:B------:R-:W-:Y:S01]  /*0d90*/  UMOV UR4, UR5 ;  /* 0x0000000500047c82 */ /* 0x000fe20008000000 */
[----:B------:R-:W-:Y:S01]  /*0da0*/  SHF.R.S32.HI R7, RZ, 0x1f, R4 ;  /* 0x0000001fff077819 */ /* 0x000fe20000011404 */
[----:B------:R-:W-:Y:S01]  /*0db0*/  IMAD R5, R193, 0x100, R230 ;  /* 0x00000100c1057824 */ /* 0x000fe200078e02e6 */
[----:B------:R-:W-:Y:S01]  /*0dc0*/  IADD3 R223, P6, R156, 0x8000, RZ ;  /* 0x000080009cdf7810 */ /* 0x000fe20007fde0ff */
[----:B------:R-:W-:Y:S01]  /*0dd0*/  IMAD.IADD R10, R229, 0x1, -R10 ;  /* 0x00000001e50a7824 */ /* 0x000fe200078e0a0a */
[----:B------:R-:W-:Y:S01]  /*0de0*/  LEA.HI R0, R7, R4, RZ, 0x2 ;  /* 0x0000000407007211 */ /* 0x000fe200078f10ff */
[----:B------:R-:W-:Y:S01]  /*0df0*/  IMAD.SHL.U32 R232, R6, 0x8, RZ ;  /* 0x0000000806e87824 */ /* 0x000fe200078e00ff */
[----:B------:R-:W-:Y:S01]  /*0e00*/  LOP3.LUT R222, R223, 0x380, RZ, 0xc0, !PT ;  /* 0x00000380dfde7812 */ /* 0x000fe200078ec0ff */
[----:B------:R-:W-:Y:S01]  /*0e10*/  IMAD R13, R10, 0x10, R5 ;  /* 0x000000100a0d7824 */ /* 0x000fe200078e0205 */
[----:B------:R-:W-:Y:S01]  /*0e20*/  SHF.R.S32.HI R9, RZ, 0x2, R0 ;  /* 0x00000002ff097819 */ /* 0x000fe20000011400 */
[----:B------:R-:W-:Y:S01]  /*0e30*/  IMAD.IADD R8, R193, 0x1, -R8 ;  /* 0x00000001c1087824 */ /* 0x000fe200078e0a08 */
[----:B------:R-:W-:Y:S01]  /*0e40*/  SHF.R.S32.HI R10, RZ, 0x1f, R0 ;  /* 0x0000001fff0a7819 */ /* 0x000fe20000011400 */
[----:B------:R-:W-:Y:S01]  /*0e50*/  VIADD R164, R160, 0x40 ;  /* 0x00000040a0a47836 */ /* 0x000fe20000000000 */
[----:B------:R-:W-:Y:S01]  /*0e60*/  SHF.R.U64 R222, R222, 0x3, RZ ;  /* 0x00000003dede7819 */ /* 0x000fe200000012ff */
[----:B------:R-:W-:Y:S01]  /*0e70*/  VIADD R165, R160, 0x80 ;  /* 0x00000080a0a57836 */ /* 0x000fe20000000000 */
[----:B------:R-:W-:Y:S01]  /*0e80*/  LEA.HI R10, R10, R9, RZ, 0x3 ;  /* 0x000000090a0a7211 */ /* 0x000fe200078f18ff */
[----:B------:R-:W-:Y:S01]  /*0e90*/  VIADD R163, R160, 0xc0 ;  /* 0x000000c0a0a37836 */ /* 0x000fe20000000000 */
[----:B------:R-:W-:Y:S01]  /*0ea0*/  LOP3.LUT R222, R222, R223, RZ, 0x3c, !PT ;  /* 0x000000dfdede7212 */ /* 0x000fe200078e3cff */
[----:B------:R-:W-:Y:S01]  /*0eb0*/  IMAD.X R223, RZ, RZ, R157, P6 ;  /* 0x000000ffffdf7224 */ /* 0x000fe200030e069d */
[----:B------:R-:W-:Y:S01]  /*0ec0*/  LEA.HI R5, R12, R12, RZ, 0x1 ;  /* 0x0000000c0c057211 */ /* 0x000fe200078f08ff */
[----:B------:R-:W-:Y:S01]  /*0ed0*/  VIADD R162, R160, 0x100 ;  /* 0x00000100a0a27836 */ /* 0x000fe20000000000 */
[----:B------:R-:W-:Y:S01]  /*0ee0*/  LOP3.LUT R11, R0, 0x7ffffffc, RZ, 0xc0, !PT ;  /* 0x7ffffffc000b7812 */ /* 0x000fe200078ec0ff */
[C---:B------:R-:W-:Y:S01]  /*0ef0*/  VIADD R161, R160.reuse, 0x140 ;  /* 0x00000140a0a17836 */ /* 0x040fe20000000000 */
[----:B------:R-:W-:Y:S01]  /*0f00*/  LEA.HI R7, R7, R4, RZ, 0x5 ;  /* 0x0000000407077211 */ /* 0x000fe200078f28ff */
[----:B------:R-:W-:Y:S01]  /*0f10*/  VIADD R167, R160, 0x180 ;  /* 0x00000180a0a77836 */ /* 0x000fe20000000000 */
[----:B------:R-:W-:Y:S01]  /*0f20*/  LOP3.LUT R10, R10, 0xfffffff8, RZ, 0xc0, !PT ;  /* 0xfffffff80a0a7812 */ /* 0x000fe200078ec0ff */
[----:B------:R-:W-:Y:S01]  /*0f30*/  IMAD.IADD R11, R4, 0x1, -R11 ;  /* 0x00000001040b7824 */ /* 0x000fe200078e0a0b */
[----:B------:R-:W-:Y:S01]  /*0f40*/  IADD3 R221, P5, R156, 0x9000, RZ ;  /* 0x000090009cdd7810 */ /* 0x000fe20007fbe0ff */
[----:B------:R-:W-:Y:S01]  /*0f50*/  VIADD R166, R160, 0x1c0 ;  /* 0x000001c0a0a67836 */ /* 0x000fe20000000000 */
[C---:B------:R-:W-:Y:S01]  /*0f60*/  IADD3 R219, P4, R156.reuse, 0xa000, RZ ;  /* 0x0000a0009cdb7810 */ /* 0x040fe20007f9e0ff */
[----:B------:R-:W-:Y:S01]  /*0f70*/  IMAD.IADD R10, R9, 0x1, -R10 ;  /* 0x00000001090a7824 */ /* 0x000fe200078e0a0a */
[----:B------:R-:W-:Y:S01]  /*0f80*/  IADD3 R217, P3, R156, 0xb000, RZ ;  /* 0x0000b0009cd97810 */ /* 0x000fe20007f7e0ff */
[----:B------:R-:W-:Y:S01]  /*0f90*/  IMAD.SHL.U32 R228, R8, 0x100, RZ ;  /* 0x0000010008e47824 */ /* 0x000fe200078e00ff */
[C---:B------:R-:W-:Y:S01]  /*0fa0*/  IADD3 R215, P2, R156.reuse, 0xc000, RZ ;  /* 0x0000c0009cd77810 */ /* 0x040fe20007f5e0ff */
[----:B------:R-:W-:Y:S01]  /*0fb0*/  IMAD.SHL.U32 R231, R11, 0x2, RZ ;  /* 0x000000020be77824 */ /* 0x000fe200078e00ff */
[----:B------:R-:W-:-:S02]  /*0fc0*/  IADD3 R213, P1, R156, 0xd000, RZ ;  /* 0x0000d0009cd57810 */ /* 0x000fc40007f3e0ff */
[C---:B------:R-:W-:Y:S01]  /*0fd0*/  IADD3 R199, P0, R156.reuse, 0xe000, RZ ;  /* 0x0000e0009cc77810 */ /* 0x040fe20007f1e0ff */
[----:B------:R-:W-:Y:S01]  /*0fe0*/  IMAD.IADD R159, R231, 0x1, R228 ;  /* 0x00000001e79f7824 */ /* 0x000fe200078e02e4 */
[----:B------:R-:W-:Y:S02]  /*0ff0*/  IADD3 R197, P6, R156, 0xf000, RZ ;  /* 0x0000f0009cc57810 */ /* 0x000fe40007fde0ff */
[----:B------:R-:W-:Y:S02]  /*1000*/  LOP3.LUT R5, R5, 0x1ffffffe, RZ, 0xc0, !PT ;  /* 0x1ffffffe05057812 */ /* 0x000fe400078ec0ff */
[----:B------:R-:W-:Y:S02]  /*1010*/  LOP3.LUT R220, R221, 0x380, RZ, 0xc0, !PT ;  /* 0x00000380dddc7812 */ /* 0x000fe400078ec0ff */
[----:B------:R-:W-:Y:S01]  /*1020*/  LOP3.LUT R218, R219, 0x380, RZ, 0xc0, !PT ;  /* 0x00000380dbda7812 */ /* 0x000fe200078ec0ff */
[----:B------:R-:W-:Y:S01]  /*1030*/  IMAD.IADD R233, R12, 0x1, -R5 ;  /* 0x000000010ce97824 */ /* 0x000fe200078e0a05 */
[----:B------:R-:W-:Y:S01]  /*1040*/  LOP3.LUT R216, R217, 0x380, RZ, 0xc0, !PT ;  /* 0x00000380d9d87812 */ /* 0x000fe200078ec0ff */
[----:B------:R-:W-:Y:S01]  /*1050*/  IMAD.U32 R5, R13, 0x40, R232 ;  /* 0x000000400d057824 */ /* 0x000fe200078e00e8 */
[----:B------:R-:W-:-:S02]  /*1060*/  LOP3.LUT R214, R215, 0x380, RZ, 0xc0, !PT ;  /* 0x00000380d7d67812 */ /* 0x000fc400078ec0ff */
[----:B------:R-:W-:Y:S01]  /*1070*/  LOP3.LUT R212, R213, 0x380, RZ, 0xc0, !PT ;  /* 0x00000380d5d47812 */ /* 0x000fe200078ec0ff */
[----:B------:R-:W-:Y:S01]  /*1080*/  IMAD.WIDE R22, R5, 0x2, R22 ;  /* 0x0000000205167825 */ /* 0x000fe200078e0216 */
[----:B------:R-:W-:Y:S02]  /*1090*/  LOP3.LUT R198, R199, 0x380, RZ, 0xc0, !PT ;  /* 0x00000380c7c67812 */ /* 0x000fe400078ec0ff */
[----:B------:R-:W-:Y:S02]  /*10a0*/  LOP3.LUT R196, R197, 0x380, RZ, 0xc0, !PT ;  /* 0x00000380c5c47812 */ /* 0x000fe400078ec0ff */
[----:B------:R-:W-:Y:S02]  /*10b0*/  SHF.R.S32.HI R7, RZ, 0x5, R7 ;  /* 0x00000005ff077819 */ /* 0x000fe40000011407 */
[----:B------:R-:W-:Y:S02]  /*10c0*/  SHF.R.U64 R220, R220, 0x3, RZ ;  /* 0x00000003dcdc7819 */ /* 0x000fe400000012ff */
[----:B------:R-:W-:Y:S01]  /*10d0*/  SHF.R.U64 R218, R218, 0x3, RZ ;  /* 0x00000003dada7819 */ /* 0x000fe200000012ff */
[----:B------:R-:W-:Y:S01]  /*10e0*/  IMAD R158, R7, 0x10, R10 ;  /* 0x00000010079e7824 */ /* 0x000fe200078e020a */
[----:B------:R-:W-:-:S02]  /*10f0*/  SHF.R.U64 R216, R216, 0x3, RZ ;  /* 0x00000003d8d87819 */ /* 0x000fc400000012ff */
[----:B------:R-:W-:Y:S01]  /*1100*/  SHF.R.U64 R214, R214, 0x3, RZ ;  /* 0x00000003d6d67819 */ /* 0x000fe200000012ff */
[----:B------:R-:W-:Y:S01]  /*1110*/  IMAD R233, R233, 0x8, R158 ;  /* 0x00000008e9e97824 */ /* 0x000fe200078e029e */
        /* <DEDUP_REMOVED lines=17> */
[----:B------:R-:W-:-:S02]  /*1230*/  SHF.R.S32.HI R191, RZ, 0x1f, R164 ;  /* 0x0000001fffbf7819 */ /* 0x000fc400000114a4 */
[----:B------:R-:W-:Y:S02]  /*1240*/  SHF.R.S32.HI R190, RZ, 0x1f, R165 ;  /* 0x0000001fffbe7819 */ /* 0x000fe400000114a5 */
[----:B------:R-:W-:Y:S02]  /*1250*/  SHF.R.S32.HI R189, RZ, 0x1f, R163 ;  /* 0x0000001fffbd7819 */ /* 0x000fe400000114a3 */
[----:B------:R-:W-:Y:S02]  /*1260*/  SHF.R.S32.HI R188, RZ, 0x1f, R162 ;  /* 0x0000001fffbc7819 */ /* 0x000fe400000114a2 */
[----:B------:R-:W-:Y:S02]  /*1270*/  SHF.R.S32.HI R187, RZ, 0x1f, R161 ;  /* 0x0000001fffbb7819 */ /* 0x000fe400000114a1 */
[----:B------:R-:W-:Y:S02]  /*1280*/  SHF.R.S32.HI R186, RZ, 0x1f, R167 ;  /* 0x0000001fffba7819 */ /* 0x000fe400000114a7 */
[----:B------:R-:W-:-:S07]  /*1290*/  SHF.R.S32.HI R185, RZ, 0x1f, R166 ;  /* 0x0000001fffb97819 */ /* 0x000fce00000114a6 */
.L_x_2127:
        /* <DEDUP_REMOVED lines=21> */
.L_x_2000:
[----:B------:R-:W-:Y:S01]  /*13f0*/  ULDC UR7, c[0x0][0xd54] ;  /* 0x0003550000077ab9 */ /* 0x000fe20000000800 */
[----:B------:R-:W-:Y:S01]  /*1400*/  UMOV UR6, UR9 ;  /* 0x0000000900067c82 */ /* 0x000fe20008000000 */
[----:B------:R-:W-:-:S11]  /*1410*/  UISETP.NE.AND UP0, UPT, UR7, 0x1, UPT ;  /* 0x000000010700788c */ /* 0x000fd6000bf05270 */
[----:B------:R-:W-:Y:S02]  /*1420*/  @UP0 ULDC.64 UR10, c[0x0][0xd58] ;  /* 0x00035600000a0ab9 */ /* 0x000fe40000000a00 */
[----:B------:R-:W-:-:S04]  /*1430*/  UIMAD.WIDE.U32 UR4, UR9, UR10, URZ ;  /* 0x0000000a090472a5 */ /* 0x000fc8000f8e003f */
[----:B------:R-:W-:-:S04]  /*1440*/  @UP0 USHF.R.U32.HI UR6, URZ, UR11, UR5 ;  /* 0x0000000b3f060299 */ /* 0x000fc80008011605 */
[----:B------:R-:W-:-:S12]  /*1450*/  UIMAD UR4, UR6, UR7, URZ ;  /* 0x00000007060472a4 */ /* 0x000fd8000f8e023f */
.L_x_2001:
[----:B------:R-:W0:Y:S01]  /*1460*/  LDC R0, c[0x0][0xa80] ;  /* 0x0002a000ff007b82 */ /* 0x000e220000000800 */
[----:B------:R-:W-:Y:S01]  /*1470*/  ULDC UR43, c[0x0][0xd48] ;  /* 0x00035200002b7ab9 */ /* 0x000fe20000000800 */
[----:B------:R-:W-:Y:S01]  /*1480*/  UIADD3 UR4, UR9, -UR4, URZ ;  /* 0x8000000409047290 */ /* 0x000fe2000fffe03f */
[----:B------:R1:W-:Y:S01]  /*1490*/  STL.128 [R1+0x410], RZ ;  /* 0x000410ff01007387 */ /* 0x0003e20000100c00 */
[----:B------:R-:W-:Y:S01]  /*14a0*/  UISETP.NE.AND UP1, UPT, UR43, 0x1, UPT ;  /* 0x000000012b00788c */ /* 0x000fe2000bf25270 */
[----:B------:R-:W-:Y:S01]  /*14b0*/  ULDC UR5, c[0x0][0xd54] ;  /* 0x0003550000057ab9 */ /* 0x000fe20000000800 */
[----:B------:R-:W-:Y:S01]  /*14c0*/  UISETP.NE.AND UP2, UPT, UR38, 0x1, UPT ;  /* 0x000000012600788c */ /* 0x000fe2000bf45270 */
[----:B------:R1:W-:Y:S01]  /*14d0*/  STL.128 [R1+0x420], RZ ;  /* 0x000420ff01007387 */ /* 0x0003e20000100c00 */
[----:B------:R-:W-:Y:S02]  /*14e0*/  UIMAD UR8, UR8, UR5, UR4 ;  /* 0x00000005080872a4 */ /* 0x000fe4000f8e0204 */
[----:B------:R-:W-:Y:S01]  /*14f0*/  ULOP3.LUT UR40, URZ, UR6, URZ, 0x33, !UPT ;  /* 0x000000063f287292 */ /* 0x000fe2000f8e333f */
[----:B------:R1:W-:Y:S01]  /*1500*/  STL.128 [R1+0x200], RZ ;  /* 0x000200ff01007387 */ /* 0x0003e20000100c00 */
[----:B------:R-:W-:Y:S01]  /*1510*/  ULDC.64 UR10, c[0x0][0x418] ;  /* 0x00010600000a7ab9 */ /* 0x000fe20000000a00 */
[----:B------:R-:W-:-:S02]  /*1520*/  ULDC UR6, c[0x0][0xd3c] ;  /* 0x00034f0000067ab9 */ /* 0x000fc40000000800 */
[----:B------:R-:W-:Y:S01]  /*1530*/  @UP1 ULDC UR4, c[0x0][0xd4c] ;  /* 0x0003530000041ab9 */ /* 0x000fe20000000800 */
[----:B------:R1:W-:Y:S01]  /*1540*/  STL.128 [R1+0x210], RZ ;  /* 0x000210ff01007387 */ /* 0x0003e20000100c00 */
[----:B------:R-:W-:Y:S01]  /*1550*/  UISETP.NE.U32.AND UP0, UPT, UR10, URZ, UPT ;  /* 0x0000003f0a00728c */ /* 0x000fe2000bf05070 */
[----:B------:R-:W-:Y:S01]  /*1560*/  PLOP3.LUT P0, PT, PT, PT, UP2, 0x80, 0x0 ;  /* 0x000000000000781c */ /* 0x000fe20003f0f028 */
[----:B------:R-:W-:Y:S01]  /*1570*/  UIMAD.WIDE.U32 UR4, UR8, UR4, URZ ;  /* 0x00000004080472a5 */ /* 0x000fe2000f8e003f */
[----:B------:R1:W-:Y:S01]  /*1580*/  STL.128 [R1+0x220], RZ ;  /* 0x000220ff01007387 */ /* 0x0003e20000100c00 */
[----:B------:R-:W-:Y:S01]  /*1590*/  UIADD3 UR40, UR40, UR6, URZ ;  /* 0x0000000628287290 */ /* 0x000fe2000fffe03f */
[----:B------:R-:W-:Y:S02]  /*15a0*/  UMOV UR41, UR8 ;  /* 0x0000000800297c82 */ /* 0x000fe40008000000 */
[----:B0-----:R1:W-:Y:S01]  /*15b0*/  STL [R1+0x430], R0 ;  /* 0x0004300001007387 */ /* 0x0013e20000100800 */
[----:B------:R-:W-:Y:S01]  /*15c0*/  @UP1 ULDC UR6, c[0x0][0xd50] ;  /* 0x0003540000061ab9 */ /* 0x000fe20000000800 */
[----:B------:R-:W-:-:S02]  /*15d0*/  UISETP.NE.AND.EX UP0, UPT, UR11, URZ, UPT, UP0 ;  /* 0x0000003f0b00728c */ /* 0x000fc4000bf05300 */
[----:B------:R1:W-:Y:S01]  /*15e0*/  STL.128 [R1+0x230], RZ ;  /* 0x000230ff01007387 */ /* 0x0003e20000100c00 */
[----:B------:R-:W-:Y:S01]  /*15f0*/  @UP1 USHF.R.U32.HI UR41, URZ, UR6, UR5 ;  /* 0x000000063f291299 */ /* 0x000fe20008011605 */
[----:B------:R-:W-:Y:S02]  /*1600*/  ULDC UR42, c[0x0][0x424] ;  /* 0x00010900002a7ab9 */ /* 0x000fe40000000800 */
[----:B------:R1:W-:Y:S01]  /*1610*/  STL.128 [R1+0x240], RZ ;  /* 0x000240ff01007387 */ /* 0x0003e20000100c00 */
[----:B------:R-:W-:Y:S02]  /*1620*/  USEL UR42, UR42, 0x1, UP0 ;  /* 0x000000012a2a7887 */ /* 0x000fe40008000000 */
[----:B------:R-:W-:Y:S01]  /*1630*/  UIADD3 UR4, -UR41, URZ, URZ ;  /* 0x0000003f29047290 */ /* 0x000fe2000fffe13f */
[----:B------:R1:W-:Y:S01]  /*1640*/  STL.128 [R1+0x250], RZ ;  /* 0x000250ff01007387 */ /* 0x0003e20000100c00 */
[----:B------:R-:W-:Y:S02]  /*1650*/  ULDC UR7, c[0x0][0x2f0] ;  /* 0x0000bc0000077ab9 */ /* 0x000fe40000000800 */
[----:B------:R-:W-:Y:S01]  /*1660*/  UIMAD UR42, UR42, UR7, URZ ;  /* 0x000000072a2a72a4 */ /* 0x000fe2000f8e023f */
[----:B------:R1:W-:Y:S01]  /*1670*/  STL.128 [R1+0x260], RZ ;  /* 0x000260ff01007387 */ /* 0x0003e20000100c00 */
[----:B------:R-:W-:-:S03]  /*1680*/  UIMAD UR43, UR43, UR4, UR8 ;  /* 0x000000042b2b72a4 */ /* 0x000fc6000f8e0208 */
[----:B------:R1:W-:Y:S04]  /*1690*/  STL.128 [R1+0x270], RZ ;  /* 0x000270ff01007387 */ /* 0x0003e80000100c00 */
        /* <DEDUP_REMOVED lines=23> */
[----:B------:R1:W-:Y:S01]  /*1810*/  STL.128 [R1+0x3f0], RZ ;  /* 0x0003f0ff01007387 */ /* 0x0003e20000100c00 */
[----:B------:R-:W-:Y:S05]  /*1820*/  @!P0 BRA `(.L_x_2002) ;  /* 0x0000008000048947 */ /* 0x000fea0003800000 */
[----:B------:R-:W-:Y:S01]  /*1830*/  ULDC UR4, c[0x0][0x448] ;  /* 0x0001120000047ab9 */ /* 0x000fe20000000800 */
[----:B------:R-:W-:Y:S02]  /*1840*/  USHF.L.U32 UR8, UR40, 0x6, URZ ;  /* 0x0000000628087899 */ /* 0x000fe4000800063f */
[----:B------:R-:W-:Y:S01]  /*1850*/  UISETP.NE.AND UP0, UPT, UR4, 0x1, UPT ;  /* 0x000000010400788c */ /* 0x000fe2000bf05270 */
[----:B------:R-:W-:Y:S02]  /*1860*/  ULDC UR12, c[0x0][0x288] ;  /* 0x0000a200000c7ab9 */ /* 0x000fe40000000800 */
[----:B------:R-:W-:Y:S01]  /*1870*/  ULDC.64 UR4, c[0x0][0xad8] ;  /* 0x0002b60000047ab9 */ /* 0x000fe20000000a00 */
[----:B------:R-:W-:Y:S02]  /*1880*/  UIADD3 UR9, UR8, 0x3f, URZ ;  /* 0x0000003f08097890 */ /* 0x000fe4000fffe03f */
[----:B------:R-:W-:Y:S02]  /*1890*/  UISETP.GE.AND UP1, UPT, UR5, 0x1, UPT ;  /* 0x000000010500788c */ /* 0x000fe4000bf26270 */
[----:B------:R-:W-:-:S03]  /*18a0*/  UIADD3 UR10, UR42, 0x1, -UR12 ;  /* 0x000000012a0a7890 */ /* 0x000fc6000fffe80c */
[----:B------:R-:W-:Y:S01]  /*18b0*/  @UP0 UIADD3 UR6, UR8, 0x3f, URZ ;  /* 0x0000003f08060890 */ /* 0x000fe2000fffe03f */
[----:B------:R-:W-:Y:S01]  /*18c0*/  PLOP3.LUT P1, PT, PT, PT, UP1, 0x80, 0x0 ;  /* 0x000000000000781c */ /* 0x000fe20003f2f018 */
[----:B------:R-:W-:Y:S01]  /*18d0*/  @UP0 ULDC UR7, c[0x0][0x44c] ;  /* 0x0001130000070ab9 */ /* 0x000fe20000000800 */
[----:B------:R-:W-:Y:S01]  /*18e0*/  @UP0 ULDC UR11, c[0x0][0x450] ;  /* 0x00011400000b0ab9 */ /* 0x000fe20000000800 */
[----:B------:R-:W-:-:S04]  /*18f0*/  UIMAD.WIDE.U32 UR6, UR6, UR7, URZ ;  /* 0x00000007060672a5 */ /* 0x000fc8000f8e003f */
        /* <DEDUP_REMOVED lines=14> */
.L_x_2004:
[----:B------:R-:W-:-:S11]  /*19e0*/  UISETP.NE.AND UP1, UPT, UR5, 0x1, UPT ;  /* 0x000000010500788c */ /* 0x000fd6000bf25270 */
[----:B------:R-:W-:Y:S02]  /*19f0*/  @UP1 ULDC.64 UR10, c[0x0][0xae0] ;  /* 0x0002b800000a1ab9 */ /* 0x000fe40000000a00 */
[----:B------:R-:W-:-:S04]  /*1a00*/  UIMAD.WIDE.U32 UR6, UR9, UR10, URZ ;  /* 0x0000000a090672a5 */ /* 0x000fc8000f8e003f */
[----:B------:R-:W-:-:S12]  /*1a10*/  @UP1 USHF.R.U32.HI UR9, URZ, UR11, UR7 ;  /* 0x0000000b3f091299 */ /* 0x000fd80008011607 */
.L_x_2005:
[----:B------:R-:W-:-:S04]  /*1a20*/  UIMAD UR9, UR9, UR5, UR5 ;  /* 0x00000005090972a4 */ /* 0x000fc8000f8e0205 */
[----:B------:R-:W-:-:S04]  /*1a30*/  UISETP.LT.AND UP1, UPT, UR4, UR9, UPT ;  /* 0x000000090400728c */ /* 0x000fc8000bf21270 */
[----:B------:R-:W-:-:S12]  /*1a40*/  USEL UR4, UR4, UR9, UP1 ;  /* 0x0000000904047287 */ /* 0x000fd80008800000 */
.L_x_2003:
[----:B------:R-:W-:Y:S02]  /*1a50*/  UIADD3 UR9, UR42, 0x3f, URZ ;  /* 0x0000003f2a097890 */ /* 0x000fe4000fffe03f */
[----:B------:R-:W-:Y:S02]  /*1a60*/  UIADD3 UR10, UR4, 0x3f, URZ ;  /* 0x0000003f040a7890 */ /* 0x000fe4000fffe03f */
[----:B------:R-:W-:Y:S02]  /*1a70*/  USHF.R.S32.HI UR4, URZ, 0x1f, UR9 ;  /* 0x0000001f3f047899 */ /* 0x000fe40008011409 */
[----:B------:R-:W-:Y:S01]  /*1a80*/  USHF.R.S32.HI UR11, URZ, 0x1f, UR10 ;  /* 0x0000001f3f0b7899 */ /* 0x000fe2000801140a */
[----:B------:R-:W-:Y:S01]  /*1a90*/  @UP0 ULDC UR6, c[0x0][0x44c] ;  /* 0x0001130000060ab9 */ /* 0x000fe20000000800 */
[----:B------:R-:W-:Y:S02]  /*1aa0*/  ULEA.HI UR4, UR4, UR9, URZ, 0x6 ;  /* 0x0000000904047291 */ /* 0x000fe4000f8f303f */
[----:B------:R-:W-:-:S02]  /*1ab0*/  ULEA.HI UR11, UR11, UR10, URZ, 0x6 ;  /* 0x0000000a0b0b7291 */ /* 0x000fc4000f8f303f */
[----:B------:R-:W-:Y:S01]  /*1ac0*/  UIMAD.WIDE.U32 UR6, UR8, UR6, URZ ;  /* 0x00000006080672a5 */ /* 0x000fe2000f8e003f */
[----:B------:R-:W-:Y:S01]  /*1ad0*/  @UP0 ULDC UR9, c[0x0][0x450] ;  /* 0x0001140000090ab9 */ /* 0x000fe20000000800 */
[----:B------:R-:W-:Y:S02]  /*1ae0*/  USHF.R.S32.HI UR4, URZ, 0x6, UR4 ;  /* 0x000000063f047899 */ /* 0x000fe40008011404 */
[----:B------:R-:W-:Y:S02]  /*1af0*/  USHF.R.S32.HI UR11, URZ, 0x6, UR11 ;  /* 0x000000063f0b7899 */ /* 0x000fe4000801140b */
[----:B------:R-:W-:Y:S02]  /*1b00*/  @UP0 USHF.R.U32.HI UR8, URZ, UR9, UR7 ;  /* 0x000000093f080299 */ /* 0x000fe40008011607 */
[----:B------:R-:W-:Y:S02]  /*1b10*/  UISETP.LT.AND UP0, UPT, UR4, UR11, UPT ;  /* 0x0000000b0400728c */ /* 0x000fe4000bf01270 */
[----:B------:R-:W-:Y:S01]  /*1b20*/  UIADD3 UR8, UR8, -UR12, UR42 ;  /* 0x8000000c08087290 */ /* 0x000fe2000fffe02a */
[----:B------:R-:W-:Y:S01]  /*1b30*/  ULDC UR6, c[0x0][0xad4] ;  /* 0x0002b50000067ab9 */ /* 0x000fe20000000800 */
[----:B------:R-:W-:-:S02]  /*1b40*/  USEL UR21, UR4, UR11, UP0 ;  /* 0x0000000b04157287 */ /* 0x000fc40008000000 */
        /* <DEDUP_REMOVED lines=12> */
.L_x_2007:
[----:B------:R-:W-:-:S11]  /*1c10*/  UISETP.NE.AND UP0, UPT, UR5, 0x1, UPT ;  /* 0x000000010500788c */ /* 0x000fd6000bf05270 */
[----:B------:R-:W-:Y:S02]  /*1c20*/  @UP0 ULDC.64 UR10, c[0x0][0xae0] ;  /* 0x0002b800000a0ab9 */ /* 0x000fe40000000a00 */
[----:B------:R-:W-:-:S04]  /*1c30*/  UIMAD.WIDE.U32 UR6, UR8, UR10, URZ ;  /* 0x0000000a080672a5 */ /* 0x000fc8000f8e003f */
[----:B------:R-:W-:-:S12]  /*1c40*/  @UP0 USHF.R.U32.HI UR8, URZ, UR11, UR7 ;  /* 0x0000000b3f080299 */ /* 0x000fd80008011607 */
.L_x_2008:
[----:B------:R-:W-:-:S04]  /*1c50*/  UIMAD UR5, UR8, UR5, URZ ;  /* 0x00000005080572a4 */ /* 0x000fc8000f8e023f */
[----:B------:R-:W-:-:S04]  /*1c60*/  UISETP.LT.AND UP0, UPT, UR4, UR5, UPT ;  /* 0x000000050400728c */ /* 0x000fc8000bf01270 */
[----:B------:R-:W-:-:S12]  /*1c70*/  USEL UR4, UR4, UR5, !UP0 ;  /* 0x0000000504047287 */ /* 0x000fd8000c000000 */
.L_x_2006:
[----:B------:R-:W-:Y:S01]  /*1c80*/  USHF.R.S32.HI UR5, URZ, 0x1f, UR4 ;  /* 0x0000001f3f057899 */ /* 0x000fe20008011404 */
[----:B-1----:R-:W-:-:S03]  /*1c90*/  PRMT R0, RZ, 0x7610, R0 ;  /* 0x00007610ff007816 */ /* 0x002fc60000000000 */
[----:B------:R-:W-:-:S04]  /*1ca0*/  ULEA.HI UR5, UR5, UR4, URZ, 0x6 ;  /* 0x0000000405057291 */ /* 0x000fc8000f8f303f */
[----:B------:R-:W-:-:S04]  /*1cb0*/  USHF.R.S32.HI UR5, URZ, 0x6, UR5 ;  /* 0x000000063f057899 */ /* 0x000fc80008011405 */
[----:B------:R-:W-:-:S04]  /*1cc0*/  UISETP.LT.AND UP0, UPT, URZ, UR5, UPT ;  /* 0x000000053f00728c */ /* 0x000fc8000bf01270 */
[----:B------:R-:W-:-:S04]  /*1cd0*/  USEL UR20, URZ, UR5, !UP0 ;  /* 0x000000053f147287 */ /* 0x000fc8000c000000 */
[----:B------:R-:W-:-:S06]  /*1ce0*/  UISETP.GT.AND UP0, UPT, UR21, UR20, UPT ;  /* 0x000000141500728c */ /* 0x000fcc000bf04270 */
[----:B------:R-:W-:-:S13]  /*1cf0*/  PLOP3.LUT P0, PT, PT, PT, UP0, 0x80, 0x0 ;  /* 0x000000000000781c */ /* 0x000fda0003f0f008 */
[----:B------:R-:W-:Y:S05]  /*1d00*/  @!P0 BRA `(.L_x_2009) ;  /* 0x0000029400f08947 */ /* 0x000fea0003800000 */
[----:B------:R-:W2:Y:S04]  /*1d10*/  LDL R5, [R1+0x2ec] ;  /* 0x0002ec0001057983 */ /* 0x000ea80000100800 */
[----:B------:R-:W3:Y:S04]  /*1d20*/  LDL R4, [R1+0x1e8] ;  /* 0x0001e80001047983 */ /* 0x000ee80000100800 */
[----:B------:R-:W4:Y:S04]  /*1d30*/  LDL R24, [R1+0x200] ;  /* 0x0002000001187983 */ /* 0x000f280000100800 */
[----:B------:R-:W5:Y:S04]  /*1d40*/  LDL R64, [R1+0x204] ;  /* 0x0002040001407983 */ /* 0x000f680000100800 */
        /* <DEDUP_REMOVED lines=125> */
[----:B------:R-:W0:Y:S02]  /*2520*/  SHFL.IDX PT, R55, R193, RZ, 0x1f ;  /* 0x00001fffc1377589 */ /* 0x000e2400000e0000 */
[----:B0-----:R-:W-:-:S13]  /*2530*/  R2UR UR4, R55 ;  /* 0x00000000370472ca */ /* 0x001fda00000e0000 */
[----:B------:R-:W-:-:S04]  /*2540*/  ULEA.HI UR5, UR4, UR4, URZ, 0x1 ;  /* 0x0000000404057291 */ /* 0x000fc8000f8f083f */
[----:B------:R-:W-:-:S04]  /*2550*/  ULOP3.LUT UR5, UR5, 0x1fffe, URZ, 0xc0, !UPT ;  /* 0x0001fffe05057892 */ /* 0x000fc8000f8ec03f */
[----:B------:R-:W-:-:S04]  /*2560*/  UIADD3 UR5, UR4, -UR5, URZ ;  /* 0x8000000504057290 */ /* 0x000fc8000fffe03f */
[----:B------:R-:W-:-:S04]  /*2570*/  ULEA UR5, UR5, UR39, 0xf ;  /* 0x0000002705057291 */ /* 0x000fc8000f8e783f */
[----:B------:R-:W-:-:S04]  /*2580*/  UIADD3 UR5, UR5, 0x400, URZ ;  /* 0x0000040005057890 */ /* 0x000fc8000fffe03f */
[----:B------:R-:W-:-:S04]  /*2590*/  USHF.R.U32.HI UR5, URZ, 0x4, UR5 ;  /* 0x000000043f057899 */ /* 0x000fc80008011605 */
[----:B------:R-:W-:Y:S02]  /*25a0*/  ULOP3.LUT UR5, UR5, 0x3fff, URZ, 0xc0, !UPT ;  /* 0x00003fff05057892 */ /* 0x000fe4000f8ec03f */
[----:B------:R-:W-:Y:S02]  /*25b0*/  UIADD3 UR4, UR39, 0x36400, URZ ;  /* 0x0003640027047890 */ /* 0x000fe4000fffe03f */
[----:B------:R-:W-:Y:S01]  /*25c0*/  ULOP3.LUT UR22, UR5, 0x2000000, URZ, 0xfc, !UPT ;  /* 0x0200000005167892 */ /* 0x000fe2000f8efc3f */
[----:B--2---:R0:W-:Y:S01]  /*25d0*/  STL [R1+0x2ec], R5 ;  /* 0x0002ec0501007387 */ /* 0x0041e20000100800 */
[----:B------:R-:W-:-:S04]  /*25e0*/  USHF.R.U32.HI UR4, URZ, 0x4, UR4 ;  /* 0x000000043f047899 */ /* 0x000fc80008011604 */
[----:B---3--:R-:W-:Y:S01]  /*25f0*/  LEA R4, R4, UR22, 0xc ;  /* 0x0000001604047c11 */ /* 0x008fe2000f8e60ff */
[----:B0-----:R-:W-:-:S03]  /*2600*/  IMAD.MOV.U32 R5, RZ, RZ, 0x40000040 ;  /* 0x40000040ff057424 */ /* 0x001fc600078e00ff */
[----:B------:R-:W-:Y:S01]  /*2610*/  R2UR UR14, R4 ;  /* 0x00000000040e72ca */ /* 0x000fe200000e0000 */
[----:B------:R-:W-:Y:S01]  /*2620*/  ULOP3.LUT UR4, UR4, 0x3fff, URZ, 0xc0, !UPT ;  /* 0x00003fff04047892 */ /* 0x000fe2000f8ec03f */
[----:B------:R-:W-:-:S03]  /*2630*/  R2UR UR15, R5 ;  /* 0x00000000050f72ca */ /* 0x000fc600000e0000 */
[----:B------:R-:W-:Y:S01]  /*2640*/  ULOP3.LUT UR12, UR4, 0x10000, URZ, 0xfc, !UPT ;  /* 0x00010000040c7892 */ /* 0x000fe2000f8efc3f */
[----:B----4-:R-:W-:Y:S04]  /*2650*/  STL [R1+0x200], R24 ;  /* 0x0002001801007387 */ /* 0x010fe80000100800 */
[----:B-----5:R-:W-:Y:S04]  /*2660*/  STL [R1+0x204], R64 ;  /* 0x0002044001007387 */ /* 0x020fe80000100800 */
[----:B------:R-:W-:Y:S04]  /*2670*/  STL [R1+0x208], R66 ;  /* 0x0002084201007387 */ /* 0x000fe80000100800 */
        /* <DEDUP_REMOVED lines=75> */
[----:B------:R0:W-:Y:S01]  /*2b30*/  STL [R1+0x34c], R53 ;  /* 0x00034c3501007387 */ /* 0x0001e20000100800 */
[----:B------:R-:W-:Y:S06]  /*2b40*/  BAR.SYNC.DEFER_BLOCKING 0xe, 0x100 ;  /* 0x0384000000007b1d */ /* 0x000fec0000010000 */
[----:B------:R-:W-:Y:S01]  /*2b50*/  UMOV UR13, 0x40000040 ;  /* 0x40000040000d7882 */ /* 0x000fe20000000000 */
[----:B0-----:R-:W-:-:S06]  /*2b60*/  WARPGROUP.ARRIVE ;  /* 0x00000000000079c5 */ /* 0x001fcc0000000000 */
[----:B------:R-:W-:Y:S01]  /*2b70*/  HGMMA.64x256x16.F32.BF16 R24, gdesc[UR12].tnspB, RZ, !UPT, gsb0 ;  /* 0x43e000000c1879f0 */ /* 0x000fe2000c0018ff */
[----:B------:R0:W-:Y:S04]  /*2b80*/  STL [R1+0x354], R6 ;  /* 0x0003540601007387 */ /* 0x0001e80000100800 */
[----:B------:R1:W-:Y:S01]  /*2b90*/  STL [R1+0x3b0], R7 ;  /* 0x0003b00701007387 */ /* 0x0003e20000100800 */
[----:B0-----:R-:W-:Y:S02]  /*2ba0*/  VIADD R6, R4, 0x80 ;  /* 0x0000008004067836 */ /* 0x001fe40000000000 */
[----:B-1----:R-:W-:-:S03]  /*2bb0*/  IMAD.MOV.U32 R7, RZ, RZ, 0x40000040 ;  /* 0x40000040ff077424 */ /* 0x002fc600078e00ff */
[----:B------:R-:W-:Y:S02]  /*2bc0*/  R2UR UR18, R6 ;  /* 0x00000000061272ca */ /* 0x000fe400000e0000 */
[----:B------:R-:W-:Y:S01]  /*2bd0*/  R2UR UR19, R7 ;  /* 0x00000000071372ca */ /* 0x000fe200000e0000 */
[----:B------:R-:W-:Y:S01]  /*2be0*/  UIADD3 UR16, UR12, 0x2, URZ ;  /* 0x000000020c107890 */ /* 0x000fe2000fffe03f */
        /* <DEDUP_REMOVED lines=45> */
[----:B------:R-:W-:Y:S01]  /*2ec0*/  STL [R1+0x3fc], R207 ;  /* 0x0003fccf01007387 */ /* 0x000fe20000100800 */
[----:B------:R-:W-:Y:S01]  /*2ed0*/  UMOV UR17, 0x40000040 ;  /* 0x4000004000117882 */ /* 0x000fe20000000000 */
[----:B------:R-:W-:-:S02]  /*2ee0*/  WARPGROUP.DEPBAR.LE gsb0, 0x0 ;  /* 0x00008000000079c5 */ /* 0x000fc40000010000 */
[----:B------:R-:W-:Y:S04]  /*2ef0*/  STL.128 [R1+0x200], R24 ;  /* 0x0002001801007387 */ /* 0x000fe80000100c00 */
        /* <DEDUP_REMOVED lines=30> */
[----:B------:R0:W-:Y:S02]  /*30e0*/  STL.128 [R1+0x3f0], R148 ;  /* 0x0003f09401007387 */ /* 0x0001e40000100c00 */
[----:B0-----:R-:W-:-:S06]  /*30f0*/  WARPGROUP.ARRIVE ;  /* 0x00000000000079c5 */ /* 0x001fcc0000000000 */
[----:B------:R-:W-:Y:S01]  /*3100*/  HGMMA.64x256x16.F32.BF16 R24, gdesc[UR16].tnspB, R24, gsb0 ;  /* 0x43e00000101879f0 */ /* 0x000fe20008001818 */
[----:B------:R-:W-:Y:S02]  /*3110*/  VIADD R6, R4, 0x100 ;  /* 0x0000010004067836 */ /* 0x000fe40000000000 */
[----:B------:R-:W-:-:S03]  /*3120*/  IMAD.MOV.U32 R7, RZ, RZ, 0x40000040 ;  /* 0x40000040ff077424 */ /* 0x000fc600078e00ff */
[----:B------:R-:W-:Y:S02]  /*3130*/  R2UR UR6, R6 ;  /* 0x00000000060672ca */ /* 0x000fe400000e0000 */
[----:B------:R-:W-:Y:S01]  /*3140*/  R2UR UR7, R7 ;  /* 0x00000000070772ca */ /* 0x000fe200000e0000 */
[----:B------:R-:W-:Y:S01]  /*3150*/  UIADD3 UR4, UR12, 0x4, URZ ;  /* 0x000000040c047890 */ /* 0x000fe2000fffe03f */
[----:B------:R-:W-:Y:S01]  /*3160*/  UMOV UR5, 0x40000040 ;  /* 0x4000004000057882 */ /* 0x000fe20000000000 */
[----:B------:R-:W-:Y:S02]  /*3170*/  VIADD R4, R4, 0x180 ;  /* 0x0000018004047836 */ /* 0x000fe40000000000 */
[----:B------:R-:W-:-:S03]  /*3180*/  IMAD.MOV.U32 R5, RZ, RZ, 0x40000040 ;  /* 0x40000040ff057424 */ /* 0x000fc600078e00ff */
[----:B------:R-:W-:Y:S02]  /*3190*/  R2UR UR10, R4 ;  /* 0x00000000040a72ca */ /* 0x000fe400000e0000 */
[----:B------:R-:W-:Y:S01]  /*31a0*/  R2UR UR11, R5 ;  /* 0x00000000050b72ca */ /* 0x000fe200000e0000 */
[----:B------:R-:W-:Y:S01]  /*31b0*/  UIADD3 UR8, UR12, 0x6, URZ ;  /* 0x000000060c087890 */ /* 0x000fe2000fffe03f */
[----:B------:R-:W-:Y:S01]  /*31c0*/  UMOV UR9, 0x40000040 ;  /* 0x4000004000097882 */ /* 0x000fe20000000000 */
[----:B------:R-:W-:Y:S02]  /*31d0*/  WARPGROUP.DEPBAR.LE gsb0, 0x0 ;  /* 0x00008000000079c5 */ /* 0x000fe40000010000 */
        /* <DEDUP_REMOVED lines=33> */
[----:B------:R-:W-:Y:S03]  /*33f0*/  HGMMA.64x256x16.F32.BF16 R24, gdesc[UR4].tnspB, R24, gsb0 ;  /* 0x43e00000041879f0 */ /* 0x000fe60008001818 */
        /* <DEDUP_REMOVED lines=48> */
[----:B------:R0:W-:Y:S04]  /*3700*/  STL.128 [R1+0x2c0], R72 ;  /* 0x0002c04801007387 */ /* 0x0001e80000100c00 */
        /* <DEDUP_REMOVED lines=19> */
[----:B------:R-:W5:Y:S04]  /*3840*/  LDL R0, [R1+0x200] ;  /* 0x0002000001007983 */ /* 0x000f680000100800 */
[----:B0-----:R-:W5:Y:S04]  /*3850*/  LDL R72, [R1+0x204] ;  /* 0x0002040001487983 */ /* 0x001f680000100800 */
[----:B------:R-:W5:Y:S04]  /*3860*/  LDL R74, [R1+0x208] ;  /* 0x00020800014a7983 */ /* 0x000f680000100800 */
[----:B-1----:R-:W5:Y:S04]  /*3870*/  LDL R76, [R1+0x20c] ;  /* 0x00020c00014c7983 */ /* 0x002f680000100800 */
[----:B------:R-:W5:Y:S04]  /*3880*/  LDL R4, [R1+0x210] ;  /* 0x0002100001047983 */ /* 0x000f680000100800 */
[----:B------:R-:W5:Y:S04]  /*3890*/  LDL R78, [R1+0x214] ;  /* 0x00021400014e7983 */ /* 0x000f680000100800 */
[----:B--2---:R-:W2:Y:S04]  /*38a0*/  LDL R80, [R1+0x218] ;  /* 0x0002180001507983 */ /* 0x004ea80000100800 */
[----:B------:R-:W2:Y:S04]  /*38b0*/  LDL R82, [R1+0x21c] ;  /* 0x00021c0001527983 */ /* 0x000ea80000100800 */
[----:B------:R-:W2:Y:S04]  /*38c0*/  LDL R6, [R1+0x220] ;  /* 0x0002200001067983 */ /* 0x000ea80000100800 */
[----:B---3--:R-:W3:Y:S04]  /*38d0*/  LDL R84, [R1+0x224] ;  /* 0x0002240001547983 */ /* 0x008ee80000100800 */
[----:B------:R-:W3:Y:S04]  /*38e0*/  LDL R86, [R1+0x228] ;  /* 0x0002280001567983 */ /* 0x000ee80000100800 */
[----:B----4-:R-:W4:Y:S04]  /*38f0*/  LDL R88, [R1+0x22c] ;  /* 0x00022c0001587983 */ /* 0x010f280000100800 */
[----:B------:R-:W4:Y:S04]  /*3900*/  LDL R8, [R1+0x230] ;  /* 0x0002300001087983 */ /* 0x000f280000100800 */
[----:B------:R-:W4:Y:S04]  /*3910*/  LDL R90, [R1+0x234] ;  /* 0x00023400015a7983 */ /* 0x000f280000100800 */
[----:B-----5:R-:W5:Y:S04]  /*3920*/  LDL R92, [R1+0x238] ;  /* 0x00023800015c7983 */ /* 0x020f680000100800 */
        /* <DEDUP_REMOVED lines=112> */
[----:B------:R-:W5:Y:S01]  /*4030*/  LDL R87, [R1+0x3fc] ;  /* 0x0003fc0001577983 */ /* 0x000f620000100800 */
[----:B------:R-:W0:Y:S03]  /*4040*/  S2R R211, SR_TID.X ;  /* 0x0000000000d37919 */ /* 0x000e260000002100 */
[----:B------:R1:W-:Y:S04]  /*4050*/  STL [R1+0x200], R0 ;  /* 0x0002000001007387 */ /* 0x0003e80000100800 */
[----:B------:R1:W-:Y:S04]  /*4060*/  STL [R1+0x204], R72 ;  /* 0x0002044801007387 */ /* 0x0003e80000100800 */
[----:B------:R1:W-:Y:S04]  /*4070*/  STL [R1+0x208], R74 ;  /* 0x0002084a01007387 */ /* 0x0003e80000100800 */
[----:B------:R1:W-:Y:S04]  /*4080*/  STL [R1+0x20c], R76 ;  /* 0x00020c4c01007387 */ /* 0x0003e80000100800 */
[----:B------:R1:W-:Y:S04]  /*4090*/  STL [R1+0x210], R4 ;  /* 0x0002100401007387 */ /* 0x0003e80000100800 */
[----:B------:R1:W-:Y:S04]  /*40a0*/  STL [R1+0x214], R78 ;  /* 0x0002144e01007387 */ /* 0x0003e80000100800 */
[----:B--2---:R1:W-:Y:S04]  /*40b0*/  STL [R1+0x218], R80 ;  /* 0x0002185001007387 */ /* 0x0043e80000100800 */
[----:B------:R1:W-:Y:S01]  /*40c0*/  STL [R1+0x21c], R82 ;  /* 0x00021c5201007387 */ /* 0x0003e20000100800 */
[----:B0-----:R-:W-:-:S03]  /*40d0*/  LOP3.LUT R211, R211, 0x7f, RZ, 0xc0, !PT ;  /* 0x0000007fd3d37812 */ /* 0x001fc600078ec0ff */
[----:B------:R1:W-:Y:S04]  /*40e0*/  STL [R1+0x220], R6 ;  /* 0x0002200601007387 */ /* 0x0003e80000100800 */
[----:B---3--:R1:W-:Y:S04]  /*40f0*/  STL [R1+0x224], R84 ;  /* 0x0002245401007387 */ /* 0x0083e80000100800 */
[----:B------:R1:W-:Y:S04]  /*4100*/  STL [R1+0x228], R86 ;  /* 0x0002285601007387 */ /* 0x0003e80000100800 */
[----:B----4-:R1:W-:Y:S04]  /*4110*/  STL [R1+0x22c], R88 ;  /* 0x00022c5801007387 */ /* 0x0103e80000100800 */
[----:B------:R1:W-:Y:S04]  /*4120*/  STL [R1+0x230], R8 ;  /* 0x0002300801007387 */ /* 0x0003e80000100800 */
[----:B------:R1:W-:Y:S04]  /*4130*/  STL [R1+0x234], R90 ;  /* 0x0002345a01007387 */ /* 0x0003e80000100800 */
[----:B-----5:R1:W-:Y:S04]  /*4140*/  STL [R1+0x238], R92 ;  /* 0x0002385c01007387 */ /* 0x0203e80000100800 */
[----:B------:R1:W-:Y:S04]  /*4150*/  STL [R1+0x23c], R94 ;  /* 0x00023c5e01007387 */ /* 0x0003e80000100800 */
        /* <DEDUP_REMOVED lines=111> */
[----:B------:R1:W-:Y:S01]  /*4850*/  STL [R1+0x3fc], R87 ;  /* 0x0003fc5701007387 */ /* 0x0003e20000100800 */
[----:B------:R-:W-:Y:S06]  /*4860*/  BAR.ARV 0xf, 0x100 ;  /* 0x03c4000000007b1d */ /* 0x000fec0000002000 */
[----:B------:R-:W-:Y:S01]  /*4870*/  ISETP.NE.AND P1, PT, R211, RZ, PT ;  /* 0x000000ffd300720c */ /* 0x000fe20003f25270 */
[----:B------:R-:W-:-:S12]  /*4880*/  BSSY B0, `(.L_x_2010) ;  /* 0x0000007000007945 */ /* 0x000fd80003800000 */
[----:B-1----:R-:W-:Y:S05]  /*4890*/  @P1 BRA `(.L_x_2011) ;  /* 0x0000000000141947 */ /* 0x002fea0003800000 */
[----:B------:R-:W2:Y:S02]  /*48a0*/  LDL R0, [R1+0x1e8] ;  /* 0x0001e80001007983 */ /* 0x000ea40000100800 */
[----:B--2---:R-:W-:-:S05]  /*48b0*/  LEA R0, R0, UR39, 0x3 ;  /* 0x0000002700007c11 */ /* 0x004fca000f8e18ff */
[----:B------:R-:W-:-:S05]  /*48c0*/  VIADD R0, R0, 0x38860 ;  /* 0x0003886000007836 */ /* 0x000fca0000000000 */
[----:B------:R-:W-:-:S04]  /*48d0*/  PRMT R0, RZ, 0x654, R0 ;  /* 0x00000654ff007816 */ /* 0x000fc80000000000 */
[----:B------:R0:W-:Y:S03]  /*48e0*/  SYNCS.ARRIVE.TRANS64.RED.A1T0 RZ, [R0+URZ], RZ ;  /* 0x000000ff00ff79a7 */ /* 0x0001e6000810043f */
.L_x_2011:
[----:B------:R-:W-:Y:S05]  /*48f0*/  BSYNC B0 ;  /* 0x0000000000007941 */ /* 0x000fea0003800000 */
.L_x_2010:
[----:B------:R-:W-:-:S04]  /*4900*/  UIADD3 UR21, UR21, -0x2, URZ ;  /* 0xfffffffe15157890 */ /* 0x000fc8000fffe03f */
[----:B------:R-:W-:-:S06]  /*4910*/  UISETP.GE.AND UP0, UPT, UR21, UR20, UPT ;  /* 0x000000141500728c */ /* 0x000fcc000bf06270 */
[----:B------:R-:W-:-:S13]  /*4920*/  PLOP3.LUT P0, PT, PT, PT, UP0, 0x80, 0x0 ;  /* 0x000000000000781c */ /* 0x000fda0003f0f008 */
[----:B------:R-:W-:Y:S05]  /*4930*/  @!P0 BRA `(.L_x_2012) ;  /* 0x0000003c00648947 */ /* 0x000fea0003800000 */
.L_x_2015:
[----:B0-----:R-:W0:Y:S04]  /*4940*/  LDL R155, [R1+0x1e8] ;  /* 0x0001e800019b7983 */ /* 0x001e280000100800 */
[----:B------:R-:W2:Y:S04]  /*4950*/  LDL.64 R118, [R1+0x260] ;  /* 0x0002600001767983 */ /* 0x000ea80000100a00 */
[----:B------:R-:W3:Y:S04]  /*4960*/  LDL.64 R100, [R1+0x310] ;  /* 0x0003100001647983 */ /* 0x000ee80000100a00 */
[----:B------:R-:W4:Y:S04]  /*4970*/  LDL.64 R132, [R1+0x210] ;  /* 0x0002100001847983 */ /* 0x000f280000100a00 */
[----:B------:R-:W5:Y:S04]  /*4980*/  LDL.64 R136, [R1+0x220] ;  /* 0x0002200001887983 */ /* 0x000f680000100a00 */
        /* <DEDUP_REMOVED lines=55> */
[----:B-1----:R-:W5:Y:S04]  /*4d00*/  LDL.64 R4, [R1+0x3b8] ;  /* 0x0003b80001047983 */ /* 0x002f680000100a00 */
[----:B------:R-:W5:Y:S04]  /*4d10*/  LDL.64 R12, [R1+0x3c8] ;  /* 0x0003c800010c7983 */ /* 0x000f680000100a00 */
[----:B------:R-:W5:Y:S04]  /*4d20*/  LDL.64 R10, [R1+0x3d8] ;  /* 0x0003d800010a7983 */ /* 0x000f680000100a00 */
[----:B------:R-:W5:Y:S04]  /*4d30*/  LDL.64 R8, [R1+0x3e8] ;  /* 0x0003e80001087983 */ /* 0x000f680000100a00 */
[----:B------:R-:W5:Y:S01]  /*4d40*/  LDL.64 R6, [R1+0x3f8] ;  /* 0x0003f80001067983 */ /* 0x000f620000100a00 */
[----:B0-----:R-:W-:-:S05]  /*4d50*/  IMAD R0, R155, 0x40, R158 ;  /* 0x000000409b007824 */ /* 0x001fca00078e029e */
[----:B------:R-:W-:Y:S01]  /*4d60*/  LEA R134, R0, UR39, 0x2 ;  /* 0x0000002700867c11 */ /* 0x000fe2000f8e10ff */
[----:B------:R-:W-:Y:S06]  /*4d70*/  BAR.SYNC.DEFER_BLOCKING 0xe, 0x100 ;  /* 0x0384000000007b1d */ /* 0x000fec0000010000 */
[----:B------:R-:W2:Y:S02]  /*4d80*/  LDS R0, [R134+0x38400] ;  /* 0x0384000086007984 */ /* 0x000ea40000000800 */
[C---:B--2---:R-:W-:Y:S01]  /*4d90*/  FMUL.FTZ R119, R0.reuse, R119 ;  /* 0x0000007700777220 */ /* 0x044fe20000410000 */
[----:B------:R-:W-:-:S05]  /*4da0*/  FMUL.FTZ R118, R0, R118 ;  /* 0x0000007600767220 */ /* 0x000fca0000410000 */
[----:B------:R3:W-:Y:S02]  /*4db0*/  STL.64 [R1+0x260], R118 ;  /* 0x0002607601007387 */ /* 0x0007e40000100a00 */
[C---:B---3--:R-:W-:Y:S02]  /*4dc0*/  FMUL.FTZ R118, R0.reuse, R100 ;  /* 0x0000006400767220 */ /* 0x048fe40000410000 */
[----:B------:R-:W0:Y:S01]  /*4dd0*/  LDS R100, [R134+0x38420] ;  /* 0x0384200086647984 */ /* 0x000e220000000800 */
[C---:B----4-:R-:W-:Y:S01]  /*4de0*/  FMUL.FTZ R133, R0.reuse, R133 ;  /* 0x0000008500857220 */ /* 0x050fe20000410000 */
[C---:B------:R-:W-:Y:S01]  /*4df0*/  FMUL.FTZ R132, R0.reuse, R132 ;  /* 0x0000008400847220 */ /* 0x040fe20000410000 */
[C---:B-----5:R-:W-:Y:S01]  /*4e00*/  FMUL.FTZ R137, R0.reuse, R137 ;  /* 0x0000008900897220 */ /* 0x060fe20000410000 */
[C---:B------:R-:W-:Y:S01]  /*4e10*/  FMUL.FTZ R136, R0.reuse, R136 ;  /* 0x0000008800887220 */ /* 0x040fe20000410000 */
        /* <DEDUP_REMOVED lines=52> */
[----:B------:R-:W-:Y:S01]  /*5160*/  FMUL.FTZ R96, R0, R96 ;  /* 0x0000006000607220 */ /* 0x000fe20000410000 */
[-C--:B------:R-:W-:Y:S01]  /*5170*/  FMUL.FTZ R98, R98, R0.reuse ;  /* 0x0000000062627220 */ /* 0x080fe20000410000 */
[----:B------:R-:W-:Y:S01]  /*5180*/  FMUL.FTZ R99, R99, R0 ;  /* 0x0000000063637220 */ /* 0x000fe20000410000 */
[C---:B------:R-:W-:Y:S01]  /*5190*/  FMUL.FTZ R75, R0.reuse, R75 ;  /* 0x0000004b004b7220 */ /* 0x040fe20000410000 */
[----:B------:R-:W-:Y:S01]  /*51a0*/  FMUL.FTZ R74, R0, R74 ;  /* 0x0000004a004a7220 */ /* 0x000fe20000410000 */
[C---:B0-----:R-:W-:Y:S01]  /*51b0*/  FMUL.FTZ R73, R100.reuse, R73 ;  /* 0x0000004964497220 */ /* 0x041fe20000410000 */
        /* <DEDUP_REMOVED lines=63> */
[----:B------:R-:W-:Y:S04]  /*55b0*/  STL.64 [R1+0x210], R132 ;  /* 0x0002108401007387 */ /* 0x000fe80000100a00 */
        /* <DEDUP_REMOVED lines=31> */
[----:B------:R0:W-:Y:S04]  /*57b0*/  STL.64 [R1+0x218], R70 ;  /* 0x0002184601007387 */ /* 0x0001e80000100a00 */
        /* <DEDUP_REMOVED lines=29> */
[----:B------:R2:W-:Y:S04]  /*5990*/  STL.64 [R1+0x3f8], R6 ;  /* 0x0003f80601007387 */ /* 0x0005e80000100a00 */
[----:B0-----:R-:W3:Y:S04]  /*59a0*/  LDL R70, [R1+0x204] ;  /* 0x0002040001467983 */ /* 0x001ee80000100800 */
[----:B------:R-:W4:Y:S04]  /*59b0*/  LDL R72, [R1+0x208] ;  /* 0x0002080001487983 */ /* 0x000f280000100800 */
[----:B------:R-:W5:Y:S04]  /*59c0*/  LDL R74, [R1+0x20c] ;  /* 0x00020c00014a7983 */ /* 0x000f680000100800 */
[----:B------:R-:W5:Y:S04]  /*59d0*/  LDL R0, [R1+0x210] ;  /* 0x0002100001007983 */ /* 0x000f680000100800 */
[----:B------:R-:W5:Y:S04]  /*59e0*/  LDL R76, [R1+0x214] ;  /* 0x00021400014c7983 */ /* 0x000f680000100800 */
[----:B------:R-:W5:Y:S04]  /*59f0*/  LDL R78, [R1+0x218] ;  /* 0x00021800014e7983 */ /* 0x000f680000100800 */
[----:B------:R-:W5:Y:S04]  /*5a00*/  LDL R80, [R1+0x21c] ;  /* 0x00021c0001507983 */ /* 0x000f680000100800 */
[----:B-1----:R-:W5:Y:S04]  /*5a10*/  LDL R4, [R1+0x220] ;  /* 0x0002200001047983 */ /* 0x002f680000100800 */
[----:B------:R-:W5:Y:S04]  /*5a20*/  LDL R82, [R1+0x224] ;  /* 0x0002240001527983 */ /* 0x000f680000100800 */
[----:B------:R-:W5:Y:S04]  /*5a30*/  LDL R84, [R1+0x228] ;  /* 0x0002280001547983 */ /* 0x000f680000100800 */
[----:B------:R-:W5:Y:S04]  /*5a40*/  LDL R86, [R1+0x22c] ;  /* 0x00022c0001567983 */ /* 0x000f680000100800 */
[----:B--2---:R-:W2:Y:S04]  /*5a50*/  LDL R6, [R1+0x230] ;  /* 0x0002300001067983 */ /* 0x004ea80000100800 */
[----:B------:R-:W2:Y:S04]  /*5a60*/  LDL R88, [R1+0x234] ;  /* 0x0002340001587983 */ /* 0x000ea80000100800 */
        /* <DEDUP_REMOVED lines=114> */
[----:B------:R-:W-:Y:S04]  /*6190*/  STL [R1+0x200], R98 ;  /* 0x0002006201007387 */ /* 0x000fe80000100800 */
[----:B---3--:R-:W-:Y:S04]  /*61a0*/  STL [R1+0x204], R70 ;  /* 0x0002044601007387 */ /* 0x008fe80000100800 */
        /* <DEDUP_REMOVED lines=10> */
[----:B--2---:R-:W-:Y:S04]  /*6250*/  STL [R1+0x230], R6 ;  /* 0x0002300601007387 */ /* 0x004fe80000100800 */
        /* <DEDUP_REMOVED lines=74> */
[----:B------:R0:W-:Y:S04]  /*6700*/  STL [R1+0x35c], R27 ;  /* 0x00035c1b01007387 */ /* 0x0001e80000100800 */
[----:B------:R-:W-:Y:S04]  /*6710*/  STL [R1+0x360], R50 ;  /* 0x0003603201007387 */ /* 0x000fe80000100800 */
[----:B------:R-:W-:Y:S04]  /*6720*/  STL [R1+0x364], R29 ;  /* 0x0003641d01007387 */ /* 0x000fe80000100800 */
[----:B------:R1:W-:Y:S04]  /*6730*/  STL [R1+0x368], R31 ;  /* 0x0003681f01007387 */ /* 0x0003e80000100800 */
[----:B------:R-:W-:Y:S04]  /*6740*/  STL [R1+0x36c], R33 ;  /* 0x00036c2101007387 */ /* 0x000fe80000100800 */
[----:B------:R-:W-:Y:S04]  /*6750*/  STL [R1+0x370], R52 ;  /* 0x0003703401007387 */ /* 0x000fe80000100800 */
[----:B------:R2:W-:Y:S04]  /*6760*/  STL [R1+0x374], R35 ;  /* 0x0003742301007387 */ /* 0x0005e80000100800 */
        /* <DEDUP_REMOVED lines=29> */
[----:B------:R-:W-:Y:S04]  /*6940*/  STL [R1+0x3ec], R81 ;  /* 0x0003ec5101007387 */ /* 0x000fe80000100800 */
[----:B------:R5:W-:Y:S04]  /*6950*/  STL [R1+0x3f0], R68 ;  /* 0x0003f04401007387 */ /* 0x000be80000100800 */
[----:B------:R5:W-:Y:S04]  /*6960*/  STL [R1+0x3f4], R83 ;  /* 0x0003f45301007387 */ /* 0x000be80000100800 */
[----:B------:R-:W-:Y:S04]  /*6970*/  STL [R1+0x3f8], R85 ;  /* 0x0003f85501007387 */ /* 0x000fe80000100800 */
[----:B------:R5:W-:Y:S04]  /*6980*/  STL [R1+0x3fc], R87 ;  /* 0x0003fc5701007387 */ /* 0x000be80000100800 */
[----:B0-----:R-:W5:Y:S04]  /*6990*/  LDL.128 R24, [R1+0x200] ;  /* 0x0002000001187983 */ /* 0x001f680000100c00 */
[----:B-1----:R-:W5:Y:S04]  /*69a0*/  LDL.128 R28, [R1+0x210] ;  /* 0x00021000011c7983 */ /* 0x002f680000100c00 */
[----:B--2---:R-:W2:Y:S04]  /*69b0*/  LDL.128 R32, [R1+0x220] ;  /* 0x0002200001207983 */ /* 0x004ea80000100c00 */
[----:B---3--:R-:W2:Y:S04]  /*69c0*/  LDL.128 R36, [R1+0x230] ;  /* 0x0002300001247983 */ /* 0x008ea80000100c00 */
[----:B----4-:R-:W2:Y:S04]  /*69d0*/  LDL.128 R40, [R1+0x240] ;  /* 0x0002400001287983 */ /* 0x010ea80000100c00 */
[----:B-----5:R-:W2:Y:S04]  /*69e0*/  LDL.128 R44, [R1+0x250] ;  /* 0x00025000012c7983 */ /* 0x020ea80000100c00 */
[----:B------:R-:W2:Y:S04]  /*69f0*/  LDL.128 R48, [R1+0x260] ;  /* 0x0002600001307983 */ /* 0x000ea80000100c00 */
        /* <DEDUP_REMOVED lines=24> */
[----:B------:R-:W2:Y:S01]  /*6b80*/  LDL.128 R148, [R1+0x3f0] ;  /* 0x0003f00001947983 */ /* 0x000ea20000100c00 */
[----:B------:R-:W-:-:S05]  /*6b90*/  VIADD R0, R155, 0x1 ;  /* 0x000000019b007836 */ /* 0x000fca0000000000 */
[----:B------:R-:W-:Y:S01]  /*6ba0*/  ISETP.NE.AND P0, PT, R0, 0x2, PT ;  /* 0x000000020000780c */ /* 0x000fe20003f05270 */
[----:B------:R0:W-:Y:S01]  /*6bb0*/  STL [R1+0x1e8], R0 ;  /* 0x0001e80001007387 */ /* 0x0001e20000100800 */
[----:B------:R-:W-:-:S11]  /*6bc0*/  IMAD.MOV.U32 R5, RZ, RZ, 0x40000040 ;  /* 0x40000040ff057424 */ /* 0x000fd600078e00ff */
[----:B0-----:R-:W-:Y:S01]  /*6bd0*/  @!P0 IMAD.MOV.U32 R0, RZ, RZ, RZ ;  /* 0x000000ffff008224 */ /* 0x001fe200078e00ff */
[----:B------:R-:W-:-:S04]  /*6be0*/  R2UR UR15, R5 ;  /* 0x00000000050f72ca */ /* 0x000fc800000e0000 */
[----:B------:R-:W-:Y:S01]  /*6bf0*/  LEA R4, R0, UR22, 0xc ;  /* 0x0000001600047c11 */ /* 0x000fe2000f8e60ff */
[----:B------:R-:W-:Y:S01]  /*6c00*/  IMAD.MOV.U32 R7, RZ, RZ, 0x40000040 ;  /* 0x40000040ff077424 */ /* 0x000fe200078e00ff */
[----:B------:R-:W3:Y:S02]  /*6c10*/  LDL R0, [R1+0x1f0] ;  /* 0x0001f00001007983 */ /* 0x000ee40000100800 */
[C---:B------:R-:W-:Y:S01]  /*6c20*/  R2UR UR14, R4.reuse ;  /* 0x00000000040e72ca */ /* 0x040fe200000e0000 */
[----:B------:R-:W-:Y:S01]  /*6c30*/  VIADD R6, R4, 0x80 ;  /* 0x0000008004067836 */ /* 0x000fe20000000000 */
[----:B------:R-:W-:-:S04]  /*6c40*/  R2UR UR19, R7 ;  /* 0x00000000071372ca */ /* 0x000fc800000e0000 */
[----:B------:R-:W-:Y:S01]  /*6c50*/  R2UR UR18, R6 ;  /* 0x00000000061272ca */ /* 0x000fe200000e0000 */
[----:B--2---:R-:W-:-:S06]  /*6c60*/  WARPGROUP.ARRIVE ;  /* 0x00000000000079c5 */ /* 0x004fcc0000000000 */
[----:B------:R-:W-:Y:S01]  /*6c70*/  HGMMA.64x256x16.F32.BF16 R24, gdesc[UR12].tnspB, R24, gsb0 ;  /* 0x43e000000c1879f0 */ /* 0x000fe20008001818 */
[----:B------:R-:W-:Y:S02]  /*6c80*/  VIADD R6, R4, 0x100 ;  /* 0x0000010004067836 */ /* 0x000fe40000000000 */
[----:B------:R-:W-:-:S03]  /*6c90*/  IMAD.MOV.U32 R7, RZ, RZ, 0x40000040 ;  /* 0x40000040ff077424 */ /* 0x000fc600078e00ff */
[----:B------:R-:W-:Y:S02]  /*6ca0*/  R2UR UR6, R6 ;  /* 0x00000000060672ca */ /* 0x000fe400000e0000 */
[----:B------:R-:W-:Y:S01]  /*6cb0*/  R2UR UR7, R7 ;  /* 0x00000000070772ca */ /* 0x000fe200000e0000 */
        /* <DEDUP_REMOVED lines=39> */
[----:B------:R-:W2:Y:S01]  /*6f30*/  @!P0 LDL R4, [R1+0x1ec] ;  /* 0x0001ec0001048983 */ /* 0x000ea20000100800 */
[----:B------:R-:W-:-:S03]  /*6f40*/  WARPGROUP.DEPBAR.LE gsb0, 0x0 ;  /* 0x00008000000079c5 */ /* 0x000fc60000010000 */
        /* <DEDUP_REMOVED lines=102> */
[----:B------:R-:W2:Y:S04]  /*75b0*/  LDL R6, [R1+0x200] ;  /* 0x0002000001067983 */ /* 0x000ea80000100800 */
[----:B0-----:R-:W2:Y:S04]  /*75c0*/  LDL R76, [R1+0x204] ;  /* 0x00020400014c7983 */ /* 0x001ea80000100800 */
[----:B------:R-:W2:Y:S04]  /*75d0*/  LDL R78, [R1+0x208] ;  /* 0x00020800014e7983 */ /* 0x000ea80000100800 */
[----:B-1----:R-:W2:Y:S04]  /*75e0*/  LDL R80, [R1+0x20c] ;  /* 0x00020c0001507983 */ /* 0x002ea80000100800 */
[----:B------:R-:W2:Y:S04]  /*75f0*/  LDL R8, [R1+0x210] ;  /* 0x0002100001087983 */ /* 0x000ea80000100800 */
[----:B------:R-:W2:Y:S04]  /*7600*/  LDL R82, [R1+0x214] ;  /* 0x0002140001527983 */ /* 0x000ea80000100800 */
[----:B----4-:R-:W4:Y:S04]  /*7610*/  LDL R84, [R1+0x218] ;  /* 0x0002180001547983 */ /* 0x010f280000100800 */
[----:B------:R-:W4:Y:S04]  /*7620*/  LDL R86, [R1+0x21c] ;  /* 0x00021c0001567983 */ /* 0x000f280000100800 */
[----:B------:R-:W4:Y:S04]  /*7630*/  LDL R10, [R1+0x220] ;  /* 0x00022000010a7983 */ /* 0x000f280000100800 */
[----:B-----5:R-:W5:Y:S04]  /*7640*/  LDL R88, [R1+0x224] ;  /* 0x0002240001587983 */ /* 0x020f680000100800 */
[----:B------:R-:W5:Y:S04]  /*7650*/  LDL R90, [R1+0x228] ;  /* 0x00022800015a7983 */ /* 0x000f680000100800 */
[----:B---3--:R-:W3:Y:S04]  /*7660*/  LDL R92, [R1+0x22c] ;  /* 0x00022c00015c7983 */ /* 0x008ee80000100800 */
[----:B------:R-:W3:Y:S04]  /*7670*/  LDL R12, [R1+0x230] ;  /* 0x00023000010c7983 */ /* 0x000ee80000100800 */
[----:B------:R-:W3:Y:S04]  /*7680*/  LDL R94, [R1+0x234] ;  /* 0x00023400015e7983 */ /* 0x000ee80000100800 */
        /* <DEDUP_REMOVED lines=115> */
[----:B------:R-:W-:Y:S04]  /*7dc0*/  STL [R1+0x204], R76 ;  /* 0x0002044c01007387 */ /* 0x000fe80000100800 */
[----:B------:R-:W-:Y:S04]  /*7dd0*/  STL [R1+0x208], R78 ;  /* 0x0002084e01007387 */ /* 0x000fe80000100800 */
[----:B------:R-:W-:Y:S04]  /*7de0*/  STL [R1+0x20c], R80 ;  /* 0x00020c5001007387 */ /* 0x000fe80000100800 */
[----:B------:R-:W-:Y:S04]  /*7df0*/  STL [R1+0x210], R8 ;  /* 0x0002100801007387 */ /* 0x000fe80000100800 */
[----:B------:R-:W-:Y:S04]  /*7e00*/  STL [R1+0x214], R82 ;  /* 0x0002145201007387 */ /* 0x000fe80000100800 */
[----:B----4-:R-:W-:Y:S04]  /*7e10*/  STL [R1+0x218], R84 ;  /* 0x0002185401007387 */ /* 0x010fe80000100800 */
[----:B------:R-:W-:Y:S04]  /*7e20*/  STL [R1+0x21c], R86 ;  /* 0x00021c5601007387 */ /* 0x000fe80000100800 */
[----:B------:R-:W-:Y:S04]  /*7e30*/  STL [R1+0x220], R10 ;  /* 0x0002200a01007387 */ /* 0x000fe80000100800 */
[----:B-----5:R-:W-:Y:S04]  /*7e40*/  STL [R1+0x224], R88 ;  /* 0x0002245801007387 */ /* 0x020fe80000100800 */
[----:B------:R-:W-:Y:S04]  /*7e50*/  STL [R1+0x228], R90 ;  /* 0x0002285a01007387 */ /* 0x000fe80000100800 */
[----:B---3--:R-:W-:Y:S04]  /*7e60*/  STL [R1+0x22c], R92 ;  /* 0x00022c5c01007387 */ /* 0x008fe80000100800 */
        /* <DEDUP_REMOVED lines=116> */
[----:B------:R-:W-:Y:S01]  /*85b0*/  VIADD R0, R0, 0x1 ;  /* 0x0000000100007836 */ /* 0x000fe20000000000 */
[----:B------:R-:W-:Y:S01]  /*85c0*/  @!P0 LOP3.LUT R4, R4, 0x1, RZ, 0x3c, !PT ;  /* 0x0000000104048812 */ /* 0x000fe200078e3cff */
[----:B------:R-:W-:Y:S03]  /*85d0*/  BSSY B0, `(.L_x_2013) ;  /* 0x000000e000007945 */ /* 0x000fe60003800000 */
[----:B------:R0:W-:Y:S04]  /*85e0*/  STL [R1+0x1f0], R0 ;  /* 0x0001f00001007387 */ /* 0x0001e80000100800 */
[----:B------:R1:W-:Y:S01]  /*85f0*/  @!P0 STL [R1+0x1ec], R4 ;  /* 0x0001ec0401008387 */ /* 0x0003e20000100800 */
[----:B0-----:R-:W-:Y:S01]  /*8600*/  IMAD.U32 R0, RZ, RZ, UR21 ;  /* 0x00000015ff007e24 */ /* 0x001fe2000f8e00ff */
[----:B------:R-:W-:-:S02]  /*8610*/  UIADD3 UR21, UR21, -0x1, URZ ;  /* 0xffffffff15157890 */ /* 0x000fc4000fffe03f */
[----:B------:R1:W-:Y:S01]  /*8620*/  @!P0 STL [R1+0x1e8], RZ ;  /* 0x0001e8ff01008387 */ /* 0x0003e20000100800 */
[----:B------:R-:W-:Y:S06]  /*8630*/  BAR.ARV 0xf, 0x100 ;  /* 0x03c4000000007b1d */ /* 0x000fec0000002000 */
[----:B------:R-:W-:Y:S01]  /*8640*/  ISETP.GT.AND P0, PT, R0, UR20, PT ;  /* 0x0000001400007c0c */ /* 0x000fe2000bf04270 */
[----:B------:R-:W-:-:S12]  /*8650*/  @P1 BRA `(.L_x_2014) ;  /* 0x0000000000141947 */ /* 0x000fd80003800000 */
[----:B------:R-:W2:Y:S02]  /*8660*/  LDL R0, [R1+0x1e8] ;  /* 0x0001e80001007983 */ /* 0x000ea40000100800 */
[----:B--2---:R-:W-:-:S05]  /*8670*/  LEA R0, R0, UR39, 0x3 ;  /* 0x0000002700007c11 */ /* 0x004fca000f8e18ff */
[----:B------:R-:W-:-:S05]  /*8680*/  VIADD R0, R0, 0x38860 ;  /* 0x0003886000007836 */ /* 0x000fca0000000000 */
[----:B------:R-:W-:-:S04]  /*8690*/  PRMT R0, RZ, 0x654, R0 ;  /* 0x00000654ff007816 */ /* 0x000fc80000000000 */
[----:B------:R0:W-:Y:S03]  /*86a0*/  SYNCS.ARRIVE.TRANS64.RED.A1T0 RZ, [R0+URZ], RZ ;  /* 0x000000ff00ff79a7 */ /* 0x0001e6000810043f */
.L_x_2014:
[----:B------:R-:W-:Y:S05]  /*86b0*/  BSYNC B0 ;  /* 0x0000000000007941 */ /* 0x000fea0003800000 */
.L_x_2013:
[----:B------:R-:W-:Y:S05]  /*86c0*/  @P0 BRA `(.L_x_2015) ;  /* 0xffffffc0009c0947 */ /* 0x000fea000383ffff */
.L_x_2012:
[----:B------:R-:W2:Y:S04]  /*86d0*/  LDL R137, [R1+0x1e8] ;  /* 0x0001e80001897983 */ /* 0x000ea80000100800 */
[----:B------:R-:W3:Y:S04]  /*86e0*/  LDL.64 R126, [R1+0x250] ;  /* 0x00025000017e7983 */ /* 0x000ee80000100a00 */
[----:B------:R-:W4:Y:S04]  /*86f0*/  LDL.64 R106, [R1+0x2b0] ;  /* 0x0002b000016a7983 */ /* 0x000f280000100a00 */
[----:B-1----:R-:W5:Y:S04]  /*8700*/  LDL.64 R4, [R1+0x300] ;  /* 0x0003000001047983 */ /* 0x002f680000100a00 */
        /* <DEDUP_REMOVED lines=61> */
[----:B------:R-:W5:Y:S04]  /*8ae0*/  LDL R136, [R1+0x1f0] ;  /* 0x0001f00001887983 */ /* 0x000f680000100800 */
[----:B0-----:R-:W5:Y:S01]  /*8af0*/  LDL R0, [R1+0x1e8] ;  /* 0x0001e80001007983 */ /* 0x001f620000100800 */
[----:B--2---:R-:W-:-:S05]  /*8b00*/  IMAD R137, R137, 0x40, R158 ;  /* 0x0000004089897824 */ /* 0x004fca00078e029e */
[----:B------:R-:W-:Y:S01]  /*8b10*/  LEA R138, R137, UR39, 0x2 ;  /* 0x00000027898a7c11 */ /* 0x000fe2000f8e10ff */
[----:B------:R-:W-:Y:S06]  /*8b20*/  BAR.SYNC.DEFER_BLOCKING 0xe, 0x100 ;  /* 0x0384000000007b1d */ /* 0x000fec0000010000 */
[----:B------:R-:W3:Y:S02]  /*8b30*/  LDS R137, [R138+0x38400] ;  /* 0x038400008a897984 */ /* 0x000ee40000000800 */
[C---:B---3--:R-:W-:Y:S01]  /*8b40*/  FMUL.FTZ R127, R137.reuse, R127 ;  /* 0x0000007f897f7220 */ /* 0x048fe20000410000 */
[----:B------:R-:W-:-:S05]  /*8b50*/  FMUL.FTZ R126, R137, R126 ;  /* 0x0000007e897e7220 */ /* 0x000fca0000410000 */
[----:B------:R4:W-:Y:S02]  /*8b60*/  STL.64 [R1+0x250], R126 ;  /* 0x0002507e01007387 */ /* 0x0009e40000100a00 */
[C---:B----4-:R-:W-:Y:S02]  /*8b70*/  FMUL.FTZ R126, R137.reuse, R106 ;  /* 0x0000006a897e7220 */ /* 0x050fe40000410000 */
[----:B------:R-:W0:Y:S01]  /*8b80*/  LDS R106, [R138+0x38420] ;  /* 0x038420008a6a7984 */ /* 0x000e220000000800 */
[C---:B-----5:R-:W-:Y:S01]  /*8b90*/  FMUL.FTZ R5, R137.reuse, R5 ;  /* 0x0000000589057220 */ /* 0x060fe20000410000 */
[C---:B------:R-:W-:Y:S01]  /*8ba0*/  FMUL.FTZ R4, R137.reuse, R4 ;  /* 0x0000000489047220 */ /* 0x040fe20000410000 */
[C---:B------:R-:W-:Y:S01]  /*8bb0*/  FMUL.FTZ R141, R137.reuse, R141 ;  /* 0x0000008d898d7220 */ /* 0x040fe20000410000 */
[C---:B------:R-:W-:Y:S01]  /*8bc0*/  FMUL.FTZ R140, R137.reuse, R140 ;  /* 0x0000008c898c7220 */ /* 0x040fe20000410000 */
[C---:B------:R-:W-:Y:S01]  /*8bd0*/  FMUL.FTZ R135, R137.reuse, R135 ;  /* 0x0000008789877220 */ /* 0x040fe20000410000 */
[C---:B------:R-:W-:Y:S01]  /*8be0*/  FMUL.FTZ R134, R137.reuse, R134 ;  /* 0x0000008689867220 */ /* 0x040fe20000410000 */
[----:B------:R1:W-:Y:S01]  /*8bf0*/  STL.64 [R1+0x300], R4 ;  /* 0x0003000401007387 */ /* 0x0003e20000100a00 */
        /* <DEDUP_REMOVED lines=119> */
[----:B------:R-:W-:-:S02]  /*9370*/  VIADD R136, R136, 0x1 ;  /* 0x0000000188887836 */ /* 0x000fc40000000000 */
[----:B-1----:R-:W-:Y:S01]  /*9380*/  VIADD R4, R0, 0x1 ;  /* 0x0000000100047836 */ /* 0x002fe20000000000 */
[----:B------:R0:W-:Y:S04]  /*9390*/  STL.64 [R1+0x200], R140 ;  /* 0x0002008c01007387 */ /* 0x0001e80000100a00 */
        /* <DEDUP_REMOVED lines=61> */
[----:B------:R0:W-:Y:S04]  /*9770*/  STL [R1+0x1f0], R136 ;  /* 0x0001f08801007387 */ /* 0x0001e80000100800 */
[----:B------:R0:W-:Y:S01]  /*9780*/  STL [R1+0x1e8], R4 ;  /* 0x0001e80401007387 */ /* 0x0001e20000100800 */
[----:B------:R-:W-:Y:S06]  /*9790*/  BAR.ARV 0xf, 0x100 ;  /* 0x03c4000000007b1d */ /* 0x000fec0000002000 */
[----:B------:R-:W-:Y:S01]  /*97a0*/  ISETP.NE.AND P0, PT, R4, 0x2, PT ;  /* 0x000000020400780c */ /* 0x000fe20003f05270 */
[----:B------:R-:W-:Y:S01]  /*97b0*/  BSSY B0, `(.L_x_2016) ;  /* 0x0000007000007945 */ /* 0x000fe20003800000 */
[----:B------:R-:W-:-:S11]  /*97c0*/  IMAD.MOV.U32 R0, RZ, RZ, 0x1 ;  /* 0x00000001ff007424 */ /* 0x000fd600078e00ff */
[----:B0-----:R-:W-:Y:S05]  /*97d0*/  @P0 BRA `(.L_x_2017) ;  /* 0x0000000000100947 */ /* 0x001fea0003800000 */
[----:B------:R-:W2:Y:S04]  /*97e0*/  LDL R4, [R1+0x1ec] ;  /* 0x0001ec0001047983 */ /* 0x000ea80000100800 */
[----:B------:R0:W-:Y:S01]  /*97f0*/  STL [R1+0x1e8], RZ ;  /* 0x0001e8ff01007387 */ /* 0x0001e20000100800 */
[----:B--2---:R-:W-:-:S05]  /*9800*/  LOP3.LUT R4, R4, 0x1, RZ, 0x3c, !PT ;  /* 0x0000000104047812 */ /* 0x004fca00078e3cff */
[----:B------:R0:W-:Y:S02]  /*9810*/  STL [R1+0x1ec], R4 ;  /* 0x0001ec0401007387 */ /* 0x0001e40000100800 */
.L_x_2017:
[----:B------:R-:W-:Y:S05]  /*9820*/  BSYNC B0 ;  /* 0x0000000000007941 */ /* 0x000fea0003800000 */
.L_x_2016:
[----:B------:R-:W-:Y:S05]  /*9830*/  BRA `(.L_x_2009) ;  /* 0x0000021c00247947 */ /* 0x000fea0003800000 */
.L_x_2002:
[----:B------:R-:W0:Y:S01]  /*9840*/  S2R R4, SR_TID.X ;  /* 0x0000000000047919 */ /* 0x000e220000002100 */
[----:B------:R-:W-:Y:S01]  /*9850*/  UISETP.NE.AND UP0, UPT, UR38, URZ, UPT ;  /* 0x0000003f2600728c */ /* 0x000fe2000bf05270 */
[----:B------:R-:W-:Y:S01]  /*9860*/  IMAD.MOV.U32 R10, RZ, RZ, 0x1 ;  /* 0x00000001ff0a7424 */ /* 0x000fe200078e00ff */
[----:B------:R-:W-:Y:S01]  /*9870*/  UMOV UR4, 0x1 ;  /* 0x0000000100047882 */ /* 0x000fe20000000000 */
[----:B------:R-:W-:Y:S01]  /*9880*/  UIADD3 UR8, UP3, UR36, 0x38860, URZ ;  /* 0x0003886024087890 */ /* 0x000fe2000ff7e03f */
[----:B------:R-:W-:Y:S01]  /*9890*/  IMAD.MOV.U32 R11, RZ, RZ, RZ ;  /* 0x000000ffff0b7224 */ /* 0x000fe200078e00ff */
[----:B------:R-:W-:Y:S01]  /*98a0*/  USEL UR4, UR4, 0x2, !UP0 ;  /* 0x0000000204047887 */ /* 0x000fe2000c000000 */
[----:B-1----:R-:W-:Y:S01]  /*98b0*/  IMAD.U32 R0, RZ, RZ, UR40 ;  /* 0x00000028ff007e24 */ /* 0x002fe2000f8e00ff */
[----:B------:R-:W-:Y:S01]  /*98c0*/  UIADD3.X UR9, URZ, UR37, URZ, UP3, !UPT ;  /* 0x000000253f097290 */ /* 0x000fe20009ffe43f */
[----:B------:R-:W-:Y:S01]  /*98d0*/  IMAD.MOV.U32 R5, RZ, RZ, 0x80 ;  /* 0x00000080ff057424 */ /* 0x000fe200078e00ff */
[----:B------:R-:W-:Y:S01]  /*98e0*/  UIADD3 UR6, UP1, UR36, 0x38830, URZ ;  /* 0x0003883024067890 */ /* 0x000fe2000ff3e03f */
[----:B------:R1:W-:Y:S01]  /*98f0*/  STL.64 [R1+0x60], R10 ;  /* 0x0000600a01007387 */ /* 0x0003e20000100a00 */
[----:B------:R-:W-:Y:S01]  /*9900*/  IMAD.U32 R9, RZ, RZ, UR4 ;  /* 0x00000004ff097e24 */ /* 0x000fe2000f8e00ff */
[----:B------:R-:W-:Y:S01]  /*9910*/  UIADD3 UR4, UP2, UR36, 0x38850, URZ ;  /* 0x0003885024047890 */ /* 0x000fe2000ff5e03f */
[----:B------:R-:W-:Y:S01]  /*9920*/  IMAD.MOV.U32 R6, RZ, RZ, 0x1 ;  /* 0x00000001ff067424 */ /* 0x000fe200078e00ff */
[----:B------:R-:W-:Y:S01]  /*9930*/  UIADD3 UR7, UP0, UR36, 0x38840, URZ ;  /* 0x0003884024077890 */ /* 0x000fe2000ff1e03f */
[----:B------:R2:W-:Y:S01]  /*9940*/  STL [R1+0x70], R0 ;  /* 0x0000700001007387 */ /* 0x0005e20000100800 */
[----:B------:R-:W-:Y:S01]  /*9950*/  ULDC UR10, c[0x0][0x448] ;  /* 0x00011200000a7ab9 */ /* 0x000fe20000000800 */
[----:B------:R-:W-:Y:S01]  /*9960*/  IMAD.MOV.U32 R7, RZ, RZ, RZ ;  /* 0x000000ffff077224 */ /* 0x000fe200078e00ff */
[----:B------:R-:W-:Y:S01]  /*9970*/  UIADD3.X UR5, URZ, UR37, URZ, UP2, !UPT ;  /* 0x000000253f057290 */ /* 0x000fe200097fe43f */
[----:B------:R-:W-:Y:S01]  /*9980*/  IMAD.MOV.U32 R8, RZ, RZ, 0x2000 ;  /* 0x00002000ff087424 */ /* 0x000fe200078e00ff */
[----:B------:R-:W-:Y:S01]  /*9990*/  STL.64 [R1], RZ ;  /* 0x000000ff01007387 */ /* 0x000fe20000100a00 */
[----:B------:R-:W-:Y:S01]  /*99a0*/  IMAD.MOV.U32 R13, RZ, RZ, R9 ;  /* 0x000000ffff0d7224 */ /* 0x000fe200078e0009 */
[----:B------:R-:W-:Y:S01]  /*99b0*/  ULDC UR45, c[0x0][0x288] ;  /* 0x0000a200002d7ab9 */ /* 0x000fe20000000800 */
[----:B-1----:R-:W-:Y:S01]  /*99c0*/  IMAD.U32 R11, RZ, RZ, UR9 ;  /* 0x00000009ff0b7e24 */ /* 0x002fe2000f8e00ff */
[----:B------:R-:W-:Y:S01]  /*99d0*/  UIADD3.X UR9, URZ, UR37, URZ, UP0, !UPT ;  /* 0x000000253f097290 */ /* 0x000fe200087fe43f */
[----:B--2---:R-:W-:Y:S01]  /*99e0*/  IMAD.U32 R0, RZ, RZ, UR4 ;  /* 0x00000004ff007e24 */ /* 0x004fe2000f8e00ff */
[----:B------:R-:W-:Y:S01]  /*99f0*/  UIADD3.X UR4, URZ, UR37, URZ, UP1, !UPT ;  /* 0x000000253f047290 */ /* 0x000fe20008ffe43f */
[----:B------:R1:W-:Y:S01]  /*9a00*/  STL.64 [R1+0x18], R8 ;  /* 0x0000180801007387 */ /* 0x0003e20000100a00 */
[----:B------:R-:W-:Y:S01]  /*9a10*/  UISETP.NE.AND UP1, UPT, UR10, 0x1, UPT ;  /* 0x000000010a00788c */ /* 0x000fe2000bf25270 */
[----:B------:R-:W-:Y:S01]  /*9a20*/  IMAD.MOV.U32 R12, RZ, RZ, 0x10000 ;  /* 0x00010000ff0c7424 */ /* 0x000fe200078e00ff */
[----:B------:R-:W-:Y:S01]  /*9a30*/  UIADD3 UR44, UR42, 0x1, -UR45 ;  /* 0x000000012a2c7890 */ /* 0x000fe2000fffe82d */
[----:B0-----:R-:W-:Y:S01]  /*9a40*/  LOP3.LUT R4, R4, 0x7f, RZ, 0xc0, !PT ;  /* 0x0000007f04047812 */ /* 0x001fe200078ec0ff */
[----:B------:R-:W-:Y:S01]  /*9a50*/  IMAD.MOV.U32 R15, RZ, RZ, 0x100 ;  /* 0x00000100ff0f7424 */ /* 0x000fe200078e00ff */
[----:B------:R-:W-:Y:S01]  /*9a60*/  STL.64 [R1+0x38], RZ ;  /* 0x000038ff01007387 */ /* 0x000fe20000100a00 */
[----:B------:R-:W-:Y:S01]  /*9a70*/  IMAD.U32 R10, RZ, RZ, UR8 ;  /* 0x00000008ff0a7e24 */ /* 0x000fe2000f8e00ff */
[----:B------:R-:W-:Y:S01]  /*9a80*/  ISETP.NE.AND P0, PT, R4, RZ, PT ;  /* 0x000000ff0400720c */ /* 0x000fe20003f05270 */
[----:B------:R-:W-:-:S03]  /*9a90*/  USHF.L.U32 UR8, UR40, 0x6, URZ ;  /* 0x0000000628087899 */ /* 0x000fc6000800063f */
[----:B------:R-:W-:Y:S01]  /*9aa0*/  SEL R4, RZ, 0x1, P0 ;  /* 0x00000001ff047807 */ /* 0x000fe20000000000 */
[----:B-1----:R-:W-:Y:S01]  /*9ab0*/  IMAD.U32 R9, RZ, RZ, UR5 ;  /* 0x00000005ff097e24 */ /* 0x002fe2000f8e00ff */
[----:B------:R-:W-:Y:S01]  /*9ac0*/  STL.64 [R1+0x68], R10 ;  /* 0x0000680a01007387 */ /* 0x000fe20000100a00 */
[----:B------:R-:W-:Y:S01]  /*9ad0*/  IMAD.MOV.U32 R8, RZ, RZ, R0 ;  /* 0x000000ffff087224 */ /* 0x000fe200078e0000 */
[----:B------:R-:W-:Y:S01]  /*9ae0*/  @UP1 ULDC UR10, c[0x0][0x450] ;  /* 0x00011400000a1ab9 */ /* 0x000fe20000000800 */
[----:B------:R-:W-:Y:S01]  /*9af0*/  IMAD.MOV.U32 R14, RZ, RZ, R4 ;  /* 0x000000ffff0e7224 */ /* 0x000fe200078e0004 */
[----:B------:R0:W-:Y:S01]  /*9b00*/  STL.128 [R1+0x20], R4 ;  /* 0x0000200401007387 */ /* 0x0001e20000100c00 */
[----:B------:R-:W-:-:S03]  /*9b10*/  IADD3 R36, P0, R2, 0x38, RZ ;  /* 0x0000003802247810 */ /* 0x000fc60007f1e0ff */
[----:B------:R1:W-:Y:S02]  /*9b20*/  STL.128 [R1+0x50], R12 ;  /* 0x0000500c01007387 */ /* 0x0003e40000100c00 */
[----:B------:R-:W-:Y:S02]  /*9b30*/  IMAD.X R37, RZ, RZ, R16, P0 ;  /* 0x000000ffff257224 */ /* 0x000fe400000e0610 */
[----:B------:R1:W-:Y:S01]  /*9b40*/  STL.128 [R1+0x40], R8 ;  /* 0x0000400801007387 */ /* 0x0003e20000100c00 */
[----:B0-----:R-:W-:Y:S01]  /*9b50*/  IMAD.U32 R6, RZ, RZ, UR6 ;  /* 0x00000006ff067e24 */ /* 0x001fe2000f8e00ff */
[----:B------:R-:W-:Y:S01]  /*9b60*/  @UP1 UIADD3 UR6, UR8, 0x3f, URZ ;  /* 0x0000003f08061890 */ /* 0x000fe2000fffe03f */
[----:B------:R-:W-:Y:S01]  /*9b70*/  IMAD.U32 R7, RZ, RZ, UR4 ;  /* 0x00000004ff077e24 */ /* 0x000fe2000f8e00ff */
[----:B------:R-:W-:Y:S01]  /*9b80*/  ULDC.64 UR4, c[0x0][0xad8] ;  /* 0x0002b60000047ab9 */ /* 0x000fe20000000a00 */
[----:B------:R-:W-:Y:S01]  /*9b90*/  IMAD.U32 R4, RZ, RZ, UR7 ;  /* 0x00000007ff047e24 */ /* 0x000fe2000f8e00ff */
[----:B------:R-:W-:Y:S01]  /*9ba0*/  UISETP.GE.AND UP0, UPT, UR5, 0x1, UPT ;  /* 0x000000010500788c */ /* 0x000fe2000bf06270 */
[----:B------:R-:W-:Y:S01]  /*9bb0*/  IMAD.U32 R5, RZ, RZ, UR9 ;  /* 0x00000009ff057e24 */ /* 0x000fe2000f8e00ff */
[----:B------:R1:W-:Y:S01]  /*9bc0*/  STL.64 [R1+0x8], R6 ;  /* 0x0000080601007387 */ /* 0x0003e20000100a00 */
[----:B------:R-:W-:Y:S01]  /*9bd0*/  @UP1 ULDC UR7, c[0x0][0x44c] ;  /* 0x0001130000071ab9 */ /* 0x000fe20000000800 */
[----:B------:R-:W-:-:S02]  /*9be0*/  UIADD3 UR9, UR8, 0x3f, URZ ;  /* 0x0000003f08097890 */ /* 0x000fc4000fffe03f */
[----:B------:R1:W-:Y:S01]  /*9bf0*/  STL.64 [R1+0x10], R4 ;  /* 0x0000100401007387 */ /* 0x0003e20000100a00 */
[----:B------:R-:W-:Y:S01]  /*9c00*/  UIMAD.WIDE.U32 UR6, UR6, UR7, URZ ;  /* 0x00000007060672a5 */ /* 0x000fe2000f8e003f */
[----:B------:R-:W-:Y:S02]  /*9c10*/  PLOP3.LUT P1, PT, PT, PT, UP0, 0x80, 0x0 ;  /* 0x000000000000781c */ /* 0x000fe40003f2f008 */
[----:B------:R1:W-:Y:S01]  /*9c20*/  STL.64 [R1+0x30], R4 ;  /* 0x0000300401007387 */ /* 0x0003e20000100a00 */
[----:B------:R-:W-:-:S04]  /*9c30*/  @UP1 USHF.R.U32.HI UR9, URZ, UR10, UR7 ;  /* 0x0000000a3f091299 */ /* 0x000fc80008011607 */
[----:B------:R-:W-:-:S04]  /*9c40*/  UIADD3 UR6, UR44, UR9, URZ ;  /* 0x000000092c067290 */ /* 0x000fc8000fffe03f */
[----:B------:R-:W-:Y:S02]  /*9c50*/  UIADD3 UR4, UR6, UR4, URZ ;  /* 0x0000000406047290 */ /* 0x000fe4000fffe03f */
[----:B------:R-:W-:Y:S10]  /*9c60*/  @!P1 BRA `(.L_x_2018) ;  /* 0x0000000000449947 */ /* 0x000ff40003800000 */
        /* <DEDUP_REMOVED lines=10> */
.L_x_2019:
[----:B------:R-:W-:-:S11]  /*9d10*/  UISETP.NE.AND UP0, UPT, UR5, 0x1, UPT ;  /* 0x000000010500788c */ /* 0x000fd6000bf05270 */
[----:B------:R-:W-:Y:S02]  /*9d20*/  @UP0 ULDC.64 UR10, c[0x0][0xae0] ;  /* 0x0002b800000a0ab9 */ /* 0x000fe40000000a00 */
[----:B------:R-:W-:-:S04]  /*9d30*/  UIMAD.WIDE.U32 UR6, UR9, UR10, URZ ;  /* 0x0000000a090672a5 */ /* 0x000fc8000f8e003f */
[----:B------:R-:W-:-:S12]  /*9d40*/  @UP0 USHF.R.U32.HI UR9, URZ, UR11, UR7 ;  /* 0x0000000b3f090299 */ /* 0x000fd80008011607 */
.L_x_2020:
[----:B------:R-:W-:-:S04]  /*9d50*/  UIMAD UR9, UR9, UR5, UR5 ;  /* 0x00000005090972a4 */ /* 0x000fc8000f8e0205 */
[----:B------:R-:W-:-:S04]  /*9d60*/  UISETP.LT.AND UP0, UPT, UR4, UR9, UPT ;  /* 0x000000090400728c */ /* 0x000fc8000bf01270 */
[----:B------:R-:W-:-:S12]  /*9d70*/  USEL UR4, UR4, UR9, UP0 ;  /* 0x0000000904047287 */ /* 0x000fd80008000000 */
.L_x_2018:
[----:B------:R-:W-:Y:S02]  /*9d80*/  UIADD3 UR10, UR42, 0x3f, URZ ;  /* 0x0000003f2a0a7890 */ /* 0x000fe4000fffe03f */
        /* <DEDUP_REMOVED lines=8> */
[----:B------:R-:W-:Y:S02]  /*9e10*/  UIADD3 UR45, UR42, -UR45, URZ ;  /* 0x8000002d2a2d7290 */ /* 0x000fe4000fffe03f */
        /* <DEDUP_REMOVED lines=19> */
.L_x_2022:
[----:B------:R-:W-:-:S11]  /*9f50*/  UISETP.NE.AND UP0, UPT, UR5, 0x1, UPT ;  /* 0x000000010500788c */ /* 0x000fd6000bf05270 */
[----:B------:R-:W-:Y:S02]  /*9f60*/  @UP0 ULDC.64 UR10, c[0x0][0xae0] ;  /* 0x0002b800000a0ab9 */ /* 0x000fe40000000a00 */
[----:B------:R-:W-:-:S04]  /*9f70*/  UIMAD.WIDE.U32 UR6, UR8, UR10, URZ ;  /* 0x0000000a080672a5 */ /* 0x000fc8000f8e003f */
[----:B------:R-:W-:-:S12]  /*9f80*/  @UP0 USHF.R.U32.HI UR8, URZ, UR11, UR7 ;  /* 0x0000000b3f080299 */ /* 0x000fd80008011607 */
.L_x_2023:
[----:B------:R-:W-:-:S04]  /*9f90*/  UIMAD UR5, UR8, UR5, URZ ;  /* 0x00000005080572a4 */ /* 0x000fc8000f8e023f */
[----:B------:R-:W-:-:S04]  /*9fa0*/  UISETP.LT.AND UP0, UPT, UR4, UR5, UPT ;  /* 0x000000050400728c */ /* 0x000fc8000bf01270 */
[----:B------:R-:W-:-:S12]  /*9fb0*/  USEL UR4, UR4, UR5, !UP0 ;  /* 0x0000000504047287 */ /* 0x000fd8000c000000 */
.L_x_2021:
[----:B------:R-:W-:Y:S01]  /*9fc0*/  USHF.R.S32.HI UR5, URZ, 0x1f, UR4 ;  /* 0x0000001f3f057899 */ /* 0x000fe20008011404 */
[----:B------:R-:W-:-:S03]  /*9fd0*/  PRMT R0, RZ, 0x7610, R0 ;  /* 0x00007610ff007816 */ /* 0x000fc60000000000 */
[----:B------:R-:W-:-:S04]  /*9fe0*/  ULEA.HI UR5, UR5, UR4, URZ, 0x6 ;  /* 0x0000000405057291 */ /* 0x000fc8000f8f303f */
[----:B------:R-:W-:-:S04]  /*9ff0*/  USHF.R.S32.HI UR5, URZ, 0x6, UR5 ;  /* 0x000000063f057899 */ /* 0x000fc80008011405 */
[----:B------:R-:W-:-:S04]  /*a000*/  UISETP.LT.AND UP0, UPT, URZ, UR5, UPT ;  /* 0x000000053f00728c */ /* 0x000fc8000bf01270 */
[----:B------:R-:W-:-:S04]  /*a010*/  USEL UR49, URZ, UR5, !UP0 ;  /* 0x000000053f317287 */ /* 0x000fc8000c000000 */
[----:B------:R-:W-:-:S06]  /*a020*/  UISETP.GT.AND UP0, UPT, UR48, UR49, UPT ;  /* 0x000000313000728c */ /* 0x000fcc000bf04270 */
[----:B------:R-:W-:-:S13]  /*a030*/  PLOP3.LUT P0, PT, PT, PT, UP0, 0x80, 0x0 ;  /* 0x000000000000781c */ /* 0x000fda0003f0f008 */
[----:B------:R-:W-:Y:S05]  /*a040*/  @!P0 BRA `(.L_x_2009) ;  /* 0x0000021400208947 */ /* 0x000fea0003800000 */
[----:B------:R-:W0:Y:S01]  /*a050*/  SHFL.IDX PT, R0, R193, RZ, 0x1f ;  /* 0x00001fffc1007589 */ /* 0x000e2200000e0000 */
[----:B------:R-:W-:Y:S01]  /*a060*/  UIADD3 UR8, UR39, 0x400, URZ ;  /* 0x0000040027087890 */ /* 0x000fe2000fffe03f */
[----:B-1----:R-:W-:Y:S01]  /*a070*/  IMAD.MOV.U32 R12, RZ, RZ, 0x1 ;  /* 0x00000001ff0c7424 */ /* 0x002fe200078e00ff */
[----:B------:R-:W-:Y:S01]  /*a080*/  UIADD3 UR5, UR39, 0x22400, URZ ;  /* 0x0002240027057890 */ /* 0x000fe2000fffe03f */
[----:B------:R-:W1:Y:S01]  /*a090*/  S2R R44, SR_TID.X ;  /* 0x00000000002c7919 */ /* 0x000e620000002100 */
[----:B------:R-:W-:Y:S01]  /*a0a0*/  UIADD3 UR4, UR39, 0x20400, URZ ;  /* 0x0002040027047890 */ /* 0x000fe2000fffe03f */
[----:B------:R-:W-:Y:S01]  /*a0b0*/  IMAD.MOV.U32 R13, RZ, RZ, RZ ;  /* 0x000000ffff0d7224 */ /* 0x000fe200078e00ff */
[----:B------:R-:W-:Y:S01]  /*a0c0*/  UIADD3 UR6, UR39, 0x26400, URZ ;  /* 0x0002640027067890 */ /* 0x000fe2000fffe03f */
[----:B------:R-:W-:Y:S01]  /*a0d0*/  IMAD.MOV.U32 R14, RZ, RZ, 0x1 ;  /* 0x00000001ff0e7424 */ /* 0x000fe200078e00ff */
[----:B------:R-:W-:Y:S01]  /*a0e0*/  USHF.R.U32.HI UR5, URZ, 0x4, UR5 ;  /* 0x000000043f057899 */ /* 0x000fe20008011605 */
[----:B------:R-:W-:Y:S01]  /*a0f0*/  IMAD.MOV.U32 R15, RZ, RZ, RZ ;  /* 0x000000ffff0f7224 */ /* 0x000fe200078e00ff */
[----:B------:R-:W-:Y:S01]  /*a100*/  USHF.R.U32.HI UR4, URZ, 0x4, UR4 ;  /* 0x000000043f047899 */ /* 0x000fe20008011604 */
[----:B------:R-:W-:Y:S01]  /*a110*/  IMAD.MOV.U32 R7, RZ, RZ, 0x40000040 ;  /* 0x40000040ff077424 */ /* 0x000fe200078e00ff */
[----:B------:R-:W-:Y:S01]  /*a120*/  USHF.R.U32.HI UR6, URZ, 0x4, UR6 ;  /* 0x000000043f067899 */ /* 0x000fe20008011606 */
[----:B------:R-:W-:Y:S01]  /*a130*/  IMAD.MOV.U32 R9, RZ, RZ, 0x40000040 ;  /* 0x40000040ff097424 */ /* 0x000fe200078e00ff */
[----:B------:R-:W-:Y:S01]  /*a140*/  USHF.R.U32.HI UR7, URZ, 0x4, UR8 ;  /* 0x000000043f077899 */ /* 0x000fe20008011608 */
[----:B------:R2:W-:Y:S01]  /*a150*/  STL.128 [R1+0x80], R12 ;  /* 0x0000800c01007387 */ /* 0x0005e20000100c00 */
[----:B------:R-:W-:Y:S01]  /*a160*/  ULOP3.LUT UR5, UR5, 0x3fff, URZ, 0xc0, !UPT ;  /* 0x00003fff05057892 */ /* 0x000fe2000f8ec03f */
[----:B------:R-:W-:Y:S01]  /*a170*/  IMAD.MOV.U32 R11, RZ, RZ, 0x40000040 ;  /* 0x40000040ff0b7424 */ /* 0x000fe200078e00ff */
[----:B------:R-:W-:Y:S01]  /*a180*/  ULOP3.LUT UR4, UR4, 0x3fff, URZ, 0xc0, !UPT ;  /* 0x00003fff04047892 */ /* 0x000fe2000f8ec03f */
[C---:B------:R-:W-:Y:S01]  /*a190*/  IADD3 R34, P0, R2.reuse, 0xa8, RZ ;  /* 0x000000a802227810 */ /* 0x040fe20007f1e0ff */
[----:B------:R-:W-:Y:S01]  /*a1a0*/  ULOP3.LUT UR6, UR6, 0x3fff, URZ, 0xc0, !UPT ;  /* 0x00003fff06067892 */ /* 0x000fe2000f8ec03f */
[----:B------:R-:W-:Y:S01]  /*a1b0*/  IADD3 R33, P1, R2, 0xa0, RZ ;  /* 0x000000a002217810 */ /* 0x000fe20007f3e0ff */
[----:B------:R-:W-:Y:S01]  /*a1c0*/  ULOP3.LUT UR7, UR7, 0x3fff, URZ, 0xc0, !UPT ;  /* 0x00003fff07077892 */ /* 0x000fe2000f8ec03f */
[----:B0-----:R-:W-:Y:S01]  /*a1d0*/  LEA.HI R3, R0, R0, RZ, 0x1 ;  /* 0x0000000000037211 */ /* 0x001fe200078f08ff */
[----:B------:R-:W-:Y:S01]  /*a1e0*/  ULOP3.LUT UR5, UR5, 0x10000, URZ, 0xfc, !UPT ;  /* 0x0001000005057892 */ /* 0x000fe2000f8efc3f */
[C---:B------:R-:W-:Y:S01]  /*a1f0*/  IADD3 R154, P2, R2.reuse, 0x98, RZ ;  /* 0x00000098029a7810 */ /* 0x040fe20007f5e0ff */
[----:B------:R-:W-:Y:S01]  /*a200*/  ULOP3.LUT UR4, UR4, 0x10000, URZ, 0xfc, !UPT ;  /* 0x0001000004047892 */ /* 0x000fe2000f8efc3f */
[----:B------:R-:W-:Y:S01]  /*a210*/  LOP3.LUT R3, R3, 0x6, RZ, 0xc0, !PT ;  /* 0x0000000603037812 */ /* 0x000fe200078ec0ff */
[----:B------:R-:W-:Y:S01]  /*a220*/  ULOP3.LUT UR6, UR6, 0x10000, URZ, 0xfc, !UPT ;  /* 0x0001000006067892 */ /* 0x000fe2000f8efc3f */
[----:B------:R-:W-:Y:S01]  /*a230*/  IADD3 R24, P3, R2, 0x94, RZ ;  /* 0x0000009402187810 */ /* 0x000fe20007f7e0ff */
[----:B------:R-:W-:Y:S01]  /*a240*/  ULOP3.LUT UR7, UR7, 0x10000, URZ, 0xfc, !UPT ;  /* 0x0001000007077892 */ /* 0x000fe2000f8efc3f */
[----:B--2---:R-:W-:Y:S01]  /*a250*/  IMAD.MOV.U32 R13, RZ, RZ, 0x40000040 ;  /* 0x40000040ff0d7424 */ /* 0x004fe200078e00ff */
[----:B------:R-:W-:Y:S01]  /*a260*/  UIADD3 UR9, UP0, UR36, 0x38400, URZ ;  /* 0x0003840024097890 */ /* 0x000fe2000ff1e03f */
[----:B------:R-:W-:Y:S01]  /*a270*/  IMAD.IADD R0, R0, 0x1, -R3 ;  /* 0x0000000100007824 */ /* 0x000fe200078e0a03 */
[----:B------:R-:W-:Y:S01]  /*a280*/  IADD3 R32, P4, R2, 0x88, RZ ;  /* 0x0000008802207810 */ /* 0x000fe20007f9e0ff */
[----:B-1----:R-:W-:Y:S01]  /*a290*/  VIADD R8, R44, 0xffffff80 ;  /* 0xffffff802c087836 */ /* 0x002fe20000000000 */
[----:B------:R-:W-:Y:S01]  /*a2a0*/  UIADD3.X UR10, URZ, UR37, URZ, UP0, !UPT ;  /* 0x000000253f0a7290 */ /* 0x000fe200087fe43f */
[----:B------:R-:W-:Y:S01]  /*a2b0*/  IMAD.U32 R3, RZ, RZ, UR5 ;  /* 0x00000005ff037e24 */ /* 0x000fe2000f8e00ff */
[----:B------:R-:W-:Y:S01]  /*a2c0*/  LEA R0, R0, UR8, 0xf ;  /* 0x0000000800007c11 */ /* 0x000fe2000f8e78ff */
[----:B------:R-:W-:Y:S01]  /*a2d0*/  IMAD.U32 R6, RZ, RZ, UR4 ;  /* 0x00000004ff067e24 */ /* 0x000fe2000f8e00ff */
[----:B------:R0:W-:Y:S01]  /*a2e0*/  STL [R1+0x94], R8 ;  /* 0x0000940801007387 */ /* 0x0001e20000100800 */
[----:B------:R-:W-:Y:S01]  /*a2f0*/  IMAD.U32 R12, RZ, RZ, UR6 ;  /* 0x00000006ff0c7e24 */ /* 0x000fe2000f8e00ff */
[----:B------:R-:W-:Y:S01]  /*a300*/  SHF.R.U32.HI R0, RZ, 0x4, R0 ;  /* 0x00000004ff007819 */ /* 0x000fe20000011600 */
[----:B------:R-:W-:Y:S01]  /*a310*/  IMAD.U32 R14, RZ, RZ, UR7 ;  /* 0x00000007ff0e7e24 */ /* 0x000fe2000f8e00ff */
[----:B------:R-:W-:Y:S01]  /*a320*/  UIADD3 UR4, UR39, 0x36400, URZ ;  /* 0x0003640027047890 */ /* 0x000fe2000fffe03f */
[----:B------:R-:W-:Y:S01]  /*a330*/  IMAD.MOV.U32 R15, RZ, RZ, 0x40000040 ;  /* 0x40000040ff0f7424 */ /* 0x000fe200078e00ff */
[----:B------:R-:W-:Y:S01]  /*a340*/  LOP3.LUT R0, R0, 0x3fff, RZ, 0xc0, !PT ;  /* 0x00003fff00007812 */ /* 0x000fe200078ec0ff */
[----:B------:R-:W-:Y:S01]  /*a350*/  STL.64 [R1+0x98], R6 ;  /* 0x0000980601007387 */ /* 0x000fe20000100a00 */
[----:B------:R-:W-:Y:S01]  /*a360*/  ULOP3.LUT UP0, URZ, UR4, 0x3ff, URZ, 0xc0, !UPT ;  /* 0x000003ff043f7892 */ /* 0x000fe2000f80c03f */
[----:B------:R-:W-:Y:S01]  /*a370*/  IMAD.U32 R4, RZ, RZ, UR9 ;  /* 0x00000009ff047e24 */ /* 0x000fe2000f8e00ff */
[----:B------:R-:W-:Y:S01]  /*a380*/  LOP3.LUT R0, R0, 0x2000000, RZ, 0xfc, !PT ;  /* 0x0200000000007812 */ /* 0x000fe200078efcff */
[----:B0-----:R-:W-:Y:S01]  /*a390*/  IMAD.MOV.U32 R8, RZ, RZ, R3 ;  /* 0x000000ffff087224 */ /* 0x001fe200078e0003 */
[----:B------:R-:W-:Y:S01]  /*a3a0*/  STL.128 [R1+0xb0], R12 ;  /* 0x0000b00c01007387 */ /* 0x000fe20000100c00 */
[----:B------:R-:W-:Y:S01]  /*a3b0*/  IMAD.U32 R5, RZ, RZ, UR10 ;  /* 0x0000000aff057e24 */ /* 0x000fe2000f8e00ff */
[----:B------:R-:W-:Y:S01]  /*a3c0*/  PLOP3.LUT P6, PT, PT, PT, UP0, 0x80, 0x0 ;  /* 0x000000000000781c */ /* 0x000fe20003fcf008 */
[----:B------:R-:W-:Y:S01]  /*a3d0*/  IMAD.MOV.U32 R10, RZ, RZ, R0 ;  /* 0x000000ffff0a7224 */ /* 0x000fe200078e0000 */
[----:B------:R-:W-:Y:S01]  /*a3e0*/  IADD3 R26, P5, R2, 0x78, RZ ;  /* 0x00000078021a7810 */ /* 0x000fe20007fbe0ff */
[----:B------:R-:W-:Y:S01]  /*a3f0*/  IMAD.MOV.U32 R0, RZ, RZ, R229 ;  /* 0x000000ffff007224 */ /* 0x000fe200078e00e5 */
[----:B------:R0:W-:Y:S01]  /*a400*/  STL.64 [R1+0x78], R4 ;  /* 0x0000780401007387 */ /* 0x0001e20000100a00 */
[----:B------:R-:W-:-:S02]  /*a410*/  IMAD.MOV.U32 R3, RZ, RZ, R232 ;  /* 0x000000ffff037224 */ /* 0x000fc400078e00e8 */
[--C-:B------:R-:W-:Y:S01]  /*a420*/  IMAD.X R45, RZ, RZ, R16.reuse, P0 ;  /* 0x000000ffff2d7224 */ /* 0x100fe200000e0610 */
[----:B------:R1:W-:Y:S01]  /*a430*/  STL.128 [R1+0xa0], R8 ;  /* 0x0000a00801007387 */ /* 0x0003e20000100c00 */
[--C-:B------:R-:W-:Y:S02]  /*a440*/  IMAD.X R42, RZ, RZ, R16.reuse, P1 ;  /* 0x000000ffff2a7224 */ /* 0x100fe400008e0610 */
[--C-:B------:R-:W-:Y:S02]  /*a450*/  IMAD.X R155, RZ, RZ, R16.reuse, P2 ;  /* 0x000000ffff9b7224 */ /* 0x100fe400010e0610 */
[--C-:B------:R-:W-:Y:S02]  /*a460*/  IMAD.X R25, RZ, RZ, R16.reuse, P3 ;  /* 0x000000ffff197224 */ /* 0x100fe400018e0610 */
[----:B------:R-:W-:Y:S02]  /*a470*/  IMAD.X R43, RZ, RZ, R16, P4 ;  /* 0x000000ffff2b7224 */ /* 0x000fe400020e0610 */
[----:B0-----:R-:W-:-:S02]  /*a480*/  IMAD.MOV.U32 R4, RZ, RZ, R230 ;  /* 0x000000ffff047224 */ /* 0x001fc400078e00e6 */
[----:B------:R-:W-:Y:S01]  /*a490*/  IMAD.X R27, RZ, RZ, R16, P5 ;  /* 0x000000ffff1b7224 */ /* 0x000fe200028e0610 */
[----:B------:R-:W-:Y:S06]  /*a4a0*/  @!P6 BRA `(.L_x_2024) ;  /* 0x000000000070e947 */ /* 0x000fec0003800000 */
[----:B------:R-:W-:Y:S01]  /*a4b0*/  MOV R0, 0x0 ;  /* 0x0000000000007802 */ /* 0x000fe20000000f00 */
[----:B------:R-:W-:Y:S01]  /*a4c0*/  ULDC.64 UR4, c[0x4][0x90] ;  /* 0x0100240000047ab9 */ /* 0x000fe20000000a00 */
[----:B------:R-:W-:Y:S01]  /*a4d0*/  ULDC.64 UR6, c[0x4][0x20] ;  /* 0x0100080000067ab9 */ /* 0x000fe20000000a00 */
[----:B------:R-:W-:Y:S01]  /*a4e0*/  IMAD.U32 R4, RZ, RZ, UR4 ;  /* 0x00000004ff047e24 */ /* 0x000fe2000f8e00ff */
[----:B------:R0:W2:Y:S01]  /*a4f0*/  LDC.64 R14, c[0x4][R0] ;  /* 0x01000000000e7b82 */ /* 0x0000a20000000a00 */
[----:B------:R-:W-:Y:S01]  /*a500*/  IMAD.U32 R5, RZ, RZ, UR5 ;  /* 0x00000005ff057e24 */ /* 0x000fe2000f8e00ff */
[----:B------:R-:W-:Y:S01]  /*a510*/  ULDC.64 UR4, c[0x4][0x98] ;  /* 0x0100260000047ab9 */ /* 0x000fe20000000a00 */
[----:B-1----:R-:W-:Y:S02]  /*a520*/  IMAD.U32 R10, RZ, RZ, UR6 ;  /* 0x00000006ff0a7e24 */ /* 0x002fe4000f8e00ff */
[----:B------:R-:W-:Y:S02]  /*a530*/  IMAD.U32 R6, RZ, RZ, UR4 ;  /* 0x00000004ff067e24 */ /* 0x000fe4000f8e00ff */
[----:B------:R-:W-:-:S02]  /*a540*/  IMAD.U32 R7, RZ, RZ, UR5 ;  /* 0x00000005ff077e24 */ /* 0x000fc4000f8e00ff */
[----:B------:R-:W-:Y:S02]  /*a550*/  IMAD.U32 R11, RZ, RZ, UR7 ;  /* 0x00000007ff0b7e24 */ /* 0x000fe4000f8e00ff */
[----:B------:R-:W-:Y:S02]  /*a560*/  IMAD.MOV.U32 R8, RZ, RZ, 0x70 ;  /* 0x00000070ff087424 */ /* 0x000fe400078e00ff */
[----:B------:R-:W-:Y:S02]  /*a570*/  IMAD.MOV.U32 R12, RZ, RZ, 0x1 ;  /* 0x00000001ff0c7424 */ /* 0x000fe400078e00ff */
[----:B0-----:R-:W-:-:S07]  /*a580*/  IMAD.MOV.U32 R13, RZ, RZ, RZ ;  /* 0x000000ffff0d7224 */ /* 0x001fce00078e00ff */
[----:B------:R-:W-:-:S07]  /*a590*/  LEPC R20, `(.L_x_2025) ;  /* 0x000000001014794e */ /* 0x000fce0000000000 */
[----:B--2---:R-:W-:Y:S05]  /*a5a0*/  CALL.ABS.NOINC R14 ;  /* 0x000000000e007343 */ /* 0x004fea0003c00000 */
.L_x_2025:
[----:B------:R-:W2:Y:S02]  /*a5b0*/  LDL R7, [R1+0x94] ;  /* 0x0000940001077983 */ /* 0x000ea40000100800 */
[----:B--2---:R-:W-:-:S04]  /*a5c0*/  SHF.R.S32.HI R0, RZ, 0x1f, R7 ;  /* 0x0000001fff007819 */ /* 0x004fc80000011407 */
[CC--:B------:R-:W-:Y:S02]  /*a5d0*/  LEA.HI R3, R0.reuse, R7.reuse, RZ, 0x4 ;  /* 0x0000000700037211 */ /* 0x0c0fe400078f20ff */
[----:B------:R-:W-:Y:S02]  /*a5e0*/  LEA.HI R0, R0, R7, RZ, 0x5 ;  /* 0x0000000700007211 */ /* 0x000fe400078f28ff */
[----:B------:R-:W-:Y:S02]  /*a5f0*/  SHF.R.S32.HI R4, RZ, 0x4, R3 ;  /* 0x00000004ff047819 */ /* 0x000fe40000011403 */
[----:B------:R-:W-:Y:S02]  /*a600*/  SHF.R.S32.HI R0, RZ, 0x5, R0 ;  /* 0x00000005ff007819 */ /* 0x000fe40000011400 */
[C---:B------:R-:W-:Y:S02]  /*a610*/  LEA.HI R5, R3.reuse, R4, RZ, 0x1 ;  /* 0x0000000403057211 */ /* 0x040fe400078f08ff */
[----:B------:R-:W-:-:S02]  /*a620*/  LOP3.LUT R3, R3, 0xfffffff0, RZ, 0xc0, !PT ;  /* 0xfffffff003037812 */ /* 0x000fc400078ec0ff */
[----:B------:R-:W-:-:S05]  /*a630*/  LOP3.LUT R5, R5, 0x1ffffffe, RZ, 0xc0, !PT ;  /* 0x1ffffffe05057812 */ /* 0x000fca00078ec0ff */
[----:B------:R-:W-:Y:S02]  /*a640*/  IMAD.IADD R5, R4, 0x1, -R5 ;  /* 0x0000000104057824 */ /* 0x000fe400078e0a05 */
[----:B------:R-:W-:Y:S02]  /*a650*/  IMAD.IADD R4, R7, 0x1, -R3 ;  /* 0x0000000107047824 */ /* 0x000fe400078e0a03 */
[----:B------:R-:W-:-:S07]  /*a660*/  IMAD.SHL.U32 R3, R5, 0x8, RZ ;  /* 0x0000000805037824 */ /* 0x000fce00078e00ff */
.L_x_2024:
[----:B------:R-:W2:Y:S01]  /*a670*/  LDL R35, [R1+0x1f4] ;  /* 0x0001f40001237983 */ /* 0x000ea20000100800 */
[----:B------:R-:W-:Y:S01]  /*a680*/  SHF.R.S32.HI R5, RZ, 0x1f, R4 ;  /* 0x0000001fff057819 */ /* 0x000fe20000011404 */
[----:B------:R-:W0:Y:S01]  /*a690*/  LDC.64 R30, c[0x0][0xad0] ;  /* 0x0002b400ff1e7b82 */ /* 0x000e220000000a00 */
[C---:B------:R-:W-:Y:S01]  /*a6a0*/  IADD3 R6, P1, R2.reuse, 0x90, RZ ;  /* 0x0000009002067810 */ /* 0x040fe20007f3e0ff */
[----:B-1----:R-:W-:Y:S01]  /*a6b0*/  IMAD.MOV.U32 R11, RZ, RZ, 0x10 ;  /* 0x00000010ff0b7424 */ /* 0x002fe200078e00ff */
[----:B------:R-:W-:Y:S01]  /*a6c0*/  LEA.HI R5, R5, R4, RZ, 0x3 ;  /* 0x0000000405057211 */ /* 0x000fe200078f18ff */
[----:B------:R1:W-:Y:S01]  /*a6d0*/  STL.64 [R1+0xe0], R26 ;  /* 0x0000e01a01007387 */ /* 0x0003e20000100a00 */
[----:B------:R-:W-:Y:S01]  /*a6e0*/  IADD3 R38, P2, R2, 0xd0, RZ ;  /* 0x000000d002267810 */ /* 0x000fe20007f5e0ff */
[--C-:B------:R-:W-:Y:S01]  /*a6f0*/  IMAD.X R9, RZ, RZ, R16.reuse, P1 ;  /* 0x000000ffff097224 */ /* 0x100fe200008e0610 */
[C---:B------:R-:W-:Y:S01]  /*a700*/  LOP3.LUT R7, R5.reuse, 0xfffffff8, RZ, 0xc0, !PT ;  /* 0xfffffff805077812 */ /* 0x040fe200078ec0ff */
[----:B------:R-:W-:Y:S01]  /*a710*/  IMAD.SHL.U32 R5, R5, 0x40, RZ ;  /* 0x0000004005057824 */ /* 0x000fe200078e00ff */
[----:B------:R-:W3:Y:S01]  /*a720*/  LDC.64 R40, c[0x0][0xad8] ;  /* 0x0002b600ff287b82 */ /* 0x000ee20000000a00 */
[--C-:B------:R-:W-:Y:S01]  /*a730*/  IMAD.X R39, RZ, RZ, R16.reuse, P2 ;  /* 0x000000ffff277224 */ /* 0x100fe200010e0610 */
[----:B------:R-:W-:Y:S01]  /*a740*/  STL.64 [R1+0xd0], R158 ;  /* 0x0000d09e01007387 */ /* 0x000fe20000100a00 */
[----:B------:R-:W-:Y:S01]  /*a750*/  IMAD.IADD R8, R4, 0x1, -R7 ;  /* 0x0000000104087824 */ /* 0x000fe200078e0a07 */
[----:B------:R-:W-:Y:S01]  /*a760*/  IADD3 R7, P0, R2, 0x11c, RZ ;  /* 0x0000011c02077810 */ /* 0x000fe20007f1e0ff */
[----:B------:R-:W-:Y:S01]  /*a770*/  IMAD.U32 R13, RZ, RZ, UR42 ;  /* 0x0000002aff0d7e24 */ /* 0x000fe2000f8e00ff */
[----:B------:R-:W-:Y:S01]  /*a780*/  LOP3.LUT R5, R5, 0xfffffe00, RZ, 0xc0, !PT ;  /* 0xfffffe0005057812 */ /* 0x000fe200078ec0ff */
[C---:B------:R-:W-:Y:S01]  /*a790*/  IMAD.SHL.U32 R4, R8.reuse, 0x40, RZ ;  /* 0x0000004008047824 */ /* 0x040fe200078e00ff */
[----:B------:R-:W4:Y:S01]  /*a7a0*/  LDC.64 R46, c[0x0][0xae0] ;  /* 0x0002b800ff2e7b82 */ /* 0x000f220000000a00 */
[----:B------:R-:W-:Y:S01]  /*a7b0*/  IMAD.X R10, RZ, RZ, R16, P0 ;  /* 0x000000ffff0a7224 */ /* 0x000fe200000e0610 */
[----:B------:R-:W-:Y:S01]  /*a7c0*/  LOP3.LUT P0, RZ, R8, 0x2, RZ, 0xc0, !PT ;  /* 0x0000000208ff7812 */ /* 0x000fe2000780c0ff */
[----:B------:R-:W-:Y:S01]  /*a7d0*/  IMAD R0, R0, 0x400, R5 ;  /* 0x0000040000007824 */ /* 0x000fe200078e0205 */
[----:B------:R-:W-:Y:S01]  /*a7e0*/  LOP3.LUT R4, R4, 0x1c0, RZ, 0xc0, !PT ;  /* 0x000001c004047812 */ /* 0x000fe200078ec0ff */
[----:B------:R-:W-:Y:S01]  /*a7f0*/  IMAD.MOV.U32 R5, RZ, RZ, R10 ;  /* 0x000000ffff057224 */ /* 0x000fe200078e000a */
[----:B------:R-:W-:Y:S01]  /*a800*/  LOP3.LUT P1, RZ, R8, 0x4, RZ, 0xc0, !PT ;  /* 0x0000000408ff7812 */ /* 0x000fe2000782c0ff */
[----:B------:R-:W-:Y:S01]  /*a810*/  IMAD.MOV.U32 R28, RZ, RZ, RZ ;  /* 0x000000ffff1c7224 */ /* 0x000fe200078e00ff */
[----:B------:R-:W-:Y:S01]  /*a820*/  LOP3.LUT R3, R4, 0x8, R3, 0xf8, !PT ;  /* 0x0000000804037812 */ /* 0x000fe200078ef803 */
[----:B------:R-:W5:Y:S01]  /*a830*/  LDC R12, c[0x0][0x288] ;  /* 0x0000a200ff0c7b82 */ /* 0x000f620000000800 */
[----:B------:R-:W-:Y:S01]  /*a840*/  SHF.R.U32.HI R4, RZ, 0x3, R4 ;  /* 0x00000003ff047819 */ /* 0x000fe20000011604 */
[----:B------:R-:W-:Y:S01]  /*a850*/  STL.64 [R1+0xd8], R38 ;  /* 0x0000d82601007387 */ /* 0x000fe20000100a00 */
[----:B-1----:R-:W-:Y:S01]  /*a860*/  IADD3 R26, P3, R2, 0xc0, RZ ;  /* 0x000000c0021a7810 */ /* 0x002fe20007f7e0ff */
[----:B------:R-:W-:Y:S01]  /*a870*/  BSSY B0, `(.L_x_2026) ;  /* 0x000002c000007945 */ /* 0x000fe20003800000 */
[----:B------:R-:W-:Y:S01]  /*a880*/  LOP3.LUT R3, R3, R4, RZ, 0x3c, !PT ;  /* 0x0000000403037212 */ /* 0x000fe200078e3cff */
[----:B------:R-:W-:Y:S01]  /*a890*/  IMAD.MOV.U32 R4, RZ, RZ, R7 ;  /* 0x000000ffff047224 */ /* 0x000fe200078e0007 */
[----:B------:R-:W-:Y:S01]  /*a8a0*/  STL.U8 [R1+0xe8], RZ ;  /* 0x0000e8ff01007387 */ /* 0x000fe20000100000 */
[----:B------:R-:W-:Y:S01]  /*a8b0*/  IMAD.MOV.U32 R7, RZ, RZ, R9 ;  /* 0x000000ffff077224 */ /* 0x000fe200078e0009 */
[----:B------:R-:W1:Y:S01]  /*a8c0*/  LDC R10, c[0x0][0x450] ;  /* 0x00011400ff0a7b82 */ /* 0x000e620000000800 */
[----:B------:R-:W-:Y:S01]  /*a8d0*/  IMAD.IADD R3, R0, 0x1, R3 ;  /* 0x0000000100037824 */ /* 0x000fe200078e0203 */
[----:B------:R-:W-:Y:S01]  /*a8e0*/  STL.U8 [R1+0x140], RZ ;  /* 0x000140ff01007387 */ /* 0x000fe20000100000 */
[----:B------:R-:W-:-:S02]  /*a8f0*/  IMAD.MOV.U32 R0, RZ, RZ, 0x20 ;  /* 0x00000020ff007424 */ /* 0x000fc400078e00ff */
[----:B------:R-:W-:Y:S01]  /*a900*/  IMAD.X R27, RZ, RZ, R16, P3 ;  /* 0x000000ffff1b7224 */ /* 0x000fe200018e0610 */
[----:B------:R0:W-:Y:S01]  /*a910*/  STL.128 [R1+0x120], R4 ;  /* 0x0001200401007387 */ /* 0x0001e20000100c00 */
[----:B---3--:R-:W-:Y:S01]  /*a920*/  IMAD.MOV.U32 R29, RZ, RZ, R41 ;  /* 0x000000ffff1d7224 */ /* 0x008fe200078e0029 */
[----:B------:R-:W1:Y:S02]  /*a930*/  LDC.64 R8, c[0x0][0x448] ;  /* 0x00011200ff087b82 */ /* 0x000e640000000a00 */
[----:B------:R-:W-:Y:S01]  /*a940*/  STL.128 [R1+0x130], R24 ;  /* 0x0001301801007387 */ /* 0x000fe20000100c00 */
[----:B0-----:R-:W-:Y:S01]  /*a950*/  IMAD.U32 R6, RZ, RZ, UR36 ;  /* 0x00000024ff067e24 */ /* 0x001fe2000f8e00ff */
[----:B------:R-:W-:Y:S01]  /*a960*/  SEL R5, R0, 0xffffffe0, !P1 ;  /* 0xffffffe000057807 */ /* 0x000fe20004800000 */
[----:B------:R-:W-:Y:S01]  /*a970*/  IMAD.U32 R7, RZ, RZ, UR37 ;  /* 0x00000025ff077e24 */ /* 0x000fe2000f8e00ff */
[----:B------:R-:W-:Y:S01]  /*a980*/  SEL R4, R11, 0xfffffff0, !P0 ;  /* 0xfffffff00b047807 */ /* 0x000fe20004000000 */
[----:B------:R-:W-:-:S02]  /*a990*/  IMAD.MOV.U32 R11, RZ, RZ, R30 ;  /* 0x000000ffff0b7224 */ /* 0x000fc400078e001e */
[----:B------:R-:W-:Y:S02]  /*a9a0*/  IMAD.WIDE.U32 R14, R3, 0x2, R6 ;  /* 0x00000002030e7825 */ /* 0x000fe400078e0006 */
[----:B------:R-:W-:Y:S02]  /*a9b0*/  STL.64 [R1+0xc0], R4 ;  /* 0x0000c00401007387 */ /* 0x000fe40000100a00 */
[----:B----4-:R-:W-:Y:S01]  /*a9c0*/  IMAD.MOV.U32 R30, RZ, RZ, R46 ;  /* 0x000000ffff1e7224 */ /* 0x010fe200078e002e */
[----:B------:R-:W-:Y:S01]  /*a9d0*/  IADD3 R20, P0, R14, 0x36400, RZ ;  /* 0x000364000e147810 */ /* 0x000fe20007f1e0ff */
[----:B------:R-:W-:Y:S01]  /*a9e0*/  IMAD.MOV.U32 R14, RZ, RZ, R31 ;  /* 0x000000ffff0e7224 */ /* 0x000fe200078e001f */
[----:B-1----:R-:W-:Y:S01]  /*a9f0*/  STL.128 [R1+0x110], R8 ;  /* 0x0001100801007387 */ /* 0x002fe20000100c00 */
[----:B------:R-:W-:Y:S02]  /*aa00*/  IMAD.MOV.U32 R31, RZ, RZ, R47 ;  /* 0x000000ffff1f7224 */ /* 0x000fe400078e002f */
[----:B------:R-:W-:-:S02]  /*aa10*/  IMAD.X R21, RZ, RZ, R15, P0 ;  /* 0x000000ffff157224 */ /* 0x000fc400000e060f */
[----:B------:R-:W-:Y:S01]  /*aa20*/  IMAD.MOV.U32 R15, RZ, RZ, R40 ;  /* 0x000000ffff0f7224 */ /* 0x000fe200078e0028 */
[----:B------:R-:W-:Y:S01]  /*aa30*/  STL.128 [R1+0x100], R28 ;  /* 0x0001001c01007387 */ /* 0x000fe20000100c00 */
[----:B------:R-:W-:-:S03]  /*aa40*/  VIADD R3, R44, 0xffffff80 ;  /* 0xffffff802c037836 */ /* 0x000fc60000000000 */
[----:B------:R-:W-:Y:S04]  /*aa50*/  STL.64 [R1+0xc8], R20 ;  /* 0x0000c81401007387 */ /* 0x000fe80000100a00 */
[----:B-----5:R0:W-:Y:S04]  /*aa60*/  STL.128 [R1+0xf0], R12 ;  /* 0x0000f00c01007387 */ /* 0x0201e80000100c00 */
[----:B------:R1:W-:Y:S01]  /*aa70*/  STL [R1+0xec], R3 ;  /* 0x0000ec0301007387 */ /* 0x0003e20000100800 */
[C---:B0-----:R-:W-:Y:S02]  /*aa80*/  IADD3 R13, P2, R2.reuse, 0x80, RZ ;  /* 0x00000080020d7810 */ /* 0x041fe40007f5e0ff */
[----:B------:R-:W-:-:S02]  /*aa90*/  IADD3 R12, P3, R2, 0xe8, RZ ;  /* 0x000000e8020c7810 */ /* 0x000fc40007f7e0ff */
[----:B------:R-:W-:Y:S01]  /*aaa0*/  IADD3 R14, P1, R2, 0xb0, RZ ;  /* 0x000000b0020e7810 */ /* 0x000fe20007f3e0ff */
[--C-:B------:R-:W-:Y:S02]  /*aab0*/  IMAD.X R9, RZ, RZ, R16.reuse, P2 ;  /* 0x000000ffff097224 */ /* 0x100fe400010e0610 */
[----:B------:R-:W-:Y:S01]  /*aac0*/  IMAD.X R11, RZ, RZ, R16, P3 ;  /* 0x000000ffff0b7224 */ /* 0x000fe200018e0610 */
[----:B--2---:R-:W-:-:S04]  /*aad0*/  LEA.HI R0, R35, R35, RZ, 0x1 ;  /* 0x0000002323007211 */ /* 0x004fc800078f08ff */
[----:B------:R-:W-:-:S05]  /*aae0*/  LOP3.LUT R0, R0, 0xfffffffe, RZ, 0xc0, !PT ;  /* 0xfffffffe00007812 */ /* 0x000fca00078ec0ff */
[----:B------:R-:W-:-:S05]  /*aaf0*/  IMAD.IADD R0, R35, 0x1, -R0 ;  /* 0x0000000123007824 */ /* 0x000fca00078e0a00 */
[----:B------:R-:W-:-:S04]  /*ab00*/  SHF.L.U32 R0, R0, 0x1f, RZ ;  /* 0x0000001f00007819 */ /* 0x000fc800000006ff */
[----:B------:R-:W0:Y:S02]  /*ab10*/  SYNCS.PHASECHK.TRANS64.TRYWAIT P0, [UR39+0x38800], R0 ;  /* 0x03880000ff0075a7 */ /* 0x000e240008000167 */
[----:B01----:R-:W-:Y:S05]  /*ab20*/  @!P0 BRA `(.L_x_2027) ;  /* 0x0000029c00508947 */ /* 0x003fea0003800000 */
.L_x_2257:
[----:B------:R-:W-:Y:S05]  /*ab30*/  BSYNC B0 ;  /* 0x0000000000007941 */ /* 0x000fea0003800000 */
.L_x_2026:
[----:B------:R-:W-:Y:S01]  /*ab40*/  IMAD.MOV.U32 R4, RZ, RZ, R33 ;  /* 0x000000ffff047224 */ /* 0x000fe200078e0021 */
[C---:B0-----:R-:W-:Y:S01]  /*ab50*/  IADD3 R0, P4, R2.reuse, 0x400, RZ ;  /* 0x0000040002007810 */ /* 0x041fe20007f9e0ff */
[----:B------:R-:W-:Y:S01]  /*ab60*/  IMAD.MOV.U32 R5, RZ, RZ, R42 ;  /* 0x000000ffff057224 */ /* 0x000fe200078e002a */
[----:B------:R-:W-:Y:S01]  /*ab70*/  STL.128 [R1+0x160], R152 ;  /* 0x0001609801007387 */ /* 0x000fe20000100c00 */
[----:B------:R-:W-:Y:S01]  /*ab80*/  IMAD.X R15, RZ, RZ, R16, P1 ;  /* 0x000000ffff0f7224 */ /* 0x000fe200008e0610 */
[----:B------:R-:W-:Y:S01]  /*ab90*/  BSSY B0, `(.L_x_2028) ;  /* 0x0000038000007945 */ /* 0x000fe20003800000 */
[----:B------:R-:W-:Y:S01]  /*aba0*/  IMAD.MOV.U32 R8, RZ, RZ, R13 ;  /* 0x000000ffff087224 */ /* 0x000fe200078e000d */
[----:B------:R-:W-:Y:S01]  /*abb0*/  IADD3 R13, P1, R2, 0xb8, RZ ;  /* 0x000000b8020d7810 */ /* 0x000fe20007f3e0ff */
[----:B------:R-:W-:Y:S01]  /*abc0*/  IMAD.MOV.U32 R26, RZ, RZ, R36 ;  /* 0x000000ffff1a7224 */ /* 0x000fe200078e0024 */
[----:B------:R0:W-:Y:S01]  /*abd0*/  STL.128 [R1+0x170], R4 ;  /* 0x0001700401007387 */ /* 0x0001e20000100c00 */
[----:B------:R-:W-:-:S02]  /*abe0*/  IMAD.MOV.U32 R27, RZ, RZ, R37 ;  /* 0x000000ffff1b7224 */ /* 0x000fc400078e0025 */
[----:B------:R-:W-:Y:S01]  /*abf0*/  IMAD.MOV.U32 R24, RZ, RZ, R227 ;  /* 0x000000ffff187224 */ /* 0x000fe200078e00e3 */
[----:B------:R-:W-:Y:S01]  /*ac00*/  STL.64 [R1+0x148], R224 ;  /* 0x000148e001007387 */ /* 0x000fe20000100a00 */
[----:B------:R-:W-:Y:S02]  /*ac10*/  IMAD.MOV.U32 R25, RZ, RZ, R226 ;  /* 0x000000ffff197224 */ /* 0x000fe400078e00e2 */
[----:B------:R-:W-:Y:S01]  /*ac20*/  IMAD.MOV.U32 R10, RZ, RZ, R12 ;  /* 0x000000ffff0a7224 */ /* 0x000fe200078e000c */
[----:B------:R-:W-:Y:S01]  /*ac30*/  IADD3 R12, P2, R2, 0x128, RZ ;  /* 0x00000128020c7810 */ /* 0x000fe20007f5e0ff */
[----:B------:R-:W-:Y:S01]  /*ac40*/  IMAD.MOV.U32 R35, RZ, RZ, R45 ;  /* 0x000000ffff237224 */ /* 0x000fe200078e002d */
[----:B------:R1:W-:Y:S01]  /*ac50*/  STL.128 [R1+0x180], R24 ;  /* 0x0001801801007387 */ /* 0x0003e20000100c00 */
[----:B------:R-:W-:-:S03]  /*ac60*/  IMAD.MOV.U32 R33, RZ, RZ, R19 ;  /* 0x000000ffff217224 */ /* 0x000fc600078e0013 */
[----:B------:R2:W-:Y:S01]  /*ac70*/  STL.128 [R1+0x150], R8 ;  /* 0x0001500801007387 */ /* 0x0005e20000100c00 */
[--C-:B0-----:R-:W-:Y:S02]  /*ac80*/  IMAD.X R5, RZ, RZ, R16.reuse, P1 ;  /* 0x000000ffff057224 */ /* 0x101fe400008e0610 */
[----:B------:R-:W-:Y:S02]  /*ac90*/  IMAD.X R7, RZ, RZ, R16, P4 ;  /* 0x000000ffff077224 */ /* 0x000fe400020e0610 */
[----:B------:R-:W-:Y:S02]  /*aca0*/  IMAD.MOV.U32 R4, RZ, RZ, R13 ;  /* 0x000000ffff047224 */ /* 0x000fe400078e000d */
[----:B------:R-:W-:Y:S02]  /*acb0*/  IMAD.MOV.U32 R6, RZ, RZ, R0 ;  /* 0x000000ffff067224 */ /* 0x000fe400078e0000 */
[----:B------:R-:W-:Y:S02]  /*acc0*/  IMAD.X R13, RZ, RZ, R16, P2 ;  /* 0x000000ffff0d7224 */ /* 0x000fe400010e0610 */
[----:B-1----:R-:W-:Y:S01]  /*acd0*/  IMAD.MOV.U32 R26, RZ, RZ, R14 ;  /* 0x000000ffff1a7224 */ /* 0x002fe200078e000e */
[C---:B------:R-:W-:Y:S01]  /*ace0*/  IADD3 R14, P0, R2.reuse, 0x410, RZ ;  /* 0x00000410020e7810 */ /* 0x040fe20007f1e0ff */
[----:B------:R-:W-:Y:S01]  /*acf0*/  IMAD.MOV.U32 R27, RZ, RZ, R15 ;  /* 0x000000ffff1b7224 */ /* 0x000fe200078e000f */
[----:B------:R0:W-:Y:S01]  /*ad00*/  STL.128 [R1+0x1a0], R4 ;  /* 0x0001a00401007387 */ /* 0x0001e20000100c00 */
[----:B------:R-:W-:Y:S01]  /*ad10*/  IMAD.MOV.U32 R24, RZ, RZ, R32 ;  /* 0x000000ffff187224 */ /* 0x000fe200078e0020 */
[C---:B--2---:R-:W-:Y:S01]  /*ad20*/  IADD3 R10, P3, R2.reuse, 0x120, RZ ;  /* 0x00000120020a7810 */ /* 0x044fe20007f7e0ff */
[----:B------:R-:W-:Y:S01]  /*ad30*/  IMAD.X R15, RZ, RZ, R16, P0 ;  /* 0x000000ffff0f7224 */ /* 0x000fe200000e0610 */
[----:B------:R-:W-:Y:S01]  /*ad40*/  IADD3 R8, P1, R2, 0xd8, RZ ;  /* 0x000000d802087810 */ /* 0x000fe20007f3e0ff */
[----:B------:R-:W-:-:S02]  /*ad50*/  IMAD.MOV.U32 R25, RZ, RZ, R43 ;  /* 0x000000ffff197224 */ /* 0x000fc400078e002b */
[----:B------:R-:W-:Y:S02]  /*ad60*/  IMAD.MOV.U32 R32, RZ, RZ, R17 ;  /* 0x000000ffff207224 */ /* 0x000fe400078e0011 */
[--C-:B------:R-:W-:Y:S01]  /*ad70*/  IMAD.X R11, RZ, RZ, R16.reuse, P3 ;  /* 0x000000ffff0b7224 */ /* 0x100fe200018e0610 */
[----:B------:R-:W-:Y:S01]  /*ad80*/  STL.128 [R1+0x190], R24 ;  /* 0x0001901801007387 */ /* 0x000fe20000100c00 */
[----:B------:R-:W-:Y:S02]  /*ad90*/  IMAD.X R9, RZ, RZ, R16, P1 ;  /* 0x000000ffff097224 */ /* 0x000fe400008e0610 */
[C---:B------:R-:W-:Y:S01]  /*ada0*/  VIADD R0, R2.reuse, 0x148 ;  /* 0x0000014802007836 */ /* 0x040fe20000000000 */
[----:B------:R-:W-:Y:S01]  /*adb0*/  STL.128 [R1+0x1d0], R32 ;  /* 0x0001d02001007387 */ /* 0x000fe20000100c00 */
[----:B0-----:R-:W-:Y:S01]  /*adc0*/  IMAD.MOV.U32 R6, RZ, RZ, R14 ;  /* 0x000000ffff067224 */ /* 0x001fe200078e000e */
[----:B------:R-:W-:Y:S01]  /*add0*/  IADD3 R14, P0, R2, 0x140, RZ ;  /* 0x00000140020e7810 */ /* 0x000fe20007f1e0ff */
[----:B------:R-:W-:-:S02]  /*ade0*/  IMAD.MOV.U32 R7, RZ, RZ, R15 ;  /* 0x000000ffff077224 */ /* 0x000fc400078e000f */
[----:B------:R-:W-:Y:S01]  /*adf0*/  IMAD.MOV.U32 R4, RZ, RZ, R10 ;  /* 0x000000ffff047224 */ /* 0x000fe200078e000a */
[C---:B------:R-:W-:Y:S01]  /*ae00*/  IADD3 R10, P1, R2.reuse, 0xec, RZ ;  /* 0x000000ec020a7810 */ /* 0x040fe20007f3e0ff */
[--C-:B------:R-:W-:Y:S02]  /*ae10*/  IMAD.X R15, RZ, RZ, R16.reuse, P0 ;  /* 0x000000ffff0f7224 */ /* 0x100fe400000e0610 */
[----:B------:R-:W-:Y:S02]  /*ae20*/  IMAD.MOV.U32 R5, RZ, RZ, R11 ;  /* 0x000000ffff057224 */ /* 0x000fe400078e000b */
[----:B------:R-:W-:Y:S01]  /*ae30*/  IMAD.X R11, RZ, RZ, R16, P1 ;  /* 0x000000ffff0b7224 */ /* 0x000fe200008e0610 */
[----:B------:R-:W-:Y:S04]  /*ae40*/  STL.64 [R1+0x1e0], R14 ;  /* 0x0001e00e01007387 */ /* 0x000fe80000100a00 */
[----:B------:R0:W-:Y:S02]  /*ae50*/  STL.128 [R1+0x1b0], R4 ;  /* 0x0001b00401007387 */ /* 0x0001e40000100c00 */
[----:B0-----:R-:W-:Y:S01]  /*ae60*/  IMAD.MOV.U32 R4, RZ, RZ, R8 ;  /* 0x000000ffff047224 */ /* 0x001fe200078e0008 */
[----:B------:R-:W-:Y:S01]  /*ae70*/  IADD3 R8, P0, R2, 0x70, RZ ;  /* 0x0000007002087810 */ /* 0x000fe20007f1e0ff */
[----:B------:R-:W-:-:S02]  /*ae80*/  IMAD.MOV.U32 R5, RZ, RZ, R9 ;  /* 0x000000ffff057224 */ /* 0x000fc400078e0009 */
[----:B------:R-:W-:Y:S01]  /*ae90*/  IMAD.MOV.U32 R6, RZ, RZ, R12 ;  /* 0x000000ffff067224 */ /* 0x000fe200078e000c */
[----:B------:R-:W-:Y:S01]  /*aea0*/  MOV R12, 0xaf10 ;  /* 0x0000af10000c7802 */ /* 0x000fe20000000f00 */
[----:B------:R-:W-:-:S05]  /*aeb0*/  IMAD.MOV.U32 R7, RZ, RZ, R13 ;  /* 0x000000ffff077224 */ /* 0x000fca00078e000d */
[----:B------:R0:W-:Y:S02]  /*aec0*/  STL.128 [R1+0x1c0], R4 ;  /* 0x0001c00401007387 */ /* 0x0001e40000100c00 */
[----:B0-----:R-:W-:Y:S02]  /*aed0*/  IMAD.U32 R6, RZ, RZ, UR48 ;  /* 0x00000030ff067e24 */ /* 0x001fe4000f8e00ff */
[----:B------:R-:W-:Y:S02]  /*aee0*/  IMAD.X R7, RZ, RZ, R16, P0 ;  /* 0x000000ffff077224 */ /* 0x000fe400000e0610 */
[----:B------:R-:W-:-:S07]  /*aef0*/  VIADD R6, R6, 0xffffffff ;  /* 0xffffffff06067836 */ /* 0x000fce0000000000 */
[----:B------:R-:W-:Y:S05]  /*af00*/  CALL.REL.NOINC `($_ZN7cutlass13device_kernelIN5flash11enable_sm90INS1_16FlashAttnFwdSm90INS1_25CollectiveMainloopFwdSm90ILi2EN4cute5tupleIJNS5_1CILi1EEES8_S8_EEENS6_IJNS7_ILi64EEESA_SA_EEELi512ENS_10bfloat16_tEfNS_4arch4Sm90ELb0ELb1ELb1ELb0ELb0ELb0ELb1ELb0ELb0ELb1ELb0ELb0EEENS1_21CollectiveEpilogueFwdINS6_IJSA_NS7_ILi512EEESA_EEES9_SC_SE_Li256ELb0ELb1ELb0ELb0EEENS1_30DynamicPersistentTileSchedulerILi256ELi128ELb0ELb1ELb1EEEEEEEEEvNT_6ParamsE$_ZZN5flash25CollectiveMainloopFwdSm90ILi2EN4cute5tupleIJNS1_1CILi1EEES4_S4_EEENS2_IJNS3_ILi64EEES6_S6_EEELi512EN7cutlass10bfloat16_tEfNS8_4arch4Sm90ELb0ELb1ELb1ELb0ELb0ELb0ELb1ELb0ELb0ELb1ELb0ELb0EE3mmaINS_16FlashAttnFwdSm90ISC_NS_21CollectiveEpilogueFwdINS2_IJS6_NS3_ILi512EEES6_EEES5_S9_SB_Li256ELb0ELb1ELb0ELb0EEENS_30DynamicPersistentTileSchedulerILi256ELi128ELb0ELb1ELb1EEEE13SharedStorageENS1_6TensorINS1_11ArrayEngineIfLm128EEENS1_6LayoutINS2_IJNS2_IJNS3_ILi2EEESR_NS3_ILi32EEEEEES4_S4_EEENS2_IJNS2_IJS4_SR_NS3_ILi4EEEEEENS3_ILi0EEESX_EEEEEEENS_7SoftmaxILi2ELi0EEEEEbRKNSC_6ParamsENS8_25PipelineTmaAsyncNoClusterILi2ENS8_16PipelineTmaAsyncILi2EEEEES19_RNS8_13PipelineStateILj2EEERT0_RT1_iRiRKNS_16SeqlenInfoQKNewKILb0ELb0EEENS2_IJiiiiEEERT_ENKUliT_T0_T1_E_clIZSD_ISM_S10_S12_EbS15_S19_S19_S1C_S1E_S1G_iS1H_S1L_S1M_S1O_EUlRS1P_iE0_NS3_ILb1EEES1W_EEDaiS1P_S1Q_S1R_) ;  /* 0x000002b000507944 */ /* 0x000fea0003c00000 */
[----:B------:R-:W-:Y:S05]  /*af10*/  BSYNC B0 ;  /* 0x0000000000007941 */ /* 0x000fea0003800000 */
.L_x_2028:
[----:B------:R-:W2:Y:S01]  /*af20*/  LDL R5, [R1+0x70] ;  /* 0x0000700001057983 */ /* 0x000ea20000100800 */
[----:B------:R-:W0:Y:S01]  /*af30*/  LDC R0, c[0x0][0x448] ;  /* 0x00011200ff007b82 */ /* 0x000e220000000800 */
[----:B------:R-:W-:-:S07]  /*af40*/  UIADD3 UR4, UR48, -0x2, URZ ;  /* 0xfffffffe30047890 */ /* 0x000fce000fffe03f */
[----:B------:R-:W1:Y:S01]  /*af50*/  LDC.64 R8, c[0x0][0xad8] ;  /* 0x0002b600ff087b82 */ /* 0x000e620000000a00 */
[----:B0-----:R-:W-:-:S13]  /*af60*/  ISETP.NE.AND P0, PT, R0, 0x1, PT ;  /* 0x000000010000780c */ /* 0x001fda0003f05270 */
[----:B------:R-:W0:Y:S08]  /*af70*/  @P0 LDC R4, c[0x0][0x44c] ;  /* 0x00011300ff040b82 */ /* 0x000e300000000800 */
[----:B------:R-:W3:Y:S01]  /*af80*/  @P0 LDC R7, c[0x0][0x450] ;  /* 0x00011400ff070b82 */ /* 0x000ee20000000800 */
[----:B--2---:R-:W-:-:S04]  /*af90*/  IMAD.SHL.U32 R5, R5, 0x40, RZ ;  /* 0x0000004005057824 */ /* 0x004fc800078e00ff */
[----:B0-----:R-:W-:-:S04]  /*afa0*/  @P0 IMAD.HI.U32 R4, R5, R4, RZ ;  /* 0x0000000405040227 */ /* 0x001fc800078e00ff */
[----:B------:R-:W-:Y:S01]  /*afb0*/  IMAD.MOV.U32 R0, RZ, RZ, R5 ;  /* 0x000000ffff007224 */ /* 0x000fe200078e0005 */
[----:B---3--:R-:W-:Y:S02]  /*afc0*/  @P0 SHF.R.U32.HI R0, RZ, R7, R4 ;  /* 0x00000007ff000219 */ /* 0x008fe40000011604 */
[----:B-1----:R-:W-:-:S03]  /*afd0*/  ISETP.GE.AND P0, PT, R9, 0x1, PT ;  /* 0x000000010900780c */ /* 0x002fc60003f06270 */
[----:B------:R-:W-:Y:S02]  /*afe0*/  VIADD R7, R0, UR45 ;  /* 0x0000002d00077c36 */ /* 0x000fe40008000000 */
[----:B------:R-:W-:Y:S02]  /*aff0*/  IMAD.U32 R0, RZ, RZ, UR4 ;  /* 0x00000004ff007e24 */ /* 0x000fe4000f8e00ff */
[----:B------:R-:W-:-:S06]  /*b000*/  IMAD.IADD R8, R7, 0x1, R8 ;  /* 0x0000000107087824 */ /* 0x000fcc00078e0208 */
[----:B------:R-:W-:Y:S05]  /*b010*/  @!P0 BRA `(.L_x_2029) ;  /* 0x0000000000488947 */ /* 0x000fea0003800000 */
[C---:B------:R-:W-:Y:S01]  /*b020*/  ISETP.GT.AND P0, PT, R7.reuse, RZ, PT ;  /* 0x000000ff0700720c */ /* 0x040fe20003f04270 */
[----:B------:R-:W-:Y:S01]  /*b030*/  BSSY B0, `(.L_x_2030) ;  /* 0x000000e000007945 */ /* 0x000fe20003800000 */
[----:B------:R-:W-:-:S11]  /*b040*/  VIADD R4, R7, 0xffffffff ;  /* 0xffffffff07047836 */ /* 0x000fd60000000000 */
        /* <DEDUP_REMOVED lines=8> */
.L_x_2031:
[----:B------:R-:W-:-:S13]  /*b0d0*/  ISETP.NE.AND P0, PT, R9, 0x1, PT ;  /* 0x000000010900780c */ /* 0x000fda0003f05270 */
[----:B------:R-:W0:Y:S02]  /*b0e0*/  @P0 LDC.64 R6, c[0x0][0xae0] ;  /* 0x0002b800ff060b82 */ /* 0x000e240000000a00 */
[----:B0-----:R-:W-:-:S05]  /*b0f0*/  @P0 IMAD.HI.U32 R6, R4, R6, RZ ;  /* 0x0000000604060227 */ /* 0x001fca00078e00ff */
[----:B------:R-:W-:-:S07]  /*b100*/  @P0 SHF.R.U32.HI R4, RZ, R7, R6 ;  /* 0x00000007ff040219 */ /* 0x000fce0000011606 */
.L_x_2032:
[----:B------:R-:W-:Y:S05]  /*b110*/  BSYNC B0 ;  /* 0x0000000000007941 */ /* 0x000fea0003800000 */
.L_x_2030:
[----:B------:R-:W-:-:S05]  /*b120*/  IMAD R9, R4, R9, R9 ;  /* 0x0000000904097224 */ /* 0x000fca00078e0209 */
[----:B------:R-:W-:-:S07]  /*b130*/  VIMNMX R8, R8, R9, PT ;  /* 0x0000000908087248 */ /* 0x000fce0003fe0100 */
.L_x_2029:
[----:B------:R-:W-:-:S04]  /*b140*/  SHF.R.S32.HI R7, RZ, 0x1f, R8 ;  /* 0x0000001fff077819 */ /* 0x000fc80000011408 */
[----:B------:R-:W-:-:S04]  /*b150*/  LEA.HI R7, R7, R8, RZ, 0x6 ;  /* 0x0000000807077211 */ /* 0x000fc800078f30ff */
[----:B------:R-:W-:-:S04]  /*b160*/  SHF.R.S32.HI R4, RZ, 0x6, R7 ;  /* 0x00000006ff047819 */ /* 0x000fc80000011407 */
[----:B------:R-:W-:-:S04]  /*b170*/  VIMNMX R4, R4, UR49, !PT ;  /* 0x0000003104047c48 */ /* 0x000fc8000ffe0100 */
[----:B------:R-:W-:-:S13]  /*b180*/  ISETP.GE.AND P0, PT, R0, R4, PT ;  /* 0x000000040000720c */ /* 0x000fda0003f06270 */
[----:B------:R-:W-:Y:S05]  /*b190*/  @!P0 BRA `(.L_x_2033) ;  /* 0x000000a800388947 */ /* 0x000fea0003800000 */
.L_x_2062:
[----:B0-----:R-:W2:Y:S04]  /*b1a0*/  LD.E R58, desc[UR46][R152.64+0x1e8] ;  /* 0x0001e82e983a7980 */ /* 0x001ea8000c101900 */
[----:B-1----:R-:W3:Y:S04]  /*b1b0*/  LD.E R5, desc[UR46][R152.64+0x1f0] ;  /* 0x0001f02e98057980 */ /* 0x002ee8000c101900 */
[----:B------:R-:W4:Y:S01]  /*b1c0*/  LD.E R7, desc[UR46][R152.64+0x1c] ;  /* 0x00001c2e98077980 */ /* 0x000f22000c101900 */
[----:B--2---:R-:W-:-:S05]  /*b1d0*/  VIADD R9, R58, 0x1 ;  /* 0x000000013a097836 */ /* 0x004fca0000000000 */
[----:B------:R-:W-:-:S13]  /*b1e0*/  ISETP.NE.AND P0, PT, R9, 0x2, PT ;  /* 0x000000020900780c */ /* 0x000fda0003f05270 */
[----:B------:R0:W5:Y:S04]  /*b1f0*/  @P0 LD.E R11, desc[UR46][R152.64+0x1ec] ;  /* 0x0001ec2e980b0980 */ /* 0x000168000c101900 */
[----:B------:R-:W2:Y:S01]  /*b200*/  @!P0 LD.E R6, desc[UR46][R152.64+0x1ec] ;  /* 0x0001ec2e98068980 */ /* 0x000ea2000c101900 */
[----:B---3--:R-:W-:Y:S01]  /*b210*/  VIADD R5, R5, 0x1 ;  /* 0x0000000105057836 */ /* 0x008fe20000000000 */
[----:B----4-:R-:W-:Y:S02]  /*b220*/  LOP3.LUT R7, R7, 0x1, RZ, 0xfc, !PT ;  /* 0x0000000107077812 */ /* 0x010fe400078efcff */
[----:B------:R1:W-:Y:S04]  /*b230*/  ST.E desc[UR46][R152.64+0x1e8], R9 ;  /* 0x0001e80998007985 */ /* 0x0003e8000c10192e */
[----:B------:R0:W-:Y:S04]  /*b240*/  ST.E desc[UR46][R152.64+0x1f0], R5 ;  /* 0x0001f00598007985 */ /* 0x0001e8000c10192e */
[----:B------:R0:W-:Y:S01]  /*b250*/  @!P0 ST.E desc[UR46][R152.64+0x1e8], RZ ;  /* 0x0001e8ff98008985 */ /* 0x0001e2000c10192e */
[----:B------:R-:W-:Y:S01]  /*b260*/  ISETP.NE.AND P1, PT, R7, 0x3, PT ;  /* 0x000000030700780c */ /* 0x000fe20003f25270 */
[----:B------:R-:W-:Y:S05]  /*b270*/  YIELD ;  /* 0x0000000000007946 */ /* 0x000fea0003800000 */
[----:B------:R-:W-:Y:S01]  /*b280*/  BSSY B0, `(.L_x_2034) ;  /* 0x0000006000007945 */ /* 0x000fe20003800000 */
[----:B-1----:R-:W-:Y:S01]  /*b290*/  @!P0 IMAD.MOV.U32 R9, RZ, RZ, RZ ;  /* 0x000000ffff098224 */ /* 0x002fe200078e00ff */
[----:B--2---:R-:W-:-:S05]  /*b2a0*/  @!P0 LOP3.LUT R11, R6, 0x1, RZ, 0x3c, !PT ;  /* 0x00000001060b8812 */ /* 0x004fca00078e3cff */
[----:B------:R0:W-:Y:S01]  /*b2b0*/  @!P0 ST.E desc[UR46][R152.64+0x1ec], R11 ;  /* 0x0001ec0b98008985 */ /* 0x0001e2000c10192e */
[----:B------:R-:W-:Y:S05]  /*b2c0*/  @!P1 BRA `(.L_x_2035) ;  /* 0x0000000000049947 */ /* 0x000fea0003800000 */
[----:B------:R-:W-:Y:S01]  /*b2d0*/  BPT.TRAP 0x1 ;  /* 0x000000040000795c */ /* 0x000fe20000300000 */
.L_x_2035:
[----:B------:R-:W-:Y:S05]  /*b2e0*/  BSYNC B0 ;  /* 0x0000000000007941 */ /* 0x000fea0003800000 */
.L_x_2034:
[----:B------:R-:W2:Y:S01]  /*b2f0*/  LD.E.64 R6, desc[UR46][R152.64+0x8] ;  /* 0x0000082e98067980 */ /* 0x000ea2000c101b00 */
[----:B-----5:R-:W-:Y:S02]  /*b300*/  SHF.L.U32 R10, R11, 0x1f, RZ ;  /* 0x0000001f0b0a7819 */ /* 0x020fe400000006ff */
[----:B--2---:R-:W-:-:S05]  /*b310*/  MOV R6, R6 ;  /* 0x0000000600067202 */ /* 0x004fca0000000f00 */
[----:B------:R-:W-:-:S04]  /*b320*/  IMAD R9, R9, 0x8, R6 ;  /* 0x0000000809097824 */ /* 0x000fc800078e0206 */
[----:B------:R1:W2:Y:S01]  /*b330*/  SYNCS.PHASECHK.TRANS64.TRYWAIT P0, [R9+URZ], R10 ;  /* 0x0000000a090075a7 */ /* 0x0002a2000800017f */
[----:B------:R-:W3:Y:S04]  /*b340*/  LD.E R6, desc[UR46][R152.64+0x1c] ;  /* 0x00001c2e98067980 */ /* 0x000ee8000c101900 */
[----:B0-----:R1:W5:Y:S04]  /*b350*/  LD.E R5, desc[UR46][R152.64+0x1e8] ;  /* 0x0001e82e98057980 */ /* 0x001368000c101900 */
[----:B------:R1:W5:Y:S01]  /*b360*/  LD.E R8, desc[UR46][R152.64+0x1ec] ;  /* 0x0001ec2e98087980 */ /* 0x000362000c101900 */
[----:B------:R-:W-:Y:S01]  /*b370*/  BSSY B0, `(.L_x_2036) ;  /* 0x0000005000007945 */ /* 0x000fe20003800000 */
[----:B---3--:R-:W-:-:S04]  /*b380*/  LOP3.LUT R6, R6, 0x1, RZ, 0xfc, !PT ;  /* 0x0000000106067812 */ /* 0x008fc800078efcff */
[----:B------:R-:W-:-:S13]  /*b390*/  ISETP.NE.AND P1, PT, R6, 0x3, PT ;  /* 0x000000030600780c */ /* 0x000fda0003f25270 */
[----:B-12---:R-:W-:Y:S05]  /*b3a0*/  @!P1 BRA `(.L_x_2037) ;  /* 0x0000000000049947 */ /* 0x006fea0003800000 */
[----:B------:R-:W-:Y:S01]  /*b3b0*/  BPT.TRAP 0x1 ;  /* 0x000000040000795c */ /* 0x000fe20000300000 */
.L_x_2037:
[----:B------:R-:W-:Y:S05]  /*b3c0*/  BSYNC B0 ;  /* 0x0000000000007941 */ /* 0x000fea0003800000 */
.L_x_2036:
[----:B------:R-:W-:Y:S04]  /*b3d0*/  BSSY B0, `(.L_x_2038) ;  /* 0x0000008000007945 */ /* 0x000fe80003800000 */
[----:B------:R-:W-:Y:S05]  /*b3e0*/  @P0 BRA `(.L_x_2039) ;  /* 0x0000000000180947 */ /* 0x000fea0003800000 */
[----:B------:R-:W2:Y:S01]  /*b3f0*/  LD.E.64 R6, desc[UR46][R152.64+0x8] ;  /* 0x0000082e98067980 */ /* 0x000ea2000c101b00 */
[----:B-----5:R-:W-:Y:S02]  /*b400*/  SHF.L.U32 R8, R8, 0x1f, RZ ;  /* 0x0000001f08087819 */ /* 0x020fe400000006ff */
[----:B--2---:R-:W-:-:S05]  /*b410*/  MOV R6, R6 ;  /* 0x0000000600067202 */ /* 0x004fca0000000f00 */
[----:B------:R-:W-:-:S04]  /*b420*/  IMAD R5, R5, 0x8, R6 ;  /* 0x0000000805057824 */ /* 0x000fc800078e0206 */
[----:B------:R-:W0:Y:S02]  /*b430*/  SYNCS.PHASECHK.TRANS64.TRYWAIT P0, [R5+URZ], R8 ;  /* 0x00000008050075a7 */ /* 0x000e24000800017f */
[----:B0-----:R-:W-:Y:S05]  /*b440*/  @!P0 BRA `(.L_x_2040) ;  /* 0x0000029400208947 */ /* 0x001fea0003800000 */
.L_x_2039:
[----:B------:R-:W-:Y:S05]  /*b450*/  BSYNC B0 ;  /* 0x0000000000007941 */ /* 0x000fea0003800000 */
.L_x_2038:
[----:B------:R-:W2:Y:S04]  /*b460*/  LD.E R7, desc[UR46][R152.64+0x1e8] ;  /* 0x0001e82e98077980 */ /* 0x000ea8000c101900 */
[----:B------:R-:W2:Y:S01]  /*b470*/  LD.E.64 R10, desc[UR46][R152.64+0xa0] ;  /* 0x0000a02e980a7980 */ /* 0x000ea2000c101b00 */
[----:B------:R-:W-:Y:S05]  /*b480*/  WARPSYNC.ALL ;  /* 0x0000000000007948 */ /* 0x000fea0003800000 */
[----:B------:R-:W3:Y:S04]  /*b490*/  LD.E.64 R20, desc[UR46][R152.64+0x98] ;  /* 0x0000982e98147980 */ /* 0x000ee8000c101b00 */
[----:B0----5:R-:W4:Y:S04]  /*b4a0*/  LD.E.64 R8, desc[UR46][R152.64+0x98] ;  /* 0x0000982e98087980 */ /* 0x021f28000c101b00 */
[----:B------:R-:W4:Y:S04]  /*b4b0*/  LD.E.64 R12, desc[UR46][R152.64+0x98] ;  /* 0x0000982e980c7980 */ /* 0x000f28000c101b00 */
[----:B------:R-:W4:Y:S01]  /*b4c0*/  LD.E.64 R14, desc[UR46][R152.64+0x98] ;  /* 0x0000982e980e7980 */ /* 0x000f22000c101b00 */
[----:B--2---:R-:W-:-:S02]  /*b4d0*/  IMAD R6, R7, 0x200, R10 ;  /* 0x0000020007067824 */ /* 0x004fc400078e020a */
[----:B------:R-:W-:Y:S01]  /*b4e0*/  IMAD.MOV.U32 R7, RZ, RZ, R11 ;  /* 0x000000ffff077224 */ /* 0x000fe200078e000b */
[----:B------:R-:W2:Y:S02]  /*b4f0*/  LD.E R56, desc[UR46][R152.64+0x54] ;  /* 0x0000542e98387980 */ /* 0x000ea4000c101900 */
[C---:B------:R-:W-:Y:S02]  /*b500*/  R2UR UR6, R6.reuse ;  /* 0x00000000060672ca */ /* 0x040fe400000e0000 */
[----:B------:R-:W-:Y:S01]  /*b510*/  R2UR UR7, R7 ;  /* 0x00000000070772ca */ /* 0x000fe200000e0000 */
[----:B------:R0:W-:Y:S01]  /*b520*/  ST.E desc[UR46][R152.64+0x80], RZ ;  /* 0x000080ff98007985 */ /* 0x0001e2000c10192e */
[----:B------:R-:W-:Y:S01]  /*b530*/  WARPGROUP.ARRIVE ;  /* 0x00000000000079c5 */ /* 0x000fe20000000000 */
[----:B------:R-:W-:Y:S02]  /*b540*/  VIADD R10, R6, 0x2 ;  /* 0x00000002060a7836 */ /* 0x000fe40000000000 */
[----:B------:R-:W-:Y:S01]  /*b550*/  IMAD.MOV.U32 R5, RZ, RZ, 0x1 ;  /* 0x00000001ff057424 */ /* 0x000fe200078e00ff */
[----:B---3--:R-:W-:-:S02]  /*b560*/  R2UR UR4, R20 ;  /* 0x00000000140472ca */ /* 0x008fc400000e0000 */
[----:B------:R-:W-:-:S13]  /*b570*/  R2UR UR5, R21 ;  /* 0x00000000150572ca */ /* 0x000fda00000e0000 */
[----:B------:R-:W-:Y:S01]  /*b580*/  HGMMA.64x64x16.F32.BF16 R24, gdesc[UR4], RZ, !UPT, gsb0 ;  /* 0x00e00000041879f0 */ /* 0x000fe2000c0018ff */
[----:B----4-:R-:W-:Y:S01]  /*b590*/  VIADD R8, R8, 0x2 ;  /* 0x0000000208087836 */ /* 0x010fe20000000000 */
[----:B------:R-:W-:Y:S02]  /*b5a0*/  R2UR UR6, R10 ;  /* 0x000000000a0672ca */ /* 0x000fe400000e0000 */
[----:B------:R-:W-:Y:S02]  /*b5b0*/  R2UR UR7, R11 ;  /* 0x000000000b0772ca */ /* 0x000fe400000e0000 */
[----:B------:R-:W-:Y:S02]  /*b5c0*/  R2UR UR4, R8 ;  /* 0x00000000080472ca */ /* 0x000fe400000e0000 */
[----:B------:R-:W-:Y:S01]  /*b5d0*/  R2UR UR5, R9 ;  /* 0x00000000090572ca */ /* 0x000fe200000e0000 */
[----:B------:R-:W-:Y:S02]  /*b5e0*/  WARPGROUP.DEPBAR.LE gsb0, 0x0 ;  /* 0x00008000000079c5 */ /* 0x000fe40000010000 */
[----:B------:R0:W5:Y:S04]  /*b5f0*/  LD.E R20, desc[UR46][R152.64+0x1e8] ;  /* 0x0001e82e98147980 */ /* 0x000168000c101900 */
[----:B------:R0:W5:Y:S04]  /*b600*/  LD.E R21, desc[UR46][R152.64+0x1ec] ;  /* 0x0001ec2e98157980 */ /* 0x000168000c101900 */
[----:B------:R0:W-:Y:S01]  /*b610*/  ST.E desc[UR46][R152.64+0x80], R5 ;  /* 0x0000800598007985 */ /* 0x0001e2000c10192e */
[----:B------:R-:W-:-:S06]  /*b620*/  WARPGROUP.ARRIVE ;  /* 0x00000000000079c5 */ /* 0x000fcc0000000000 */
[----:B------:R-:W-:Y:S01]  /*b630*/  HGMMA.64x64x16.F32.BF16 R24, gdesc[UR4], R24, gsb0 ;  /* 0x00e00000041879f0 */ /* 0x000fe20008001818 */
[----:B------:R-:W-:Y:S02]  /*b640*/  VIADD R8, R12, 0x4 ;  /* 0x000000040c087836 */ /* 0x000fe40000000000 */
[----:B------:R-:W-:Y:S02]  /*b650*/  VIADD R10, R6, 0x4 ;  /* 0x00000004060a7836 */ /* 0x000fe40000000000 */
[----:B------:R-:W-:Y:S01]  /*b660*/  IMAD.MOV.U32 R9, RZ, RZ, R13 ;  /* 0x000000ffff097224 */ /* 0x000fe200078e000d */
[----:B------:R-:W-:Y:S02]  /*b670*/  R2UR UR7, R11 ;  /* 0x000000000b0772ca */ /* 0x000fe400000e0000 */
[----:B------:R-:W-:Y:S02]  /*b680*/  R2UR UR6, R10 ;  /* 0x000000000a0672ca */ /* 0x000fe400000e0000 */
[----:B------:R-:W-:-:S02]  /*b690*/  R2UR UR4, R8 ;  /* 0x00000000080472ca */ /* 0x000fc400000e0000 */
[----:B------:R-:W-:Y:S01]  /*b6a0*/  R2UR UR5, R9 ;  /* 0x00000000090572ca */ /* 0x000fe200000e0000 */
[----:B------:R-:W-:Y:S02]  /*b6b0*/  WARPGROUP.DEPBAR.LE gsb0, 0x0 ;  /* 0x00008000000079c5 */ /* 0x000fe40000010000 */
[----:B------:R0:W-:Y:S01]  /*b6c0*/  ST.E desc[UR46][R152.64+0x80], R5 ;  /* 0x0000800598007985 */ /* 0x0001e2000c10192e */
[----:B------:R-:W-:-:S09]  /*b6d0*/  WARPGROUP.ARRIVE ;  /* 0x00000000000079c5 */ /* 0x000fd20000000000 */
[----:B------:R-:W-:Y:S01]  /*b6e0*/  HGMMA.64x64x16.F32.BF16 R24, gdesc[UR4], R24, gsb0 ;  /* 0x00e00000041879f0 */ /* 0x000fe20008001818 */
[----:B------:R-:W-:Y:S02]  /*b6f0*/  VIADD R8, R6, 0x6 ;  /* 0x0000000606087836 */ /* 0x000fe40000000000 */
[----:B------:R-:W-:Y:S02]  /*b700*/  VIADD R6, R14, 0x6 ;  /* 0x000000060e067836 */ /* 0x000fe40000000000 */
[----:B------:R-:W-:Y:S02]  /*b710*/  IMAD.MOV.U32 R9, RZ, RZ, R11 ;  /* 0x000000ffff097224 */ /* 0x000fe400078e000b */
[----:B------:R-:W-:Y:S01]  /*b720*/  IMAD.MOV.U32 R7, RZ, RZ, R15 ;  /* 0x000000ffff077224 */ /* 0x000fe200078e000f */
[----:B------:R-:W-:Y:S02]  /*b730*/  R2UR UR6, R8 ;  /* 0x00000000080672ca */ /* 0x000fe400000e0000 */
[----:B------:R-:W-:-:S02]  /*b740*/  R2UR UR7, R9 ;  /* 0x00000000090772ca */ /* 0x000fc400000e0000 */
[----:B------:R-:W-:Y:S02]  /*b750*/  R2UR UR4, R6 ;  /* 0x00000000060472ca */ /* 0x000fe400000e0000 */
[----:B------:R-:W-:Y:S01]  /*b760*/  R2UR UR5, R7 ;  /* 0x00000000070572ca */ /* 0x000fe200000e0000 */
[----:B------:R-:W-:Y:S02]  /*b770*/  WARPGROUP.DEPBAR.LE gsb0, 0x0 ;  /* 0x00008000000079c5 */ /* 0x000fe40000010000 */
[----:B------:R0:W-:Y:S01]  /*b780*/  ST.E desc[UR46][R152.64+0x80], R5 ;  /* 0x0000800598007985 */ /* 0x0001e2000c10192e */
[----:B------:R-:W-:-:S09]  /*b790*/  WARPGROUP.ARRIVE ;  /* 0x00000000000079c5 */ /* 0x000fd20000000000 */
[----:B------:R-:W-:Y:S01]  /*b7a0*/  HGMMA.64x64x16.F32.BF16 R24, gdesc[UR4], R24, gsb0 ;  /* 0x00e00000041879f0 */ /* 0x000fe20008001818 */
[----:B--2---:R-:W-:-:S04]  /*b7b0*/  LOP3.LUT R56, R56, 0x1, RZ, 0xfc, !PT ;  /* 0x0000000138387812 */ /* 0x004fc800078efcff */
[----:B------:R-:W-:Y:S01]  /*b7c0*/  ISETP.NE.AND P0, PT, R56, 0x3, PT ;  /* 0x000000033800780c */ /* 0x000fe20003f05270 */
[----:B------:R-:W-:Y:S01]  /*b7d0*/  BSSY B0, `(.L_x_2041) ;  /* 0x0000005000007945 */ /* 0x000fe20003800000 */
[----:B------:R-:W-:Y:S02]  /*b7e0*/  WARPGROUP.DEPBAR.LE gsb0, 0x0 ;  /* 0x00008000000079c5 */ /* 0x000fe40000010000 */
[----:B------:R0:W-:Y:S09]  /*b7f0*/  ST.E desc[UR46][R152.64+0x80], R5 ;  /* 0x0000800598007985 */ /* 0x0001f2000c10192e */
[----:B------:R-:W-:Y:S05]  /*b800*/  @!P0 BRA `(.L_x_2042) ;  /* 0x0000000000048947 */ /* 0x000fea0003800000 */
[----:B------:R-:W-:Y:S01]  /*b810*/  BPT.TRAP 0x1 ;  /* 0x000000040000795c */ /* 0x000fe20000300000 */
.L_x_2042:
[----:B------:R-:W-:Y:S05]  /*b820*/  BSYNC B0 ;  /* 0x0000000000007941 */ /* 0x000fea0003800000 */
.L_x_2041:
[----:B------:R-:W2:Y:S01]  /*b830*/  LD.E.64 R6, desc[UR46][R152.64+0x40] ;  /* 0x0000402e98067980 */ /* 0x000ea2000c101b00 */
[----:B-----5:R-:W-:Y:S02]  /*b840*/  SHF.L.U32 R21, R21, 0x1f, RZ ;  /* 0x0000001f15157819 */ /* 0x020fe400000006ff */
[----:B--2---:R-:W-:-:S05]  /*b850*/  MOV R7, R6 ;  /* 0x0000000600077202 */ /* 0x004fca0000000f00 */
[----:B------:R-:W-:-:S04]  /*b860*/  IMAD R20, R20, 0x8, R7 ;  /* 0x0000000814147824 */ /* 0x000fc800078e0207 */
[----:B------:R1:W2:Y:S01]  /*b870*/  SYNCS.PHASECHK.TRANS64.TRYWAIT P0, [R20+URZ], R21 ;  /* 0x00000015140075a7 */ /* 0x0002a2000800017f */
[----:B------:R-:W3:Y:S04]  /*b880*/  LD.E R6, desc[UR46][R152.64+0x54] ;  /* 0x0000542e98067980 */ /* 0x000ee8000c101900 */
[----:B------:R1:W5:Y:S04]  /*b890*/  LD.E R8, desc[UR46][R152.64+0x1e8] ;  /* 0x0001e82e98087980 */ /* 0x000368000c101900 */
[----:B------:R1:W5:Y:S01]  /*b8a0*/  LD.E R9, desc[UR46][R152.64+0x1ec] ;  /* 0x0001ec2e98097980 */ /* 0x000362000c101900 */
[----:B------:R-:W-:Y:S01]  /*b8b0*/  BSSY B0, `(.L_x_2043) ;  /* 0x0000005000007945 */ /* 0x000fe20003800000 */
[----:B---3--:R-:W-:-:S04]  /*b8c0*/  LOP3.LUT R6, R6, 0x1, RZ, 0xfc, !PT ;  /* 0x0000000106067812 */ /* 0x008fc800078efcff */
[----:B------:R-:W-:-:S13]  /*b8d0*/  ISETP.NE.AND P1, PT, R6, 0x3, PT ;  /* 0x000000030600780c */ /* 0x000fda0003f25270 */
[----:B-12---:R-:W-:Y:S05]  /*b8e0*/  @!P1 BRA `(.L_x_2044) ;  /* 0x0000000000049947 */ /* 0x006fea0003800000 */
[----:B------:R-:W-:Y:S01]  /*b8f0*/  BPT.TRAP 0x1 ;  /* 0x000000040000795c */ /* 0x000fe20000300000 */
.L_x_2044:
[----:B------:R-:W-:Y:S05]  /*b900*/  BSYNC B0 ;  /* 0x0000000000007941 */ /* 0x000fea0003800000 */
.L_x_2043:
[----:B------:R-:W-:Y:S04]  /*b910*/  BSSY B0, `(.L_x_2045) ;  /* 0x0000008000007945 */ /* 0x000fe80003800000 */
[----:B------:R-:W-:Y:S05]  /*b920*/  @P0 BRA `(.L_x_2046) ;  /* 0x0000000000180947 */ /* 0x000fea0003800000 */
[----:B------:R-:W2:Y:S01]  /*b930*/  LD.E.64 R6, desc[UR46][R152.64+0x40] ;  /* 0x0000402e98067980 */ /* 0x000ea2000c101b00 */
[----:B-----5:R-:W-:Y:S02]  /*b940*/  SHF.L.U32 R9, R9, 0x1f, RZ ;  /* 0x0000001f09097819 */ /* 0x020fe400000006ff */
[----:B--2---:R-:W-:-:S05]  /*b950*/  MOV R7, R6 ;  /* 0x0000000600077202 */ /* 0x004fca0000000f00 */
[----:B------:R-:W-:-:S04]  /*b960*/  IMAD R8, R8, 0x8, R7 ;  /* 0x0000000808087824 */ /* 0x000fc800078e0207 */
[----:B------:R-:W1:Y:S02]  /*b970*/  SYNCS.PHASECHK.TRANS64.TRYWAIT P0, [R8+URZ], R9 ;  /* 0x00000009080075a7 */ /* 0x000e64000800017f */
[----:B-1----:R-:W-:Y:S05]  /*b980*/  @!P0 BRA `(.L_x_2047) ;  /* 0x0000028c00e48947 */ /* 0x002fea0003800000 */
.L_x_2046:
[----:B------:R-:W-:Y:S05]  /*b990*/  BSYNC B0 ;  /* 0x0000000000007941 */ /* 0x000fea0003800000 */
.L_x_2045:
[----:B------:R-:W2:Y:S04]  /*b9a0*/  LD.E R10, desc[UR46][R152.64+0x88] ;  /* 0x0000882e980a7980 */ /* 0x000ea8000c101900 */
[----:B------:R-:W3:Y:S04]  /*b9b0*/  LD.E R11, desc[UR46][R152.64+0x1e8] ;  /* 0x0001e82e980b7980 */ /* 0x000ee8000c101900 */
[----:B------:R-:W3:Y:S04]  /*b9c0*/  LD.E.64 R6, desc[UR46][R152.64+0xb8] ;  /* 0x0000b82e98067980 */ /* 0x000ee8000c101b00 */
[----:B-1---5:R-:W4:Y:S04]  /*b9d0*/  LD.E.64 R8, desc[UR46][R152.64+0xb0] ;  /* 0x0000b02e98087980 */ /* 0x022f28000c101b00 */
[----:B------:R-:W4:Y:S04]  /*b9e0*/  LD.E.64 R12, desc[UR46][R152.64+0xb0] ;  /* 0x0000b02e980c7980 */ /* 0x000f28000c101b00 */
[----:B------:R-:W4:Y:S04]  /*b9f0*/  LD.E.64 R14, desc[UR46][R152.64+0xb0] ;  /* 0x0000b02e980e7980 */ /* 0x000f28000c101b00 */
[----:B------:R-:W4:Y:S01]  /*ba00*/  LD.E.64 R20, desc[UR46][R152.64+0xb0] ;  /* 0x0000b02e98147980 */ /* 0x000f22000c101b00 */
[----:B------:R-:W-:Y:S05]  /*ba10*/  WARPSYNC.ALL ;  /* 0x0000000000007948 */ /* 0x000fea0003800000 */
[----:B------:R-:W4:Y:S01]  /*ba20*/  LD.E.64 R56, desc[UR46][R152.64+0xb0] ;  /* 0x0000b02e98387980 */ /* 0x000f22000c101b00 */
[----:B------:R-:W-:Y:S01]  /*ba30*/  WARPGROUP.ARRIVE ;  /* 0x00000000000079c5 */ /* 0x000fe20000000000 */
[----:B--2---:R-:W-:Y:S01]  /*ba40*/  ISETP.NE.U32.AND P0, PT, R10, RZ, PT ;  /* 0x000000ff0a00720c */ /* 0x004fe20003f05070 */
[----:B---3--:R-:W-:Y:S01]  /*ba50*/  IMAD R6, R11, 0x1000, R6 ;  /* 0x000010000b067824 */ /* 0x008fe200078e0206 */
[----:B------:R-:W-:-:S02]  /*ba60*/  R2UR UR7, R7 ;  /* 0x00000000070772ca */ /* 0x000fc400000e0000 */
[----:B----4-:R-:W-:Y:S02]  /*ba70*/  R2UR UR4, R8 ;  /* 0x00000000080472ca */ /* 0x010fe400000e0000 */
[----:B------:R-:W-:Y:S02]  /*ba80*/  R2UR UR6, R6 ;  /* 0x00000000060672ca */ /* 0x000fe400000e0000 */
[----:B------:R-:W-:-:S05]  /*ba90*/  R2UR UR5, R9 ;  /* 0x00000000090572ca */ /* 0x000fca00000e0000 */
[----:B------:R-:W-:-:S08]  /*baa0*/  VOTEU.ANY UP0, P0 ;  /* 0x00000000003f7886 */ /* 0x000fd00000000100 */
[----:B------:R-:W-:Y:S01]  /*bab0*/  HGMMA.64x64x16.F32.BF16 R24, gdesc[UR4], R24, UP0, gsb0 ;  /* 0x00e00000041879f0 */ /* 0x000fe2000b801818 */
        /* <DEDUP_REMOVED lines=9> */
[----:B------:R-:W2:Y:S04]  /*bb50*/  LD.E.64 R60, desc[UR46][R152.64+0xb0] ;  /* 0x0000b02e983c7980 */ /* 0x000ea8000c101b00 */
[----:B------:R-:W-:Y:S01]  /*bb60*/  ST.E desc[UR46][R152.64+0x88], R5 ;  /* 0x0000880598007985 */ /* 0x000fe2000c10192e */
[----:B------:R-:W-:-:S06]  /*bb70*/  WARPGROUP.ARRIVE ;  /* 0x00000000000079c5 */ /* 0x000fcc0000000000 */
        /* <DEDUP_REMOVED lines=10> */
[----:B------:R-:W3:Y:S04]  /*bc20*/  LD.E.64 R12, desc[UR46][R152.64+0xb0] ;  /* 0x0000b02e980c7980 */ /* 0x000ee8000c101b00 */
        /* <DEDUP_REMOVED lines=12> */
[----:B------:R-:W4:Y:S04]  /*bcf0*/  LD.E.64 R14, desc[UR46][R152.64+0xb0] ;  /* 0x0000b02e980e7980 */ /* 0x000f28000c101b00 */
        /* <DEDUP_REMOVED lines=17> */
[----:B------:R-:W-:-:S03]  /*be10*/  IMAD.MOV.U32 R11, RZ, RZ, R7 ;  /* 0x000000ffff0b7224 */ /* 0x000fc600078e0007 */
[----:B------:R-:W-:Y:S02]  /*be20*/  R2UR UR6, R10 ;  /* 0x000000000a0672ca */ /* 0x000fe400000e0000 */
[----:B------:R-:W-:Y:S01]  /*be30*/  R2UR UR7, R11 ;  /* 0x000000000b0772ca */ /* 0x000fe200000e0000 */
[----:B--2---:R-:W-:Y:S02]  /*be40*/  VIADD R8, R60, 0x202 ;  /* 0x000002023c087836 */ /* 0x004fe40000000000 */
[----:B------:R-:W-:-:S03]  /*be50*/  IMAD.MOV.U32 R9, RZ, RZ, R61 ;  /* 0x000000ffff097224 */ /* 0x000fc600078e003d */
        /* <DEDUP_REMOVED lines=8> */
[----:B------:R-:W-:-:S03]  /*bee0*/  IMAD.MOV.U32 R11, RZ, RZ, R7 ;  /* 0x000000ffff0b7224 */ /* 0x000fc600078e0007 */
[----:B------:R-:W-:Y:S02]  /*bef0*/  R2UR UR6, R10 ;  /* 0x000000000a0672ca */ /* 0x000fe400000e0000 */
[----:B------:R-:W-:Y:S01]  /*bf00*/  R2UR UR7, R11 ;  /* 0x000000000b0772ca */ /* 0x000fe200000e0000 */
[----:B---3--:R-:W-:Y:S02]  /*bf10*/  VIADD R8, R12, 0x204 ;  /* 0x000002040c087836 */ /* 0x008fe40000000000 */
[----:B------:R-:W-:-:S03]  /*bf20*/  IMAD.MOV.U32 R9, RZ, RZ, R13 ;  /* 0x000000ffff097224 */ /* 0x000fc600078e000d */
        /* <DEDUP_REMOVED lines=8> */
[----:B------:R-:W-:-:S03]  /*bfb0*/  IMAD.MOV.U32 R11, RZ, RZ, R7 ;  /* 0x000000ffff0b7224 */ /* 0x000fc600078e0007 */
[----:B------:R-:W-:Y:S02]  /*bfc0*/  R2UR UR6, R10 ;  /* 0x000000000a0672ca */ /* 0x000fe400000e0000 */
[----:B------:R-:W-:Y:S01]  /*bfd0*/  R2UR UR7, R11 ;  /* 0x000000000b0772ca */ /* 0x000fe200000e0000 */
[----:B----4-:R-:W-:Y:S02]  /*bfe0*/  VIADD R8, R14, 0x206 ;  /* 0x000002060e087836 */ /* 0x010fe40000000000 */
[----:B------:R-:W-:-:S03]  /*bff0*/  IMAD.MOV.U32 R9, RZ, RZ, R15 ;  /* 0x000000ffff097224 */ /* 0x000fc600078e000f */
        /* <DEDUP_REMOVED lines=11> */
[----:B------:R-:W-:Y:S02]  /*c0b0*/  VIADD R8, R20, 0x400 ;  /* 0x0000040014087836 */ /* 0x000fe40000000000 */
        /* <DEDUP_REMOVED lines=94> */
[----:B------:R-:W1:Y:S01]  /*c6a0*/  S2R R59, SR_TID.X ;  /* 0x00000000003b7919 */ /* 0x000e620000002100 */
[----:B------:R-:W-:Y:S02]  /*c6b0*/  WARPGROUP.DEPBAR.LE gsb0, 0x0 ;  /* 0x00008000000079c5 */ /* 0x000fe40000010000 */
[----:B------:R-:W4:Y:S04]  /*c6c0*/  LD.E.64 R66, desc[UR46][R152.64+0xb0] ;  /* 0x0000b02e98427980 */ /* 0x000f28000c101b00 */
[----:B------:R-:W-:Y:S01]  /*c6d0*/  ST.E desc[UR46][R152.64+0x88], R5 ;  /* 0x0000880598007985 */ /* 0x000fe2000c10192e */
[----:B------:R-:W-:-:S06]  /*c6e0*/  WARPGROUP.ARRIVE ;  /* 0x00000000000079c5 */ /* 0x000fcc0000000000 */
[----:B------:R-:W-:Y:S01]  /*c6f0*/  HGMMA.64x64x16.F32.BF16 R24, gdesc[UR4], R24, gsb0 ;  /* 0x00e00000041879f0 */ /* 0x000fe20008001818 */
[----:B-1----:R-:W-:-:S05]  /*c700*/  SHF.R.U32.HI R59, RZ, 0x7, R59 ;  /* 0x00000007ff3b7819 */ /* 0x002fca000001163b */
[----:B------:R-:W1:Y:S01]  /*c710*/  SHFL.IDX PT, R8, R59, RZ, 0x1f ;  /* 0x00001fff3b087589 */ /* 0x000e6200000e0000 */
[----:B------:R-:W-:Y:S02]  /*c720*/  VIADD R14, R6, 0x800 ;  /* 0x00000800060e7836 */ /* 0x000fe40000000000 */
[----:B------:R-:W-:Y:S01]  /*c730*/  IMAD.MOV.U32 R11, RZ, RZ, R7 ;  /* 0x000000ffff0b7224 */ /* 0x000fe200078e0007 */
[----:B------:R-:W-:Y:S02]  /*c740*/  UMOV UR4, 0x1 ;  /* 0x0000000100047882 */ /* 0x000fe40000000000 */
[----:B------:R-:W-:Y:S02]  /*c750*/  UISETP.NE.U32.AND UP0, UPT, UR4, URZ, UPT ;  /* 0x0000003f0400728c */ /* 0x000fe4000bf05070 */
[----:B------:R-:W-:Y:S02]  /*c760*/  R2UR UR11, R11 ;  /* 0x000000000b0b72ca */ /* 0x000fe400000e0000 */
[----:B-1----:R-:W-:-:S04]  /*c770*/  ISETP.GT.AND P1, PT, R8, 0x7f, PT ;  /* 0x0000007f0800780c */ /* 0x002fc80003f24270 */
[----:B------:R-:W-:Y:S01]  /*c780*/  SEL R15, RZ, 0x2, !P1 ;  /* 0x00000002ff0f7807 */ /* 0x000fe20004800000 */
[----:B------:R-:W-:-:S03]  /*c790*/  IMAD.MOV.U32 R9, RZ, RZ, R13 ;  /* 0x000000ffff097224 */ /* 0x000fc600078e000d */
[----:B------:R-:W-:Y:S01]  /*c7a0*/  IADD3 R8, R12, 0x800, R15 ;  /* 0x000008000c087810 */ /* 0x000fe20007ffe00f */
[----:B------:R-:W-:Y:S01]  /*c7b0*/  IMAD.IADD R10, R15, 0x1, R14 ;  /* 0x000000010f0a7824 */ /* 0x000fe200078e020e */
[----:B------:R-:W-:Y:S02]  /*c7c0*/  R2UR UR9, R9 ;  /* 0x00000000090972ca */ /* 0x000fe400000e0000 */
[----:B------:R-:W-:Y:S02]  /*c7d0*/  R2UR UR8, R8 ;  /* 0x00000000080872ca */ /* 0x000fe400000e0000 */
[----:B------:R-:W-:Y:S01]  /*c7e0*/  R2UR UR10, R10 ;  /* 0x000000000a0a72ca */ /* 0x000fe200000e0000 */
[----:B------:R-:W-:Y:S02]  /*c7f0*/  WARPGROUP.DEPBAR.LE gsb0, 0x0 ;  /* 0x00008000000079c5 */ /* 0x000fe40000010000 */
[----:B------:R-:W4:Y:S04]  /*c800*/  LD.E.64 R12, desc[UR46][R152.64+0xb0] ;  /* 0x0000b02e980c7980 */ /* 0x000f28000c101b00 */
[----:B------:R-:W-:Y:S01]  /*c810*/  ST.E desc[UR46][R152.64+0x88], R5 ;  /* 0x0000880598007985 */ /* 0x000fe2000c10192e */
[----:B------:R-:W-:-:S06]  /*c820*/  WARPGROUP.ARRIVE ;  /* 0x00000000000079c5 */ /* 0x000fcc0000000000 */
[----:B------:R-:W-:Y:S01]  /*c830*/  HGMMA.64x64x16.F32.BF16 R24, gdesc[UR8], R24, UP0, gsb0 ;  /* 0x00e00000081879f0 */ /* 0x000fe2000b801818 */
[----:B------:R-:W-:-:S05]  /*c840*/  IMAD.MOV.U32 R57, RZ, RZ, 0x4 ;  /* 0x00000004ff397424 */ /* 0x000fca00078e00ff */
[----:B------:R-:W-:Y:S01]  /*c850*/  SEL R21, R57, 0x2, P1 ;  /* 0x0000000239157807 */ /* 0x000fe20000800000 */
[----:B------:R-:W-:-:S04]  /*c860*/  IMAD.MOV.U32 R11, RZ, RZ, R7 ;  /* 0x000000ffff0b7224 */ /* 0x000fc800078e0007 */
[----:B------:R-:W-:Y:S01]  /*c870*/  IMAD.IADD R10, R14, 0x1, R21 ;  /* 0x000000010e0a7824 */ /* 0x000fe200078e0215 */
[----:B------:R-:W-:-:S04]  /*c880*/  R2UR UR7, R11 ;  /* 0x000000000b0772ca */ /* 0x000fc800000e0000 */
[----:B------:R-:W-:Y:S01]  /*c890*/  R2UR UR6, R10 ;  /* 0x000000000a0672ca */ /* 0x000fe200000e0000 */
[----:B--2---:R-:W-:Y:S01]  /*c8a0*/  IMAD.MOV.U32 R9, RZ, RZ, R63 ;  /* 0x000000ffff097224 */ /* 0x004fe200078e003f */
[----:B------:R-:W-:-:S04]  /*c8b0*/  IADD3 R8, R21, 0x800, R62 ;  /* 0x0000080015087810 */ /* 0x000fc80007ffe03e */
[----:B------:R-:W-:Y:S02]  /*c8c0*/  R2UR UR4, R8 ;  /* 0x00000000080472ca */ /* 0x000fe400000e0000 */
[----:B------:R-:W-:Y:S01]  /*c8d0*/  R2UR UR5, R9 ;  /* 0x00000000090572ca */ /* 0x000fe200000e0000 */
[----:B------:R-:W-:Y:S02]  /*c8e0*/  WARPGROUP.DEPBAR.LE gsb0, 0x0 ;  /* 0x00008000000079c5 */ /* 0x000fe40000010000 */
[----:B------:R-:W2:Y:S04]  /*c8f0*/  LD.E.64 R60, desc[UR46][R152.64+0xb0] ;  /* 0x0000b02e983c7980 */ /* 0x000ea8000c101b00 */
[----:B------:R-:W-:Y:S01]  /*c900*/  ST.E desc[UR46][R152.64+0x88], R5 ;  /* 0x0000880598007985 */ /* 0x000fe2000c10192e */
[----:B------:R-:W-:-:S06]  /*c910*/  WARPGROUP.ARRIVE ;  /* 0x00000000000079c5 */ /* 0x000fcc0000000000 */
[----:B------:R-:W-:Y:S01]  /*c920*/  HGMMA.64x64x16.F32.BF16 R24, gdesc[UR4], R24, gsb0 ;  /* 0x00e00000041879f0 */ /* 0x000fe20008001818 */
[----:B------:R-:W-:Y:S01]  /*c930*/  SEL R57, R57, 0x6, !P1 ;  /* 0x0000000639397807 */ /* 0x000fe20004800000 */
[----:B------:R-:W-:-:S04]  /*c940*/  IMAD.MOV.U32 R11, RZ, RZ, R7 ;  /* 0x000000ffff0b7224 */ /* 0x000fc800078e0007 */
[----:B------:R-:W-:Y:S01]  /*c950*/  IMAD.IADD R10, R14, 0x1, R57 ;  /* 0x000000010e0a7824 */ /* 0x000fe200078e0239 */
[----:B------:R-:W-:-:S04]  /*c960*/  R2UR UR7, R11 ;  /* 0x000000000b0772ca */ /* 0x000fc800000e0000 */
[----:B------:R-:W-:Y:S01]  /*c970*/  R2UR UR6, R10 ;  /* 0x000000000a0672ca */ /* 0x000fe200000e0000 */
[----:B---3--:R-:W-:Y:S01]  /*c980*/  IMAD.MOV.U32 R9, RZ, RZ, R65 ;  /* 0x000000ffff097224 */ /* 0x008fe200078e0041 */
[----:B------:R-:W-:-:S04]  /*c990*/  IADD3 R8, R57, 0x800, R64 ;  /* 0x0000080039087810 */ /* 0x000fc80007ffe040 */
[----:B------:R-:W-:Y:S02]  /*c9a0*/  R2UR UR4, R8 ;  /* 0x00000000080472ca */ /* 0x000fe400000e0000 */
[----:B------:R-:W-:Y:S01]  /*c9b0*/  R2UR UR5, R9 ;  /* 0x00000000090572ca */ /* 0x000fe200000e0000 */
[----:B------:R-:W-:Y:S02]  /*c9c0*/  WARPGROUP.DEPBAR.LE gsb0, 0x0 ;  /* 0x00008000000079c5 */ /* 0x000fe40000010000 */
[----:B------:R-:W3:Y:S04]  /*c9d0*/  LD.E.64 R62, desc[UR46][R152.64+0xb0] ;  /* 0x0000b02e983e7980 */ /* 0x000ee8000c101b00 */
[----:B------:R-:W-:Y:S01]  /*c9e0*/  ST.E desc[UR46][R152.64+0x88], R5 ;  /* 0x0000880598007985 */ /* 0x000fe2000c10192e */
[----:B------:R-:W-:-:S06]  /*c9f0*/  WARPGROUP.ARRIVE ;  /* 0x00000000000079c5 */ /* 0x000fcc0000000000 */
[----:B------:R-:W-:Y:S01]  /*ca00*/  HGMMA.64x64x16.F32.BF16 R24, gdesc[UR4], R24, gsb0 ;  /* 0x00e00000041879f0 */ /* 0x000fe20008001818 */
[----:B------:R-:W-:Y:S02]  /*ca10*/  IMAD.MOV.U32 R8, RZ, RZ, 0x28 ;  /* 0x00000028ff087424 */ /* 0x000fe400078e00ff */
[----:B------:R-:W-:-:S03]  /*ca20*/  IMAD.MOV.U32 R9, RZ, RZ, 0xa00 ;  /* 0x00000a00ff097424 */ /* 0x000fc600078e00ff */
[----:B------:R-:W-:Y:S02]  /*ca30*/  SEL R8, R8, 0x26, P1 ;  /* 0x0000002608087807 */ /* 0x000fe40000800000 */
[----:B------:R-:W-:-:S05]  /*ca40*/  SEL R9, R9, 0x980, P1 ;  /* 0x0000098009097807 */ /* 0x000fca0000800000 */
[----:B------:R-:W-:-:S05]  /*ca50*/  IMAD.IADD R8, R8, 0x1, R9 ;  /* 0x0000000108087824 */ /* 0x000fca00078e0209 */
[----:B------:R-:W-:Y:S01]  /*ca60*/  LOP3.LUT R11, R8, 0xa06, RZ, 0xc0, !PT ;  /* 0x00000a06080b7812 */ /* 0x000fe200078ec0ff */
[----:B----4-:R-:W-:-:S04]  /*ca70*/  IMAD.MOV.U32 R9, RZ, RZ, R67 ;  /* 0x000000ffff097224 */ /* 0x010fc800078e0043 */
[----:B------:R-:W-:Y:S02]  /*ca80*/  IMAD.IADD R8, R11, 0x1, R66 ;  /* 0x000000010b087824 */ /* 0x000fe400078e0242 */
[----:B------:R-:W-:Y:S02]  /*ca90*/  IMAD.IADD R10, R6, 0x1, R11 ;  /* 0x00000001060a7824 */ /* 0x000fe400078e020b */
[----:B------:R-:W-:Y:S01]  /*caa0*/  IMAD.MOV.U32 R11, RZ, RZ, R7 ;  /* 0x000000ffff0b7224 */ /* 0x000fe200078e0007 */
[----:B------:R-:W-:Y:S02]  /*cab0*/  R2UR UR4, R8 ;  /* 0x00000000080472ca */ /* 0x000fe400000e0000 */
[----:B------:R-:W-:Y:S02]  /*cac0*/  R2UR UR6, R10 ;  /* 0x000000000a0672ca */ /* 0x000fe400000e0000 */
[----:B------:R-:W-:Y:S02]  /*cad0*/  R2UR UR7, R11 ;  /* 0x000000000b0772ca */ /* 0x000fe400000e0000 */
[----:B------:R-:W-:Y:S01]  /*cae0*/  R2UR UR5, R9 ;  /* 0x00000000090572ca */ /* 0x000fe200000e0000 */
[----:B------:R-:W-:-:S02]  /*caf0*/  WARPGROUP.DEPBAR.LE gsb0, 0x0 ;  /* 0x00008000000079c5 */ /* 0x000fc40000010000 */
[----:B------:R-:W4:Y:S04]  /*cb00*/  LD.E.64 R64, desc[UR46][R152.64+0xb0] ;  /* 0x0000b02e98407980 */ /* 0x000f28000c101b00 */
[----:B------:R-:W-:Y:S01]  /*cb10*/  ST.E desc[UR46][R152.64+0x88], R5 ;  /* 0x0000880598007985 */ /* 0x000fe2000c10192e */
[----:B------:R-:W-:-:S06]  /*cb20*/  WARPGROUP.ARRIVE ;  /* 0x00000000000079c5 */ /* 0x000fcc0000000000 */
[----:B------:R-:W-:Y:S01]  /*cb30*/  HGMMA.64x64x16.F32.BF16 R24, gdesc[UR4], R24, gsb0 ;  /* 0x00e00000041879f0 */ /* 0x000fe20008001818 */
[----:B------:R-:W-:Y:S02]  /*cb40*/  VIADD R14, R6, 0xa00 ;  /* 0x00000a00060e7836 */ /* 0x000fe40000000000 */
[----:B------:R-:W-:Y:S02]  /*cb50*/  IMAD.MOV.U32 R11, RZ, RZ, R7 ;  /* 0x000000ffff0b7224 */ /* 0x000fe400078e0007 */
[----:B------:R-:W-:-:S03]  /*cb60*/  IMAD.IADD R10, R15, 0x1, R14 ;  /* 0x000000010f0a7824 */ /* 0x000fc600078e020e */
[----:B------:R-:W-:Y:S02]  /*cb70*/  R2UR UR7, R11 ;  /* 0x000000000b0772ca */ /* 0x000fe400000e0000 */
[----:B------:R-:W-:Y:S01]  /*cb80*/  R2UR UR6, R10 ;  /* 0x000000000a0672ca */ /* 0x000fe200000e0000 */
[----:B------:R-:W-:Y:S01]  /*cb90*/  IMAD.MOV.U32 R9, RZ, RZ, R13 ;  /* 0x000000ffff097224 */ /* 0x000fe200078e000d */
[----:B------:R-:W-:-:S04]  /*cba0*/  IADD3 R8, R15, 0xa00, R12 ;  /* 0x00000a000f087810 */ /* 0x000fc80007ffe00c */
[----:B------:R-:W-:Y:S02]  /*cbb0*/  R2UR UR4, R8 ;  /* 0x00000000080472ca */ /* 0x000fe400000e0000 */
[----:B------:R-:W-:Y:S01]  /*cbc0*/  R2UR UR5, R9 ;  /* 0x00000000090572ca */ /* 0x000fe200000e0000 */
[----:B------:R-:W-:Y:S02]  /*cbd0*/  WARPGROUP.DEPBAR.LE gsb0, 0x0 ;  /* 0x00008000000079c5 */ /* 0x000fe40000010000 */
[----:B------:R-:W4:Y:S04]  /*cbe0*/  LD.E.64 R66, desc[UR46][R152.64+0xb0] ;  /* 0x0000b02e98427980 */ /* 0x000f28000c101b00 */
[----:B------:R-:W-:Y:S01]  /*cbf0*/  ST.E desc[UR46][R152.64+0x88], R5 ;  /* 0x0000880598007985 */ /* 0x000fe2000c10192e */
[----:B------:R-:W-:-:S06]  /*cc00*/  WARPGROUP.ARRIVE ;  /* 0x00000000000079c5 */ /* 0x000fcc0000000000 */
[----:B------:R-:W-:Y:S01]  /*cc10*/  HGMMA.64x64x16.F32.BF16 R24, gdesc[UR4], R24, gsb0 ;  /* 0x00e00000041879f0 */ /* 0x000fe20008001818 */
[----:B------:R-:W-:Y:S02]  /*cc20*/  IMAD.IADD R10, R21, 0x1, R14 ;  /* 0x00000001150a7824 */ /* 0x000fe400078e020e */
[----:B------:R-:W-:-:S03]  /*cc30*/  IMAD.MOV.U32 R11, RZ, RZ, R7 ;  /* 0x000000ffff0b7224 */ /* 0x000fc600078e0007 */
[----:B------:R-:W-:Y:S02]  /*cc40*/  R2UR UR6, R10 ;  /* 0x000000000a0672ca */ /* 0x000fe400000e0000 */
        /* <DEDUP_REMOVED lines=10> */
[----:B------:R-:W-:Y:S02]  /*ccf0*/  IMAD.IADD R10, R57, 0x1, R14 ;  /* 0x00000001390a7824 */ /* 0x000fe400078e020e */
[----:B------:R-:W-:-:S03]  /*cd00*/  IMAD.MOV.U32 R11, RZ, RZ, R7 ;  /* 0x000000ffff0b7224 */ /* 0x000fc600078e0007 */
[----:B------:R-:W-:Y:S02]  /*cd10*/  R2UR UR6, R10 ;  /* 0x000000000a0672ca */ /* 0x000fe400000e0000 */
        /* <DEDUP_REMOVED lines=64> */
[----:B------:R-:W1:Y:S01]  /*d120*/  S2R R59, SR_TID.X ;  /* 0x00000000003b7919 */ /* 0x000e620000002100 */
        /* <DEDUP_REMOVED lines=9> */
[----:B------:R-:W-:Y:S01]  /*d1c0*/  IMAD.IADD R8, R8, 0x1, R9 ;  /* 0x0000000108087824 */ /* 0x000fe200078e0209 */
[----:B-1----:R-:W-:-:S04]  /*d1d0*/  LOP3.LUT R20, R59, 0x7f, RZ, 0xc0, !PT ;  /* 0x0000007f3b147812 */ /* 0x002fc800078ec0ff */
[----:B------:R-:W-:Y:S02]  /*d1e0*/  LOP3.LUT R11, R8, 0xe06, RZ, 0xc0, !PT ;  /* 0x00000e06080b7812 */ /* 0x000fe400078ec0ff */
[----:B------:R-:W-:Y:S01]  /*d1f0*/  ISETP.NE.AND P0, PT, R20, RZ, PT ;  /* 0x000000ff1400720c */ /* 0x000fe20003f05270 */
[----:B----4-:R-:W-:Y:S02]  /*d200*/  IMAD.MOV.U32 R9, RZ, RZ, R63 ;  /* 0x000000ffff097224 */ /* 0x010fe400078e003f */
[----:B------:R-:W-:Y:S02]  /*d210*/  IMAD.IADD R8, R11, 0x1, R62 ;  /* 0x000000010b087824 */ /* 0x000fe400078e023e */
[----:B------:R-:W-:Y:S02]  /*d220*/  IMAD.IADD R10, R6, 0x1, R11 ;  /* 0x00000001060a7824 */ /* 0x000fe400078e020b */
[----:B------:R-:W-:Y:S01]  /*d230*/  IMAD.MOV.U32 R11, RZ, RZ, R7 ;  /* 0x000000ffff0b7224 */ /* 0x000fe200078e0007 */
[----:B------:R-:W-:-:S02]  /*d240*/  R2UR UR4, R8 ;  /* 0x00000000080472ca */ /* 0x000fc400000e0000 */
[----:B------:R-:W-:Y:S02]  /*d250*/  R2UR UR6, R10 ;  /* 0x000000000a0672ca */ /* 0x000fe400000e0000 */
[----:B------:R-:W-:Y:S02]  /*d260*/  R2UR UR7, R11 ;  /* 0x000000000b0772ca */ /* 0x000fe400000e0000 */
[----:B------:R-:W-:Y:S01]  /*d270*/  R2UR UR5, R9 ;  /* 0x00000000090572ca */ /* 0x000fe200000e0000 */
[----:B------:R-:W-:Y:S02]  /*d280*/  WARPGROUP.DEPBAR.LE gsb0, 0x0 ;  /* 0x00008000000079c5 */ /* 0x000fe40000010000 */
[----:B------:R-:W4:Y:S04]  /*d290*/  LD.E.64 R60, desc[UR46][R152.64+0xb0] ;  /* 0x0000b02e983c7980 */ /* 0x000f28000c101b00 */
[----:B------:R-:W4:Y:S04]  /*d2a0*/  @!P0 LD.E.64 R12, desc[UR46][R152.64+0x30] ;  /* 0x0000302e980c8980 */ /* 0x000f28000c101b00 */
[----:B------:R-:W4:Y:S04]  /*d2b0*/  @!P0 LD.E R20, desc[UR46][R152.64+0x1e8] ;  /* 0x0001e82e98148980 */ /* 0x000f28000c101900 */
[----:B------:R-:W-:Y:S01]  /*d2c0*/  ST.E desc[UR46][R152.64+0x88], R5 ;  /* 0x0000880598007985 */ /* 0x000fe2000c10192e */
[----:B------:R-:W-:-:S06]  /*d2d0*/  WARPGROUP.ARRIVE ;  /* 0x00000000000079c5 */ /* 0x000fcc0000000000 */
[----:B------:R-:W-:Y:S01]  /*d2e0*/  HGMMA.64x64x16.F32.BF16 R24, gdesc[UR4], R24, gsb0 ;  /* 0x00e00000041879f0 */ /* 0x000fe20008001818 */
[----:B------:R-:W-:Y:S02]  /*d2f0*/  VIADD R14, R6, 0xe00 ;  /* 0x00000e00060e7836 */ /* 0x000fe40000000000 */
[----:B------:R-:W-:Y:S02]  /*d300*/  IMAD.MOV.U32 R11, RZ, RZ, R7 ;  /* 0x000000ffff0b7224 */ /* 0x000fe400078e0007 */
[----:B------:R-:W-:-:S03]  /*d310*/  IMAD.IADD R10, R15, 0x1, R14 ;  /* 0x000000010f0a7824 */ /* 0x000fc600078e020e */
[----:B------:R-:W-:Y:S01]  /*d320*/  R2UR UR7, R11 ;  /* 0x000000000b0772ca */ /* 0x000fe200000e0000 */
[----:B------:R-:W-:Y:S01]  /*d330*/  IMAD.MOV.U32 R9, RZ, RZ, R65 ;  /* 0x000000ffff097224 */ /* 0x000fe200078e0041 */
[----:B------:R-:W-:Y:S02]  /*d340*/  IADD3 R8, R15, 0xe00, R64 ;  /* 0x00000e000f087810 */ /* 0x000fe40007ffe040 */
[----:B------:R-:W-:Y:S02]  /*d350*/  R2UR UR6, R10 ;  /* 0x000000000a0672ca */ /* 0x000fe400000e0000 */
[----:B------:R-:W-:Y:S02]  /*d360*/  R2UR UR4, R8 ;  /* 0x00000000080472ca */ /* 0x000fe400000e0000 */
[----:B------:R-:W-:Y:S01]  /*d370*/  R2UR UR5, R9 ;  /* 0x00000000090572ca */ /* 0x000fe200000e0000 */
[----:B------:R-:W-:Y:S02]  /*d380*/  WARPGROUP.DEPBAR.LE gsb0, 0x0 ;  /* 0x00008000000079c5 */ /* 0x000fe40000010000 */
[----:B------:R-:W-:Y:S01]  /*d390*/  ST.E desc[UR46][R152.64+0x88], R5 ;  /* 0x0000880598007985 */ /* 0x000fe2000c10192e */
[----:B------:R-:W-:-:S09]  /*d3a0*/  WARPGROUP.ARRIVE ;  /* 0x00000000000079c5 */ /* 0x000fd20000000000 */
        /* <DEDUP_REMOVED lines=22> */
[----:B------:R-:W-:Y:S01]  /*d510*/  ST.E desc[UR46][R152.64+0x88], R5 ;  /* 0x0000880598007985 */ /* 0x000fe2000c10192e */
[----:B------:R-:W-:-:S09]  /*d520*/  WARPGROUP.ARRIVE ;  /* 0x00000000000079c5 */ /* 0x000fd20000000000 */
[----:B------:R-:W-:Y:S01]  /*d530*/  HGMMA.64x64x16.F32.BF16 R24, gdesc[UR4], R24, gsb0 ;  /* 0x00e00000041879f0 */ /* 0x000fe20008001818 */
[----:B------:R-:W-:Y:S02]  /*d540*/  IMAD.MOV.U32 R8, RZ, RZ, 0x40 ;  /* 0x00000040ff087424 */ /* 0x000fe400078e00ff */
[----:B------:R-:W-:-:S03]  /*d550*/  IMAD.MOV.U32 R9, RZ, RZ, 0x1000 ;  /* 0x00001000ff097424 */ /* 0x000fc600078e00ff */
[----:B------:R-:W-:Y:S02]  /*d560*/  SEL R8, R8, 0x3e, P1 ;  /* 0x0000003e08087807 */ /* 0x000fe40000800000 */
[----:B------:R-:W-:-:S05]  /*d570*/  SEL R9, R9, 0xf80, P1 ;  /* 0x00000f8009097807 */ /* 0x000fca0000800000 */
[----:B------:R-:W-:-:S05]  /*d580*/  IMAD.IADD R8, R8, 0x1, R9 ;  /* 0x0000000108087824 */ /* 0x000fca00078e0209 */
[----:B------:R-:W-:-:S05]  /*d590*/  LOP3.LUT R9, R8, 0x1e06, RZ, 0xc0, !PT ;  /* 0x00001e0608097812 */ /* 0x000fca00078ec0ff */
[----:B------:R-:W-:Y:S02]  /*d5a0*/  IMAD.IADD R8, R6, 0x1, R9 ;  /* 0x0000000106087824 */ /* 0x000fe400078e0209 */
[----:B----4-:R-:W-:Y:S02]  /*d5b0*/  IMAD.IADD R6, R9, 0x1, R60 ;  /* 0x0000000109067824 */ /* 0x010fe400078e023c */
[----:B------:R-:W-:Y:S02]  /*d5c0*/  IMAD.MOV.U32 R9, RZ, RZ, R7 ;  /* 0x000000ffff097224 */ /* 0x000fe400078e0007 */
[----:B------:R-:W-:Y:S01]  /*d5d0*/  IMAD.MOV.U32 R7, RZ, RZ, R61 ;  /* 0x000000ffff077224 */ /* 0x000fe200078e003d */
[----:B------:R-:W-:Y:S02]  /*d5e0*/  R2UR UR6, R8 ;  /* 0x00000000080672ca */ /* 0x000fe400000e0000 */
[----:B------:R-:W-:Y:S02]  /*d5f0*/  R2UR UR7, R9 ;  /* 0x00000000090772ca */ /* 0x000fe400000e0000 */
[----:B------:R-:W-:-:S02]  /*d600*/  R2UR UR4, R6 ;  /* 0x00000000060472ca */ /* 0x000fc400000e0000 */
[----:B------:R-:W-:Y:S01]  /*d610*/  R2UR UR5, R7 ;  /* 0x00000000070572ca */ /* 0x000fe200000e0000 */
[----:B------:R-:W-:Y:S02]  /*d620*/  WARPGROUP.DEPBAR.LE gsb0, 0x0 ;  /* 0x00008000000079c5 */ /* 0x000fe40000010000 */
[----:B------:R-:W-:Y:S01]  /*d630*/  ST.E desc[UR46][R152.64+0x88], R5 ;  /* 0x0000880598007985 */ /* 0x000fe2000c10192e */
[----:B------:R-:W-:-:S09]  /*d640*/  WARPGROUP.ARRIVE ;  /* 0x00000000000079c5 */ /* 0x000fd20000000000 */
[----:B------:R-:W-:Y:S01]  /*d650*/  HGMMA.64x64x16.F32.BF16 R24, gdesc[UR4], R24, gsb0 ;  /* 0x00e00000041879f0 */ /* 0x000fe20008001818 */
[----:B------:R-:W-:-:S05]  /*d660*/  @!P0 MOV R13, R12 ;  /* 0x0000000c000d8202 */ /* 0x000fca0000000f00 */
[----:B------:R-:W-:-:S05]  /*d670*/  @!P0 IMAD R20, R20, 0x8, R13 ;  /* 0x0000000814148824 */ /* 0x000fca00078e020d */
[----:B------:R-:W-:Y:S01]  /*d680*/  @!P0 PRMT R20, RZ, 0x654, R20 ;  /* 0x00000654ff148816 */ /* 0x000fe20000000014 */
[----:B------:R-:W-:Y:S02]  /*d690*/  WARPGROUP.DEPBAR.LE gsb0, 0x0 ;  /* 0x00008000000079c5 */ /* 0x000fe40000010000 */
[----:B------:R0:W-:Y:S01]  /*d6a0*/  ST.E desc[UR46][R152.64+0x88], R5 ;  /* 0x0000880598007985 */ /* 0x0001e2000c10192e */
[----:B------:R1:W-:Y:S03]  /*d6b0*/  @!P0 SYNCS.ARRIVE.TRANS64.RED.A1T0 RZ, [R20+URZ], RZ ;  /* 0x000000ff14ff89a7 */ /* 0x0003e6000810043f */
[----:B------:R-:W2:Y:S04]  /*d6c0*/  LD.E.64 R60, desc[UR46][R152.64+0x120] ;  /* 0x0001202e983c7980 */ /* 0x000ea8000c101b00 */
[----:B------:R-:W3:Y:S04]  /*d6d0*/  LDL R62, [R1+0xec] ;  /* 0x0000ec00013e7983 */ /* 0x000ee80000100800 */
[----:B------:R-:W4:Y:S04]  /*d6e0*/  LDL.64 R6, [R1+0x110] ;  /* 0x0001100001067983 */ /* 0x000f280000100a00 */
[----:B------:R-:W3:Y:S04]  /*d6f0*/  LDL R56, [R1+0x70] ;  /* 0x0000700001387983 */ /* 0x000ee80000100800 */
[----:B------:R-:W3:Y:S04]  /*d700*/  LDL R57, [R1+0x118] ;  /* 0x0001180001397983 */ /* 0x000ee80000100800 */
[----:B------:R-:W3:Y:S04]  /*d710*/  LDL.128 R12, [R1+0x100] ;  /* 0x00010000010c7983 */ /* 0x000ee80000100c00 */
[----:B------:R-:W3:Y:S04]  /*d720*/  LDL.128 R8, [R1+0xf0] ;  /* 0x0000f00001087983 */ /* 0x000ee80000100c00 */
[----:B--2---:R-:W1:Y:S01]  /*d730*/  LD.E R61, desc[UR46][R60.64] ;  /* 0x0000002e3c3d7980 */ /* 0x004e62000c101900 */
[----:B----4-:R-:W-:-:S02]  /*d740*/  ISETP.NE.AND P1, PT, R6, 0x1, PT ;  /* 0x000000010600780c */ /* 0x010fc40003f25270 */
[----:B---3--:R-:W-:Y:S01]  /*d750*/  ISETP.GE.AND P2, PT, R13, 0x1, PT ;  /* 0x000000010d00780c */ /* 0x008fe20003f46270 */
[----:B------:R-:W-:Y:S01]  /*d760*/  BSSY B0, `(.L_x_2048) ;  /* 0x0000079000007945 */ /* 0x000fe20003800000 */
[-C--:B-1----:R-:W-:Y:S01]  /*d770*/  FMUL.FTZ R20, R27, R61.reuse ;  /* 0x0000003d1b147220 */ /* 0x082fe20000410000 */
[----:B------:R-:W-:Y:S01]  /*d780*/  SHF.R.S32.HI R27, RZ, 0x1f, R62 ;  /* 0x0000001fff1b7819 */ /* 0x000fe2000001143e */
[-C--:B------:R-:W-:Y:S01]  /*d790*/  FMUL.FTZ R21, R24, R61.reuse ;  /* 0x0000003d18157220 */ /* 0x080fe20000410000 */
[----:B------:R-:W-:Y:S02]  /*d7a0*/  FMUL.FTZ R29, R29, R61 ;  /* 0x0000003d1d1d7220 */ /* 0x000fe40000410000 */
[----:B------:R-:W-:Y:S02]  /*d7b0*/  LEA.HI R24, R27, R62, RZ, 0x7 ;  /* 0x0000003e1b187211 */ /* 0x000fe400078f38ff */
[----:B------:R1:W2:Y:S02]  /*d7c0*/  MUFU.TANH R63, R29 ;  /* 0x0000001d003f7308 */ /* 0x0002a40000002400 */
[----:B-1----:R-:W-:-:S05]  /*d7d0*/  LOP3.LUT R29, R24, 0xffffff80, RZ, 0xc0, !PT ;  /* 0xffffff80181d7812 */ /* 0x002fca00078ec0ff */
[----:B------:R-:W-:Y:S02]  /*d7e0*/  IMAD.IADD R29, R62, 0x1, -R29 ;  /* 0x000000013e1d7824 */ /* 0x000fe400078e0a1d */
[-C--:B0-----:R-:W-:Y:S01]  /*d7f0*/  FMUL.FTZ R5, R26, R61.reuse ;  /* 0x0000003d1a057220 */ /* 0x081fe20000410000 */
[----:B------:R-:W-:Y:S02]  /*d800*/  FMUL.FTZ R60, R31, R61 ;  /* 0x0000003d1f3c7220 */ /* 0x000fe40000410000 */
[----:B------:R-:W-:Y:S02]  /*d810*/  SHF.R.S32.HI R24, RZ, 0x1f, R29 ;  /* 0x0000001fff187819 */ /* 0x000fe4000001141d */
[----:B------:R-:W-:Y:S02]  /*d820*/  LEA.HI R31, R27, R62, RZ, 0x2 ;  /* 0x0000003e1b1f7211 */ /* 0x000fe400078f10ff */
[----:B------:R-:W-:Y:S01]  /*d830*/  LEA.HI R26, R24, R29, RZ, 0x2 ;  /* 0x0000001d181a7211 */ /* 0x000fe200078f10ff */
[----:B------:R-:W-:Y:S01]  /*d840*/  FMUL.FTZ R59, R30, R61 ;  /* 0x0000003d1e3b7220 */ /* 0x000fe20000410000 */
[----:B------:R-:W-:-:S02]  /*d850*/  LOP3.LUT R31, R31, 0xfffffffc, RZ, 0xc0, !PT ;  /* 0xfffffffc1f1f7812 */ /* 0x000fc400078ec0ff */
[--C-:B------:R-:W-:Y:S02]  /*d860*/  SHF.R.S32.HI R27, RZ, 0x2, R26.reuse ;  /* 0x00000002ff1b7819 */ /* 0x100fe4000001141a */
[----:B------:R-:W-:Y:S01]  /*d870*/  SHF.R.S32.HI R30, RZ, 0x1f, R26 ;  /* 0x0000001fff1e7819 */ /* 0x000fe2000001141a */
[----:B------:R-:W-:Y:S01]  /*d880*/  FMUL.FTZ R32, R32, R61 ;  /* 0x0000003d20207220 */ /* 0x000fe20000410000 */
[----:B------:R-:W-:Y:S02]  /*d890*/  IMAD.IADD R62, R62, 0x1, -R31 ;  /* 0x000000013e3e7824 */ /* 0x000fe400078e0a1f */
[----:B------:R-:W-:Y:S02]  /*d8a0*/  LEA.HI R30, R30, R27, RZ, 0x3 ;  /* 0x0000001b1e1e7211 */ /* 0x000fe400078f18ff */
[----:B------:R-:W-:Y:S01]  /*d8b0*/  LEA.HI R24, R24, R29, RZ, 0x5 ;  /* 0x0000001d18187211 */ /* 0x000fe200078f28ff */
[----:B------:R0:W1:Y:S01]  /*d8c0*/  MUFU.TANH R64, R32 ;  /* 0x0000002000407308 */ /* 0x0000620000002400 */
[----:B------:R-:W-:-:S02]  /*d8d0*/  LOP3.LUT R30, R30, 0xfffffff8, RZ, 0xc0, !PT ;  /* 0xfffffff81e1e7812 */ /* 0x000fc400078ec0ff */
[----:B------:R-:W-:-:S03]  /*d8e0*/  SHF.R.S32.HI R31, RZ, 0x5, R24 ;  /* 0x00000005ff1f7819 */ /* 0x000fc60000011418 */
[----:B------:R-:W-:Y:S01]  /*d8f0*/  IMAD.IADD R30, R27, 0x1, -R30 ;  /* 0x000000011b1e7824 */ /* 0x000fe200078e0a1e */
[----:B0-----:R-:W-:Y:S01]  /*d900*/  LEA.HI R32, R62, R62, RZ, 0x1 ;  /* 0x0000003e3e207211 */ /* 0x001fe200078f08ff */
[----:B------:R-:W-:-:S03]  /*d910*/  IMAD R31, R56, 0x4, R31 ;  /* 0x00000004381f7824 */ /* 0x000fc600078e021f */
[----:B------:R-:W-:Y:S01]  /*d920*/  LOP3.LUT R27, R32, 0x1ffffffe, RZ, 0xc0, !PT ;  /* 0x1ffffffe201b7812 */ /* 0x000fe200078ec0ff */
[----:B------:R-:W-:Y:S01]  /*d930*/  FMUL.FTZ R38, R38, R61 ;  /* 0x0000003d26267220 */ /* 0x000fe20000410000 */
[----:B------:R-:W-:-:S03]  /*d940*/  IMAD.U32 R30, R31, 0x10, R30 ;  /* 0x000000101f1e7824 */ /* 0x000fc600078e001e */
[----:B------:R-:W-:Y:S01]  /*d950*/  IMAD.IADD R27, R62, 0x1, -R27 ;  /* 0x000000013e1b7824 */ /* 0x000fe200078e0a1b */
[----:B------:R0:W3:Y:S01]  /*d960*/  MUFU.TANH R70, R38 ;  /* 0x0000002600467308 */ /* 0x0000e20000002400 */
[----:B------:R-:W-:Y:S02]  /*d970*/  FMUL.FTZ R39, R39, R61 ;  /* 0x0000003d27277220 */ /* 0x000fe40000410000 */
[----:B0-----:R-:W-:-:S04]  /*d980*/  IMAD R38, R27, 0x8, R30 ;  /* 0x000000081b267824 */ /* 0x001fc800078e021e */
[----:B------:R-:W-:Y:S01]  /*d990*/  @P1 IMAD.HI.U32 R6, R38, R7, RZ ;  /* 0x0000000726061227 */ /* 0x000fe200078e00ff */
[----:B------:R0:W4:Y:S04]  /*d9a0*/  MUFU.TANH R71, R39 ;  /* 0x0000002700477308 */ /* 0x0001280000002400 */
[----:B------:R-:W-:Y:S01]  /*d9b0*/  @P1 SHF.R.U32.HI R38, RZ, R57, R6 ;  /* 0x00000039ff261219 */ /* 0x000fe20000011606 */
[-C--:B------:R-:W-:Y:S01]  /*d9c0*/  FMUL.FTZ R35, R35, R61.reuse ;  /* 0x0000003d23237220 */ /* 0x080fe20000410000 */
[----:B------:R-:W-:Y:S01]  /*d9d0*/  LOP3.LUT R26, R26, 0x7ffffffc, RZ, 0xc0, !PT ;  /* 0x7ffffffc1a1a7812 */ /* 0x000fe200078ec0ff */
[-C--:B------:R-:W-:Y:S01]  /*d9e0*/  FMUL.FTZ R37, R37, R61.reuse ;  /* 0x0000003d25257220 */ /* 0x080fe20000410000 */
[----:B0-----:R-:W-:Y:S01]  /*d9f0*/  IMAD.SHL.U32 R39, R0, 0x40, RZ ;  /* 0x0000004000277824 */ /* 0x001fe200078e00ff */
[----:B------:R-:W0:Y:S01]  /*da00*/  SHFL.IDX PT, R27, R38, RZ, 0x1c1f ;  /* 0x001c1fff261b7589 */ /* 0x000e2200000e0000 */
[-C--:B------:R-:W-:Y:S01]  /*da10*/  FMUL.FTZ R41, R41, R61.reuse ;  /* 0x0000003d29297220 */ /* 0x080fe20000410000 */
[----:B------:R-:W0:Y:S01]  /*da20*/  MUFU.TANH R67, R35 ;  /* 0x0000002300437308 */ /* 0x000e220000002400 */
[----:B------:R-:W-:Y:S01]  /*da30*/  IMAD.IADD R6, R29, 0x1, -R26 ;  /* 0x000000011d067824 */ /* 0x000fe200078e0a1a */
[----:B------:R-:W-:Y:S01]  /*da40*/  IADD3 R7, -R39, 0x1, RZ ;  /* 0x0000000127077810 */ /* 0x000fe20007ffe1ff */
[-C--:B------:R-:W-:Y:S01]  /*da50*/  FMUL.FTZ R25, R25, R61.reuse ;  /* 0x0000003d19197220 */ /* 0x080fe20000410000 */
[-C--:B------:R-:W-:Y:S01]  /*da60*/  FMUL.FTZ R28, R28, R61.reuse ;  /* 0x0000003d1c1c7220 */ /* 0x080fe20000410000 */
[-C--:B------:R-:W-:Y:S01]  /*da70*/  FMUL.FTZ R44, R44, R61.reuse ;  /* 0x0000003d2c2c7220 */ /* 0x080fe20000410000 */
[-C--:B------:R-:W-:Y:S01]  /*da80*/  FMUL.FTZ R45, R45, R61.reuse ;  /* 0x0000003d2d2d7220 */ /* 0x080fe20000410000 */
[-C--:B------:R-:W-:Y:S01]  /*da90*/  FMUL.FTZ R48, R48, R61.reuse ;  /* 0x0000003d30307220 */ /* 0x080fe20000410000 */
[----:B------:R2:W0:Y:S01]  /*daa0*/  MUFU.TANH R69, R37 ;  /* 0x0000002500457308 */ /* 0x0004220000002400 */
[-C--:B------:R-:W-:Y:S01]  /*dab0*/  FMUL.FTZ R49, R49, R61.reuse ;  /* 0x0000003d31317220 */ /* 0x080fe20000410000 */
[-C--:B------:R-:W-:Y:S01]  /*dac0*/  FMUL.FTZ R50, R50, R61.reuse ;  /* 0x0000003d32327220 */ /* 0x080fe20000410000 */
[-C--:B------:R-:W-:Y:S01]  /*dad0*/  FMUL.FTZ R51, R51, R61.reuse ;  /* 0x0000003d33337220 */ /* 0x080fe20000410000 */
[-C--:B------:R-:W-:Y:S01]  /*dae0*/  FMUL.FTZ R52, R52, R61.reuse ;  /* 0x0000003d34347220 */ /* 0x080fe20000410000 */
[-C--:B------:R-:W-:Y:S01]  /*daf0*/  FMUL.FTZ R53, R53, R61.reuse ;  /* 0x0000003d35357220 */ /* 0x080fe20000410000 */
[-C--:B------:R-:W-:Y:S01]  /*db00*/  FMUL.FTZ R54, R54, R61.reuse ;  /* 0x0000003d36367220 */ /* 0x080fe20000410000 */
[-C--:B------:R-:W-:Y:S01]  /*db10*/  FMUL.FTZ R55, R55, R61.reuse ;  /* 0x0000003d37377220 */ /* 0x080fe20000410000 */
[----:B------:R1:W0:Y:S01]  /*db20*/  MUFU.TANH R35, R41 ;  /* 0x0000002900237308 */ /* 0x0002220000002400 */
[-C--:B--2---:R-:W-:Y:S01]  /*db30*/  FMUL.FTZ R37, R47, R61.reuse ;  /* 0x0000003d2f257220 */ /* 0x084fe20000410000 */
[-C--:B------:R-:W-:Y:S01]  /*db40*/  FMUL.FTZ R33, R33, R61.reuse ;  /* 0x0000003d21217220 */ /* 0x080fe20000410000 */
[-C--:B------:R-:W-:Y:S01]  /*db50*/  FMUL.FTZ R34, R34, R61.reuse ;  /* 0x0000003d22227220 */ /* 0x080fe20000410000 */
[----:B------:R-:W-:Y:S01]  /*db60*/  FMUL.FTZ R36, R36, R61 ;  /* 0x0000003d24247220 */ /* 0x000fe20000410000 */
[----:B------:R-:W-:-:S02]  /*db70*/  IMAD R7, R6, -0x2, R7 ;  /* 0xfffffffe06077824 */ /* 0x000fc400078e0207 */
[----:B-1----:R-:W-:Y:S01]  /*db80*/  FMUL.FTZ R41, R46, R61 ;  /* 0x0000003d2e297220 */ /* 0x002fe20000410000 */
[----:B------:R-:W1:Y:S02]  /*db90*/  MUFU.TANH R21, R21 ;  /* 0x0000001500157308 */ /* 0x000e640000002400 */
[----:B------:R-:W-:Y:S01]  /*dba0*/  IADD3 R24, -R8, R7, R9 ;  /* 0x0000000708187210 */ /* 0x000fe20007ffe109 */
[-C--:B------:R-:W-:Y:S01]  /*dbb0*/  FMUL.FTZ R42, R42, R61.reuse ;  /* 0x0000003d2a2a7220 */ /* 0x080fe20000410000 */
[----:B------:R-:W-:Y:S01]  /*dbc0*/  FMUL.FTZ R43, R43, R61 ;  /* 0x0000003d2b2b7220 */ /* 0x000fe20000410000 */
[----:B------:R-:W-:-:S03]  /*dbd0*/  LOP3.LUT R7, RZ, R10, RZ, 0x33, !PT ;  /* 0x0000000aff077212 */ /* 0x000fc600078e33ff */
[----:B------:R-:W2:Y:S01]  /*dbe0*/  MUFU.TANH R25, R25 ;  /* 0x0000001900197308 */ /* 0x000ea20000002400 */
[----:B------:R-:W-:-:S07]  /*dbf0*/  FMUL.FTZ R40, R40, R61 ;  /* 0x0000003d28287220 */ /* 0x000fce0000410000 */
        /* <DEDUP_REMOVED lines=20> */
[----:B------:R-:W-:-:S07]  /*dd40*/  IMAD.IADD R46, R12, 0x1, -R39 ;  /* 0x000000010c2e7824 */ /* 0x000fce00078e0a27 */
[----:B------:R3:W0:Y:S08]  /*dd50*/  MUFU.TANH R73, R42 ;  /* 0x0000002a00497308 */ /* 0x0006300000002400 */
[----:B------:R4:W1:Y:S01]  /*dd60*/  MUFU.TANH R74, R43 ;  /* 0x0000002b004a7308 */ /* 0x0008620000002400 */
[C---:B---3--:R-:W-:Y:S02]  /*dd70*/  IMAD.IADD R42, R24.reuse, 0x1, R11 ;  /* 0x00000001182a7824 */ /* 0x048fe400078e020b */
[----:B----4-:R-:W-:-:S05]  /*dd80*/  IMAD.IADD R43, R24, 0x1, R7 ;  /* 0x00000001182b7824 */ /* 0x010fca00078e0207 */
[----:B------:R3:W4:Y:S01]  /*dd90*/  MUFU.TANH R72, R40 ;  /* 0x0000002800487308 */ /* 0x0007220000002400 */
[--C-:B0-----:R-:W-:Y:S02]  /*dda0*/  IMAD.IADD R7, R43, 0x1, R27.reuse ;  /* 0x000000012b077824 */ /* 0x101fe400078e021b */
[----:B---3--:R-:W-:Y:S01]  /*ddb0*/  IMAD.IADD R40, R42, 0x1, R27 ;  /* 0x000000012a287824 */ /* 0x008fe200078e021b */
[----:B-12---:R-:W-:Y:S06]  /*ddc0*/  @!P2 BRA `(.L_x_2049) ;  /* 0x000000000048a947 */ /* 0x006fec0003800000 */
[----:B------:R-:W-:Y:S01]  /*ddd0*/  IADD3 R10, -R8, R9, R27 ;  /* 0x00000009080a7210 */ /* 0x000fe20007ffe11b */
[----:B------:R-:W-:Y:S03]  /*dde0*/  BSSY B1, `(.L_x_2050) ;  /* 0x000000c000017945 */ /* 0x000fe60003800000 */
[----:B------:R-:W-:-:S13]  /*ddf0*/  ISETP.GT.AND P1, PT, R10, -0x1, PT ;  /* 0xffffffff0a00780c */ /* 0x000fda0003f24270 */
[----:B------:R-:W-:Y:S05]  /*de00*/  @P1 BRA `(.L_x_2051) ;  /* 0x0000000000181947 */ /* 0x000fea0003800000 */
[----:B------:R-:W-:Y:S02]  /*de10*/  ISETP.NE.AND P1, PT, R13, 0x1, PT ;  /* 0x000000010d00780c */ /* 0x000fe40003f25270 */
[----:B------:R-:W-:-:S11]  /*de20*/  LOP3.LUT R11, RZ, R10, RZ, 0x33, !PT ;  /* 0x0000000aff0b7212 */ /* 0x000fd600078e33ff */
[----:B------:R-:W-:-:S05]  /*de30*/  @P1 IMAD.HI.U32 R10, R11, R14, RZ ;  /* 0x0000000e0b0a1227 */ /* 0x000fca00078e00ff */
[----:B------:R-:W-:-:S04]  /*de40*/  @P1 SHF.R.U32.HI R11, RZ, R15, R10 ;  /* 0x0000000fff0b1219 */ /* 0x000fc8000001160a */
[----:B------:R-:W-:Y:S01]  /*de50*/  LOP3.LUT R10, RZ, R11, RZ, 0x33, !PT ;  /* 0x0000000bff0a7212 */ /* 0x000fe200078e33ff */
[----:B------:R-:W-:Y:S06]  /*de60*/  BRA `(.L_x_2052) ;  /* 0x00000000000c7947 */ /* 0x000fec0003800000 */
.L_x_2051:
[----:B------:R-:W-:-:S13]  /*de70*/  ISETP.NE.AND P1, PT, R13, 0x1, PT ;  /* 0x000000010d00780c */ /* 0x000fda0003f25270 */
[----:B------:R-:W-:-:S05]  /*de80*/  @P1 IMAD.HI.U32 R12, R10, R14, RZ ;  /* 0x0000000e0a0c1227 */ /* 0x000fca00078e00ff */
[----:B------:R-:W-:-:S07]  /*de90*/  @P1 SHF.R.U32.HI R10, RZ, R15, R12 ;  /* 0x0000000fff0a1219 */ /* 0x000fce000001160c */
.L_x_2052:
[----:B------:R-:W-:Y:S05]  /*dea0*/  BSYNC B1 ;  /* 0x0000000000017941 */ /* 0x000fea0003800000 */
.L_x_2050:
[----:B------:R-:W-:-:S04]  /*deb0*/  IMAD R11, R10, R13, -R39 ;  /* 0x0000000d0a0b7224 */ /* 0x000fc800078e0a27 */
[----:B------:R-:W-:-:S05]  /*dec0*/  IMAD R10, R6, -0x2, R11 ;  /* 0xfffffffe060a7824 */ /* 0x000fca00078e020b */
[----:B------:R-:W-:Y:S02]  /*ded0*/  VIMNMX R7, R7, R10, !PT ;  /* 0x0000000a07077248 */ /* 0x000fe40007fe0100 */
[----:B------:R-:W-:-:S07]  /*dee0*/  VIADDMNMX R40, R10, R13, R40, PT ;  /* 0x0000000d0a287246 */ /* 0x000fce0003800128 */
.L_x_2049:
[----:B------:R-:W-:Y:S05]  /*def0*/  BSYNC B0 ;  /* 0x0000000000007941 */ /* 0x000fea0003800000 */
.L_x_2048:
[C---:B------:R-:W-:Y:S01]  /*df00*/  ISETP.GE.AND P1, PT, R46.reuse, 0x2, PT ;  /* 0x000000022e00780c */ /* 0x040fe20003f26270 */
[----:B------:R-:W0:Y:S01]  /*df10*/  SHFL.IDX PT, R38, R38, 0x1, 0x1c1f ;  /* 0x003c1f0026267f89 */ /* 0x000e2200000e0000 */
[C---:B------:R-:W-:Y:S01]  /*df20*/  ISETP.GE.AND P3, PT, R46.reuse, 0xa, PT ;  /* 0x0000000a2e00780c */ /* 0x040fe20003f66270 */
[----:B------:R-:W-:Y:S01]  /*df30*/  BSSY B0, `(.L_x_2053) ;  /* 0x0000060000007945 */ /* 0x000fe20003800000 */
[----:B------:R-:W-:Y:S02]  /*df40*/  P2R R47, PR, RZ, 0x2 ;  /* 0x00000002ff2f7803 */ /* 0x000fe40000000000 */
[----:B------:R-:W-:Y:S02]  /*df50*/  ISETP.GT.AND P1, PT, R7, 0x1, !P1 ;  /* 0x000000010700780c */ /* 0x000fe40004f24270 */
[----:B------:R-:W-:Y:S02]  /*df60*/  ISETP.GE.AND P2, PT, R46, 0x9, PT ;  /* 0x000000092e00780c */ /* 0x000fe40003f46270 */
[----:B------:R-:W-:-:S02]  /*df70*/  ISETP.LT.OR P1, PT, R40, 0x2, P1 ;  /* 0x000000022800780c */ /* 0x000fc40000f21670 */
[----:B------:R-:W-:Y:S02]  /*df80*/  P2R R56, PR, RZ, 0x4 ;  /* 0x00000004ff387803 */ /* 0x000fe40000000000 */
[----:B------:R-:W-:Y:S02]  /*df90*/  FSEL R36, R25, -INF , !P1 ;  /* 0xff80000019247808 */ /* 0x000fe40004800000 */
[C---:B------:R-:W-:Y:S02]  /*dfa0*/  ISETP.GT.AND P1, PT, R7.reuse, 0x9, !P3 ;  /* 0x000000090700780c */ /* 0x040fe40005f24270 */
[----:B------:R-:W-:Y:S02]  /*dfb0*/  P2R R61, PR, RZ, 0x8 ;  /* 0x00000008ff3d7803 */ /* 0x000fe40000000000 */
[----:B------:R-:W-:Y:S02]  /*dfc0*/  ISETP.LT.OR P1, PT, R40, 0xa, P1 ;  /* 0x0000000a2800780c */ /* 0x000fe40000f21670 */
[----:B------:R-:W-:-:S02]  /*dfd0*/  ISETP.GT.AND P2, PT, R7, 0x8, !P2 ;  /* 0x000000080700780c */ /* 0x000fc40005744270 */
[----:B------:R-:W-:Y:S01]  /*dfe0*/  ISETP.GE.AND P3, PT, R46, 0x11, PT ;  /* 0x000000112e00780c */ /* 0x000fe20003f66270 */
[----:B0-----:R-:W-:Y:S01]  /*dff0*/  IMAD.IADD R43, R43, 0x1, R38 ;  /* 0x000000012b2b7824 */ /* 0x001fe200078e0226 */
[----:B------:R-:W-:Y:S02]  /*e000*/  FSEL R33, R63, -INF , !P1 ;  /* 0xff8000003f217808 */ /* 0x000fe40004800000 */
[----:B------:R-:W-:Y:S02]  /*e010*/  ISETP.LT.OR P2, PT, R40, 0x9, P2 ;  /* 0x000000092800780c */ /* 0x000fe40001741670 */
[----:B------:R-:W-:Y:S02]  /*e020*/  ISETP.GT.AND P1, PT, R7, 0x10, !P3 ;  /* 0x000000100700780c */ /* 0x000fe40005f24270 */
[----:B------:R-:W-:Y:S02]  /*e030*/  FSEL R34, R28, -INF , !P2 ;  /* 0xff8000001c227808 */ /* 0x000fe40005000000 */
[----:B------:R-:W-:-:S02]  /*e040*/  ISETP.LT.OR P1, PT, R40, 0x11, P1 ;  /* 0x000000112800780c */ /* 0x000fc40000f21670 */
[----:B------:R-:W-:Y:S02]  /*e050*/  ISETP.GE.AND P2, PT, R46, 0x12, PT ;  /* 0x000000122e00780c */ /* 0x000fe40003f46270 */
[----:B------:R-:W-:Y:S02]  /*e060*/  FSEL R32, R64, -INF , !P1 ;  /* 0xff80000040207808 */ /* 0x000fe40004800000 */
[----:B------:R-:W-:Y:S02]  /*e070*/  ISETP.GT.AND P1, PT, R7, 0x11, !P2 ;  /* 0x000000110700780c */ /* 0x000fe40005724270 */
[----:B------:R-:W-:Y:S02]  /*e080*/  P2R R63, PR, RZ, 0x4 ;  /* 0x00000004ff3f7803 */ /* 0x000fe40000000000 */
[----:B------:R-:W-:Y:S02]  /*e090*/  ISETP.LT.OR P1, PT, R40, 0x12, P1 ;  /* 0x000000122800780c */ /* 0x000fe40000f21670 */
[----:B------:R-:W-:-:S02]  /*e0a0*/  ISETP.GE.AND P2, PT, R46, 0x19, PT ;  /* 0x000000192e00780c */ /* 0x000fc40003f46270 */
[----:B------:R-:W-:Y:S02]  /*e0b0*/  FSEL R31, R65, -INF , !P1 ;  /* 0xff800000411f7808 */ /* 0x000fe40004800000 */
[----:B------:R-:W-:Y:S02]  /*e0c0*/  ISETP.GT.AND P1, PT, R7, 0x18, !P2 ;  /* 0x000000180700780c */ /* 0x000fe40005724270 */
[----:B------:R-:W-:Y:S02]  /*e0d0*/  P2R R64, PR, RZ, 0x4 ;  /* 0x00000004ff407803 */ /* 0x000fe40000000000 */
[----:B------:R-:W-:Y:S02]  /*e0e0*/  ISETP.LT.OR P1, PT, R40, 0x19, P1 ;  /* 0x000000192800780c */ /* 0x000fe40000f21670 */
[----:B------:R-:W-:Y:S02]  /*e0f0*/  ISETP.GE.AND P2, PT, R46, 0x1a, PT ;  /* 0x0000001a2e00780c */ /* 0x000fe40003f46270 */
[----:B------:R-:W-:-:S02]  /*e100*/  FSEL R30, R68, -INF , !P1 ;  /* 0xff800000441e7808 */ /* 0x000fc40004800000 */
[----:B------:R-:W-:Y:S02]  /*e110*/  ISETP.GT.AND P1, PT, R7, 0x19, !P2 ;  /* 0x000000190700780c */ /* 0x000fe40005724270 */
[----:B------:R-:W-:Y:S02]  /*e120*/  P2R R65, PR, RZ, 0x4 ;  /* 0x00000004ff417803 */ /* 0x000fe40000000000 */
[----:B------:R-:W-:Y:S02]  /*e130*/  ISETP.LT.OR P1, PT, R40, 0x1a, P1 ;  /* 0x0000001a2800780c */ /* 0x000fe40000f21670 */
[----:B------:R-:W-:Y:S02]  /*e140*/  ISETP.GE.AND P2, PT, R46, 0x21, PT ;  /* 0x000000212e00780c */ /* 0x000fe40003f46270 */
[----:B------:R-:W-:Y:S02]  /*e150*/  FSEL R29, R69, -INF , !P1 ;  /* 0xff800000451d7808 */ /* 0x000fe40004800000 */
[----:B------:R-:W-:-:S02]  /*e160*/  ISETP.GT.AND P1, PT, R7, 0x20, !P2 ;  /* 0x000000200700780c */ /* 0x000fc40005724270 */
[----:B------:R-:W-:Y:S02]  /*e170*/  P2R R68, PR, RZ, 0x4 ;  /* 0x00000004ff447803 */ /* 0x000fe40000000000 */
[----:B------:R-:W-:Y:S02]  /*e180*/  ISETP.LT.OR P1, PT, R40, 0x21, P1 ;  /* 0x000000212800780c */ /* 0x000fe40000f21670 */
[----:B------:R-:W-:Y:S02]  /*e190*/  ISETP.GE.AND P2, PT, R46, 0x22, PT ;  /* 0x000000222e00780c */ /* 0x000fe40003f46270 */
[----:B----4-:R-:W-:Y:S02]  /*e1a0*/  FSEL R28, R72, -INF , !P1 ;  /* 0xff800000481c7808 */ /* 0x010fe40004800000 */
[----:B------:R-:W-:Y:S02]  /*e1b0*/  ISETP.GT.AND P1, PT, R7, 0x21, !P2 ;  /* 0x000000210700780c */ /* 0x000fe40005724270 */
[----:B------:R-:W-:-:S02]  /*e1c0*/  P2R R69, PR, RZ, 0x4 ;  /* 0x00000004ff457803 */ /* 0x000fc40000000000 */
[----:B------:R-:W-:Y:S02]  /*e1d0*/  ISETP.LT.OR P1, PT, R40, 0x22, P1 ;  /* 0x000000222800780c */ /* 0x000fe40000f21670 */
[----:B------:R-:W-:Y:S02]  /*e1e0*/  ISETP.GE.AND P2, PT, R46, 0x29, PT ;  /* 0x000000292e00780c */ /* 0x000fe40003f46270 */
[----:B------:R-:W-:Y:S02]  /*e1f0*/  FSEL R27, R35, -INF , !P1 ;  /* 0xff800000231b7808 */ /* 0x000fe40004800000 */
[----:B------:R-:W-:Y:S02]  /*e200*/  ISETP.GT.AND P1, PT, R7, 0x28, !P2 ;  /* 0x000000280700780c */ /* 0x000fe40005724270 */
[----:B------:R-:W-:Y:S02]  /*e210*/  P2R R72, PR, RZ, 0x4 ;  /* 0x00000004ff487803 */ /* 0x000fe40000000000 */
[----:B------:R-:W-:-:S02]  /*e220*/  ISETP.LT.OR P1, PT, R40, 0x29, P1 ;  /* 0x000000292800780c */ /* 0x000fc40000f21670 */
[----:B------:R-:W-:Y:S02]  /*e230*/  P2R R62, PR, RZ, 0x8 ;  /* 0x00000008ff3e7803 */ /* 0x000fe40000000000 */
[----:B------:R-:W-:Y:S01]  /*e240*/  FSEL R26, R44, -INF , !P1 ;  /* 0xff8000002c1a7808 */ /* 0x000fe20004800000 */
[----:B------:R-:W-:Y:S01]  /*e250*/  IMAD.IADD R44, R42, 0x1, R38 ;  /* 0x000000012a2c7824 */ /* 0x000fe200078e0226 */
[----:B------:R-:W-:-:S04]  /*e260*/  ISETP.GE.AND P1, PT, R46, 0x2a, PT ;  /* 0x0000002a2e00780c */ /* 0x000fc80003f26270 */
[----:B------:R-:W-:-:S04]  /*e270*/  ISETP.GT.AND P2, PT, R7, 0x29, !P1 ;  /* 0x000000290700780c */ /* 0x000fc80004f44270 */
[----:B------:R-:W-:-:S04]  /*e280*/  ISETP.LT.OR P2, PT, R40, 0x2a, P2 ;  /* 0x0000002a2800780c */ /* 0x000fc80001741670 */
[----:B------:R-:W-:Y:S02]  /*e290*/  FSEL R25, R45, -INF , !P2 ;  /* 0xff8000002d197808 */ /* 0x000fe40005000000 */
        /* <DEDUP_REMOVED lines=13> */
[----:B------:R-:W-:-:S04]  /*e370*/  ISETP.GT.AND P6, PT, R7, RZ, !P5 ;  /* 0x000000ff0700720c */ /* 0x000fc80006fc4270 */
[----:B------:R-:W-:-:S04]  /*e380*/  ISETP.LT.OR P6, PT, R40, 0x1, P6 ;  /* 0x000000012800780c */ /* 0x000fc800037c1670 */
[----:B------:R-:W-:Y:S02]  /*e390*/  FSEL R57, R21, -INF , !P6 ;  /* 0xff80000015397808 */ /* 0x000fe40007000000 */
[----:B------:R-:W-:-:S04]  /*e3a0*/  ISETP.GE.AND P6, PT, R46, 0x3a, PT ;  /* 0x0000003a2e00780c */ /* 0x000fc80003fc6270 */
[----:B------:R-:W-:Y:S02]  /*e3b0*/  P2R R45, PR, RZ, 0x40 ;  /* 0x00000040ff2d7803 */ /* 0x000fe40000000000 */
[----:B------:R-:W-:-:S04]  /*e3c0*/  ISETP.GT.AND P6, PT, R7, 0x39, !P6 ;  /* 0x000000390700780c */ /* 0x000fc800077c4270 */
[----:B------:R-:W-:-:S04]  /*e3d0*/  ISETP.LT.OR P6, PT, R40, 0x3a, P6 ;  /* 0x0000003a2800780c */ /* 0x000fc800037c1670 */
[----:B------:R-:W-:Y:S02]  /*e3e0*/  FSEL R11, R53, -INF , !P6 ;  /* 0xff800000350b7808 */ /* 0x000fe40007000000 */
[----:B------:R-:W-:-:S13]  /*e3f0*/  ISETP.GE.AND P6, PT, R13, 0x1, PT ;  /* 0x000000010d00780c */ /* 0x000fda0003fc6270 */
[----:B------:R-:W-:Y:S05]  /*e400*/  @!P6 BRA `(.L_x_2054) ;  /* 0x000000000048e947 */ /* 0x000fea0003800000 */
        /* <DEDUP_REMOVED lines=10> */
.L_x_2056:
[----:B------:R-:W-:-:S13]  /*e4b0*/  ISETP.NE.AND P6, PT, R13, 0x1, PT ;  /* 0x000000010d00780c */ /* 0x000fda0003fc5270 */
[----:B------:R-:W-:-:S05]  /*e4c0*/  @P6 IMAD.HI.U32 R14, R8, R14, RZ ;  /* 0x0000000e080e6227 */ /* 0x000fca00078e00ff */
[----:B------:R-:W-:-:S07]  /*e4d0*/  @P6 SHF.R.U32.HI R8, RZ, R15, R14 ;  /* 0x0000000fff086219 */ /* 0x000fce000001160e */
.L_x_2057:
[----:B------:R-:W-:Y:S05]  /*e4e0*/  BSYNC B1 ;  /* 0x0000000000017941 */ /* 0x000fea0003800000 */
.L_x_2055:
[----:B------:R-:W-:-:S04]  /*e4f0*/  IMAD R7, R8, R13, -R39 ;  /* 0x0000000d08077224 */ /* 0x000fc800078e0a27 */
[----:B------:R-:W-:-:S05]  /*e500*/  IMAD R6, R6, -0x2, R7 ;  /* 0xfffffffe06067824 */ /* 0x000fca00078e0207 */
[----:B------:R-:W-:Y:S02]  /*e510*/  VIADDMNMX R44, R6, R13, R44, PT ;  /* 0x0000000d062c7246 */ /* 0x000fe4000380012c */
[----:B------:R-:W-:-:S07]  /*e520*/  VIMNMX R43, R43, R6, !PT ;  /* 0x000000062b2b7248 */ /* 0x000fce0007fe0100 */
.L_x_2054:
[----:B------:R-:W-:Y:S05]  /*e530*/  BSYNC B0 ;  /* 0x0000000000007941 */ /* 0x000fea0003800000 */
.L_x_2053:
[----:B------:R-:W2:Y:S01]  /*e540*/  LD.E.64 R6, desc[UR46][R152.64+0x410] ;  /* 0x0004102e98067980 */ /* 0x000ea2000c101b00 */
[----:B------:R-:W-:Y:S02]  /*e550*/  ISETP.GT.AND P5, PT, R43, RZ, !P5 ;  /* 0x000000ff2b00720c */ /* 0x000fe40006fa4270 */
[----:B------:R-:W-:Y:S02]  /*e560*/  ISETP.NE.AND P6, PT, R69, RZ, PT ;  /* 0x000000ff4500720c */ /* 0x000fe40003fc5270 */
[----:B------:R-:W-:-:S04]  /*e570*/  ISETP.LT.OR P5, PT, R44, 0x1, P5 ;  /* 0x000000012c00780c */ /* 0x000fc80002fa1670 */
[----:B------:R-:W-:Y:S02]  /*e580*/  FSEL R42, R5, -INF , !P5 ;  /* 0xff800000052a7808 */ /* 0x000fe40006800000 */
[----:B------:R-:W-:-:S04]  /*e590*/  ISETP.NE.AND P5, PT, R47, RZ, PT ;  /* 0x000000ff2f00720c */ /* 0x000fc80003fa5270 */
[----:B------:R-:W-:-:S04]  /*e5a0*/  ISETP.GT.AND P5, PT, R43, 0x1, !P5 ;  /* 0x000000012b00780c */ /* 0x000fc80006fa4270 */
        /* <DEDUP_REMOVED lines=30> */
[----:B------:R-:W-:Y:S02]  /*e790*/  ISETP.GT.AND P5, PT, R43, 0x21, !P6 ;  /* 0x000000212b00780c */ /* 0x000fe400077a4270 */
[----:B------:R-:W-:Y:S02]  /*e7a0*/  ISETP.NE.AND P6, PT, R45, RZ, PT ;  /* 0x000000ff2d00720c */ /* 0x000fe40003fc5270 */
[----:B------:R-:W-:-:S04]  /*e7b0*/  ISETP.LT.OR P5, PT, R44, 0x22, P5 ;  /* 0x000000222c00780c */ /* 0x000fc80002fa1670 */
[----:B------:R-:W-:Y:S02]  /*e7c0*/  FSEL R13, R74, -INF , !P5 ;  /* 0xff8000004a0d7808 */ /* 0x000fe40006800000 */
[----:B------:R-:W-:-:S04]  /*e7d0*/  ISETP.NE.AND P5, PT, R72, RZ, PT ;  /* 0x000000ff4800720c */ /* 0x000fc80003fa5270 */
[C---:B------:R-:W-:Y:S02]  /*e7e0*/  ISETP.GT.AND P5, PT, R43.reuse, 0x28, !P5 ;  /* 0x000000282b00780c */ /* 0x040fe40006fa4270 */
[C---:B------:R-:W-:Y:S02]  /*e7f0*/  ISETP.GT.AND P1, PT, R43.reuse, 0x29, !P1 ;  /* 0x000000292b00780c */ /* 0x040fe40004f24270 */
[C---:B------:R-:W-:Y:S02]  /*e800*/  ISETP.LT.OR P5, PT, R44.reuse, 0x29, P5 ;  /* 0x000000292c00780c */ /* 0x040fe40002fa1670 */
[----:B------:R-:W-:Y:S02]  /*e810*/  ISETP.GT.AND P2, PT, R43, 0x30, !P2 ;  /* 0x000000302b00780c */ /* 0x000fe40005744270 */
[----:B------:R-:W-:Y:S02]  /*e820*/  ISETP.LT.OR P1, PT, R44, 0x2a, P1 ;  /* 0x0000002a2c00780c */ /* 0x000fe40000f21670 */
[----:B------:R-:W-:-:S02]  /*e830*/  FSEL R53, R41, -INF , !P5 ;  /* 0xff80000029357808 */ /* 0x000fc40006800000 */
[----:B------:R-:W-:Y:S02]  /*e840*/  ISETP.GT.AND P3, PT, R43, 0x31, !P3 ;  /* 0x000000312b00780c */ /* 0x000fe40005f64270 */
[C---:B------:R-:W-:Y:S02]  /*e850*/  ISETP.LT.OR P2, PT, R44.reuse, 0x31, P2 ;  /* 0x000000312c00780c */ /* 0x040fe40001741670 */
[----:B------:R-:W-:Y:S02]  /*e860*/  FSEL R59, R37, -INF , !P1 ;  /* 0xff800000253b7808 */ /* 0x000fe40004800000 */
[----:B------:R-:W-:Y:S02]  /*e870*/  ISETP.GT.AND P4, PT, R43, 0x38, !P4 ;  /* 0x000000382b00780c */ /* 0x000fe40006784270 */
[----:B------:R-:W-:Y:S02]  /*e880*/  ISETP.LT.OR P3, PT, R44, 0x32, P3 ;  /* 0x000000322c00780c */ /* 0x000fe40001f61670 */
[----:B------:R-:W-:-:S02]  /*e890*/  FSEL R61, R50, -INF , !P2 ;  /* 0xff800000323d7808 */ /* 0x000fc40005000000 */
[----:B------:R-:W-:Y:S02]  /*e8a0*/  ISETP.GT.AND P1, PT, R43, 0x39, !P6 ;  /* 0x000000392b00780c */ /* 0x000fe40007724270 */
[C---:B------:R-:W-:Y:S02]  /*e8b0*/  ISETP.LT.OR P4, PT, R44.reuse, 0x39, P4 ;  /* 0x000000392c00780c */ /* 0x040fe40002781670 */
[----:B------:R-:W-:Y:S02]  /*e8c0*/  FSEL R63, R51, -INF , !P3 ;  /* 0xff800000333f7808 */ /* 0x000fe40005800000 */
[----:B------:R-:W-:Y:S02]  /*e8d0*/  ISETP.LT.OR P1, PT, R44, 0x3a, P1 ;  /* 0x0000003a2c00780c */ /* 0x000fe40000f21670 */
[----:B------:R-:W-:Y:S02]  /*e8e0*/  FSEL R65, R54, -INF , !P4 ;  /* 0xff80000036417808 */ /* 0x000fe40006000000 */
[----:B------:R-:W-:-:S02]  /*e8f0*/  FSEL R37, R55, -INF , !P1 ;  /* 0xff80000037257808 */ /* 0x000fc40004800000 */
[----:B--2---:R-:W-:-:S04]  /*e900*/  FMNMX.FTZ R5, R57, R6, !PT ;  /* 0x0000000639057209 */ /* 0x004fc80007810000 */
[----:B------:R-:W-:-:S04]  /*e910*/  FMNMX.FTZ R5, R36, R5, !PT ;  /* 0x0000000524057209 */ /* 0x000fc80007810000 */
        /* <DEDUP_REMOVED lines=11> */
[----:B------:R-:W-:Y:S02]  /*e9d0*/  FMNMX.FTZ R9, R12, R5, !PT ;  /* 0x000000050c097209 */ /* 0x000fe40007810000 */
[----:B------:R-:W-:Y:S02]  /*e9e0*/  FMNMX.FTZ R5, R42, R7, !PT ;  /* 0x000000072a057209 */ /* 0x000fe40007810000 */
[----:B------:R-:W-:Y:S02]  /*e9f0*/  FMNMX.FTZ R46, R10, R9, !PT ;  /* 0x000000090a2e7209 */ /* 0x000fe40007810000 */
[----:B------:R-:W-:Y:S02]  /*ea00*/  FMNMX.FTZ R8, R40, R5, !PT ;  /* 0x0000000528087209 */ /* 0x000fe40007810000 */
[----:B------:R-:W-:Y:S02]  /*ea10*/  FMNMX.FTZ R45, R11, R46, !PT ;  /* 0x0000002e0b2d7209 */ /* 0x000fe40007810000 */
[----:B------:R-:W-:-:S03]  /*ea20*/  FMNMX.FTZ R5, R39, R8, !PT ;  /* 0x0000000827057209 */ /* 0x000fc60007810000 */
[----:B------:R-:W0:Y:S01]  /*ea30*/  SHFL.BFLY PT, R46, R45, 0x2, 0x1f ;  /* 0x0c401f002d2e7f89 */ /* 0x000e2200000e0000 */
[----:B------:R-:W-:-:S04]  /*ea40*/  FMNMX.FTZ R8, R38, R5, !PT ;  /* 0x0000000526087209 */ /* 0x000fc80007810000 */
[----:B------:R-:W-:-:S04]  /*ea50*/  FMNMX.FTZ R8, R35, R8, !PT ;  /* 0x0000000823087209 */ /* 0x000fc80007810000 */
[----:B------:R-:W-:-:S04]  /*ea60*/  FMNMX.FTZ R5, R21, R8, !PT ;  /* 0x0000000815057209 */ /* 0x000fc80007810000 */
[----:B------:R-:W-:-:S04]  /*ea70*/  FMNMX.FTZ R8, R20, R5, !PT ;  /* 0x0000000514087209 */ /* 0x000fc80007810000 */
[----:B------:R-:W-:-:S04]  /*ea80*/  FMNMX.FTZ R5, R15, R8, !PT ;  /* 0x000000080f057209 */ /* 0x000fc80007810000 */
[----:B------:R-:W-:Y:S02]  /*ea90*/  FMNMX.FTZ R8, R14, R5, !PT ;  /* 0x000000050e087209 */ /* 0x000fe40007810000 */
[----:B0-----:R-:W-:Y:S02]  /*eaa0*/  FMNMX.FTZ R46, R45, R46, !PT ;  /* 0x0000002e2d2e7209 */ /* 0x001fe40007810000 */
[----:B------:R-:W-:-:S03]  /*eab0*/  FMNMX.FTZ R8, R13, R8, !PT ;  /* 0x000000080d087209 */ /* 0x000fc60007810000 */
[----:B------:R-:W0:Y:S01]  /*eac0*/  SHFL.BFLY PT, R41, R46, 0x1, 0x1f ;  /* 0x0c201f002e297f89 */ /* 0x000e2200000e0000 */
[----:B------:R-:W-:-:S04]  /*ead0*/  FMNMX.FTZ R8, R53, R8, !PT ;  /* 0x0000000835087209 */ /* 0x000fc80007810000 */
[----:B------:R-:W-:-:S04]  /*eae0*/  FMNMX.FTZ R8, R59, R8, !PT ;  /* 0x000000083b087209 */ /* 0x000fc80007810000 */
[----:B------:R-:W-:-:S04]  /*eaf0*/  FMNMX.FTZ R8, R61, R8, !PT ;  /* 0x000000083d087209 */ /* 0x000fc80007810000 */
[----:B------:R-:W-:Y:S02]  /*eb00*/  FMNMX.FTZ R8, R63, R8, !PT ;  /* 0x000000083f087209 */ /* 0x000fe40007810000 */
[----:B------:R-:W-:Y:S02]  /*eb10*/  IADD3 R9, P2, R2, 0x410, RZ ;  /* 0x0000041002097810 */ /* 0x000fe40007f5e0ff */
[----:B------:R-:W-:Y:S02]  /*eb20*/  FMNMX.FTZ R44, R65, R8, !PT ;  /* 0x00000008412c7209 */ /* 0x000fe40007810000 */
[----:B------:R-:W-:Y:S01]  /*eb30*/  LOP3.LUT R8, R9, 0x4, RZ, 0xfc, !PT ;  /* 0x0000000409087812 */ /* 0x000fe200078efcff */
[----:B------:R-:W-:Y:S01]  /*eb40*/  IMAD.X R9, RZ, RZ, R16, P2 ;  /* 0x000000ffff097224 */ /* 0x000fe200010e0610 */
[----:B------:R-:W-:Y:S02]  /*eb50*/  FMNMX.FTZ R5, R37, R44, !PT ;  /* 0x0000002c25057209 */ /* 0x000fe40007810000 */
[----:B0-----:R-:W-:Y:S01]  /*eb60*/  FMNMX.FTZ R41, R46, R41, !PT ;  /* 0x000000292e297209 */ /* 0x001fe20007810000 */
[----:B------:R-:W-:Y:S04]  /*eb70*/  ST.E desc[UR46][R152.64+0x410], R45 ;  /* 0x0004102d98007985 */ /* 0x000fe8000c10192e */
[----:B------:R-:W-:Y:S04]  /*eb80*/  ST.E desc[UR46][R8.64], R5 ;  /* 0x0000000508007985 */ /* 0x000fe8000c10192e */
[----:B------:R-:W-:Y:S04]  /*eb90*/  ST.E desc[UR46][R152.64+0x410], R41 ;  /* 0x0004102998007985 */ /* 0x000fe8000c10192e */
[----:B------:R-:W2:Y:S04]  /*eba0*/  LD.E R43, desc[UR46][R8.64] ;  /* 0x0000002e082b7980 */ /* 0x000ea8000c101900 */
[----:B--2---:R-:W0:Y:S02]  /*ebb0*/  SHFL.BFLY PT, R44, R43, 0x2, 0x1f ;  /* 0x0c401f002b2c7f89 */ /* 0x004e2400000e0000 */
[----:B0-----:R-:W-:-:S05]  /*ebc0*/  FMNMX.FTZ R46, R43, R44, !PT ;  /* 0x0000002c2b2e7209 */ /* 0x001fca0007810000 */
[----:B------:R-:W0:Y:S02]  /*ebd0*/  SHFL.BFLY PT, R47, R46, 0x1, 0x1f ;  /* 0x0c201f002e2f7f89 */ /* 0x000e2400000e0000 */
[----:B0-----:R-:W-:-:S05]  /*ebe0*/  FMNMX.FTZ R47, R46, R47, !PT ;  /* 0x0000002f2e2f7209 */ /* 0x001fca0007810000 */
[----:B------:R0:W-:Y:S04]  /*ebf0*/  ST.E desc[UR46][R8.64], R47 ;  /* 0x0000002f08007985 */ /* 0x0001e8000c10192e */
[----:B------:R-:W2:Y:S04]  /*ec00*/  LD.E R48, desc[UR46][R152.64+0x410] ;  /* 0x0004102e98307980 */ /* 0x000ea8000c101900 */
[----:B------:R-:W3:Y:S04]  /*ec10*/  LD.E R49, desc[UR46][R152.64+0x430] ;  /* 0x0004302e98317980 */ /* 0x000ee8000c101900 */
[----:B------:R-:W4:Y:S04]  /*ec20*/  LD.E R52, desc[UR46][R152.64+0x424] ;  /* 0x0004242e98347980 */ /* 0x000f28000c101900 */
[----:B------:R-:W5:Y:S04]  /*ec30*/  LD.E R51, desc[UR46][R152.64+0x420] ;  /* 0x0004202e98337980 */ /* 0x000f68000c101900 */
[----:B------:R-:W5:Y:S01]  /*ec40*/  LD.E.64 R44, desc[UR46][R152.64+0xd8] ;  /* 0x0000d82e982c7980 */ /* 0x000f62000c101b00 */
[----:B------:R-:W-:-:S04]  /*ec50*/  FSETP.NEU.FTZ.AND P1, PT, R47, -INF , PT ;  /* 0xff8000002f00780b */ /* 0x000fc80003f3d000 */
[----:B------:R-:W-:-:S05]  /*ec60*/  FSEL R50, R47, RZ, P1 ;  /* 0x000000ff2f327208 */ /* 0x000fca0000800000 */
[----:B------:R-:W-:Y:S01]  /*ec70*/  FADD.FTZ R50, R7, -R50 ;  /* 0x8000003207327221 */ /* 0x000fe20000010000 */
[----:B--2---:R-:W-:-:S04]  /*ec80*/  FSETP.NEU.FTZ.AND P1, PT, R48, -INF , PT ;  /* 0xff8000003000780b */ /* 0x004fc80003f3d000 */
[----:B------:R-:W-:-:S05]  /*ec90*/  FSEL R5, R48, RZ, P1 ;  /* 0x000000ff30057208 */ /* 0x000fca0000800000 */
[----:B------:R-:W-:Y:S01]  /*eca0*/  FADD.FTZ R6, R6, -R5 ;  /* 0x8000000506067221 */ /* 0x000fe20000010000 */
[----:B---3--:R-:W-:-:S03]  /*ecb0*/  FMUL.FTZ R50, R49, R50 ;  /* 0x0000003231327220 */ /* 0x008fc60000410000 */
[----:B------:R-:W-:Y:S01]  /*ecc0*/  FMUL.FTZ R6, R6, R49 ;  /* 0x0000003106067220 */ /* 0x000fe20000410000 */
[----:B------:R-:W4:Y:S08]  /*ecd0*/  MUFU.EX2 R5, R50 ;  /* 0x0000003200057308 */ /* 0x000f300000000800 */
[----:B------:R-:W5:Y:S01]  /*ece0*/  MUFU.EX2 R6, R6 ;  /* 0x0000000600067308 */ /* 0x000f620000000800 */
[----:B----4-:R-:W-:Y:S01]  /*ecf0*/  FMUL.FTZ R7, R5, R52 ;  /* 0x0000003405077220 */ /* 0x010fe20000410000 */
[----:B-----5:R-:W-:-:S04]  /*ed00*/  FMUL.FTZ R51, R6, R51 ;  /* 0x0000003306337220 */ /* 0x020fc80000410000 */
[----:B------:R0:W-:Y:S04]  /*ed10*/  ST.E desc[UR46][R152.64+0x424], R7 ;  /* 0x0004240798007985 */ /* 0x0001e8000c10192e */
[----:B------:R0:W-:Y:S04]  /*ed20*/  ST.E desc[UR46][R152.64+0x420], R51 ;  /* 0x0004203398007985 */ /* 0x0001e8000c10192e */
[----:B------:R-:W2:Y:S01]  /*ed30*/  LD.E R41, desc[UR46][R44.64+0x4] ;  /* 0x0000042e2c297980 */ /* 0x000ea2000c101900 */
[----:B------:R-:W-:Y:S01]  /*ed40*/  BSSY B0, `(.L_x_2058) ;  /* 0x000000c000007945 */ /* 0x000fe20003800000 */
[----:B--2---:R-:W-:-:S13]  /*ed50*/  ISETP.NE.AND P1, PT, R41, RZ, PT ;  /* 0x000000ff2900720c */ /* 0x004fda0003f25270 */
[----:B0-----:R-:W-:Y:S05]  /*ed60*/  @P1 BRA `(.L_x_2059) ;  /* 0x0000000000241947 */ /* 0x001fea0003800000 */
[----:B------:R-:W2:Y:S04]  /*ed70*/  LD.E.64 R46, desc[UR46][R152.64+0xe0] ;  /* 0x0000e02e982e7980 */ /* 0x000ea8000c101b00 */
[----:B------:R-:W3:Y:S04]  /*ed80*/  LD.E R45, desc[UR46][R44.64] ;  /* 0x0000002e2c2d7980 */ /* 0x000ee8000c101900 */
[----:B--2---:R-:W2:Y:S01]  /*ed90*/  LD.E.64 R46, desc[UR46][R46.64] ;  /* 0x0000002e2e2e7980 */ /* 0x004ea2000c101b00 */
[----:B---3--:R-:W-:-:S04]  /*eda0*/  IMAD R49, R58, 0x40, R45 ;  /* 0x000000403a317824 */ /* 0x008fc800078e022d */
[----:B--2---:R-:W-:-:S05]  /*edb0*/  IMAD.WIDE R48, R49, 0x4, R46 ;  /* 0x0000000431307825 */ /* 0x004fca00078e022e */
[----:B------:R0:W-:Y:S04]  /*edc0*/  ST.E desc[UR46][R48.64], R6 ;  /* 0x0000000630007985 */ /* 0x0001e8000c10192e */
[----:B------:R-:W2:Y:S04]  /*edd0*/  LD.E.64 R44, desc[UR46][R152.64+0xd8] ;  /* 0x0000d82e982c7980 */ /* 0x000ea8000c101b00 */
[----:B--2---:R-:W2:Y:S02]  /*ede0*/  LD.E R7, desc[UR46][R44.64+0x4] ;  /* 0x0000042e2c077980 */ /* 0x004ea4000c101900 */
[----:B0-2---:R-:W-:-:S13]  /*edf0*/  ISETP.NE.AND P1, PT, R7, RZ, PT ;  /* 0x000000ff0700720c */ /* 0x005fda0003f25270 */
.L_x_2059:
[----:B------:R-:W-:Y:S05]  /*ee00*/  BSYNC B0 ;  /* 0x0000000000007941 */ /* 0x000fea0003800000 */
.L_x_2058:
[----:B------:R-:W2:Y:S04]  /*ee10*/  @!P1 LD.E.64 R46, desc[UR46][R152.64+0xe0] ;  /* 0x0000e02e982e9980 */ /* 0x000ea8000c101b00 */
[----:B------:R-:W3:Y:S04]  /*ee20*/  @!P1 LD.E R45, desc[UR46][R44.64] ;  /* 0x0000002e2c2d9980 */ /* 0x000ee8000c101900 */
[----:B--2---:R-:W2:Y:S01]  /*ee30*/  @!P1 LD.E.64 R46, desc[UR46][R46.64] ;  /* 0x0000002e2e2e9980 */ /* 0x004ea2000c101b00 */
[----:B---3--:R-:W-:-:S04]  /*ee40*/  @!P1 IMAD R58, R58, 0x40, R45 ;  /* 0x000000403a3a9824 */ /* 0x008fc800078e022d */
[----:B------:R-:W-:-:S04]  /*ee50*/  @!P1 VIADD R49, R58, 0x8 ;  /* 0x000000083a319836 */ /* 0x000fc80000000000 */
[----:B--2---:R-:W-:-:S05]  /*ee60*/  @!P1 IMAD.WIDE R48, R49, 0x4, R46 ;  /* 0x0000000431309825 */ /* 0x004fca00078e022e */
[----:B------:R0:W-:Y:S04]  /*ee70*/  @!P1 ST.E desc[UR46][R48.64], R5 ;  /* 0x0000000530009985 */ /* 0x0001e8000c10192e */
[----:B------:R-:W2:Y:S04]  /*ee80*/  LD.E R7, desc[UR46][R152.64+0x410] ;  /* 0x0004102e98077980 */ /* 0x000ea8000c101900 */
[----:B------:R-:W3:Y:S04]  /*ee90*/  LD.E R41, desc[UR46][R152.64+0x430] ;  /* 0x0004302e98297980 */ /* 0x000ee8000c101900 */
[----:B------:R-:W4:Y:S04]  /*eea0*/  LD.E R8, desc[UR46][R8.64] ;  /* 0x0000002e08087980 */ /* 0x000f28000c101900 */
[----:B------:R-:W5:Y:S04]  /*eeb0*/  LD.E R50, desc[UR46][R152.64+0x420] ;  /* 0x0004202e98327980 */ /* 0x000f68000c101900 */
[----:B------:R-:W5:Y:S01]  /*eec0*/  LD.E R51, desc[UR46][R152.64+0x424] ;  /* 0x0004242e98337980 */ /* 0x000f62000c101900 */
[C---:B--2---:R-:W-:Y:S01]  /*eed0*/  FSETP.NEU.FTZ.AND P1, PT, R7.reuse, -INF , PT ;  /* 0xff8000000700780b */ /* 0x044fe20003f3d000 */
[----:B---3--:R-:W-:Y:S01]  /*eee0*/  FMUL.FTZ R18, R7, R41 ;  /* 0x0000002907127220 */ /* 0x008fe20000410000 */
[----:B----4-:R-:W-:-:S04]  /*eef0*/  FMUL.FTZ R9, R41, R8 ;  /* 0x0000000829097220 */ /* 0x010fc80000410000 */
[----:B------:R-:W-:Y:S02]  /*ef00*/  FSEL R18, R18, RZ, P1 ;  /* 0x000000ff12127208 */ /* 0x000fe40000800000 */
[----:B------:R-:W-:-:S03]  /*ef10*/  FSETP.NEU.FTZ.AND P1, PT, R8, -INF , PT ;  /* 0xff8000000800780b */ /* 0x000fc60003f3d000 */
[-CC-:B------:R-:W-:Y:S01]  /*ef20*/  FFMA.FTZ R7, R57, R41.reuse, -R18.reuse ;  /* 0x0000002939077223 */ /* 0x180fe20000010812 */
[----:B------:R-:W-:Y:S01]  /*ef30*/  FSEL R8, R9, RZ, P1 ;  /* 0x000000ff09087208 */ /* 0x000fe20000800000 */
[-CC-:B------:R-:W-:Y:S01]  /*ef40*/  FFMA.FTZ R36, R36, R41.reuse, -R18.reuse ;  /* 0x0000002924247223 */ /* 0x180fe20000010812 */
[-CC-:B------:R-:W-:Y:S01]  /*ef50*/  FFMA.FTZ R34, R34, R41.reuse, -R18.reuse ;  /* 0x0000002922227223 */ /* 0x180fe20000010812 */
[-CC-:B------:R-:W-:Y:S01]  /*ef60*/  FFMA.FTZ R33, R33, R41.reuse, -R18.reuse ;  /* 0x0000002921217223 */ /* 0x180fe20000010812 */
[-C--:B------:R-:W-:Y:S01]  /*ef70*/  FFMA.FTZ R32, R32, R41.reuse, -R18 ;  /* 0x0000002920207223 */ /* 0x080fe20000010812 */
[-CC-:B------:R-:W-:Y:S01]  /*ef80*/  FFMA.FTZ R42, R42, R41.reuse, -R8.reuse ;  /* 0x000000292a2a7223 */ /* 0x180fe20000010808 */
[----:B------:R-:W5:Y:S01]  /*ef90*/  MUFU.EX2 R7, R7 ;  /* 0x0000000700077308 */ /* 0x000f620000000800 */
[-CC-:B------:R-:W-:Y:S01]  /*efa0*/  FFMA.FTZ R40, R40, R41.reuse, -R8.reuse ;  /* 0x0000002928287223 */ /* 0x180fe20000010808 */
[-CC-:B------:R-:W-:Y:S01]  /*efb0*/  FFMA.FTZ R39, R39, R41.reuse, -R8.reuse ;  /* 0x0000002927277223 */ /* 0x180fe20000010808 */
[-CC-:B------:R-:W-:Y:S01]  /*efc0*/  FFMA.FTZ R38, R38, R41.reuse, -R8.reuse ;  /* 0x0000002926267223 */ /* 0x180fe20000010808 */
[-C--:B------:R-:W-:Y:S01]  /*efd0*/  FFMA.FTZ R35, R35, R41.reuse, -R8 ;  /* 0x0000002923237223 */ /* 0x080fe20000010808 */
[-CC-:B------:R-:W-:Y:S01]  /*efe0*/  FFMA.FTZ R11, R11, R41.reuse, -R18.reuse ;  /* 0x000000290b0b7223 */ /* 0x180fe20000010812 */
[-CC-:B------:R-:W-:Y:S01]  /*eff0*/  FFMA.FTZ R10, R10, R41.reuse, -R18.reuse ;  /* 0x000000290a0a7223 */ /* 0x180fe20000010812 */
[-CC-:B------:R-:W-:Y:S01]  /*f000*/  FFMA.FTZ R31, R31, R41.reuse, -R18.reuse ;  /* 0x000000291f1f7223 */ /* 0x180fe20000010812 */
[----:B------:R-:W-:Y:S01]  /*f010*/  MUFU.EX2 R42, R42 ;  /* 0x0000002a002a7308 */ /* 0x000fe20000000800 */
[-C--:B------:R-:W-:Y:S01]  /*f020*/  FFMA.FTZ R12, R12, R41.reuse, -R18 ;  /* 0x000000290c0c7223 */ /* 0x080fe20000010812 */
[-C--:B------:R-:W-:Y:S01]  /*f030*/  FFMA.FTZ R21, R21, R41.reuse, -R8 ;  /* 0x0000002915157223 */ /* 0x080fe20000010808 */
[-C--:B------:R-:W-:Y:S01]  /*f040*/  FFMA.FTZ R30, R30, R41.reuse, -R18 ;  /* 0x000000291e1e7223 */ /* 0x080fe20000010812 */
[-C--:B------:R-:W-:Y:S01]  /*f050*/  FFMA.FTZ R20, R20, R41.reuse, -R8 ;  /* 0x0000002914147223 */ /* 0x080fe20000010808 */
[-CC-:B------:R-:W-:Y:S01]  /*f060*/  FFMA.FTZ R29, R29, R41.reuse, -R18.reuse ;  /* 0x000000291d1d7223 */ /* 0x180fe20000010812 */
[-CC-:B------:R-:W-:Y:S01]  /*f070*/  FFMA.FTZ R28, R28, R41.reuse, -R18.reuse ;  /* 0x000000291c1c7223 */ /* 0x180fe20000010812 */
[-CC-:B------:R-:W-:Y:S01]  /*f080*/  FFMA.FTZ R27, R27, R41.reuse, -R18.reuse ;  /* 0x000000291b1b7223 */ /* 0x180fe20000010812 */
[----:B------:R-:W1:Y:S01]  /*f090*/  MUFU.EX2 R36, R36 ;  /* 0x0000002400247308 */ /* 0x000e620000000800 */
[-CC-:B------:R-:W-:Y:S01]  /*f0a0*/  FFMA.FTZ R26, R26, R41.reuse, -R18.reuse ;  /* 0x000000291a1a7223 */ /* 0x180fe20000010812 */
[-CC-:B------:R-:W-:Y:S01]  /*f0b0*/  FFMA.FTZ R25, R25, R41.reuse, -R18.reuse ;  /* 0x0000002919197223 */ /* 0x180fe20000010812 */
[-C--:B------:R-:W-:Y:S01]  /*f0c0*/  FFMA.FTZ R24, R24, R41.reuse, -R18 ;  /* 0x0000002918187223 */ /* 0x080fe20000010812 */
[-CC-:B------:R-:W-:Y:S01]  /*f0d0*/  FFMA.FTZ R15, R15, R41.reuse, -R8.reuse ;  /* 0x000000290f0f7223 */ /* 0x180fe20000010808 */
[-CC-:B------:R-:W-:Y:S01]  /*f0e0*/  FFMA.FTZ R14, R14, R41.reuse, -R8.reuse ;  /* 0x000000290e0e7223 */ /* 0x180fe20000010808 */
[-CC-:B------:R-:W-:Y:S01]  /*f0f0*/  FFMA.FTZ R9, R53, R41.reuse, -R8.reuse ;  /* 0x0000002935097223 */ /* 0x180fe20000010808 */
[----:B------:R-:W-:Y:S01]  /*f100*/  FFMA.FTZ R13, R13, R41, -R8 ;  /* 0x000000290d0d7223 */ /* 0x000fe20000010808 */
[----:B------:R-:W-:Y:S08]  /*f110*/  MUFU.EX2 R169, R40 ;  /* 0x0000002800a97308 */ /* 0x000ff00000000800 */
[----:B------:R-:W2:Y:S08]  /*f120*/  MUFU.EX2 R34, R34 ;  /* 0x0000002200227308 */ /* 0x000eb00000000800 */
[----:B------:R-:W3:Y:S08]  /*f130*/  MUFU.EX2 R39, R39 ;  /* 0x0000002700277308 */ /* 0x000ef00000000800 */
[----:B------:R-:W4:Y:S08]  /*f140*/  MUFU.EX2 R33, R33 ;  /* 0x0000002100217308 */ /* 0x000f300000000800 */
[----:B------:R-:W0:Y:S08]  /*f150*/  MUFU.EX2 R38, R38 ;  /* 0x0000002600267308 */ /* 0x000e300000000800 */
[----:B------:R5:W-:Y:S08]  /*f160*/  MUFU.EX2 R45, R11 ;  /* 0x0000000b002d7308 */ /* 0x000bf00000000800 */
[----:B------:R-:W0:Y:S01]  /*f170*/  MUFU.EX2 R32, R32 ;  /* 0x0000002000207308 */ /* 0x000e220000000800 */
[----:B-----5:R-:W-:-:S04]  /*f180*/  FADD.FTZ R11, R7, R50 ;  /* 0x00000032070b7221 */ /* 0x020fc80000010000 */
[----:B-1----:R-:W-:-:S03]  /*f190*/  FADD.FTZ R11, R36, R11 ;  /* 0x0000000b240b7221 */ /* 0x002fc60000010000 */
[----:B------:R1:W-:Y:S01]  /*f1a0*/  MUFU.EX2 R182, R10 ;  /* 0x0000000a00b67308 */ /* 0x0003e20000000800 */
[----:B--2---:R-:W-:-:S07]  /*f1b0*/  FADD.FTZ R40, R34, R11 ;  /* 0x0000000b22287221 */ /* 0x004fce0000010000 */
[----:B------:R-:W-:Y:S01]  /*f1c0*/  MUFU.EX2 R35, R35 ;  /* 0x0000002300237308 */ /* 0x000fe20000000800 */
[----:B-1----:R-:W-:-:S04]  /*f1d0*/  FADD.FTZ R10, R42, R51 ;  /* 0x000000332a0a7221 */ /* 0x002fc80000010000 */
[----:B------:R-:W-:Y:S01]  /*f1e0*/  FADD.FTZ R18, R169, R10 ;  /* 0x0000000aa9127221 */ /* 0x000fe20000010000 */
[----:B------:R-:W-:Y:S02]  /*f1f0*/  FFMA.FTZ R10, R59, R41, -R8 ;  /* 0x000000293b0a7223 */ /* 0x000fe40000010808 */
[----:B------:R-:W-:Y:S01]  /*f200*/  MUFU.EX2 R43, R12 ;  /* 0x0000000c002b7308 */ /* 0x000fe20000000800 */
[----:B---3--:R-:W-:-:S07]  /*f210*/  FADD.FTZ R11, R39, R18 ;  /* 0x00000012270b7221 */ /* 0x008fce0000010000 */
[----:B------:R-:W1:Y:S08]  /*f220*/  MUFU.EX2 R31, R31 ;  /* 0x0000001f001f7308 */ /* 0x000e700000000800 */
[----:B------:R4:W-:Y:S08]  /*f230*/  MUFU.EX2 R12, R21 ;  /* 0x00000015000c7308 */ /* 0x0009f00000000800 */
[----:B------:R-:W2:Y:S01]  /*f240*/  MUFU.EX2 R30, R30 ;  /* 0x0000001e001e7308 */ /* 0x000ea20000000800 */
[----:B----4-:R-:W-:Y:S01]  /*f250*/  FADD.FTZ R21, R33, R40 ;  /* 0x0000002821157221 */ /* 0x010fe20000010000 */
[----:B0-----:R-:W-:Y:S01]  /*f260*/  FADD.FTZ R40, R38, R11 ;  /* 0x0000000b26287221 */ /* 0x001fe20000010000 */
[----:B------:R-:W-:-:S02]  /*f270*/  FFMA.FTZ R11, R61, R41, -R8 ;  /* 0x000000293d0b7223 */ /* 0x000fc40000010808 */
[----:B------:R-:W-:-:S03]  /*f280*/  FADD.FTZ R44, R32, R21 ;  /* 0x00000015202c7221 */ /* 0x000fc60000010000 */
[----:B------:R-:W-:Y:S01]  /*f290*/  MUFU.EX2 R20, R20 ;  /* 0x0000001400147308 */ /* 0x000fe20000000800 */
[----:B-1----:R-:W-:-:S07]  /*f2a0*/  FADD.FTZ R21, R31, R44 ;  /* 0x0000002c1f157221 */ /* 0x002fce0000010000 */
[----:B------:R-:W0:Y:S01]  /*f2b0*/  MUFU.EX2 R29, R29 ;  /* 0x0000001d001d7308 */ /* 0x000e220000000800 */
[----:B--2---:R-:W-:-:S07]  /*f2c0*/  FADD.FTZ R44, R30, R21 ;  /* 0x000000151e2c7221 */ /* 0x004fce0000010000 */
[----:B------:R-:W-:Y:S08]  /*f2d0*/  MUFU.EX2 R15, R15 ;  /* 0x0000000f000f7308 */ /* 0x000ff00000000800 */
[----:B------:R-:W1:Y:S01]  /*f2e0*/  MUFU.EX2 R28, R28 ;  /* 0x0000001c001c7308 */ /* 0x000e620000000800 */
[----:B0-----:R-:W-:-:S07]  /*f2f0*/  FADD.FTZ R21, R29, R44 ;  /* 0x0000002c1d157221 */ /* 0x001fce0000010000 */
[----:B------:R-:W0:Y:S08]  /*f300*/  MUFU.EX2 R14, R14 ;  /* 0x0000000e000e7308 */ /* 0x000e300000000800 */
[----:B------:R2:W-:Y:S01]  /*f310*/  MUFU.EX2 R179, R9 ;  /* 0x0000000900b37308 */ /* 0x0005e20000000800 */
[----:B-1----:R-:W-:-:S07]  /*f320*/  FADD.FTZ R44, R28, R21 ;  /* 0x000000151c2c7221 */ /* 0x002fce0000010000 */
[----:B------:R-:W-:Y:S01]  /*f330*/  MUFU.EX2 R27, R27 ;  /* 0x0000001b001b7308 */ /* 0x000fe20000000800 */
[----:B--2---:R-:W-:-:S04]  /*f340*/  FADD.FTZ R9, R35, R40 ;  /* 0x0000002823097221 */ /* 0x004fc80000010000 */
[----:B------:R-:W-:Y:S01]  /*f350*/  FADD.FTZ R47, R12, R9 ;  /* 0x000000090c2f7221 */ /* 0x000fe20000010000 */
[----:B------:R-:W-:Y:S02]  /*f360*/  FFMA.FTZ R9, R63, R41, -R8 ;  /* 0x000000293f097223 */ /* 0x000fe40000010808 */
[----:B------:R-:W1:Y:S08]  /*f370*/  MUFU.EX2 R13, R13 ;  /* 0x0000000d000d7308 */ /* 0x000e700000000800 */
[----:B------:R-:W2:Y:S08]  /*f380*/  MUFU.EX2 R26, R26 ;  /* 0x0000001a001a7308 */ /* 0x000eb00000000800 */
[----:B------:R3:W-:Y:S08]  /*f390*/  MUFU.EX2 R18, R10 ;  /* 0x0000000a00127308 */ /* 0x0007f00000000800 */
[----:B------:R-:W4:Y:S01]  /*f3a0*/  MUFU.EX2 R25, R25 ;  /* 0x0000001900197308 */ /* 0x000f220000000800 */
[----:B---3--:R-:W-:-:S04]  /*f3b0*/  FADD.FTZ R10, R20, R47 ;  /* 0x0000002f140a7221 */ /* 0x008fc80000010000 */
[----:B------:R-:W-:Y:S01]  /*f3c0*/  FADD.FTZ R47, R15, R10 ;  /* 0x0000000a0f2f7221 */ /* 0x000fe20000010000 */
[-CC-:B------:R-:W-:Y:S01]  /*f3d0*/  FFMA.FTZ R10, R65, R41.reuse, -R8.reuse ;  /* 0x00000029410a7223 */ /* 0x180fe20000010808 */
[----:B------:R-:W-:Y:S01]  /*f3e0*/  FFMA.FTZ R8, R37, R41, -R8 ;  /* 0x0000002925087223 */ /* 0x000fe20000010808 */
[----:B------:R-:W3:Y:S01]  /*f3f0*/  MUFU.EX2 R24, R24 ;  /* 0x0000001800187308 */ /* 0x000ee20000000800 */
[----:B0-----:R-:W-:-:S04]  /*f400*/  FADD.FTZ R46, R14, R47 ;  /* 0x0000002f0e2e7221 */ /* 0x001fc80000010000 */
[----:B-1----:R-:W-:-:S03]  /*f410*/  FADD.FTZ R46, R13, R46 ;  /* 0x0000002e0d2e7221 */ /* 0x002fc60000010000 */
[----:B------:R0:W1:Y:S08]  /*f420*/  MUFU.EX2 R181, R11 ;  /* 0x0000000b00b57308 */ /* 0x0000700000000800 */
[----:B------:R5:W1:Y:S01]  /*f430*/  MUFU.EX2 R40, R9 ;  /* 0x0000000900287308 */ /* 0x000a620000000800 */
[----:B0-----:R-:W-:-:S04]  /*f440*/  FADD.FTZ R11, R27, R44 ;  /* 0x0000002c1b0b7221 */ /* 0x001fc80000010000 */
[----:B--2---:R-:W-:-:S03]  /*f450*/  FADD.FTZ R48, R26, R11 ;  /* 0x0000000b1a307221 */ /* 0x004fc60000010000 */
[----:B------:R0:W2:Y:S01]  /*f460*/  MUFU.EX2 R183, R10 ;  /* 0x0000000a00b77308 */ /* 0x0000a20000000800 */
[----:B-----5:R-:W-:Y:S01]  /*f470*/  FADD.FTZ R9, R179, R46 ;  /* 0x0000002eb3097221 */ /* 0x020fe20000010000 */
[----:B----4-:R-:W-:-:S03]  /*f480*/  FADD.FTZ R11, R25, R48 ;  /* 0x00000030190b7221 */ /* 0x010fc60000010000 */
[----:B------:R-:W-:Y:S01]  /*f490*/  FADD.FTZ R46, R18, R9 ;  /* 0x00000009122e7221 */ /* 0x000fe20000010000 */
[----:B---3--:R-:W-:Y:S02]  /*f4a0*/  FADD.FTZ R48, R24, R11 ;  /* 0x0000000b18307221 */ /* 0x008fe40000010000 */
[----:B------:R-:W3:Y:S01]  /*f4b0*/  MUFU.EX2 R44, R8 ;  /* 0x00000008002c7308 */ /* 0x000ee20000000800 */
[----:B-1----:R-:W-:Y:S01]  /*f4c0*/  FADD.FTZ R9, R181, R46 ;  /* 0x0000002eb5097221 */ /* 0x002fe20000010000 */
[----:B------:R-:W-:-:S03]  /*f4d0*/  FADD.FTZ R11, R43, R48 ;  /* 0x000000302b0b7221 */ /* 0x000fc60000010000 */
[----:B0-----:R-:W-:Y:S01]  /*f4e0*/  FADD.FTZ R10, R40, R9 ;  /* 0x00000009280a7221 */ /* 0x001fe20000010000 */
[----:B------:R-:W-:-:S03]  /*f4f0*/  FADD.FTZ R46, R182, R11 ;  /* 0x0000000bb62e7221 */ /* 0x000fc60000010000 */
[----:B--2---:R-:W-:Y:S01]  /*f500*/  FADD.FTZ R9, R183, R10 ;  /* 0x0000000ab7097221 */ /* 0x004fe20000010000 */
[----:B------:R-:W-:-:S05]  /*f510*/  FADD.FTZ R21, R45, R46 ;  /* 0x0000002e2d157221 */ /* 0x000fca0000010000 */
[----:B------:R-:W-:Y:S01]  /*f520*/  ST.E desc[UR46][R152.64+0x420], R21 ;  /* 0x0004201598007985 */ /* 0x000fe2000c10192e */
[----:B---3--:R-:W-:-:S05]  /*f530*/  FADD.FTZ R37, R44, R9 ;  /* 0x000000092c257221 */ /* 0x008fca0000010000 */
[----:B------:R-:W-:Y:S01]  /*f540*/  ST.E desc[UR46][R152.64+0x424], R37 ;  /* 0x0004242598007985 */ /* 0x000fe2000c10192e */
[----:B------:R-:W-:Y:S06]  /*f550*/  BAR.SYNC.DEFER_BLOCKING 0xf, 0x100 ;  /* 0x03c4000000007b1d */ /* 0x000fec0000010000 */
[----:B------:R-:W2:Y:S04]  /*f560*/  LD.E.64 R8, desc[UR46][R152.64+0x138] ;  /* 0x0001382e98087980 */ /* 0x000ea8000c101b00 */
[----:B--2---:R-:W2:Y:S04]  /*f570*/  LD.E.64 R10, desc[UR46][R8.64+0x8] ;  /* 0x0000082e080a7980 */ /* 0x004ea8000c101b00 */
[----:B------:R-:W3:Y:S01]  /*f580*/  LD.E.64 R46, desc[UR46][R8.64] ;  /* 0x0000002e082e7980 */ /* 0x000ee2000c101b00 */
        /* <DEDUP_REMOVED lines=16> */
[----:B--2---:R-:W-:-:S05]  /*f690*/  MOV R10, R10 ;  /* 0x0000000a000a7202 */ /* 0x004fca0000000f00 */
[--C-:B---3--:R-:W-:Y:S01]  /*f6a0*/  IMAD R47, R47, 0x2, R10.reuse ;  /* 0x000000022f2f7824 */ /* 0x108fe200078e020a */
[----:B------:R-:W-:Y:S01]  /*f6b0*/  STSM.16.M88.4 [R10], R168 ;  /* 0x000000a80a007844 */ /* 0x000fe20000000200 */
[C---:B------:R-:W-:Y:S02]  /*f6c0*/  IMAD R7, R46.reuse, 0x2, R10 ;  /* 0x000000022e077824 */ /* 0x040fe400078e020a */
[----:B------:R-:W-:-:S03]  /*f6d0*/  IMAD R46, R46, 0x2, R47 ;  /* 0x000000022e2e7824 */ /* 0x000fc600078e022f */
[----:B------:R0:W-:Y:S04]  /*f6e0*/  STSM.16.M88.4 [R7], R172 ;  /* 0x000000ac07007844 */ /* 0x0001e80000000200 */
[----:B------:R-:W-:Y:S04]  /*f6f0*/  STSM.16.M88.4 [R47], R176 ;  /* 0x000000b02f007844 */ /* 0x000fe80000000200 */
[----:B------:R-:W-:Y:S04]  /*f700*/  STSM.16.M88.4 [R46], R180 ;  /* 0x000000b42e007844 */ /* 0x000fe80000000200 */
[----:B------:R-:W2:Y:S01]  /*f710*/  LD.E R9, desc[UR46][R152.64+0x200] ;  /* 0x0002002e98097980 */ /* 0x000ea2000c101900 */
[----:B------:R-:W-:Y:S01]  /*f720*/  LOP3.LUT R18, R17, 0x4, RZ, 0xfc, !PT ;  /* 0x0000000411127812 */ /* 0x000fe200078efcff */
[----:B--2---:R-:W-:-:S05]  /*f730*/  FMUL.FTZ R9, R6, R9 ;  /* 0x0000000906097220 */ /* 0x004fca0000410000 */
[----:B------:R1:W-:Y:S04]  /*f740*/  ST.E desc[UR46][R152.64+0x200], R9 ;  /* 0x0002000998007985 */ /* 0x0003e8000c10192e */
[----:B------:R-:W2:Y:S02]  /*f750*/  LD.E R11, desc[UR46][R18.64] ;  /* 0x0000002e120b7980 */ /* 0x000ea4000c101900 */
[----:B--2---:R-:W-:-:S05]  /*f760*/  FMUL.FTZ R11, R6, R11 ;  /* 0x0000000b060b7220 */ /* 0x004fca0000410000 */
[----:B------:R2:W-:Y:S04]  /*f770*/  ST.E desc[UR46][R18.64], R11 ;  /* 0x0000000b12007985 */ /* 0x0005e8000c10192e */
[----:B0-----:R-:W3:Y:S04]  /*f780*/  LD.E R7, desc[UR46][R152.64+0x210] ;  /* 0x0002102e98077980 */ /* 0x001ee8000c101900 */
[----:B------:R-:W4:Y:S04]  /*f790*/  LD.E R135, desc[UR46][R152.64+0x3f4] ;  /* 0x0003f42e98877980 */ /* 0x000f28000c101900 */
[----:B------:R-:W5:Y:S04]  /*f7a0*/  LD.E R13, desc[UR46][R152.64+0x214] ;  /* 0x0002142e980d7980 */ /* 0x000f68000c101900 */
[----:B------:R-:W5:Y:S04]  /*f7b0*/  LD.E R15, desc[UR46][R152.64+0x220] ;  /* 0x0002202e980f7980 */ /* 0x000f68000c101900 */
[----:B------:R-:W5:Y:S04]  /*f7c0*/  LD.E R21, desc[UR46][R152.64+0x224] ;  /* 0x0002242e98157980 */ /* 0x000f68000c101900 */
[----:B------:R-:W5:Y:S04]  /*f7d0*/  LD.E R25, desc[UR46][R152.64+0x230] ;  /* 0x0002302e98197980 */ /* 0x000f68000c101900 */
[----:B------:R-:W5:Y:S04]  /*f7e0*/  LD.E R27, desc[UR46][R152.64+0x234] ;  /* 0x0002342e981b7980 */ /* 0x000f68000c101900 */
[----:B-1----:R-:W5:Y:S04]  /*f7f0*/  LD.E R9, desc[UR46][R152.64+0x240] ;  /* 0x0002402e98097980 */ /* 0x002f68000c101900 */
[----:B------:R-:W5:Y:S04]  /*f800*/  LD.E R29, desc[UR46][R152.64+0x244] ;  /* 0x0002442e981d7980 */ /* 0x000f68000c101900 */
[----:B------:R-:W5:Y:S04]  /*f810*/  LD.E R31, desc[UR46][R152.64+0x250] ;  /* 0x0002502e981f7980 */ /* 0x000f68000c101900 */
[----:B--2---:R-:W2:Y:S04]  /*f820*/  LD.E R11, desc[UR46][R152.64+0x254] ;  /* 0x0002542e980b7980 */ /* 0x004ea8000c101900 */
[----:B------:R-:W2:Y:S04]  /*f830*/  LD.E R33, desc[UR46][R152.64+0x260] ;  /* 0x0002602e98217980 */ /* 0x000ea8000c101900 */
        /* <DEDUP_REMOVED lines=49> */
[----:B------:R-:W2:Y:S01]  /*fb50*/  LD.E R133, desc[UR46][R152.64+0x3f0] ;  /* 0x0003f02e98857980 */ /* 0x000ea2000c101900 */
[C---:B---3--:R-:W-:Y:S01]  /*fb60*/  FMUL.FTZ R7, R6.reuse, R7 ;  /* 0x0000000706077220 */ /* 0x048fe20000410000 */
[----:B----4-:R-:W-:-:S04]  /*fb70*/  FMUL.FTZ R135, R6, R135 ;  /* 0x0000008706877220 */ /* 0x010fc80000410000 */
[----:B------:R0:W-:Y:S01]  /*fb80*/  ST.E desc[UR46][R152.64+0x210], R7 ;  /* 0x0002100798007985 */ /* 0x0001e2000c10192e */
[C---:B-----5:R-:W-:Y:S01]  /*fb90*/  FMUL.FTZ R13, R6.reuse, R13 ;  /* 0x0000000d060d7220 */ /* 0x060fe20000410000 */
[C---:B------:R-:W-:Y:S01]  /*fba0*/  FMUL.FTZ R15, R6.reuse, R15 ;  /* 0x0000000f060f7220 */ /* 0x040fe20000410000 */
[C---:B------:R-:W-:Y:S01]  /*fbb0*/  FMUL.FTZ R21, R6.reuse, R21 ;  /* 0x0000001506157220 */ /* 0x040fe20000410000 */
[--C-:B0-----:R-:W-:Y:S02]  /*fbc0*/  IMAD.MOV.U32 R7, RZ, RZ, R19.reuse ;  /* 0x000000ffff077224 */ /* 0x101fe400078e0013 */
[C---:B------:R-:W-:Y:S01]  /*fbd0*/  FMUL.FTZ R25, R6.reuse, R25 ;  /* 0x0000001906197220 */ /* 0x040fe20000410000 */
[C---:B------:R-:W-:Y:S01]  /*fbe0*/  FMUL.FTZ R27, R6.reuse, R27 ;  /* 0x0000001b061b7220 */ /* 0x040fe20000410000 */
[C---:B------:R-:W-:Y:S01]  /*fbf0*/  FMUL.FTZ R9, R6.reuse, R9 ;  /* 0x0000000906097220 */ /* 0x040fe20000410000 */
[C---:B------:R-:W-:Y:S01]  /*fc00*/  FMUL.FTZ R29, R6.reuse, R29 ;  /* 0x0000001d061d7220 */ /* 0x040fe20000410000 */
[C---:B------:R-:W-:Y:S01]  /*fc10*/  FMUL.FTZ R31, R6.reuse, R31 ;  /* 0x0000001f061f7220 */ /* 0x040fe20000410000 */
[C---:B--2---:R-:W-:Y:S01]  /*fc20*/  FMUL.FTZ R11, R6.reuse, R11 ;  /* 0x0000000b060b7220 */ /* 0x044fe20000410000 */
        /* <DEDUP_REMOVED lines=51> */
[C---:B------:R-:W-:Y:S01]  /*ff60*/  LOP3.LUT R6, R17.reuse, 0x8, RZ, 0xfc, !PT ;  /* 0x0000000811067812 */ /* 0x040fe200078efcff */
[----:B------:R-:W-:Y:S04]  /*ff70*/  ST.E desc[UR46][R152.64+0x3f4], R135 ;  /* 0x0003f48798007985 */ /* 0x000fe8000c10192e */
[----:B------:R-:W-:Y:S04]  /*ff80*/  ST.E desc[UR46][R152.64+0x214], R13 ;  /* 0x0002140d98007985 */ /* 0x000fe8000c10192e */
[----:B------:R-:W-:Y:S04]  /*ff90*/  ST.E desc[UR46][R152.64+0x220], R15 ;  /* 0x0002200f98007985 */ /* 0x000fe8000c10192e */
[----:B------:R-:W-:Y:S04]  /*ffa0*/  ST.E desc[UR46][R152.64+0x224], R21 ;  /* 0x0002241598007985 */ /* 0x000fe8000c10192e */
[----:B------:R-:W-:Y:S04]  /*ffb0*/  ST.E desc[UR46][R152.64+0x230], R25 ;  /* 0x0002301998007985 */ /* 0x000fe8000c10192e */
[----:B------:R-:W-:Y:S04]  /*ffc0*/  ST.E desc[UR46][R152.64+0x234], R27 ;  /* 0x0002341b98007985 */ /* 0x000fe8000c10192e */
[----:B------:R0:W-:Y:S04]  /*ffd0*/  ST.E desc[UR46][R152.64+0x240], R9 ;  /* 0x0002400998007985 */ /* 0x0001e8000c10192e */
[----:B------:R-:W-:Y:S04]  /*ffe0*/  ST.E desc[UR46][R152.64+0x244], R29 ;  /* 0x0002441d98007985 */ /* 0x000fe8000c10192e */
[----:B------:R-:W-:Y:S04]  /*fff0*/  ST.E desc[UR46][R152.64+0x250], R31 ;  /* 0x0002501f98007985 */ /* 0x000fe8000c10192e */
[----:B------:R1:W-:Y:S04]  /*10000*/  ST.E desc[UR46][R152.64+0x254], R11 ;  /* 0x0002540b98007985 */ /* 0x0003e8000c10192e */
[----:B------:R-:W-:Y:S04]  /*10010*/  ST.E desc[UR46][R152.64+0x260], R33 ;  /* 0x0002602198007985 */ /* 0x000fe8000c10192e */
[----:B------:R-:W-:Y:S04]  /*10020*/  ST.E desc[UR46][R152.64+0x264], R35 ;  /* 0x0002642398007985 */ /* 0x000fe8000c10192e */
[----:B------:R-:W-:Y:S04]  /*10030*/  ST.E desc[UR46][R152.64+0x270], R37 ;  /* 0x0002702598007985 */ /* 0x000fe8000c10192e */
[----:B------:R2:W-:Y:S04]  /*10040*/  ST.E desc[UR46][R152.64+0x274], R39 ;  /* 0x0002742798007985 */ /* 0x0005e8000c10192e */
[----:B------:R-:W-:Y:S04]  /*10050*/  ST.E desc[UR46][R152.64+0x280], R41 ;  /* 0x0002802998007985 */ /* 0x000fe8000c10192e */
        /* <DEDUP_REMOVED lines=46> */
[----:B------:R-:W1:Y:S01]  /*10340*/  LD.E R10, desc[UR46][R6.64] ;  /* 0x0000002e060a7980 */ /* 0x000e62000c101900 */
[----:B------:R-:W-:Y:S01]  /*10350*/  LOP3.LUT R8, R17, 0xc, RZ, 0xfc, !PT ;  /* 0x0000000c11087812 */ /* 0x000fe200078efcff */
[----:B0-----:R-:W-:-:S02]  /*10360*/  IMAD.MOV.U32 R9, RZ, RZ, R19 ;  /* 0x000000ffff097224 */ /* 0x001fc400078e0013 */
[----:B-1----:R-:W-:-:S05]  /*10370*/  FMUL.FTZ R11, R5, R10 ;  /* 0x0000000a050b7220 */ /* 0x002fca0000410000 */
[----:B------:R0:W-:Y:S04]  /*10380*/  ST.E desc[UR46][R6.64], R11 ;  /* 0x0000000b06007985 */ /* 0x0001e8000c10192e */
[----:B------:R-:W3:Y:S02]  /*10390*/  LD.E R10, desc[UR46][R8.64] ;  /* 0x0000002e080a7980 */ /* 0x000ee4000c101900 */
[----:B---3--:R-:W-:-:S05]  /*103a0*/  FMUL.FTZ R13, R5, R10 ;  /* 0x0000000a050d7220 */ /* 0x008fca0000410000 */
[----:B------:R1:W-:Y:S04]  /*103b0*/  ST.E desc[UR46][R8.64], R13 ;  /* 0x0000000d08007985 */ /* 0x0003e8000c10192e */
[----:B------:R-:W3:Y:S04]  /*103c0*/  LD.E R138, desc[UR46][R152.64+0x3fc] ;  /* 0x0003fc2e988a7980 */ /* 0x000ee8000c101900 */
[----:B------:R-:W0:Y:S04]  /*103d0*/  LD.E R10, desc[UR46][R152.64+0x218] ;  /* 0x0002182e980a7980 */ /* 0x000e28000c101900 */
[----:B------:R-:W1:Y:S04]  /*103e0*/  LD.E R12, desc[UR46][R152.64+0x21c] ;  /* 0x00021c2e980c7980 */ /* 0x000e68000c101900 */
[----:B------:R-:W4:Y:S04]  /*103f0*/  LD.E R14, desc[UR46][R152.64+0x228] ;  /* 0x0002282e980e7980 */ /* 0x000f28000c101900 */
[----:B------:R-:W5:Y:S04]  /*10400*/  LD.E R20, desc[UR46][R152.64+0x22c] ;  /* 0x00022c2e98147980 */ /* 0x000f68000c101900 */
        /* <DEDUP_REMOVED lines=57> */
[----:B--2---:R-:W2:Y:S01]  /*107a0*/  LD.E R39, desc[UR46][R152.64+0x200] ;  /* 0x0002002e98277980 */ /* 0x004ea2000c101900 */
[C---:B---3--:R-:W-:Y:S01]  /*107b0*/  FMUL.FTZ R29, R5.reuse, R138 ;  /* 0x0000008a051d7220 */ /* 0x048fe20000410000 */
[----:B0-----:R-:W-:-:S04]  /*107c0*/  FMUL.FTZ R11, R5, R10 ;  /* 0x0000000a050b7220 */ /* 0x001fc80000410000 */
[----:B------:R0:W-:Y:S01]  /*107d0*/  ST.E desc[UR46][R152.64+0x3fc], R29 ;  /* 0x0003fc1d98007985 */ /* 0x0001e2000c10192e */
[C---:B-1----:R-:W-:Y:S01]  /*107e0*/  FMUL.FTZ R13, R5.reuse, R12 ;  /* 0x0000000c050d7220 */ /* 0x042fe20000410000 */
[C---:B----4-:R-:W-:Y:S01]  /*107f0*/  FMUL.FTZ R15, R5.reuse, R14 ;  /* 0x0000000e050f7220 */ /* 0x050fe20000410000 */
[C---:B-----5:R-:W-:Y:S01]  /*10800*/  FMUL.FTZ R21, R5.reuse, R20 ;  /* 0x0000001405157220 */ /* 0x060fe20000410000 */
[C---:B------:R-:W-:Y:S01]  /*10810*/  FMUL.FTZ R25, R5.reuse, R24 ;  /* 0x0000001805197220 */ /* 0x040fe20000410000 */
[C---:B------:R-:W-:Y:S01]  /*10820*/  FMUL.FTZ R27, R5.reuse, R26 ;  /* 0x0000001a051b7220 */ /* 0x040fe20000410000 */
[C---:B0-----:R-:W-:Y:S01]  /*10830*/  FMUL.FTZ R29, R5.reuse, R30 ;  /* 0x0000001e051d7220 */ /* 0x041fe20000410000 */
[C---:B------:R-:W-:Y:S01]  /*10840*/  FMUL.FTZ R31, R5.reuse, R32 ;  /* 0x00000020051f7220 */ /* 0x040fe20000410000 */
[C---:B------:R-:W-:Y:S01]  /*10850*/  FMUL.FTZ R33, R5.reuse, R34 ;  /* 0x0000002205217220 */ /* 0x040fe20000410000 */
[C---:B------:R-:W-:Y:S01]  /*10860*/  FMUL.FTZ R35, R5.reuse, R36 ;  /* 0x0000002405237220 */ /* 0x040fe20000410000 */
[----:B------:R0:W-:Y:S04]  /*10870*/  ST.E desc[UR46][R152.64+0x218], R11 ;  /* 0x0002180b98007985 */ /* 0x0001e8000c10192e */
[----:B------:R1:W-:Y:S04]  /*10880*/  ST.E desc[UR46][R152.64+0x21c], R13 ;  /* 0x00021c0d98007985 */ /* 0x0003e8000c10192e */
[----:B------:R3:W-:Y:S04]  /*10890*/  ST.E desc[UR46][R152.64+0x228], R15 ;  /* 0x0002280f98007985 */ /* 0x0007e8000c10192e */
[----:B------:R4:W-:Y:S01]  /*108a0*/  ST.E desc[UR46][R152.64+0x22c], R21 ;  /* 0x00022c1598007985 */ /* 0x0009e2000c10192e */
[----:B0-----:R-:W-:-:S03]  /*108b0*/  FMUL.FTZ R11, R5, R28 ;  /* 0x0000001c050b7220 */ /* 0x001fc60000410000 */
[----:B------:R0:W-:Y:S01]  /*108c0*/  ST.E desc[UR46][R152.64+0x238], R25 ;  /* 0x0002381998007985 */ /* 0x0001e2000c10192e */
[----:B-1----:R-:W-:-:S03]  /*108d0*/  FMUL.FTZ R13, R5, R38 ;  /* 0x00000026050d7220 */ /* 0x002fc60000410000 */
[----:B------:R1:W-:Y:S01]  /*108e0*/  ST.E desc[UR46][R152.64+0x23c], R27 ;  /* 0x00023c1b98007985 */ /* 0x0003e2000c10192e */
[----:B---3--:R-:W-:-:S03]  /*108f0*/  FMUL.FTZ R15, R5, R40 ;  /* 0x00000028050f7220 */ /* 0x008fc60000410000 */
[----:B------:R3:W-:Y:S01]  /*10900*/  ST.E desc[UR46][R152.64+0x24c], R29 ;  /* 0x00024c1d98007985 */ /* 0x0007e2000c10192e */
[----:B----4-:R-:W-:-:S03]  /*10910*/  FMUL.FTZ R21, R5, R42 ;  /* 0x0000002a05157220 */ /* 0x010fc60000410000 */
[----:B------:R4:W-:Y:S01]  /*10920*/  ST.E desc[UR46][R152.64+0x258], R31 ;  /* 0x0002581f98007985 */ /* 0x0009e2000c10192e */
[----:B0-----:R-:W-:-:S03]  /*10930*/  FMUL.FTZ R25, R5, R44 ;  /* 0x0000002c05197220 */ /* 0x001fc60000410000 */
[----:B------:R0:W-:Y:S01]  /*10940*/  ST.E desc[UR46][R152.64+0x25c], R33 ;  /* 0x00025c2198007985 */ /* 0x0001e2000c10192e */
[----:B-1----:R-:W-:-:S03]  /*10950*/  FMUL.FTZ R27, R5, R46 ;  /* 0x0000002e051b7220 */ /* 0x002fc60000410000 */
[----:B------:R1:W-:Y:S01]  /*10960*/  ST.E desc[UR46][R152.64+0x268], R35 ;  /* 0x0002682398007985 */ /* 0x0003e2000c10192e */
[C---:B---3--:R-:W-:Y:S01]  /*10970*/  FMUL.FTZ R29, R5.reuse, R50 ;  /* 0x00000032051d7220 */ /* 0x048fe20000410000 */
[C---:B----4-:R-:W-:Y:S01]  /*10980*/  FMUL.FTZ R31, R5.reuse, R52 ;  /* 0x00000034051f7220 */ /* 0x050fe20000410000 */
[C---:B0-----:R-:W-:Y:S01]  /*10990*/  FMUL.FTZ R33, R5.reuse, R54 ;  /* 0x0000003605217220 */ /* 0x041fe20000410000 */
[C---:B-1----:R-:W-:Y:S01]  /*109a0*/  FMUL.FTZ R35, R5.reuse, R56 ;  /* 0x0000003805237220 */ /* 0x042fe20000410000 */
        /* <DEDUP_REMOVED lines=61> */
[----:B------:R1:W-:Y:S01]  /*10d80*/  ST.E desc[UR46][R152.64+0x35c], R13 ;  /* 0x00035c0d98007985 */ /* 0x0003e2000c10192e */
[----:B------:R-:W-:-:S03]  /*10d90*/  FMUL.FTZ R37, R5, R136 ;  /* 0x0000008805257220 */ /* 0x000fc60000410000 */
        /* <DEDUP_REMOVED lines=17> */
[----:B-1----:R-:W-:Y:S01]  /*10eb0*/  FMUL.FTZ R35, R5, R134 ;  /* 0x0000008605237220 */ /* 0x002fe20000410000 */
[----:B------:R-:W-:Y:S04]  /*10ec0*/  ST.E desc[UR46][R152.64+0x388], R11 ;  /* 0x0003880b98007985 */ /* 0x000fe8000c10192e */
[----:B------:R0:W-:Y:S04]  /*10ed0*/  ST.E desc[UR46][R152.64+0x3ac], R13 ;  /* 0x0003ac0d98007985 */ /* 0x0001e8000c10192e */
        /* <DEDUP_REMOVED lines=8> */
[----:B------:R-:W-:Y:S04]  /*10f60*/  ST.E desc[UR46][R152.64+0x3f8], R37 ;  /* 0x0003f82598007985 */ /* 0x000fe8000c10192e */
[----:B--2---:R-:W-:Y:S04]  /*10f70*/  ST.E desc[UR46][R152.64+0x200], R39 ;  /* 0x0002002798007985 */ /* 0x004fe8000c10192e */
[----:B0-----:R-:W2:Y:S04]  /*10f80*/  LD.E R13, desc[UR46][R18.64] ;  /* 0x0000002e120d7980 */ /* 0x001ea8000c101900 */
[----:B------:R-:W5:Y:S04]  /*10f90*/  LD.E R5, desc[UR46][R152.64+0x1e8] ;  /* 0x0001e82e98057980 */ /* 0x000f68000c101900 */
[----:B------:R-:W5:Y:S04]  /*10fa0*/  LD.E.64 R10, desc[UR46][R152.64+0xa8] ;  /* 0x0000a82e980a7980 */ /* 0x000f68000c101b00 */
[----:B--2---:R0:W-:Y:S04]  /*10fb0*/  ST.E desc[UR46][R18.64], R13 ;  /* 0x0000000d12007985 */ /* 0x0041e8000c10192e */
[----:B-1----:R-:W2:Y:S04]  /*10fc0*/  LD.E R15, desc[UR46][R6.64] ;  /* 0x0000002e060f7980 */ /* 0x002ea8000c101900 */
[----:B--2---:R1:W-:Y:S04]  /*10fd0*/  ST.E desc[UR46][R6.64], R15 ;  /* 0x0000000f06007985 */ /* 0x0043e8000c10192e */
[----:B---3--:R-:W2:Y:S04]  /*10fe0*/  LD.E R21, desc[UR46][R8.64] ;  /* 0x0000002e08157980 */ /* 0x008ea8000c101900 */
[----:B--2---:R2:W-:Y:S04]  /*10ff0*/  ST.E desc[UR46][R8.64], R21 ;  /* 0x0000001508007985 */ /* 0x0045e8000c10192e */
[----:B----4-:R-:W3:Y:S04]  /*11000*/  LD.E R25, desc[UR46][R152.64+0x210] ;  /* 0x0002102e98197980 */ /* 0x010ee8000c101900 */
[----:B-----5:R-:W4:Y:S04]  /*11010*/  LD.E R27, desc[UR46][R152.64+0x214] ;  /* 0x0002142e981b7980 */ /* 0x020f28000c101900 */
[----:B------:R-:W5:Y:S04]  /*11020*/  LD.E R29, desc[UR46][R152.64+0x218] ;  /* 0x0002182e981d7980 */ /* 0x000f68000c101900 */
[----:B------:R-:W5:Y:S04]  /*11030*/  LD.E R31, desc[UR46][R152.64+0x21c] ;  /* 0x00021c2e981f7980 */ /* 0x000f68000c101900 */
[----:B------:R-:W5:Y:S04]  /*11040*/  LD.E R33, desc[UR46][R152.64+0x220] ;  /* 0x0002202e98217980 */ /* 0x000f68000c101900 */
[----:B------:R-:W5:Y:S04]  /*11050*/  LD.E R35, desc[UR46][R152.64+0x224] ;  /* 0x0002242e98237980 */ /* 0x000f68000c101900 */
[----:B0-----:R-:W5:Y:S04]  /*11060*/  LD.E R13, desc[UR46][R152.64+0x228] ;  /* 0x0002282e980d7980 */ /* 0x001f68000c101900 */
[----:B------:R-:W5:Y:S04]  /*11070*/  LD.E R37, desc[UR46][R152.64+0x22c] ;  /* 0x00022c2e98257980 */ /* 0x000f68000c101900 */
[----:B-1----:R-:W5:Y:S04]  /*11080*/  LD.E R15, desc[UR46][R152.64+0x230] ;  /* 0x0002302e980f7980 */ /* 0x002f68000c101900 */
        /* <DEDUP_REMOVED lines=115> */
[----:B---3--:R-:W-:Y:S04]  /*117c0*/  ST.E desc[UR46][R152.64+0x210], R25 ;  /* 0x0002101998007985 */ /* 0x008fe8000c10192e */
[----:B----4-:R-:W-:Y:S04]  /*117d0*/  ST.E desc[UR46][R152.64+0x214], R27 ;  /* 0x0002141b98007985 */ /* 0x010fe8000c10192e */
[----:B-----5:R-:W-:Y:S04]  /*117e0*/  ST.E desc[UR46][R152.64+0x218], R29 ;  /* 0x0002181d98007985 */ /* 0x020fe8000c10192e */
[----:B------:R-:W-:Y:S04]  /*117f0*/  ST.E desc[UR46][R152.64+0x21c], R31 ;  /* 0x00021c1f98007985 */ /* 0x000fe8000c10192e */
[----:B------:R-:W-:Y:S04]  /*11800*/  ST.E desc[UR46][R152.64+0x220], R33 ;  /* 0x0002202198007985 */ /* 0x000fe8000c10192e */
[----:B------:R-:W-:Y:S04]  /*11810*/  ST.E desc[UR46][R152.64+0x224], R35 ;  /* 0x0002242398007985 */ /* 0x000fe8000c10192e */
[----:B------:R-:W-:Y:S04]  /*11820*/  ST.E desc[UR46][R152.64+0x228], R13 ;  /* 0x0002280d98007985 */ /* 0x000fe8000c10192e */
[----:B------:R-:W-:Y:S04]  /*11830*/  ST.E desc[UR46][R152.64+0x22c], R37 ;  /* 0x00022c2598007985 */ /* 0x000fe8000c10192e */
[----:B------:R-:W-:Y:S04]  /*11840*/  ST.E desc[UR46][R152.64+0x230], R15 ;  /* 0x0002300f98007985 */ /* 0x000fe8000c10192e */
[----:B------:R-:W-:Y:S04]  /*11850*/  ST.E desc[UR46][R152.64+0x234], R39 ;  /* 0x0002342798007985 */ /* 0x000fe8000c10192e */
[----:B--2---:R-:W-:Y:S04]  /*11860*/  ST.E desc[UR46][R152.64+0x238], R21 ;  /* 0x0002381598007985 */ /* 0x004fe8000c10192e */
        /* <DEDUP_REMOVED lines=113> */
[----:B0-----:R-:W5:Y:S04]  /*11f80*/  LD.E R24, desc[UR46][R152.64+0x200] ;  /* 0x0002002e98187980 */ /* 0x001f68000c101900 */
[----:B-1----:R-:W5:Y:S04]  /*11f90*/  LD.E R28, desc[UR46][R152.64+0x210] ;  /* 0x0002102e981c7980 */ /* 0x002f68000c101900 */
[----:B------:R-:W5:Y:S04]  /*11fa0*/  LD.E R29, desc[UR46][R152.64+0x214] ;  /* 0x0002142e981d7980 */ /* 0x000f68000c101900 */
[----:B--2---:R-:W2:Y:S04]  /*11fb0*/  LD.E R30, desc[UR46][R152.64+0x218] ;  /* 0x0002182e981e7980 */ /* 0x004ea8000c101900 */
[----:B------:R-:W2:Y:S04]  /*11fc0*/  LD.E R31, desc[UR46][R152.64+0x21c] ;  /* 0x00021c2e981f7980 */ /* 0x000ea8000c101900 */
[----:B---3--:R-:W2:Y:S04]  /*11fd0*/  LD.E R32, desc[UR46][R152.64+0x220] ;  /* 0x0002202e98207980 */ /* 0x008ea8000c101900 */
[----:B------:R-:W2:Y:S04]  /*11fe0*/  LD.E R33, desc[UR46][R152.64+0x224] ;  /* 0x0002242e98217980 */ /* 0x000ea8000c101900 */
[----:B----4-:R-:W2:Y:S04]  /*11ff0*/  LD.E R34, desc[UR46][R152.64+0x228] ;  /* 0x0002282e98227980 */ /* 0x010ea8000c101900 */
[----:B------:R-:W2:Y:S04]  /*12000*/  LD.E R35, desc[UR46][R152.64+0x22c] ;  /* 0x00022c2e98237980 */ /* 0x000ea8000c101900 */
[----:B-----5:R-:W2:Y:S04]  /*12010*/  LD.E R36, desc[UR46][R152.64+0x230] ;  /* 0x0002302e98247980 */ /* 0x020ea8000c101900 */
        /* <DEDUP_REMOVED lines=118> */
[----:B------:R-:W-:Y:S01]  /*12780*/  IMAD R10, R5, 0x1000, R10 ;  /* 0x00001000050a7824 */ /* 0x000fe200078e020a */
[----:B------:R-:W-:-:S04]  /*12790*/  R2UR UR7, R11 ;  /* 0x000000000b0772ca */ /* 0x000fc800000e0000 */
[C---:B------:R-:W-:Y:S01]  /*127a0*/  R2UR UR6, R10.reuse ;  /* 0x000000000a0672ca */ /* 0x040fe200000e0000 */
[----:B------:R-:W-:Y:S02]  /*127b0*/  VIADD R12, R10, 0x80 ;  /* 0x000000800a0c7836 */ /* 0x000fe40000000000 */
[----:B------:R-:W-:Y:S01]  /*127c0*/  IMAD.MOV.U32 R13, RZ, RZ, R11 ;  /* 0x000000ffff0d7224 */ /* 0x000fe200078e000b */
[----:B--2---:R-:W-:-:S09]  /*127d0*/  WARPGROUP.ARRIVE ;  /* 0x00000000000079c5 */ /* 0x004fd20000000000 */
[----:B------:R-:W-:Y:S01]  /*127e0*/  HGMMA.64x256x16.F32.BF16 R24, R168, gdesc[UR4].tnspB, R24, gsb0 ;  /* 0x43e00004a8187df0 */ /* 0x000fe20008001818 */
[----:B------:R-:W-:Y:S02]  /*127f0*/  R2UR UR6, R12 ;  /* 0x000000000c0672ca */ /* 0x000fe400000e0000 */
[----:B------:R-:W-:Y:S01]  /*12800*/  R2UR UR7, R13 ;  /* 0x000000000d0772ca */ /* 0x000fe200000e0000 */
[----:B------:R-:W-:Y:S02]  /*12810*/  VIADD R12, R10, 0x100 ;  /* 0x000001000a0c7836 */ /* 0x000fe40000000000 */
[----:B------:R-:W-:Y:S01]  /*12820*/  IMAD.MOV.U32 R13, RZ, RZ, R11 ;  /* 0x000000ffff0d7224 */ /* 0x000fe200078e000b */
[----:B------:R-:W-:Y:S02]  /*12830*/  WARPGROUP.DEPBAR.LE gsb0, 0x0 ;  /* 0x00008000000079c5 */ /* 0x000fe40000010000 */
        /* <DEDUP_REMOVED lines=127> */
[----:B------:R0:W-:Y:S02]  /*13030*/  ST.E desc[UR46][R152.64+0x3fc], R151 ;  /* 0x0003fc9798007985 */ /* 0x0001e4000c10192e */
[----:B0-----:R-:W-:-:S06]  /*13040*/  WARPGROUP.ARRIVE ;  /* 0x00000000000079c5 */ /* 0x001fcc0000000000 */
[----:B------:R-:W-:Y:S01]  /*13050*/  HGMMA.64x256x16.F32.BF16 R24, R172, gdesc[UR4].tnspB, R24, gsb0 ;  /* 0x43e00004ac187df0 */ /* 0x000fe20008001818 */
[----:B------:R-:W-:Y:S02]  /*13060*/  R2UR UR6, R12 ;  /* 0x000000000c0672ca */ /* 0x000fe400000e0000 */
[----:B------:R-:W-:Y:S01]  /*13070*/  R2UR UR7, R13 ;  /* 0x000000000d0772ca */ /* 0x000fe200000e0000 */
[----:B------:R-:W-:Y:S01]  /*13080*/  VIADD R10, R10, 0x180 ;  /* 0x000001800a0a7836 */ /* 0x000fe20000000000 */
        /* <DEDUP_REMOVED lines=263> */
[----:B------:R-:W-:Y:S03]  /*14100*/  HGMMA.64x256x16.F32.BF16 R24, R180, gdesc[UR4].tnspB, R24, gsb0 ;  /* 0x43e00004b4187df0 */ /* 0x000fe60008001818 */
[----:B------:R-:W-:Y:S02]  /*14110*/  WARPGROUP.DEPBAR.LE gsb0, 0x0 ;  /* 0x00008000000079c5 */ /* 0x000fe40000010000 */
[----:B------:R-:W-:Y:S04]  /*14120*/  ST.E desc[UR46][R152.64+0x200], R24 ;  /* 0x0002001898007985 */ /* 0x000fe8000c10192e */
[----:B------:R0:W-:Y:S04]  /*14130*/  ST.E desc[UR46][R18.64], R25 ;  /* 0x0000001912007985 */ /* 0x0001e8000c10192e */
[----:B------:R-:W-:Y:S04]  /*14140*/  ST.E desc[UR46][R6.64], R26 ;  /* 0x0000001a06007985 */ /* 0x000fe8000c10192e */
[----:B------:R1:W-:Y:S04]  /*14150*/  ST.E desc[UR46][R8.64], R27 ;  /* 0x0000001b08007985 */ /* 0x0003e8000c10192e */
[----:B------:R-:W2:Y:S04]  /*14160*/  LD.E R5, desc[UR46][R152.64+0x200] ;  /* 0x0002002e98057980 */ /* 0x000ea8000c101900 */
        /* <DEDUP_REMOVED lines=124> */
[----:B--2---:R2:W-:Y:S04]  /*14930*/  ST.E desc[UR46][R152.64+0x200], R5 ;  /* 0x0002000598007985 */ /* 0x0045e8000c10192e */
[----:B------:R-:W4:Y:S04]  /*14940*/  LD.E R11, desc[UR46][R18.64] ;  /* 0x0000002e120b7980 */ /* 0x000f28000c101900 */
[----:B----4-:R4:W-:Y:S04]  /*14950*/  ST.E desc[UR46][R18.64], R11 ;  /* 0x0000000b12007985 */ /* 0x0109e8000c10192e */
[----:B------:R-:W5:Y:S04]  /*14960*/  LD.E R13, desc[UR46][R6.64] ;  /* 0x0000002e060d7980 */ /* 0x000f68000c101900 */
[----:B-----5:R5:W-:Y:S04]  /*14970*/  ST.E desc[UR46][R6.64], R13 ;  /* 0x0000000d06007985 */ /* 0x020be8000c10192e */
[----:B------:R-:W3:Y:S04]  /*14980*/  LD.E R15, desc[UR46][R8.64] ;  /* 0x0000002e080f7980 */ /* 0x000ee8000c101900 */
[----:B---3--:R3:W-:Y:S04]  /*14990*/  ST.E desc[UR46][R8.64], R15 ;  /* 0x0000000f08007985 */ /* 0x0087e8000c10192e */
[----:B------:R-:W3:Y:S04]  /*149a0*/  LD.E R21, desc[UR46][R152.64+0x210] ;  /* 0x0002102e98157980 */ /* 0x000ee8000c101900 */
[----:B0-----:R-:W3:Y:S04]  /*149b0*/  LD.E R25, desc[UR46][R152.64+0x214] ;  /* 0x0002142e98197980 */ /* 0x001ee8000c101900 */
[----:B-1----:R-:W3:Y:S04]  /*149c0*/  LD.E R27, desc[UR46][R152.64+0x218] ;  /* 0x0002182e981b7980 */ /* 0x002ee8000c101900 */
[----:B------:R-:W3:Y:S04]  /*149d0*/  LD.E R29, desc[UR46][R152.64+0x21c] ;  /* 0x00021c2e981d7980 */ /* 0x000ee8000c101900 */
[----:B--2---:R-:W2:Y:S04]  /*149e0*/  LD.E R5, desc[UR46][R152.64+0x220] ;  /* 0x0002202e98057980 */ /* 0x004ea8000c101900 */
[----:B------:R-:W2:Y:S04]  /*149f0*/  LD.E R31, desc[UR46][R152.64+0x224] ;  /* 0x0002242e981f7980 */ /* 0x000ea8000c101900 */
[----:B----4-:R-:W4:Y:S04]  /*14a00*/  LD.E R11, desc[UR46][R152.64+0x228] ;  /* 0x0002282e980b7980 */ /* 0x010f28000c101900 */
[----:B------:R-:W4:Y:S04]  /*14a10*/  LD.E R33, desc[UR46][R152.64+0x22c] ;  /* 0x00022c2e98217980 */ /* 0x000f28000c101900 */
[----:B-----5:R-:W5:Y:S04]  /*14a20*/  LD.E R7, desc[UR46][R152.64+0x230] ;  /* 0x0002302e98077980 */ /* 0x020f68000c101900 */
[----:B------:R-:W5:Y:S04]  /*14a30*/  LD.E R13, desc[UR46][R152.64+0x234] ;  /* 0x0002342e980d7980 */ /* 0x000f68000c101900 */
[----:B---3--:R-:W3:Y:S04]  /*14a40*/  LD.E R9, desc[UR46][R152.64+0x238] ;  /* 0x0002382e98097980 */ /* 0x008ee8000c101900 */
[----:B------:R-:W3:Y:S04]  /*14a50*/  LD.E R15, desc[UR46][R152.64+0x23c] ;  /* 0x00023c2e980f7980 */ /* 0x000ee8000c101900 */
        /* <DEDUP_REMOVED lines=112> */
[----:B------:R0:W-:Y:S04]  /*15160*/  ST.E desc[UR46][R152.64+0x210], R21 ;  /* 0x0002101598007985 */ /* 0x0001e8000c10192e */
[----:B------:R0:W-:Y:S04]  /*15170*/  ST.E desc[UR46][R152.64+0x214], R25 ;  /* 0x0002141998007985 */ /* 0x0001e8000c10192e */
[----:B------:R0:W-:Y:S04]  /*15180*/  ST.E desc[UR46][R152.64+0x218], R27 ;  /* 0x0002181b98007985 */ /* 0x0001e8000c10192e */
[----:B------:R0:W-:Y:S04]  /*15190*/  ST.E desc[UR46][R152.64+0x21c], R29 ;  /* 0x00021c1d98007985 */ /* 0x0001e8000c10192e */
[----:B--2---:R0:W-:Y:S04]  /*151a0*/  ST.E desc[UR46][R152.64+0x220], R5 ;  /* 0x0002200598007985 */ /* 0x0041e8000c10192e */
[----:B------:R0:W-:Y:S04]  /*151b0*/  ST.E desc[UR46][R152.64+0x224], R31 ;  /* 0x0002241f98007985 */ /* 0x0001e8000c10192e */
[----:B----4-:R0:W-:Y:S04]  /*151c0*/  ST.E desc[UR46][R152.64+0x228], R11 ;  /* 0x0002280b98007985 */ /* 0x0101e8000c10192e */
[----:B------:R0:W-:Y:S04]  /*151d0*/  ST.E desc[UR46][R152.64+0x22c], R33 ;  /* 0x00022c2198007985 */ /* 0x0001e8000c10192e */
[----:B-----5:R0:W-:Y:S04]  /*151e0*/  ST.E desc[UR46][R152.64+0x230], R7 ;  /* 0x0002300798007985 */ /* 0x0201e8000c10192e */
[----:B------:R0:W-:Y:S04]  /*151f0*/  ST.E desc[UR46][R152.64+0x234], R13 ;  /* 0x0002340d98007985 */ /* 0x0001e8000c10192e */
[----:B---3--:R0:W-:Y:S04]  /*15200*/  ST.E desc[UR46][R152.64+0x238], R9 ;  /* 0x0002380998007985 */ /* 0x0081e8000c10192e */
        /* <DEDUP_REMOVED lines=112> */
[----:B------:R0:W-:Y:S01]  /*15910*/  ST.E desc[UR46][R152.64+0x3fc], R80 ;  /* 0x0003fc5098007985 */ /* 0x0001e2000c10192e */
[----:B------:R-:W-:Y:S01]  /*15920*/  @!PT LDS RZ, [RZ] ;  /* 0x00000000fffff984 */ /* 0x000fe20000000800 */
[----:B------:R-:W-:Y:S01]  /*15930*/  @!PT LDS RZ, [RZ] ;  /* 0x00000000fffff984 */ /* 0x000fe20000000800 */
[----:B------:R-:W-:Y:S01]  /*15940*/  @!PT LDS RZ, [RZ] ;  /* 0x00000000fffff984 */ /* 0x000fe20000000800 */
[----:B------:R-:W-:Y:S01]  /*15950*/  @!PT LDS RZ, [RZ] ;  /* 0x00000000fffff984 */ /* 0x000fe20000000800 */
[----:B------:R1:W-:Y:S06]  /*15960*/  MEMBAR.ALL.CTA ;  /* 0x0000000000007992 */ /* 0x0003ec0000008000 */
[----:B-1----:R-:W1:Y:S01]  /*15970*/  FENCE.VIEW.ASYNC.S ;  /* 0x00000000000073c6 */ /* 0x002e620000000000 */
[----:B------:R-:W-:Y:S01]  /*15980*/  BSSY B0, `(.L_x_2060) ;  /* 0x000000a000007945 */ /* 0x000fe20003800000 */
[----:B-1----:R-:W-:Y:S01]  /*15990*/  NOP ;  /* 0x0000000000007918 */ /* 0x002fe20000000000 */
[----:B------:R-:W-:Y:S06]  /*159a0*/  BAR.ARV 0xe, 0x100 ;  /* 0x0384000000007b1d */ /* 0x000fec0000002000 */
[----:B------:R-:W-:Y:S05]  /*159b0*/  @P0 BRA `(.L_x_2061) ;  /* 0x0000000000180947 */ /* 0x000fea0003800000 */
[----:B0-----:R-:W2:Y:S04]  /*159c0*/  LD.E.64 R6, desc[UR46][R152.64+0x68] ;  /* 0x0000682e98067980 */ /* 0x001ea8000c101b00 */
[----:B------:R-:W3:Y:S01]  /*159d0*/  LD.E R5, desc[UR46][R152.64+0x1e8] ;  /* 0x0001e82e98057980 */ /* 0x000ee2000c101900 */
[----:B--2---:R-:W-:-:S05]  /*159e0*/  MOV R6, R6 ;  /* 0x0000000600067202 */ /* 0x004fca0000000f00 */
[----:B---3--:R-:W-:-:S05]  /*159f0*/  IMAD R5, R5, 0x8, R6 ;  /* 0x0000000805057824 */ /* 0x008fca00078e0206 */
[----:B------:R-:W-:-:S04]  /*15a00*/  PRMT R5, RZ, 0x654, R5 ;  /* 0x00000654ff057816 */ /* 0x000fc80000000005 */
[----:B------:R1:W-:Y:S03]  /*15a10*/  SYNCS.ARRIVE.TRANS64.RED.A1T0 RZ, [R5+URZ], RZ ;  /* 0x000000ff05ff79a7 */ /* 0x0003e6000810043f */
.L_x_2061:
[----:B------:R-:W-:Y:S05]  /*15a20*/  BSYNC B0 ;  /* 0x0000000000007941 */ /* 0x000fea0003800000 */
.L_x_2060:
[C---:B------:R-:W-:Y:S01]  /*15a30*/  ISETP.GT.AND P0, PT, R0.reuse, R4, PT ;  /* 0x000000040000720c */ /* 0x040fe20003f04270 */
[----:B------:R-:W-:-:S12]  /*15a40*/  VIADD R0, R0, 0xffffffff ;  /* 0xffffffff00007836 */ /* 0x000fd80000000000 */
[----:B------:R-:W-:Y:S05]  /*15a50*/  @P0 BRA `(.L_x_2062) ;  /* 0xffffff5400d00947 */ /* 0x000fea000383ffff */
[----:B01----:R-:W2:Y:S02]  /*15a60*/  LDL R5, [R1+0x70] ;  /* 0x0000700001057983 */ /* 0x003ea40000100800 */
[----:B--2---:R-:W-:-:S07]  /*15a70*/  IMAD.SHL.U32 R5, R5, 0x40, RZ ;  /* 0x0000004005057824 */ /* 0x004fce00078e00ff */
.L_x_2033:
[----:B------:R-:W0:Y:S01]  /*15a80*/  LDC R4, c[0x0][0x448] ;  /* 0x00011200ff047b82 */ /* 0x000e220000000800 */
[----:B------:R-:W-:Y:S01]  /*15a90*/  VIADD R5, R5, 0x3f ;  /* 0x0000003f05057836 */ /* 0x000fe20000000000 */
[----:B------:R-:W-:-:S06]  /*15aa0*/  ULDC UR4, c[0x0][0xad4] ;  /* 0x0002b50000047ab9 */ /* 0x000fcc0000000800 */
[----:B------:R-:W1:Y:S01]  /*15ab0*/  LDC R8, c[0x0][0xadc] ;  /* 0x0002b700ff087b82 */ /* 0x000e620000000800 */
[----:B0-----:R-:W-:-:S13]  /*15ac0*/  ISETP.NE.AND P0, PT, R4, 0x1, PT ;  /* 0x000000010400780c */ /* 0x001fda0003f05270 */
[----:B------:R-:W0:Y:S08]  /*15ad0*/  @P0 LDC R4, c[0x0][0x44c] ;  /* 0x00011300ff040b82 */ /* 0x000e300000000800 */
[----:B------:R-:W2:Y:S01]  /*15ae0*/  @P0 LDC R7, c[0x0][0x450] ;  /* 0x00011400ff070b82 */ /* 0x000ea20000000800 */
[----:B0-----:R-:W-:-:S05]  /*15af0*/  @P0 IMAD.HI.U32 R4, R5, R4, RZ ;  /* 0x0000000405040227 */ /* 0x001fca00078e00ff */
[----:B--2---:R-:W-:Y:S02]  /*15b00*/  @P0 SHF.R.U32.HI R5, RZ, R7, R4 ;  /* 0x00000007ff050219 */ /* 0x004fe40000011604 */
[----:B-1----:R-:W-:-:S03]  /*15b10*/  ISETP.GE.AND P0, PT, R8, 0x1, PT ;  /* 0x000000010800780c */ /* 0x002fc60003f06270 */
[----:B------:R-:W-:-:S04]  /*15b20*/  VIADD R5, R5, UR44 ;  /* 0x0000002c05057c36 */ /* 0x000fc80008000000 */
[----:B------:R-:W-:-:S06]  /*15b30*/  VIADD R4, R5, -UR4 ;  /* 0x8000000405047c36 */ /* 0x000fcc0008000000 */
[----:B------:R-:W-:Y:S05]  /*15b40*/  @!P0 BRA `(.L_x_2063) ;  /* 0x0000000000448947 */ /* 0x000fea0003800000 */
[----:B------:R-:W-:Y:S01]  /*15b50*/  ISETP.GT.AND P0, PT, R5, -0x1, PT ;  /* 0xffffffff0500780c */ /* 0x000fe20003f04270 */
[----:B------:R-:W-:-:S12]  /*15b60*/  BSSY B0, `(.L_x_2064) ;  /* 0x000000d000007945 */ /* 0x000fd80003800000 */
        /* <DEDUP_REMOVED lines=8> */
.L_x_2065:
[----:B------:R-:W-:-:S13]  /*15bf0*/  ISETP.NE.AND P0, PT, R8, 0x1, PT ;  /* 0x000000010800780c */ /* 0x000fda0003f05270 */
[----:B------:R-:W0:Y:S02]  /*15c00*/  @P0 LDC.64 R6, c[0x0][0xae0] ;  /* 0x0002b800ff060b82 */ /* 0x000e240000000a00 */
[----:B0-----:R-:W-:-:S05]  /*15c10*/  @P0 IMAD.HI.U32 R6, R5, R6, RZ ;  /* 0x0000000605060227 */ /* 0x001fca00078e00ff */
[----:B------:R-:W-:-:S07]  /*15c20*/  @P0 SHF.R.U32.HI R5, RZ, R7, R6 ;  /* 0x00000007ff050219 */ /* 0x000fce0000011606 */
.L_x_2066:
[----:B------:R-:W-:Y:S05]  /*15c30*/  BSYNC B0 ;  /* 0x0000000000007941 */ /* 0x000fea0003800000 */
.L_x_2064:
[----:B------:R-:W-:-:S05]  /*15c40*/  IMAD R5, R5, R8, RZ ;  /* 0x0000000805057224 */ /* 0x000fca00078e02ff */
[----:B------:R-:W-:-:S07]  /*15c50*/  VIMNMX R4, R4, R5, !PT ;  /* 0x0000000504047248 */ /* 0x000fce0007fe0100 */
.L_x_2063:
[----:B------:R-:W-:-:S05]  /*15c60*/  VIADD R4, R4, 0x3f ;  /* 0x0000003f04047836 */ /* 0x000fca0000000000 */
[----:B------:R-:W-:-:S04]  /*15c70*/  SHF.R.S32.HI R5, RZ, 0x1f, R4 ;  /* 0x0000001fff057819 */ /* 0x000fc80000011404 */
[----:B------:R-:W-:-:S04]  /*15c80*/  LEA.HI R5, R5, R4, RZ, 0x6 ;  /* 0x0000000405057211 */ /* 0x000fc800078f30ff */
[----:B------:R-:W-:-:S04]  /*15c90*/  SHF.R.S32.HI R4, RZ, 0x6, R5 ;  /* 0x00000006ff047819 */ /* 0x000fc80000011405 */
[----:B------:R-:W-:-:S04]  /*15ca0*/  VIMNMX R4, R4, UR49, !PT ;  /* 0x0000003104047c48 */ /* 0x000fc8000ffe0100 */
[----:B------:R-:W-:-:S13]  /*15cb0*/  ISETP.GE.AND P0, PT, R0, R4, PT ;  /* 0x000000040000720c */ /* 0x000fda0003f06270 */
[----:B------:R-:W-:Y:S05]  /*15cc0*/  @!P0 BRA `(.L_x_2067) ;  /* 0x00000098009c8947 */ /* 0x000fea0003800000 */
.L_x_2086:
[----:B01----:R-:W2:Y:S04]  /*15cd0*/  LD.E R5, desc[UR46][R152.64+0x1e8] ;  /* 0x0001e82e98057980 */ /* 0x003ea8000c101900 */
[----:B------:R-:W3:Y:S04]  /*15ce0*/  LD.E R6, desc[UR46][R152.64+0x1f0] ;  /* 0x0001f02e98067980 */ /* 0x000ee8000c101900 */
        /* <DEDUP_REMOVED lines=11> */
[----:B------:R-:W-:Y:S01]  /*15da0*/  IMAD.MOV.U32 R13, RZ, RZ, R0 ;  /* 0x000000ffff0d7224 */ /* 0x000fe200078e0000 */
[----:B------:R-:W-:Y:S05]  /*15db0*/  YIELD ;  /* 0x0000000000007946 */ /* 0x000fea0003800000 */
[----:B------:R-:W-:Y:S01]  /*15dc0*/  BSSY B0, `(.L_x_2068) ;  /* 0x0000008000007945 */ /* 0x000fe20003800000 */
[----:B------:R-:W-:Y:S01]  /*15dd0*/  VIADD R0, R0, 0xffffffff ;  /* 0xffffffff00007836 */ /* 0x000fe20000000000 */
[----:B------:R-:W-:Y:S01]  /*15de0*/  ISETP.GT.AND P0, PT, R13, R4, PT ;  /* 0x000000040d00720c */ /* 0x000fe20003f04270 */
[----:B-1----:R-:W-:Y:S01]  /*15df0*/  @!P1 IMAD.MOV.U32 R9, RZ, RZ, RZ ;  /* 0x000000ffff099224 */ /* 0x002fe200078e00ff */
[----:B--2---:R-:W-:-:S05]  /*15e00*/  @!P1 LOP3.LUT R11, R8, 0x1, RZ, 0x3c, !PT ;  /* 0x00000001080b9812 */ /* 0x004fca00078e3cff */
[----:B------:R0:W-:Y:S01]  /*15e10*/  @!P1 ST.E desc[UR46][R152.64+0x1ec], R11 ;  /* 0x0001ec0b98009985 */ /* 0x0001e2000c10192e */
[----:B------:R-:W-:Y:S05]  /*15e20*/  @!P2 BRA `(.L_x_2069) ;  /* 0x000000000004a947 */ /* 0x000fea0003800000 */
[----:B------:R-:W-:Y:S01]  /*15e30*/  BPT.TRAP 0x1 ;  /* 0x000000040000795c */ /* 0x000fe20000300000 */
.L_x_2069:
[----:B------:R-:W-:Y:S05]  /*15e40*/  BSYNC B0 ;  /* 0x0000000000007941 */ /* 0x000fea0003800000 */
.L_x_2068:
[----:B0-----:R-:W2:Y:S01]  /*15e50*/  LD.E.64 R6, desc[UR46][R152.64+0x8] ;  /* 0x0000082e98067980 */ /* 0x001ea2000c101b00 */
[----:B-----5:R-:W-:Y:S02]  /*15e60*/  SHF.L.U32 R12, R11, 0x1f, RZ ;  /* 0x0000001f0b0c7819 */ /* 0x020fe400000006ff */
[----:B--2---:R-:W-:-:S05]  /*15e70*/  MOV R6, R6 ;  /* 0x0000000600067202 */ /* 0x004fca0000000f00 */
[----:B------:R-:W-:-:S04]  /*15e80*/  IMAD R9, R9, 0x8, R6 ;  /* 0x0000000809097824 */ /* 0x000fc800078e0206 */
[----:B------:R0:W1:Y:S01]  /*15e90*/  SYNCS.PHASECHK.TRANS64.TRYWAIT P1, [R9+URZ], R12 ;  /* 0x0000000c090075a7 */ /* 0x000062000802017f */
[----:B------:R-:W2:Y:S04]  /*15ea0*/  LD.E R6, desc[UR46][R152.64+0x1c] ;  /* 0x00001c2e98067980 */ /* 0x000ea8000c101900 */
[----:B------:R0:W5:Y:S04]  /*15eb0*/  LD.E R8, desc[UR46][R152.64+0x1e8] ;  /* 0x0001e82e98087980 */ /* 0x000168000c101900 */
[----:B------:R0:W5:Y:S01]  /*15ec0*/  LD.E R10, desc[UR46][R152.64+0x1ec] ;  /* 0x0001ec2e980a7980 */ /* 0x000162000c101900 */
[----:B------:R-:W-:Y:S01]  /*15ed0*/  BSSY B0, `(.L_x_2070) ;  /* 0x0000005000007945 */ /* 0x000fe20003800000 */
[----:B--2---:R-:W-:-:S04]  /*15ee0*/  LOP3.LUT R6, R6, 0x1, RZ, 0xfc, !PT ;  /* 0x0000000106067812 */ /* 0x004fc800078efcff */
[----:B------:R-:W-:-:S13]  /*15ef0*/  ISETP.NE.AND P2, PT, R6, 0x3, PT ;  /* 0x000000030600780c */ /* 0x000fda0003f45270 */
[----:B01----:R-:W-:Y:S05]  /*15f00*/  @!P2 BRA `(.L_x_2071) ;  /* 0x000000000004a947 */ /* 0x003fea0003800000 */
[----:B------:R-:W-:Y:S01]  /*15f10*/  BPT.TRAP 0x1 ;  /* 0x000000040000795c */ /* 0x000fe20000300000 */
.L_x_2071:
[----:B------:R-:W-:Y:S05]  /*15f20*/  BSYNC B0 ;  /* 0x0000000000007941 */ /* 0x000fea0003800000 */
.L_x_2070:
        /* <DEDUP_REMOVED lines=8> */
.L_x_2073:
[----:B------:R-:W-:Y:S05]  /*15fb0*/  BSYNC B0 ;  /* 0x0000000000007941 */ /* 0x000fea0003800000 */
.L_x_2072:
[----:B0-----:R-:W2:Y:S04]  /*15fc0*/  LD.E R9, desc[UR46][R152.64+0x1e8] ;  /* 0x0001e82e98097980 */ /* 0x001ea8000c101900 */
[----:B------:R-:W2:Y:S01]  /*15fd0*/  LD.E.64 R6, desc[UR46][R152.64+0xa0] ;  /* 0x0000a02e98067980 */ /* 0x000ea2000c101b00 */
[----:B------:R-:W-:Y:S05]  /*15fe0*/  WARPSYNC.ALL ;  /* 0x0000000000007948 */ /* 0x000fea0003800000 */
[----:B------:R-:W3:Y:S04]  /*15ff0*/  LD.E.64 R20, desc[UR46][R152.64+0x98] ;  /* 0x0000982e98147980 */ /* 0x000ee8000c101b00 */
[----:B-----5:R-:W4:Y:S04]  /*16000*/  LD.E.64 R10, desc[UR46][R152.64+0x98] ;  /* 0x0000982e980a7980 */ /* 0x020f28000c101b00 */
[----:B------:R-:W4:Y:S04]  /*16010*/  LD.E.64 R12, desc[UR46][R152.64+0x98] ;  /* 0x0000982e980c7980 */ /* 0x000f28000c101b00 */
[----:B------:R-:W4:Y:S01]  /*16020*/  LD.E.64 R14, desc[UR46][R152.64+0x98] ;  /* 0x0000982e980e7980 */ /* 0x000f22000c101b00 */
[----:B--2---:R-:W-:Y:S01]  /*16030*/  IMAD R6, R9, 0x200, R6 ;  /* 0x0000020009067824 */ /* 0x004fe200078e0206 */
[----:B------:R-:W-:-:S02]  /*16040*/  R2UR UR7, R7 ;  /* 0x00000000070772ca */ /* 0x000fc400000e0000 */
[----:B------:R-:W2:Y:S02]  /*16050*/  LD.E R56, desc[UR46][R152.64+0x54] ;  /* 0x0000542e98387980 */ /* 0x000ea4000c101900 */
[----:B------:R-:W-:Y:S02]  /*16060*/  R2UR UR6, R6 ;  /* 0x00000000060672ca */ /* 0x000fe400000e0000 */
[----:B------:R0:W-:Y:S01]  /*16070*/  ST.E desc[UR46][R152.64+0x80], RZ ;  /* 0x000080ff98007985 */ /* 0x0001e2000c10192e */
[----:B------:R-:W-:Y:S01]  /*16080*/  WARPGROUP.ARRIVE ;  /* 0x00000000000079c5 */ /* 0x000fe20000000000 */
[----:B---3--:R-:W-:Y:S02]  /*16090*/  R2UR UR4, R20 ;  /* 0x00000000140472ca */ /* 0x008fe400000e0000 */
[----:B------:R-:W-:-:S13]  /*160a0*/  R2UR UR5, R21 ;  /* 0x00000000150572ca */ /* 0x000fda00000e0000 */
[----:B------:R-:W-:Y:S01]  /*160b0*/  HGMMA.64x64x16.F32.BF16 R24, gdesc[UR4], RZ, !UPT, gsb0 ;  /* 0x00e00000041879f0 */ /* 0x000fe2000c0018ff */
[----:B----4-:R-:W-:Y:S02]  /*160c0*/  VIADD R8, R10, 0x2 ;  /* 0x000000020a087836 */ /* 0x010fe40000000000 */
[----:B------:R-:W-:Y:S02]  /*160d0*/  IMAD.MOV.U32 R9, RZ, RZ, R11 ;  /* 0x000000ffff097224 */ /* 0x000fe400078e000b */
[----:B------:R-:W-:Y:S02]  /*160e0*/  VIADD R10, R6, 0x2 ;  /* 0x00000002060a7836 */ /* 0x000fe40000000000 */
[----:B------:R-:W-:Y:S01]  /*160f0*/  IMAD.MOV.U32 R11, RZ, RZ, R7 ;  /* 0x000000ffff0b7224 */ /* 0x000fe200078e0007 */
[----:B------:R-:W-:Y:S02]  /*16100*/  R2UR UR4, R8 ;  /* 0x00000000080472ca */ /* 0x000fe400000e0000 */
[----:B------:R-:W-:-:S02]  /*16110*/  R2UR UR6, R10 ;  /* 0x000000000a0672ca */ /* 0x000fc400000e0000 */
[----:B------:R-:W-:Y:S02]  /*16120*/  R2UR UR7, R11 ;  /* 0x000000000b0772ca */ /* 0x000fe400000e0000 */
[----:B------:R-:W-:Y:S01]  /*16130*/  R2UR UR5, R9 ;  /* 0x00000000090572ca */ /* 0x000fe200000e0000 */
[----:B------:R-:W-:Y:S01]  /*16140*/  IMAD.MOV.U32 R9, RZ, RZ, 0x1 ;  /* 0x00000001ff097424 */ /* 0x000fe200078e00ff */
[----:B------:R-:W-:Y:S02]  /*16150*/  WARPGROUP.DEPBAR.LE gsb0, 0x0 ;  /* 0x00008000000079c5 */ /* 0x000fe40000010000 */
[----:B------:R0:W5:Y:S04]  /*16160*/  LD.E R20, desc[UR46][R152.64+0x1e8] ;  /* 0x0001e82e98147980 */ /* 0x000168000c101900 */
[----:B------:R0:W5:Y:S04]  /*16170*/  LD.E R21, desc[UR46][R152.64+0x1ec] ;  /* 0x0001ec2e98157980 */ /* 0x000168000c101900 */
[----:B------:R0:W-:Y:S01]  /*16180*/  ST.E desc[UR46][R152.64+0x80], R9 ;  /* 0x0000800998007985 */ /* 0x0001e2000c10192e */
[----:B------:R-:W-:-:S06]  /*16190*/  WARPGROUP.ARRIVE ;  /* 0x00000000000079c5 */ /* 0x000fcc0000000000 */
[----:B------:R-:W-:Y:S01]  /*161a0*/  HGMMA.64x64x16.F32.BF16 R24, gdesc[UR4], R24, gsb0 ;  /* 0x00e00000041879f0 */ /* 0x000fe20008001818 */
[----:B------:R-:W-:Y:S02]  /*161b0*/  VIADD R10, R12, 0x4 ;  /* 0x000000040c0a7836 */ /* 0x000fe40000000000 */
[----:B------:R-:W-:Y:S02]  /*161c0*/  IMAD.MOV.U32 R11, RZ, RZ, R13 ;  /* 0x000000ffff0b7224 */ /* 0x000fe400078e000d */
[----:B------:R-:W-:Y:S02]  /*161d0*/  VIADD R12, R6, 0x4 ;  /* 0x00000004060c7836 */ /* 0x000fe40000000000 */
        /* <DEDUP_REMOVED lines=28> */
.L_x_2076:
[----:B------:R-:W-:Y:S05]  /*163a0*/  BSYNC B0 ;  /* 0x0000000000007941 */ /* 0x000fea0003800000 */
.L_x_2075:
        /* <DEDUP_REMOVED lines=13> */
.L_x_2078:
[----:B------:R-:W-:Y:S05]  /*16480*/  BSYNC B0 ;  /* 0x0000000000007941 */ /* 0x000fea0003800000 */
.L_x_2077:
        /* <DEDUP_REMOVED lines=8> */
.L_x_2080:
[----:B------:R-:W-:Y:S05]  /*16510*/  BSYNC B0 ;  /* 0x0000000000007941 */ /* 0x000fea0003800000 */
.L_x_2079:
[----:B------:R-:W2:Y:S01]  /*16520*/  S2R R6, SR_TID.X ;  /* 0x0000000000067919 */ /* 0x000ea20000002100 */
[----:B------:R-:W3:Y:S01]  /*16530*/  LD.E R13, desc[UR46][R152.64+0x1e8] ;  /* 0x0001e82e980d7980 */ /* 0x000ee2000c101900 */
[----:B--2--5:R-:W-:-:S03]  /*16540*/  LOP3.LUT R10, R6, 0x7f, RZ, 0xc0, !PT ;  /* 0x0000007f060a7812 */ /* 0x024fc600078ec0ff */
[----:B------:R-:W3:Y:S01]  /*16550*/  LD.E.64 R6, desc[UR46][R152.64+0xb8] ;  /* 0x0000b82e98067980 */ /* 0x000ee2000c101b00 */
[----:B------:R-:W-:Y:S05]  /*16560*/  WARPSYNC.ALL ;  /* 0x0000000000007948 */ /* 0x000fea0003800000 */
[----:B------:R-:W-:Y:S01]  /*16570*/  ISETP.NE.AND P2, PT, R10, RZ, PT ;  /* 0x000000ff0a00720c */ /* 0x000fe20003f45270 */
[----:B-1----:R-:W2:Y:S04]  /*16580*/  LD.E R8, desc[UR46][R152.64+0x88] ;  /* 0x0000882e98087980 */ /* 0x002ea8000c101900 */
[----:B------:R-:W4:Y:S04]  /*16590*/  LD.E.64 R10, desc[UR46][R152.64+0xb0] ;  /* 0x0000b02e980a7980 */ /* 0x000f28000c101b00 */
[----:B------:R-:W4:Y:S04]  /*165a0*/  LD.E.64 R14, desc[UR46][R152.64+0xb0] ;  /* 0x0000b02e980e7980 */ /* 0x000f28000c101b00 */
[----:B------:R-:W4:Y:S04]  /*165b0*/  LD.E.64 R20, desc[UR46][R152.64+0xb0] ;  /* 0x0000b02e98147980 */ /* 0x000f28000c101b00 */
[----:B------:R-:W4:Y:S01]  /*165c0*/  LD.E.64 R56, desc[UR46][R152.64+0xb0] ;  /* 0x0000b02e98387980 */ /* 0x000f22000c101b00 */
[----:B---3--:R-:W-:Y:S01]  /*165d0*/  IMAD R6, R13, 0x1000, R6 ;  /* 0x000010000d067824 */ /* 0x008fe200078e0206 */
[----:B------:R-:W-:-:S02]  /*165e0*/  R2UR UR7, R7 ;  /* 0x00000000070772ca */ /* 0x000fc400000e0000 */
[----:B------:R-:W3:Y:S02]  /*165f0*/  LD.E.64 R58, desc[UR46][R152.64+0xb0] ;  /* 0x0000b02e983a7980 */ /* 0x000ee4000c101b00 */
[C---:B------:R-:W-:Y:S01]  /*16600*/  R2UR UR6, R6.reuse ;  /* 0x00000000060672ca */ /* 0x040fe200000e0000 */
[----:B------:R-:W-:Y:S01]  /*16610*/  WARPGROUP.ARRIVE ;  /* 0x00000000000079c5 */ /* 0x000fe20000000000 */
[----:B------:R-:W-:Y:S02]  /*16620*/  VIADD R12, R6, 0x2 ;  /* 0x00000002060c7836 */ /* 0x000fe40000000000 */
[----:B------:R-:W-:Y:S01]  /*16630*/  IMAD.MOV.U32 R13, RZ, RZ, R7 ;  /* 0x000000ffff0d7224 */ /* 0x000fe200078e0007 */
[----:B--2---:R-:W-:Y:S02]  /*16640*/  ISETP.NE.U32.AND P1, PT, R8, RZ, PT ;  /* 0x000000ff0800720c */ /* 0x004fe40003f25070 */
[----:B----4-:R-:W-:Y:S02]  /*16650*/  R2UR UR4, R10 ;  /* 0x000000000a0472ca */ /* 0x010fe400000e0000 */
[----:B------:R-:W-:-:S09]  /*16660*/  R2UR UR5, R11 ;  /* 0x000000000b0572ca */ /* 0x000fd200000e0000 */
[----:B------:R-:W-:-:S05]  /*16670*/  VOTEU.ANY UP0, P1 ;  /* 0x00000000003f7886 */ /* 0x000fca0000800100 */
[----:B------:R-:W-:Y:S01]  /*16680*/  HGMMA.64x64x16.F32.BF16 R24, gdesc[UR4], R24, UP0, gsb0 ;  /* 0x00e00000041879f0 */ /* 0x000fe2000b801818 */
[----:B------:R-:W-:Y:S02]  /*16690*/  VIADD R10, R14, 0x2 ;  /* 0x000000020e0a7836 */ /* 0x000fe40000000000 */
[----:B------:R-:W-:Y:S01]  /*166a0*/  IMAD.MOV.U32 R11, RZ, RZ, R15 ;  /* 0x000000ffff0b7224 */ /* 0x000fe200078e000f */
[----:B------:R-:W-:Y:S02]  /*166b0*/  R2UR UR6, R12 ;  /* 0x000000000c0672ca */ /* 0x000fe400000e0000 */
[----:B------:R-:W-:Y:S02]  /*166c0*/  R2UR UR7, R13 ;  /* 0x000000000d0772ca */ /* 0x000fe400000e0000 */
[----:B------:R-:W-:Y:S02]  /*166d0*/  R2UR UR4, R10 ;  /* 0x000000000a0472ca */ /* 0x000fe400000e0000 */
[----:B------:R-:W-:Y:S01]  /*166e0*/  R2UR UR5, R11 ;  /* 0x000000000b0572ca */ /* 0x000fe200000e0000 */
[----:B------:R-:W-:-:S02]  /*166f0*/  WARPGROUP.DEPBAR.LE gsb0, 0x0 ;  /* 0x00008000000079c5 */ /* 0x000fc40000010000 */
        /* <DEDUP_REMOVED lines=30> */
[----:B---3--:R-:W-:Y:S02]  /*168e0*/  VIADD R10, R58, 0x200 ;  /* 0x000002003a0a7836 */ /* 0x008fe40000000000 */
        /* <DEDUP_REMOVED lines=158> */
[----:B------:R-:W-:Y:S01]  /*172d0*/  IMAD.MOV.U32 R13, RZ, RZ, R7 ;  /* 0x000000ffff0d7224 */ /* 0x000fe200078e0007 */
[----:B------:R-:W-:Y:S02]  /*172e0*/  UMOV UR4, 0x1 ;  /* 0x0000000100047882 */ /* 0x000fe40000000000 */
[----:B------:R-:W-:Y:S02]  /*172f0*/  UISETP.NE.U32.AND UP0, UPT, UR4, URZ, UPT ;  /* 0x0000003f0400728c */ /* 0x000fe4000bf05070 */
[----:B------:R-:W-:Y:S02]  /*17300*/  R2UR UR11, R13 ;  /* 0x000000000d0b72ca */ /* 0x000fe400000e0000 */
[----:B-1----:R-:W-:Y:S01]  /*17310*/  ISETP.GT.AND P1, PT, R8, 0x7f, PT ;  /* 0x0000007f0800780c */ /* 0x002fe20003f24270 */
[----:B------:R-:W-:-:S03]  /*17320*/  VIADD R8, R6, 0x800 ;  /* 0x0000080006087836 */ /* 0x000fc60000000000 */
[----:B------:R-:W-:Y:S01]  /*17330*/  SEL R21, RZ, 0x2, !P1 ;  /* 0x00000002ff157807 */ /* 0x000fe20004800000 */
[----:B---3--:R-:W-:-:S03]  /*17340*/  IMAD.MOV.U32 R11, RZ, RZ, R15 ;  /* 0x000000ffff0b7224 */ /* 0x008fc600078e000f */
[----:B------:R-:W-:Y:S01]  /*17350*/  IADD3 R10, R14, 0x800, R21 ;  /* 0x000008000e0a7810 */ /* 0x000fe20007ffe015 */
[----:B------:R-:W-:Y:S01]  /*17360*/  IMAD.IADD R12, R21, 0x1, R8 ;  /* 0x00000001150c7824 */ /* 0x000fe200078e0208 */
[----:B------:R-:W-:Y:S02]  /*17370*/  R2UR UR9, R11 ;  /* 0x000000000b0972ca */ /* 0x000fe400000e0000 */
[----:B------:R-:W-:Y:S02]  /*17380*/  R2UR UR8, R10 ;  /* 0x000000000a0872ca */ /* 0x000fe400000e0000 */
[----:B------:R-:W-:Y:S01]  /*17390*/  R2UR UR10, R12 ;  /* 0x000000000c0a72ca */ /* 0x000fe200000e0000 */
[----:B------:R-:W-:Y:S02]  /*173a0*/  WARPGROUP.DEPBAR.LE gsb0, 0x0 ;  /* 0x00008000000079c5 */ /* 0x000fe40000010000 */
[----:B------:R-:W3:Y:S04]  /*173b0*/  LD.E.64 R14, desc[UR46][R152.64+0xb0] ;  /* 0x0000b02e980e7980 */ /* 0x000ee8000c101b00 */
        /* <DEDUP_REMOVED lines=23> */
[----:B----4-:R-:W-:Y:S01]  /*17530*/  IMAD.MOV.U32 R11, RZ, RZ, R65 ;  /* 0x000000ffff0b7224 */ /* 0x010fe200078e0041 */
        /* <DEDUP_REMOVED lines=14> */
[----:B------:R-:W-:-:S04]  /*17620*/  IMAD.MOV.U32 R11, RZ, RZ, R67 ;  /* 0x000000ffff0b7224 */ /* 0x000fc800078e0043 */
        /* <DEDUP_REMOVED lines=136> */
[----:B---3--:R-:W-:Y:S01]  /*17eb0*/  IMAD.MOV.U32 R11, RZ, RZ, R65 ;  /* 0x000000ffff0b7224 */ /* 0x008fe200078e0041 */
        /* <DEDUP_REMOVED lines=39> */
[----:B------:R-:W-:Y:S02]  /*18130*/  IMAD.IADD R6, R11, 0x1, R60 ;  /* 0x000000010b067824 */ /* 0x000fe400078e023c */
        /* <DEDUP_REMOVED lines=17> */
[----:B------:R-:W3:Y:S04]  /*18250*/  LD.E.64 R6, desc[UR46][R152.64+0x410] ;  /* 0x0004102e98067980 */ /* 0x000ee8000c101b00 */
[----:B--2---:R-:W2:Y:S02]  /*18260*/  LD.E R21, desc[UR46][R10.64] ;  /* 0x0000002e0a157980 */ /* 0x004ea4000c101900 */
[-C--:B--2---:R-:W-:Y:S01]  /*18270*/  FMUL.FTZ R57, R24, R21.reuse ;  /* 0x0000001518397220 */ /* 0x084fe20000410000 */
[-C--:B------:R-:W-:Y:S01]  /*18280*/  FMUL.FTZ R25, R25, R21.reuse ;  /* 0x0000001519197220 */ /* 0x080fe20000410000 */
[----:B------:R-:W-:-:S04]  /*18290*/  FMUL.FTZ R56, R28, R21 ;  /* 0x000000151c387220 */ /* 0x000fc80000410000 */
[----:B------:R-:W3:Y:S01]  /*182a0*/  MUFU.TANH R57, R57 ;  /* 0x0000003900397308 */ /* 0x000ee20000002400 */
[-C--:B------:R-:W-:Y:S01]  /*182b0*/  FMUL.FTZ R28, R29, R21.reuse ;  /* 0x000000151d1c7220 */ /* 0x080fe20000410000 */
[----:B------:R-:W-:-:S06]  /*182c0*/  FMUL.FTZ R11, R31, R21 ;  /* 0x000000151f0b7220 */ /* 0x000fcc0000410000 */
[----:B------:R-:W2:Y:S01]  /*182d0*/  MUFU.TANH R25, R25 ;  /* 0x0000001900197308 */ /* 0x000ea20000002400 */
[-C--:B------:R-:W-:Y:S01]  /*182e0*/  FMUL.FTZ R31, R32, R21.reuse ;  /* 0x00000015201f7220 */ /* 0x080fe20000410000 */
[----:B------:R-:W-:-:S06]  /*182f0*/  FMUL.FTZ R32, R33, R21 ;  /* 0x0000001521207220 */ /* 0x000fcc0000410000 */
[----:B------:R-:W4:Y:S01]  /*18300*/  MUFU.TANH R56, R56 ;  /* 0x0000003800387308 */ /* 0x000f220000002400 */
[----:B---3--:R-:W-:-:S07]  /*18310*/  FMNMX.FTZ R24, R57, R6, !PT ;  /* 0x0000000639187209 */ /* 0x008fce0007810000 */
[----:B------:R-:W3:Y:S01]  /*18320*/  MUFU.TANH R28, R28 ;  /* 0x0000001c001c7308 */ /* 0x000ee20000002400 */
[-C--:B0-----:R-:W-:Y:S01]  /*18330*/  FMUL.FTZ R9, R27, R21.reuse ;  /* 0x000000151b097220 */ /* 0x081fe20000410000 */
[----:B------:R-:W-:Y:S01]  /*18340*/  FMUL.FTZ R36, R36, R21 ;  /* 0x0000001524247220 */ /* 0x000fe20000410000 */
[----:B--2---:R-:W-:-:S05]  /*18350*/  FMNMX.FTZ R27, R25, R24, !PT ;  /* 0x00000018191b7209 */ /* 0x004fca0007810000 */
[----:B------:R-:W0:Y:S01]  /*18360*/  MUFU.TANH R31, R31 ;  /* 0x0000001f001f7308 */ /* 0x000e220000002400 */
[----:B------:R-:W-:Y:S01]  /*18370*/  FMUL.FTZ R37, R37, R21 ;  /* 0x0000001525257220 */ /* 0x000fe20000410000 */
[----:B----4-:R-:W-:-:S06]  /*18380*/  FMNMX.FTZ R27, R56, R27, !PT ;  /* 0x0000001b381b7209 */ /* 0x010fcc0007810000 */
[----:B------:R-:W2:Y:S01]  /*18390*/  MUFU.TANH R32, R32 ;  /* 0x0000002000207308 */ /* 0x000ea20000002400 */
[----:B------:R-:W-:Y:S01]  /*183a0*/  FMUL.FTZ R40, R40, R21 ;  /* 0x0000001528287220 */ /* 0x000fe20000410000 */
[----:B---3--:R-:W-:-:S06]  /*183b0*/  FMNMX.FTZ R24, R28, R27, !PT ;  /* 0x0000001b1c187209 */ /* 0x008fcc0007810000 */
[----:B------:R-:W3:Y:S01]  /*183c0*/  MUFU.TANH R58, R36 ;  /* 0x00000024003a7308 */ /* 0x000ee20000002400 */
[----:B------:R-:W-:Y:S01]  /*183d0*/  FMUL.FTZ R41, R41, R21 ;  /* 0x0000001529297220 */ /* 0x000fe20000410000 */
[----:B0-----:R-:W-:-:S06]  /*183e0*/  FMNMX.FTZ R27, R31, R24, !PT ;  /* 0x000000181f1b7209 */ /* 0x001fcc0007810000 */
[----:B------:R-:W0:Y:S01]  /*183f0*/  MUFU.TANH R60, R37 ;  /* 0x00000025003c7308 */ /* 0x000e220000002400 */
[----:B------:R-:W-:Y:S01]  /*18400*/  FMUL.FTZ R44, R44, R21 ;  /* 0x000000152c2c7220 */ /* 0x000fe20000410000 */
[----:B--2---:R-:W-:-:S06]  /*18410*/  FMNMX.FTZ R27, R32, R27, !PT ;  /* 0x0000001b201b7209 */ /* 0x004fcc0007810000 */
        /* <DEDUP_REMOVED lines=10> */
[-C--:B------:R-:W-:Y:S01]  /*184c0*/  FMUL.FTZ R8, R26, R21.reuse ;  /* 0x000000151a087220 */ /* 0x080fe20000410000 */
[----:B------:R-:W-:Y:S01]  /*184d0*/  FMUL.FTZ R52, R52, R21 ;  /* 0x0000001534347220 */ /* 0x000fe20000410000 */
[----:B---3--:R-:W-:-:S05]  /*184e0*/  FMNMX.FTZ R27, R64, R27, !PT ;  /* 0x0000001b401b7209 */ /* 0x008fca0007810000 */
[----:B------:R-:W3:Y:S01]  /*184f0*/  MUFU.TANH R70, R48 ;  /* 0x0000003000467308 */ /* 0x000ee20000002400 */
[----:B------:R-:W-:Y:S01]  /*18500*/  FMUL.FTZ R53, R53, R21 ;  /* 0x0000001535357220 */ /* 0x000fe20000410000 */
[----:B0-----:R-:W-:-:S06]  /*18510*/  FMNMX.FTZ R27, R66, R27, !PT ;  /* 0x0000001b421b7209 */ /* 0x001fcc0007810000 */
[----:B------:R-:W0:Y:S01]  /*18520*/  MUFU.TANH R72, R49 ;  /* 0x0000003100487308 */ /* 0x000e220000002400 */
[----:B------:R-:W-:Y:S01]  /*18530*/  FMUL.FTZ R10, R30, R21 ;  /* 0x000000151e0a7220 */ /* 0x000fe20000410000 */
[----:B--2---:R-:W-:-:S06]  /*18540*/  FMNMX.FTZ R27, R68, R27, !PT ;  /* 0x0000001b441b7209 */ /* 0x004fcc0007810000 */
[----:B------:R-:W2:Y:S08]  /*18550*/  MUFU.TANH R74, R52 ;  /* 0x00000034004a7308 */ /* 0x000eb00000002400 */
[----:B------:R-:W4:Y:S01]  /*18560*/  MUFU.TANH R8, R8 ;  /* 0x0000000800087308 */ /* 0x000f220000002400 */
[----:B---3--:R-:W-:-:S07]  /*18570*/  FMNMX.FTZ R27, R70, R27, !PT ;  /* 0x0000001b461b7209 */ /* 0x008fce0007810000 */
[----:B------:R-:W3:Y:S01]  /*18580*/  MUFU.TANH R76, R53 ;  /* 0x00000035004c7308 */ /* 0x000ee20000002400 */
[----:B------:R-:W-:-:S07]  /*18590*/  FMUL.FTZ R12, R34, R21 ;  /* 0x00000015220c7220 */ /* 0x000fce0000410000 */
[----:B------:R-:W1:Y:S01]  /*185a0*/  MUFU.TANH R9, R9 ;  /* 0x0000000900097308 */ /* 0x000e620000002400 */
[----:B0-----:R-:W-:Y:S01]  /*185b0*/  FMNMX.FTZ R27, R72, R27, !PT ;  /* 0x0000001b481b7209 */ /* 0x001fe20007810000 */
[----:B------:R-:W-:-:S06]  /*185c0*/  FMUL.FTZ R13, R35, R21 ;  /* 0x00000015230d7220 */ /* 0x000fcc0000410000 */
[----:B------:R-:W0:Y:S01]  /*185d0*/  MUFU.TANH R10, R10 ;  /* 0x0000000a000a7308 */ /* 0x000e220000002400 */
[----:B--2---:R-:W-:Y:S01]  /*185e0*/  FMNMX.FTZ R26, R74, R27, !PT ;  /* 0x0000001b4a1a7209 */ /* 0x004fe20007810000 */
[----:B------:R-:W-:Y:S01]  /*185f0*/  FMUL.FTZ R14, R38, R21 ;  /* 0x00000015260e7220 */ /* 0x000fe20000410000 */
[----:B----4-:R-:W-:-:S05]  /*18600*/  FMNMX.FTZ R24, R8, R7, !PT ;  /* 0x0000000708187209 */ /* 0x010fca0007810000 */
[----:B------:R-:W2:Y:S01]  /*18610*/  MUFU.TANH R11, R11 ;  /* 0x0000000b000b7308 */ /* 0x000ea20000002400 */
[----:B---3--:R-:W-:Y:S01]  /*18620*/  FMNMX.FTZ R35, R76, R26, !PT ;  /* 0x0000001a4c237209 */ /* 0x008fe20007810000 */
[----:B------:R-:W-:Y:S01]  /*18630*/  FMUL.FTZ R15, R39, R21 ;  /* 0x00000015270f7220 */ /* 0x000fe20000410000 */
[----:B-1----:R-:W-:-:S05]  /*18640*/  FMNMX.FTZ R27, R9, R24, !PT ;  /* 0x00000018091b7209 */ /* 0x002fca0007810000 */
[----:B------:R-:W1:Y:S01]  /*18650*/  MUFU.TANH R12, R12 ;  /* 0x0000000c000c7308 */ /* 0x000e620000002400 */
[----:B0-----:R-:W-:Y:S01]  /*18660*/  FMNMX.FTZ R24, R10, R27, !PT ;  /* 0x0000001b0a187209 */ /* 0x001fe20007810000 */
[----:B------:R-:W0:Y:S06]  /*18670*/  SHFL.BFLY PT, R26, R35, 0x2, 0x1f ;  /* 0x0c401f00231a7f89 */ /* 0x000e2c00000e0000 */
[----:B------:R-:W3:Y:S01]  /*18680*/  MUFU.TANH R13, R13 ;  /* 0x0000000d000d7308 */ /* 0x000ee20000002400 */
[----:B------:R-:W-:Y:S01]  /*18690*/  FMUL.FTZ R20, R42, R21 ;  /* 0x000000152a147220 */ /* 0x000fe20000410000 */
[----:B--2---:R-:W-:-:S06]  /*186a0*/  FMNMX.FTZ R27, R11, R24, !PT ;  /* 0x000000180b1b7209 */ /* 0x004fcc0007810000 */
[----:B------:R-:W2:Y:S01]  /*186b0*/  MUFU.TANH R14, R14 ;  /* 0x0000000e000e7308 */ /* 0x000ea20000002400 */
[----:B------:R-:W-:Y:S01]  /*186c0*/  FMUL.FTZ R43, R43, R21 ;  /* 0x000000152b2b7220 */ /* 0x000fe20000410000 */
[----:B-1----:R-:W-:-:S06]  /*186d0*/  FMNMX.FTZ R24, R12, R27, !PT ;  /* 0x0000001b0c187209 */ /* 0x002fcc0007810000 */
[----:B------:R-:W1:Y:S01]  /*186e0*/  MUFU.TANH R15, R15 ;  /* 0x0000000f000f7308 */ /* 0x000e620000002400 */
[----:B------:R-:W-:Y:S01]  /*186f0*/  FMUL.FTZ R46, R46, R21 ;  /* 0x000000152e2e7220 */ /* 0x000fe20000410000 */
[----:B---3--:R-:W-:-:S06]  /*18700*/  FMNMX.FTZ R27, R13, R24, !PT ;  /* 0x000000180d1b7209 */ /* 0x008fcc0007810000 */
        /* <DEDUP_REMOVED lines=10> */
[----:B0-----:R-:W-:Y:S01]  /*187b0*/  FMNMX.FTZ R34, R35, R26, !PT ;  /* 0x0000001a23227209 */ /* 0x001fe20007810000 */
[----:B------:R-:W-:Y:S01]  /*187c0*/  FMUL.FTZ R30, R54, R21 ;  /* 0x00000015361e7220 */ /* 0x000fe20000410000 */
[----:B--2---:R-:W-:-:S05]  /*187d0*/  FMNMX.FTZ R27, R48, R27, !PT ;  /* 0x0000001b301b7209 */ /* 0x004fca0007810000 */
[----:B------:R-:W0:Y:S01]  /*187e0*/  MUFU.TANH R50, R50 ;  /* 0x0000003200327308 */ /* 0x000e220000002400 */
[----:B------:R-:W2:Y:S01]  /*187f0*/  SHFL.BFLY PT, R37, R34, 0x1, 0x1f ;  /* 0x0c201f0022257f89 */ /* 0x000ea200000e0000 */
[----:B------:R-:W-:Y:S01]  /*18800*/  FMUL.FTZ R29, R55, R21 ;  /* 0x00000015371d7220 */ /* 0x000fe20000410000 */
[----:B-1----:R-:W-:-:S05]  /*18810*/  FMNMX.FTZ R27, R46, R27, !PT ;  /* 0x0000001b2e1b7209 */ /* 0x002fca0007810000 */
[----:B------:R-:W1:Y:S01]  /*18820*/  MUFU.TANH R33, R33 ;  /* 0x0000002100217308 */ /* 0x000e620000002400 */
[----:B---3--:R-:W-:-:S07]  /*18830*/  FMNMX.FTZ R27, R52, R27, !PT ;  /* 0x0000001b341b7209 */ /* 0x008fce0007810000 */
[----:B------:R-:W3:Y:S01]  /*18840*/  MUFU.TANH R30, R30 ;  /* 0x0000001e001e7308 */ /* 0x000ee20000002400 */
[----:B0-----:R-:W-:-:S07]  /*18850*/  FMNMX.FTZ R24, R50, R27, !PT ;  /* 0x0000001b32187209 */ /* 0x001fce0007810000 */
[----:B------:R-:W0:Y:S01]  /*18860*/  MUFU.TANH R29, R29 ;  /* 0x0000001d001d7308 */ /* 0x000e220000002400 */
[----:B-1----:R-:W-:Y:S02]  /*18870*/  FMNMX.FTZ R21, R33, R24, !PT ;  /* 0x0000001821157209 */ /* 0x002fe40007810000 */
[----:B------:R-:W-:Y:S02]  /*18880*/  IADD3 R26, P1, R2, 0x410, RZ ;  /* 0x00000410021a7810 */ /* 0x000fe40007f3e0ff */
[----:B---3--:R-:W-:-:S03]  /*18890*/  FMNMX.FTZ R24, R30, R21, !PT ;  /* 0x000000151e187209 */ /* 0x008fc60007810000 */
[----:B------:R-:W-:Y:S01]  /*188a0*/  IMAD.X R27, RZ, RZ, R16, P1 ;  /* 0x000000ffff1b7224 */ /* 0x000fe200008e0610 */
[----:B------:R-:W-:Y:S02]  /*188b0*/  LOP3.LUT R26, R26, 0x4, RZ, 0xfc, !PT ;  /* 0x000000041a1a7812 */ /* 0x000fe400078efcff */
[----:B--2---:R-:W-:Y:S02]  /*188c0*/  FMNMX.FTZ R37, R34, R37, !PT ;  /* 0x0000002522257209 */ /* 0x004fe40007810000 */
        /* <DEDUP_REMOVED lines=13> */
[----:B------:R-:W4:Y:S04]  /*189a0*/  LD.E R43, desc[UR46][R152.64+0x420] ;  /* 0x0004202e982b7980 */ /* 0x000f28000c101900 */
[----:B------:R-:W4:Y:S01]  /*189b0*/  LD.E.64 R34, desc[UR46][R152.64+0xd8] ;  /* 0x0000d82e98227980 */ /* 0x000f22000c101b00 */
[----:B------:R-:W-:Y:S01]  /*189c0*/  FADD.FTZ R7, R7, -R36 ;  /* 0x8000002407077221 */ /* 0x000fe20000010000 */
[----:B--2---:R-:W-:-:S04]  /*189d0*/  FADD.FTZ R41, R6, -R41 ;  /* 0x8000002906297221 */ /* 0x004fc80000010000 */
[----:B---3--:R-:W-:Y:S01]  /*189e0*/  FMUL.FTZ R24, R41, R38 ;  /* 0x0000002629187220 */ /* 0x008fe20000410000 */
[----:B------:R-:W-:-:S04]  /*189f0*/  FMUL.FTZ R7, R38, R7 ;  /* 0x0000000726077220 */ /* 0x000fc80000410000 */
[----:B------:R-:W4:Y:S08]  /*18a00*/  MUFU.EX2 R21, R7 ;  /* 0x0000000700157308 */ /* 0x000f300000000800 */
[----:B------:R-:W1:Y:S01]  /*18a10*/  MUFU.EX2 R24, R24 ;  /* 0x0000001800187308 */ /* 0x000e620000000800 */
[----:B----4-:R-:W-:Y:S01]  /*18a20*/  FMUL.FTZ R37, R21, R40 ;  /* 0x0000002815257220 */ /* 0x010fe20000410000 */
[----:B-1----:R-:W-:-:S04]  /*18a30*/  FMUL.FTZ R43, R24, R43 ;  /* 0x0000002b182b7220 */ /* 0x002fc80000410000 */
        /* <DEDUP_REMOVED lines=15> */
.L_x_2083:
[----:B------:R-:W-:Y:S05]  /*18b30*/  BSYNC B0 ;  /* 0x0000000000007941 */ /* 0x000fea0003800000 */
.L_x_2082:
        /* <DEDUP_REMOVED lines=8> */
[----:B------:R-:W2:Y:S04]  /*18bc0*/  LD.E R38, desc[UR46][R152.64+0x430] ;  /* 0x0004302e98267980 */ /* 0x000ea8000c101900 */
[----:B------:R-:W3:Y:S04]  /*18bd0*/  LD.E R41, desc[UR46][R26.64] ;  /* 0x0000002e1a297980 */ /* 0x000ee8000c101900 */
[----:B------:R-:W4:Y:S04]  /*18be0*/  LD.E R42, desc[UR46][R152.64+0x420] ;  /* 0x0004202e982a7980 */ /* 0x000f28000c101900 */
[----:B------:R-:W5:Y:S01]  /*18bf0*/  LD.E R44, desc[UR46][R152.64+0x424] ;  /* 0x0004242e982c7980 */ /* 0x000f62000c101900 */
[----:B--2---:R-:W-:Y:S01]  /*18c00*/  FMUL.FTZ R5, R5, R38 ;  /* 0x0000002605057220 */ /* 0x004fe20000410000 */
[----:B---3--:R-:W-:-:S03]  /*18c10*/  FMUL.FTZ R41, R38, R41 ;  /* 0x0000002926297220 */ /* 0x008fc60000410000 */
[-CC-:B------:R-:W-:Y:S01]  /*18c20*/  FFMA.FTZ R57, R57, R38.reuse, -R5.reuse ;  /* 0x0000002639397223 */ /* 0x180fe20000010805 */
[-CC-:B------:R-:W-:Y:S01]  /*18c30*/  FFMA.FTZ R28, R28, R38.reuse, -R5.reuse ;  /* 0x000000261c1c7223 */ /* 0x180fe20000010805 */
[-C--:B------:R-:W-:Y:S01]  /*18c40*/  FFMA.FTZ R25, R25, R38.reuse, -R5 ;  /* 0x0000002619197223 */ /* 0x080fe20000010805 */
[-CC-:B------:R-:W-:Y:S01]  /*18c50*/  FFMA.FTZ R8, R8, R38.reuse, -R41.reuse ;  /* 0x0000002608087223 */ /* 0x180fe20000010829 */
[-C--:B------:R-:W-:Y:S01]  /*18c60*/  FFMA.FTZ R9, R9, R38.reuse, -R41 ;  /* 0x0000002609097223 */ /* 0x080fe20000010829 */
[----:B------:R1:W-:Y:S01]  /*18c70*/  MUFU.EX2 R27, R28 ;  /* 0x0000001c001b7308 */ /* 0x0003e20000000800 */
[-C--:B------:R-:W-:Y:S01]  /*18c80*/  FFMA.FTZ R56, R56, R38.reuse, -R5 ;  /* 0x0000002638387223 */ /* 0x080fe20000010805 */
[-CC-:B------:R-:W-:Y:S01]  /*18c90*/  FFMA.FTZ R10, R10, R38.reuse, -R41.reuse ;  /* 0x000000260a0a7223 */ /* 0x180fe20000010829 */
[-C--:B------:R-:W-:Y:S01]  /*18ca0*/  FFMA.FTZ R11, R11, R38.reuse, -R41 ;  /* 0x000000260b0b7223 */ /* 0x080fe20000010829 */
[-C--:B------:R-:W-:Y:S01]  /*18cb0*/  FFMA.FTZ R31, R31, R38.reuse, -R5 ;  /* 0x000000261f1f7223 */ /* 0x080fe20000010805 */
[-C--:B------:R-:W-:Y:S01]  /*18cc0*/  FFMA.FTZ R12, R12, R38.reuse, -R41 ;  /* 0x000000260c0c7223 */ /* 0x080fe20000010829 */
[-C--:B------:R-:W-:Y:S01]  /*18cd0*/  FFMA.FTZ R32, R32, R38.reuse, -R5 ;  /* 0x0000002620207223 */ /* 0x080fe20000010805 */
[-C--:B------:R-:W-:Y:S01]  /*18ce0*/  FFMA.FTZ R13, R13, R38.reuse, -R41 ;  /* 0x000000260d0d7223 */ /* 0x080fe20000010829 */
[----:B------:R-:W-:Y:S01]  /*18cf0*/  MUFU.EX2 R57, R57 ;  /* 0x0000003900397308 */ /* 0x000fe20000000800 */
[-C--:B-1----:R-:W-:Y:S01]  /*18d00*/  FFMA.FTZ R28, R64, R38.reuse, -R5 ;  /* 0x00000026401c7223 */ /* 0x082fe20000010805 */
[-C--:B------:R-:W-:Y:S01]  /*18d10*/  FFMA.FTZ R14, R14, R38.reuse, -R41 ;  /* 0x000000260e0e7223 */ /* 0x080fe20000010829 */
[-CC-:B------:R-:W-:Y:S01]  /*18d20*/  FFMA.FTZ R6, R58, R38.reuse, -R5.reuse ;  /* 0x000000263a067223 */ /* 0x180fe20000010805 */
[-C--:B------:R-:W-:Y:S01]  /*18d30*/  FFMA.FTZ R7, R60, R38.reuse, -R5 ;  /* 0x000000263c077223 */ /* 0x080fe20000010805 */
[-C--:B------:R-:W-:Y:S01]  /*18d40*/  FFMA.FTZ R15, R15, R38.reuse, -R41 ;  /* 0x000000260f0f7223 */ /* 0x080fe20000010829 */
[-C--:B------:R-:W-:Y:S01]  /*18d50*/  FFMA.FTZ R26, R62, R38.reuse, -R5 ;  /* 0x000000263e1a7223 */ /* 0x080fe20000010805 */
[-C--:B------:R-:W-:Y:S01]  /*18d60*/  FFMA.FTZ R20, R20, R38.reuse, -R41 ;  /* 0x0000002614147223 */ /* 0x080fe20000010829 */
[----:B------:R1:W5:Y:S01]  /*18d70*/  MUFU.EX2 R169, R8 ;  /* 0x0000000800a97308 */ /* 0x0003620000000800 */
[-CC-:B------:R-:W-:Y:S01]  /*18d80*/  FFMA.FTZ R34, R66, R38.reuse, -R5.reuse ;  /* 0x0000002642227223 */ /* 0x180fe20000010805 */
[-C--:B0-----:R-:W-:Y:S01]  /*18d90*/  FFMA.FTZ R36, R68, R38.reuse, -R5 ;  /* 0x0000002644247223 */ /* 0x081fe20000010805 */
[-C--:B------:R-:W-:Y:S01]  /*18da0*/  FFMA.FTZ R33, R33, R38.reuse, -R41 ;  /* 0x0000002621217223 */ /* 0x080fe20000010829 */
[-C--:B------:R-:W-:Y:S01]  /*18db0*/  FFMA.FTZ R40, R74, R38.reuse, -R5 ;  /* 0x000000264a287223 */ /* 0x080fe20000010805 */
[-CC-:B------:R-:W-:Y:S01]  /*18dc0*/  FFMA.FTZ R30, R30, R38.reuse, -R41.reuse ;  /* 0x000000261e1e7223 */ /* 0x180fe20000010829 */
[----:B------:R-:W-:-:S02]  /*18dd0*/  FFMA.FTZ R29, R29, R38, -R41 ;  /* 0x000000261d1d7223 */ /* 0x000fc40000010829 */
[----:B------:R-:W0:Y:S01]  /*18de0*/  MUFU.EX2 R168, R25 ;  /* 0x0000001900a87308 */ /* 0x000e220000000800 */
[----:B-1----:R-:W-:-:S07]  /*18df0*/  FFMA.FTZ R8, R52, R38, -R41 ;  /* 0x0000002634087223 */ /* 0x002fce0000010829 */
[----:B------:R-:W-:Y:S01]  /*18e00*/  MUFU.EX2 R35, R28 ;  /* 0x0000001c00237308 */ /* 0x000fe20000000800 */
[----:B-----5:R-:W-:-:S07]  /*18e10*/  FADD.FTZ R43, R169, R44 ;  /* 0x0000002ca92b7221 */ /* 0x020fce0000010000 */
[----:B------:R4:W1:Y:S08]  /*18e20*/  MUFU.EX2 R28, R9 ;  /* 0x00000009001c7308 */ /* 0x0008700000000800 */
[----:B------:R-:W2:Y:S01]  /*18e30*/  MUFU.EX2 R56, R56 ;  /* 0x0000003800387308 */ /* 0x000ea20000000800 */
[----:B----4-:R-:W-:-:S04]  /*18e40*/  FADD.FTZ R9, R57, R42 ;  /* 0x0000002a39097221 */ /* 0x010fc80000010000 */
[----:B0-----:R-:W-:-:S03]  /*18e50*/  FADD.FTZ R9, R168, R9 ;  /* 0x00000009a8097221 */ /* 0x001fc60000010000 */
[----:B------:R-:W0:Y:S01]  /*18e60*/  MUFU.EX2 R10, R10 ;  /* 0x0000000a000a7308 */ /* 0x000e220000000800 */
[----:B-1----:R-:W-:-:S07]  /*18e70*/  FADD.FTZ R43, R28, R43 ;  /* 0x0000002b1c2b7221 */ /* 0x002fce0000010000 */
[----:B------:R-:W1:Y:S01]  /*18e80*/  MUFU.EX2 R11, R11 ;  /* 0x0000000b000b7308 */ /* 0x000e620000000800 */
[----:B--2---:R-:W-:-:S04]  /*18e90*/  FADD.FTZ R42, R56, R9 ;  /* 0x00000009382a7221 */ /* 0x004fc80000010000 */
[----:B------:R-:W-:-:S03]  /*18ea0*/  FADD.FTZ R42, R27, R42 ;  /* 0x0000002a1b2a7221 */ /* 0x000fc60000010000 */
[----:B------:R-:W2:Y:S01]  /*18eb0*/  MUFU.EX2 R31, R31 ;  /* 0x0000001f001f7308 */ /* 0x000ea20000000800 */
[----:B0-----:R-:W-:-:S07]  /*18ec0*/  FADD.FTZ R44, R10, R43 ;  /* 0x0000002b0a2c7221 */ /* 0x001fce0000010000 */
[----:B------:R-:W0:Y:S01]  /*18ed0*/  MUFU.EX2 R12, R12 ;  /* 0x0000000c000c7308 */ /* 0x000e220000000800 */
[----:B-1----:R-:W-:-:S07]  /*18ee0*/  FADD.FTZ R9, R11, R44 ;  /* 0x0000002c0b097221 */ /* 0x002fce0000010000 */
[----:B------:R-:W1:Y:S01]  /*18ef0*/  MUFU.EX2 R32, R32 ;  /* 0x0000002000207308 */ /* 0x000e620000000800 */
[----:B--2---:R-:W-:-:S07]  /*18f00*/  FADD.FTZ R43, R31, R42 ;  /* 0x0000002a1f2b7221 */ /* 0x004fce0000010000 */
[----:B------:R-:W-:Y:S01]  /*18f10*/  MUFU.EX2 R13, R13 ;  /* 0x0000000d000d7308 */ /* 0x000fe20000000800 */
[----:B0-----:R-:W-:-:S07]  /*18f20*/  FADD.FTZ R42, R12, R9 ;  /* 0x000000090c2a7221 */ /* 0x001fce0000010000 */
[----:B------:R0:W2:Y:S01]  /*18f30*/  MUFU.EX2 R174, R6 ;  /* 0x0000000600ae7308 */ /* 0x0000a20000000800 */
[----:B-1----:R-:W-:-:S07]  /*18f40*/  FADD.FTZ R43, R32, R43 ;  /* 0x0000002b202b7221 */ /* 0x002fce0000010000 */
[----:B------:R-:W1:Y:S01]  /*18f50*/  MUFU.EX2 R14, R14 ;  /* 0x0000000e000e7308 */ /* 0x000e620000000800 */
[----:B0-----:R-:W-:-:S07]  /*18f60*/  FFMA.FTZ R6, R70, R38, -R5 ;  /* 0x0000002646067223 */ /* 0x001fce0000010805 */
[----:B------:R0:W3:Y:S01]  /*18f70*/  MUFU.EX2 R25, R7 ;  /* 0x0000000700197308 */ /* 0x0000e20000000800 */
[----:B--2---:R-:W-:-:S07]  /*18f80*/  FADD.FTZ R44, R174, R43 ;  /* 0x0000002bae2c7221 */ /* 0x004fce0000010000 */
[----:B------:R-:W2:Y:S01]  /*18f90*/  MUFU.EX2 R15, R15 ;  /* 0x0000000f000f7308 */ /* 0x000ea20000000800 */
[-CC-:B0-----:R-:W-:Y:S01]  /*18fa0*/  FFMA.FTZ R7, R72, R38.reuse, -R5.reuse ;  /* 0x0000002648077223 */ /* 0x181fe20000010805 */
[----:B------:R-:W-:-:S06]  /*18fb0*/  FFMA.FTZ R5, R76, R38, -R5 ;  /* 0x000000264c057223 */ /* 0x000fcc0000010805 */
[----:B------:R-:W0:Y:S08]  /*18fc0*/  MUFU.EX2 R26, R26 ;  /* 0x0000001a001a7308 */ /* 0x000e300000000800 */
[----:B------:R4:W-:Y:S08]  /*18fd0*/  MUFU.EX2 R180, R6 ;  /* 0x0000000600b47308 */ /* 0x0009f00000000800 */
[----:B------:R5:W-:Y:S01]  /*18fe0*/  MUFU.EX2 R39, R7 ;  /* 0x0000000700277308 */ /* 0x000be20000000800 */
[----:B----4-:R-:W-:-:S07]  /*18ff0*/  FFMA.FTZ R6, R48, R38, -R41 ;  /* 0x0000002630067223 */ /* 0x010fce0000010829 */
[----:B------:R-:W4:Y:S01]  /*19000*/  MUFU.EX2 R20, R20 ;  /* 0x0000001400147308 */ /* 0x000f220000000800 */
[----:B-----5:R-:W-:-:S07]  /*19010*/  FFMA.FTZ R7, R46, R38, -R41 ;  /* 0x000000262e077223 */ /* 0x020fce0000010829 */
[----:B------:R5:W4:Y:S08]  /*19020*/  MUFU.EX2 R177, R6 ;  /* 0x0000000600b17308 */ /* 0x000b300000000800 */
[----:B------:R1:W-:Y:S01]  /*19030*/  MUFU.EX2 R179, R7 ;  /* 0x0000000700b37308 */ /* 0x0003e20000000800 */
[----:B-----5:R-:W-:-:S07]  /*19040*/  FFMA.FTZ R6, R50, R38, -R41 ;  /* 0x0000002632067223 */ /* 0x020fce0000010829 */
[----:B------:R-:W5:Y:S01]  /*19050*/  MUFU.EX2 R34, R34 ;  /* 0x0000002200227308 */ /* 0x000f620000000800 */
[----:B-1----:R-:W-:-:S07]  /*19060*/  FADD.FTZ R7, R13, R42 ;  /* 0x0000002a0d077221 */ /* 0x002fce0000010000 */
[----:B------:R-:W1:Y:S08]  /*19070*/  MUFU.EX2 R37, R36 ;  /* 0x0000002400257308 */ /* 0x000e700000000800 */
[----:B------:R3:W1:Y:S08]  /*19080*/  MUFU.EX2 R36, R8 ;  /* 0x0000000800247308 */ /* 0x0006700000000800 */
[----:B------:R4:W1:Y:S01]  /*19090*/  MUFU.EX2 R181, R6 ;  /* 0x0000000600b57308 */ /* 0x0008620000000800 */
[----:B---3--:R-:W-:Y:S01]  /*190a0*/  FADD.FTZ R8, R14, R7 ;  /* 0x000000070e087221 */ /* 0x008fe20000010000 */
[----:B------:R-:W-:-:S03]  /*190b0*/  FADD.FTZ R7, R25, R44 ;  /* 0x0000002c19077221 */ /* 0x000fc60000010000 */
[----:B--2---:R-:W-:Y:S01]  /*190c0*/  FADD.FTZ R9, R15, R8 ;  /* 0x000000080f097221 */ /* 0x004fe20000010000 */
[----:B0-----:R-:W-:Y:S02]  /*190d0*/  FADD.FTZ R8, R26, R7 ;  /* 0x000000071a087221 */ /* 0x001fe40000010000 */
[----:B------:R-:W0:Y:S01]  /*190e0*/  MUFU.EX2 R42, R33 ;  /* 0x00000021002a7308 */ /* 0x000e220000000800 */
[----:B----4-:R-:W-:Y:S01]  /*190f0*/  FADD.FTZ R6, R20, R9 ;  /* 0x0000000914067221 */ /* 0x010fe20000010000 */
[----:B------:R-:W-:-:S03]  /*19100*/  FADD.FTZ R7, R35, R8 ;  /* 0x0000000823077221 */ /* 0x000fc60000010000 */
[----:B------:R-:W-:Y:S01]  /*19110*/  FADD.FTZ R6, R177, R6 ;  /* 0x00000006b1067221 */ /* 0x000fe20000010000 */
[----:B-----5:R-:W-:Y:S02]  /*19120*/  FADD.FTZ R8, R34, R7 ;  /* 0x0000000722087221 */ /* 0x020fe40000010000 */
[----:B------:R-:W2:Y:S01]  /*19130*/  MUFU.EX2 R40, R40 ;  /* 0x0000002800287308 */ /* 0x000ea20000000800 */
[----:B------:R-:W-:Y:S01]  /*19140*/  FADD.FTZ R7, R179, R6 ;  /* 0x00000006b3077221 */ /* 0x000fe20000010000 */
[----:B-1----:R-:W-:-:S03]  /*19150*/  FADD.FTZ R9, R37, R8 ;  /* 0x0000000825097221 */ /* 0x002fc60000010000 */
[----:B------:R-:W-:Y:S01]  /*19160*/  FADD.FTZ R6, R36, R7 ;  /* 0x0000000724067221 */ /* 0x000fe20000010000 */
[----:B------:R-:W-:Y:S02]  /*19170*/  FADD.FTZ R8, R180, R9 ;  /* 0x00000009b4087221 */ /* 0x000fe40000010000 */
[----:B------:R-:W1:Y:S01]  /*19180*/  MUFU.EX2 R30, R30 ;  /* 0x0000001e001e7308 */ /* 0x000e620000000800 */
[----:B------:R-:W-:Y:S01]  /*19190*/  FADD.FTZ R7, R181, R6 ;  /* 0x00000006b5077221 */ /* 0x000fe20000010000 */
[----:B------:R-:W-:-:S03]  /*191a0*/  FADD.FTZ R9, R39, R8 ;  /* 0x0000000827097221 */ /* 0x000fc60000010000 */
[----:B0-----:R-:W-:-:S03]  /*191b0*/  FADD.FTZ R7, R42, R7 ;  /* 0x000000072a077221 */ /* 0x001fc60000010000 */
[----:B------:R-:W0:Y:S01]  /*191c0*/  MUFU.EX2 R5, R5 ;  /* 0x0000000500057308 */ /* 0x000e220000000800 */
[----:B--2---:R-:W-:-:S07]  /*191d0*/  FADD.FTZ R6, R40, R9 ;  /* 0x0000000928067221 */ /* 0x004fce0000010000 */
[----:B------:R-:W2:Y:S01]  /*191e0*/  MUFU.EX2 R29, R29 ;  /* 0x0000001d001d7308 */ /* 0x000ea20000000800 */
[----:B-1----:R-:W-:Y:S01]  /*191f0*/  FADD.FTZ R8, R30, R7 ;  /* 0x000000071e087221 */ /* 0x002fe20000010000 */
[----:B0-----:R-:W-:-:S05]  /*19200*/  FADD.FTZ R33, R5, R6 ;  /* 0x0000000605217221 */ /* 0x001fca0000010000 */
[----:B------:R-:W-:Y:S01]  /*19210*/  ST.E desc[UR46][R152.64+0x420], R33 ;  /* 0x0004202198007985 */ /* 0x000fe2000c10192e */
[----:B--2---:R-:W-:-:S05]  /*19220*/  FADD.FTZ R41, R29, R8 ;  /* 0x000000081d297221 */ /* 0x004fca0000010000 */
        /* <DEDUP_REMOVED lines=26> */
[----:B------:R-:W-:Y:S04]  /*193d0*/  STSM.16.M88.4 [R8], R172 ;  /* 0x000000ac08007844 */ /* 0x000fe80000000200 */
[----:B------:R-:W-:Y:S04]  /*193e0*/  STSM.16.M88.4 [R45], R176 ;  /* 0x000000b02d007844 */ /* 0x000fe80000000200 */
[----:B------:R-:W-:Y:S04]  /*193f0*/  STSM.16.M88.4 [R44], R180 ;  /* 0x000000b42c007844 */ /* 0x000fe80000000200 */
[----:B------:R-:W2:Y:S01]  /*19400*/  LD.E R5, desc[UR46][R152.64+0x200] ;  /* 0x0002002e98057980 */ /* 0x000ea2000c101900 */
[----:B------:R-:W-:Y:S01]  /*19410*/  LOP3.LUT R6, R17, 0x4, RZ, 0xfc, !PT ;  /* 0x0000000411067812 */ /* 0x000fe200078efcff */
[----:B------:R-:W-:-:S02]  /*19420*/  IMAD.MOV.U32 R7, RZ, RZ, R19 ;  /* 0x000000ffff077224 */ /* 0x000fc400078e0013 */
[----:B--2---:R-:W-:-:S05]  /*19430*/  FMUL.FTZ R5, R24, R5 ;  /* 0x0000000518057220 */ /* 0x004fca0000410000 */
[----:B------:R-:W-:Y:S04]  /*19440*/  ST.E desc[UR46][R152.64+0x200], R5 ;  /* 0x0002000598007985 */ /* 0x000fe8000c10192e */
[----:B------:R-:W2:Y:S02]  /*19450*/  LD.E R9, desc[UR46][R6.64] ;  /* 0x0000002e06097980 */ /* 0x000ea4000c101900 */
[----:B--2---:R-:W-:-:S05]  /*19460*/  FMUL.FTZ R9, R24, R9 ;  /* 0x0000000918097220 */ /* 0x004fca0000410000 */
[----:B------:R0:W-:Y:S04]  /*19470*/  ST.E desc[UR46][R6.64], R9 ;  /* 0x0000000906007985 */ /* 0x0001e8000c10192e */
[----:B------:R-:W2:Y:S04]  /*19480*/  LD.E R137, desc[UR46][R152.64+0x3f4] ;  /* 0x0003f42e98897980 */ /* 0x000ea8000c101900 */
[----:B------:R-:W3:Y:S04]  /*19490*/  LD.E R11, desc[UR46][R152.64+0x210] ;  /* 0x0002102e980b7980 */ /* 0x000ee8000c101900 */
[----:B0-----:R-:W4:Y:S04]  /*194a0*/  LD.E R9, desc[UR46][R152.64+0x254] ;  /* 0x0002542e98097980 */ /* 0x001f28000c101900 */
        /* <DEDUP_REMOVED lines=58> */
[----:B------:R-:W5:Y:S01]  /*19850*/  LD.E R135, desc[UR46][R152.64+0x3f0] ;  /* 0x0003f02e98877980 */ /* 0x000f62000c101900 */
[----:B------:R-:W-:Y:S01]  /*19860*/  LOP3.LUT R8, R17, 0x8, RZ, 0xfc, !PT ;  /* 0x0000000811087812 */ /* 0x000fe200078efcff */
[C---:B--2---:R-:W-:Y:S01]  /*19870*/  FMUL.FTZ R137, R24.reuse, R137 ;  /* 0x0000008918897220 */ /* 0x044fe20000410000 */
[C---:B----4-:R-:W-:Y:S01]  /*19880*/  FMUL.FTZ R9, R24.reuse, R9 ;  /* 0x0000000918097220 */ /* 0x050fe20000410000 */
[C---:B---3--:R-:W-:Y:S01]  /*19890*/  FMUL.FTZ R11, R24.reuse, R11 ;  /* 0x0000000b180b7220 */ /* 0x048fe20000410000 */
[----:B-----5:R-:W-:-:S03]  /*198a0*/  FMUL.FTZ R13, R24, R13 ;  /* 0x0000000d180d7220 */ /* 0x020fc60000410000 */
[----:B------:R0:W-:Y:S01]  /*198b0*/  ST.E desc[UR46][R152.64+0x254], R9 ;  /* 0x0002540998007985 */ /* 0x0001e2000c10192e */
[C---:B------:R-:W-:Y:S01]  /*198c0*/  FMUL.FTZ R15, R24.reuse, R15 ;  /* 0x0000000f180f7220 */ /* 0x040fe20000410000 */
        /* <DEDUP_REMOVED lines=58> */
[----:B------:R-:W-:Y:S04]  /*19c70*/  ST.E desc[UR46][R152.64+0x3f4], R137 ;  /* 0x0003f48998007985 */ /* 0x000fe8000c10192e */
[----:B------:R0:W-:Y:S04]  /*19c80*/  ST.E desc[UR46][R152.64+0x210], R11 ;  /* 0x0002100b98007985 */ /* 0x0001e8000c10192e */
        /* <DEDUP_REMOVED lines=242> */
[----:B------:R-:W-:Y:S01]  /*1abb0*/  FMUL.FTZ R21, R21, R138 ;  /* 0x0000008a15157220 */ /* 0x000fe20000410000 */
[----:B------:R-:W-:Y:S04]  /*1abc0*/  ST.E desc[UR46][R152.64+0x388], R5 ;  /* 0x0003880598007985 */ /* 0x000fe8000c10192e */
[----:B------:R-:W-:Y:S04]  /*1abd0*/  ST.E desc[UR46][R152.64+0x3ac], R13 ;  /* 0x0003ac0d98007985 */ /* 0x000fe8000c10192e */
[----:B------:R0:W-:Y:S04]  /*1abe0*/  ST.E desc[UR46][R152.64+0x3b8], R15 ;  /* 0x0003b80f98007985 */ /* 0x0001e8000c10192e */
[----:B------:R1:W-:Y:S04]  /*1abf0*/  ST.E desc[UR46][R152.64+0x3bc], R25 ;  /* 0x0003bc1998007985 */ /* 0x0003e8000c10192e */
[----:B------:R3:W-:Y:S04]  /*1ac00*/  ST.E desc[UR46][R152.64+0x3c8], R27 ;  /* 0x0003c81b98007985 */ /* 0x0007e8000c10192e */
[----:B------:R4:W-:Y:S04]  /*1ac10*/  ST.E desc[UR46][R152.64+0x3cc], R29 ;  /* 0x0003cc1d98007985 */ /* 0x0009e8000c10192e */
[----:B------:R-:W-:Y:S04]  /*1ac20*/  ST.E desc[UR46][R152.64+0x3d8], R31 ;  /* 0x0003d81f98007985 */ /* 0x000fe8000c10192e */
[----:B------:R-:W-:Y:S04]  /*1ac30*/  ST.E desc[UR46][R152.64+0x3dc], R33 ;  /* 0x0003dc2198007985 */ /* 0x000fe8000c10192e */
[----:B------:R-:W-:Y:S04]  /*1ac40*/  ST.E desc[UR46][R152.64+0x3e8], R35 ;  /* 0x0003e82398007985 */ /* 0x000fe8000c10192e */
[----:B------:R-:W-:Y:S04]  /*1ac50*/  ST.E desc[UR46][R152.64+0x3ec], R37 ;  /* 0x0003ec2598007985 */ /* 0x000fe8000c10192e */
[----:B------:R5:W-:Y:S04]  /*1ac60*/  ST.E desc[UR46][R152.64+0x3f8], R21 ;  /* 0x0003f81598007985 */ /* 0x000be8000c10192e */
        /* <DEDUP_REMOVED lines=925> */
[----:B------:R-:W5:Y:S04]  /*1e640*/  LD.E R13, desc[UR46][R6.64] ;  /* 0x0000002e060d7980 */ /* 0x000f68000c101900 */
[----:B-----5:R5:W-:Y:S04]  /*1e650*/  ST.E desc[UR46][R6.64], R13 ;  /* 0x0000000d06007985 */ /* 0x020be8000c10192e */
[----:B------:R-:W3:Y:S04]  /*1e660*/  LD.E R15, desc[UR46][R8.64] ;  /* 0x0000002e080f7980 */ /* 0x000ee8000c101900 */
[----:B---3--:R3:W-:Y:S04]  /*1e670*/  ST.E desc[UR46][R8.64], R15 ;  /* 0x0000000f08007985 */ /* 0x0087e8000c10192e */
[----:B------:R-:W4:Y:S04]  /*1e680*/  LD.E R21, desc[UR46][R10.64] ;  /* 0x0000002e0a157980 */ /* 0x000f28000c101900 */
[----:B----4-:R4:W-:Y:S04]  /*1e690*/  ST.E desc[UR46][R10.64], R21 ;  /* 0x000000150a007985 */ /* 0x0109e8000c10192e */
[----:B0-----:R-:W4:Y:S04]  /*1e6a0*/  LD.E R25, desc[UR46][R152.64+0x210] ;  /* 0x0002102e98197980 */ /* 0x001f28000c101900 */
[----:B-1----:R-:W4:Y:S04]  /*1e6b0*/  LD.E R27, desc[UR46][R152.64+0x214] ;  /* 0x0002142e981b7980 */ /* 0x002f28000c101900 */
[----:B------:R-:W4:Y:S04]  /*1e6c0*/  LD.E R29, desc[UR46][R152.64+0x218] ;  /* 0x0002182e981d7980 */ /* 0x000f28000c101900 */
[----:B------:R-:W4:Y:S04]  /*1e6d0*/  LD.E R31, desc[UR46][R152.64+0x21c] ;  /* 0x00021c2e981f7980 */ /* 0x000f28000c101900 */
[----:B--2---:R-:W2:Y:S04]  /*1e6e0*/  LD.E R5, desc[UR46][R152.64+0x220] ;  /* 0x0002202e98057980 */ /* 0x004ea8000c101900 */
[----:B------:R-:W2:Y:S04]  /*1e6f0*/  LD.E R33, desc[UR46][R152.64+0x224] ;  /* 0x0002242e98217980 */ /* 0x000ea8000c101900 */
[----:B-----5:R-:W5:Y:S04]  /*1e700*/  LD.E R7, desc[UR46][R152.64+0x228] ;  /* 0x0002282e98077980 */ /* 0x020f68000c101900 */
[----:B------:R-:W5:Y:S04]  /*1e710*/  LD.E R13, desc[UR46][R152.64+0x22c] ;  /* 0x00022c2e980d7980 */ /* 0x000f68000c101900 */
[----:B---3--:R-:W3:Y:S04]  /*1e720*/  LD.E R9, desc[UR46][R152.64+0x230] ;  /* 0x0002302e98097980 */ /* 0x008ee8000c101900 */
[----:B------:R-:W3:Y:S04]  /*1e730*/  LD.E R15, desc[UR46][R152.64+0x234] ;  /* 0x0002342e980f7980 */ /* 0x000ee8000c101900 */
[----:B----4-:R-:W4:Y:S04]  /*1e740*/  LD.E R11, desc[UR46][R152.64+0x238] ;  /* 0x0002382e980b7980 */ /* 0x010f28000c101900 */
[----:B------:R-:W4:Y:S04]  /*1e750*/  LD.E R21, desc[UR46][R152.64+0x23c] ;  /* 0x00023c2e98157980 */ /* 0x000f28000c101900 */
        /* <DEDUP_REMOVED lines=112> */
[----:B------:R0:W-:Y:S04]  /*1ee60*/  ST.E desc[UR46][R152.64+0x210], R25 ;  /* 0x0002101998007985 */ /* 0x0001e8000c10192e */
[----:B------:R0:W-:Y:S04]  /*1ee70*/  ST.E desc[UR46][R152.64+0x214], R27 ;  /* 0x0002141b98007985 */ /* 0x0001e8000c10192e */
[----:B------:R0:W-:Y:S04]  /*1ee80*/  ST.E desc[UR46][R152.64+0x218], R29 ;  /* 0x0002181d98007985 */ /* 0x0001e8000c10192e */
[----:B------:R0:W-:Y:S04]  /*1ee90*/  ST.E desc[UR46][R152.64+0x21c], R31 ;  /* 0x00021c1f98007985 */ /* 0x0001e8000c10192e */
[----:B--2---:R0:W-:Y:S04]  /*1eea0*/  ST.E desc[UR46][R152.64+0x220], R5 ;  /* 0x0002200598007985 */ /* 0x0041e8000c10192e */
[----:B------:R0:W-:Y:S04]  /*1eeb0*/  ST.E desc[UR46][R152.64+0x224], R33 ;  /* 0x0002242198007985 */ /* 0x0001e8000c10192e */
[----:B-----5:R0:W-:Y:S04]  /*1eec0*/  ST.E desc[UR46][R152.64+0x228], R7 ;  /* 0x0002280798007985 */ /* 0x0201e8000c10192e */
[----:B------:R0:W-:Y:S04]  /*1eed0*/  ST.E desc[UR46][R152.64+0x22c], R13 ;  /* 0x00022c0d98007985 */ /* 0x0001e8000c10192e */
[----:B---3--:R0:W-:Y:S04]  /*1eee0*/  ST.E desc[UR46][R152.64+0x230], R9 ;  /* 0x0002300998007985 */ /* 0x0081e8000c10192e */
[----:B------:R0:W-:Y:S04]  /*1eef0*/  ST.E desc[UR46][R152.64+0x234], R15 ;  /* 0x0002340f98007985 */ /* 0x0001e8000c10192e */
[----:B----4-:R0:W-:Y:S04]  /*1ef00*/  ST.E desc[UR46][R152.64+0x238], R11 ;  /* 0x0002380b98007985 */ /* 0x0101e8000c10192e */
        /* <DEDUP_REMOVED lines=129> */
.L_x_2085:
[----:B------:R-:W-:Y:S05]  /*1f720*/  BSYNC B0 ;  /* 0x0000000000007941 */ /* 0x000fea0003800000 */
.L_x_2084:
[----:B------:R-:W-:Y:S05]  /*1f730*/  @P0 BRA `(.L_x_2086) ;  /* 0xffffff6400640947 */ /* 0x000fea000383ffff */
.L_x_2067:
[----:B------:R-:W-:-:S13]  /*1f740*/  ISETP.GE.AND P0, PT, R0, UR49, PT ;  /* 0x0000003100007c0c */ /* 0x000fda000bf06270 */
[----:B------:R-:W-:Y:S05]  /*1f750*/  @!P0 BRA `(.L_x_2087) ;  /* 0x000000a800348947 */ /* 0x000fea0003800000 */
.L_x_2116:
[----:B0-----:R-:W2:Y:S04]  /*1f760*/  LD.E R57, desc[UR46][R152.64+0x1e8] ;  /* 0x0001e82e98397980 */ /* 0x001ea8000c101900 */
[----:B-1----:R-:W1:Y:S04]  /*1f770*/  LD.E R4, desc[UR46][R152.64+0x1f0] ;  /* 0x0001f02e98047980 */ /* 0x002e68000c101900 */
[----:B------:R-:W3:Y:S01]  /*1f780*/  LD.E R8, desc[UR46][R152.64+0x1c] ;  /* 0x00001c2e98087980 */ /* 0x000ee2000c101900 */
[----:B--2---:R-:W-:-:S05]  /*1f790*/  VIADD R7, R57, 0x1 ;  /* 0x0000000139077836 */ /* 0x004fca0000000000 */
[----:B------:R-:W-:-:S13]  /*1f7a0*/  ISETP.NE.AND P0, PT, R7, 0x2, PT ;  /* 0x000000020700780c */ /* 0x000fda0003f05270 */
[----:B------:R0:W5:Y:S04]  /*1f7b0*/  @P0 LD.E R9, desc[UR46][R152.64+0x1ec] ;  /* 0x0001ec2e98090980 */ /* 0x000168000c101900 */
[----:B------:R-:W2:Y:S01]  /*1f7c0*/  @!P0 LD.E R6, desc[UR46][R152.64+0x1ec] ;  /* 0x0001ec2e98068980 */ /* 0x000ea2000c101900 */
[----:B-1----:R-:W-:Y:S01]  /*1f7d0*/  VIADD R5, R4, 0x1 ;  /* 0x0000000104057836 */ /* 0x002fe20000000000 */
[----:B---3--:R-:W-:Y:S02]  /*1f7e0*/  LOP3.LUT R8, R8, 0x1, RZ, 0xfc, !PT ;  /* 0x0000000108087812 */ /* 0x008fe400078efcff */
        /* <DEDUP_REMOVED lines=11> */
.L_x_2089:
[----:B------:R-:W-:Y:S05]  /*1f8a0*/  BSYNC B0 ;  /* 0x0000000000007941 */ /* 0x000fea0003800000 */
.L_x_2088:
        /* <DEDUP_REMOVED lines=13> */
.L_x_2091:
[----:B------:R-:W-:Y:S05]  /*1f980*/  BSYNC B0 ;  /* 0x0000000000007941 */ /* 0x000fea0003800000 */
.L_x_2090:
        /* <DEDUP_REMOVED lines=8> */
.L_x_2093:
[----:B------:R-:W-:Y:S05]  /*1fa10*/  BSYNC B0 ;  /* 0x0000000000007941 */ /* 0x000fea0003800000 */
.L_x_2092:
[----:B------:R-:W2:Y:S04]  /*1fa20*/  LD.E R5, desc[UR46][R152.64+0x1e8] ;  /* 0x0001e82e98057980 */ /* 0x000ea8000c101900 */
[----:B-----5:R-:W2:Y:S01]  /*1fa30*/  LD.E.64 R8, desc[UR46][R152.64+0xa0] ;  /* 0x0000a02e98087980 */ /* 0x020ea2000c101b00 */
[----:B------:R-:W-:Y:S05]  /*1fa40*/  WARPSYNC.ALL ;  /* 0x0000000000007948 */ /* 0x000fea0003800000 */
[----:B------:R-:W3:Y:S04]  /*1fa50*/  LD.E.64 R14, desc[UR46][R152.64+0x98] ;  /* 0x0000982e980e7980 */ /* 0x000ee8000c101b00 */
[----:B0-----:R-:W4:Y:S04]  /*1fa60*/  LD.E.64 R6, desc[UR46][R152.64+0x98] ;  /* 0x0000982e98067980 */ /* 0x001f28000c101b00 */
        /* <DEDUP_REMOVED lines=9> */
[----:B------:R-:W-:Y:S01]  /*1fb00*/  VIADD R8, R4, 0x2 ;  /* 0x0000000204087836 */ /* 0x000fe20000000000 */
[----:B---3--:R-:W-:Y:S02]  /*1fb10*/  R2UR UR4, R14 ;  /* 0x000000000e0472ca */ /* 0x008fe400000e0000 */
[----:B------:R-:W-:-:S13]  /*1fb20*/  R2UR UR5, R15 ;  /* 0x000000000f0572ca */ /* 0x000fda00000e0000 */
[----:B------:R-:W-:Y:S01]  /*1fb30*/  HGMMA.64x64x16.F32.BF16 R24, gdesc[UR4], RZ, !UPT, gsb0 ;  /* 0x00e00000041879f0 */ /* 0x000fe2000c0018ff */
[----:B----4-:R-:W-:Y:S01]  /*1fb40*/  VIADD R6, R6, 0x2 ;  /* 0x0000000206067836 */ /* 0x010fe20000000000 */
[----:B------:R-:W-:Y:S01]  /*1fb50*/  R2UR UR6, R8 ;  /* 0x00000000080672ca */ /* 0x000fe200000e0000 */
[----:B------:R-:W-:Y:S01]  /*1fb60*/  IMAD.MOV.U32 R15, RZ, RZ, 0x1 ;  /* 0x00000001ff0f7424 */ /* 0x000fe200078e00ff */
        /* <DEDUP_REMOVED lines=39> */
.L_x_2096:
[----:B------:R-:W-:Y:S05]  /*1fde0*/  BSYNC B0 ;  /* 0x0000000000007941 */ /* 0x000fea0003800000 */
.L_x_2095:
        /* <DEDUP_REMOVED lines=13> */
.L_x_2098:
[----:B------:R-:W-:Y:S05]  /*1fec0*/  BSYNC B0 ;  /* 0x0000000000007941 */ /* 0x000fea0003800000 */
.L_x_2097:
        /* <DEDUP_REMOVED lines=8> */
.L_x_2100:
[----:B------:R-:W-:Y:S05]  /*1ff50*/  BSYNC B0 ;  /* 0x0000000000007941 */ /* 0x000fea0003800000 */
.L_x_2099:
        /* <DEDUP_REMOVED lines=473> */
[----:B--2---:R-:W2:Y:S01]  /*21cf0*/  LD.E R60, desc[UR46][R58.64] ;  /* 0x0000002e3a3c7980 */ /* 0x004ea2000c101900 */
[----:B----4-:R-:W-:-:S02]  /*21d00*/  ISETP.NE.AND P1, PT, R12, 0x1, PT ;  /* 0x000000010c00780c */ /* 0x010fc40003f25270 */
[----:B---3--:R-:W-:Y:S01]  /*21d10*/  ISETP.GE.AND P2, PT, R9, 0x1, PT ;  /* 0x000000010900780c */ /* 0x008fe20003f46270 */
[----:B------:R-:W-:Y:S01]  /*21d20*/  BSSY B0, `(.L_x_2102) ;  /* 0x0000079000007945 */ /* 0x000fe20003800000 */
[-C--:B--2---:R-:W-:Y:S01]  /*21d30*/  FMUL.FTZ R20, R24, R60.reuse ;  /* 0x0000003c18147220 */ /* 0x084fe20000410000 */
[----:B------:R-:W-:Y:S01]  /*21d40*/  SHF.R.S32.HI R24, RZ, 0x1f, R61 ;  /* 0x0000001fff187819 */ /* 0x000fe2000001143d */
[----:B-1----:R-:W-:-:S03]  /*21d50*/  FMUL.FTZ R14, R26, R60 ;  /* 0x0000003c1a0e7220 */ /* 0x002fc60000410000 */
[----:B------:R-:W-:-:S04]  /*21d60*/  LEA.HI R26, R24, R61, RZ, 0x7 ;  /* 0x0000003d181a7211 */ /* 0x000fc800078f38ff */
[----:B------:R-:W-:Y:S01]  /*21d70*/  LOP3.LUT R26, R26, 0xffffff80, RZ, 0xc0, !PT ;  /* 0xffffff801a1a7812 */ /* 0x000fe200078ec0ff */
[----:B0-----:R-:W-:-:S04]  /*21d80*/  FMUL.FTZ R15, R27, R60 ;  /* 0x0000003c1b0f7220 */ /* 0x001fc80000410000 */
[----:B------:R-:W-:Y:S02]  /*21d90*/  IMAD.IADD R26, R61, 0x1, -R26 ;  /* 0x000000013d1a7824 */ /* 0x000fe400078e0a1a */
[-C--:B------:R-:W-:Y:S01]  /*21da0*/  FMUL.FTZ R29, R29, R60.reuse ;  /* 0x0000003c1d1d7220 */ /* 0x080fe20000410000 */
[-C--:B------:R-:W-:Y:S01]  /*21db0*/  FMUL.FTZ R58, R30, R60.reuse ;  /* 0x0000003c1e3a7220 */ /* 0x080fe20000410000 */
[----:B------:R-:W-:Y:S02]  /*21dc0*/  LEA.HI R30, R24, R61, RZ, 0x2 ;  /* 0x0000003d181e7211 */ /* 0x000fe400078f10ff */
[----:B------:R-:W-:Y:S01]  /*21dd0*/  SHF.R.S32.HI R27, RZ, 0x1f, R26 ;  /* 0x0000001fff1b7819 */ /* 0x000fe2000001141a */
[----:B------:R0:W1:Y:S01]  /*21de0*/  MUFU.TANH R62, R29 ;  /* 0x0000001d003e7308 */ /* 0x0000620000002400 */
[----:B------:R-:W-:Y:S01]  /*21df0*/  LOP3.LUT R30, R30, 0xfffffffc, RZ, 0xc0, !PT ;  /* 0xfffffffc1e1e7812 */ /* 0x000fe200078ec0ff */
[----:B------:R-:W-:Y:S01]  /*21e00*/  FMUL.FTZ R59, R31, R60 ;  /* 0x0000003c1f3b7220 */ /* 0x000fe20000410000 */
[----:B0-----:R-:W-:Y:S01]  /*21e10*/  LEA.HI R29, R27, R26, RZ, 0x2 ;  /* 0x0000001a1b1d7211 */ /* 0x001fe200078f10ff */
[----:B------:R-:W-:-:S03]  /*21e20*/  FMUL.FTZ R32, R32, R60 ;  /* 0x0000003c20207220 */ /* 0x000fc60000410000 */
[--C-:B------:R-:W-:Y:S02]  /*21e30*/  SHF.R.S32.HI R24, RZ, 0x2, R29.reuse ;  /* 0x00000002ff187819 */ /* 0x100fe4000001141d */
[----:B------:R-:W-:Y:S01]  /*21e40*/  SHF.R.S32.HI R31, RZ, 0x1f, R29 ;  /* 0x0000001fff1f7819 */ /* 0x000fe2000001141d */
[----:B------:R-:W-:Y:S01]  /*21e50*/  IMAD.IADD R61, R61, 0x1, -R30 ;  /* 0x000000013d3d7824 */ /* 0x000fe200078e0a1e */
[----:B------:R-:W-:Y:S02]  /*21e60*/  LEA.HI R27, R27, R26, RZ, 0x5 ;  /* 0x0000001a1b1b7211 */ /* 0x000fe400078f28ff */
[----:B------:R-:W-:Y:S01]  /*21e70*/  LEA.HI R31, R31, R24, RZ, 0x3 ;  /* 0x000000181f1f7211 */ /* 0x000fe200078f18ff */
[----:B------:R0:W2:Y:S01]  /*21e80*/  MUFU.TANH R63, R32 ;  /* 0x00000020003f7308 */ /* 0x0000a20000002400 */
[----:B------:R-:W-:Y:S02]  /*21e90*/  SHF.R.S32.HI R30, RZ, 0x5, R27 ;  /* 0x00000005ff1e7819 */ /* 0x000fe4000001141b */
[----:B------:R-:W-:-:S02]  /*21ea0*/  LOP3.LUT R31, R31, 0xfffffff8, RZ, 0xc0, !PT ;  /* 0xfffffff81f1f7812 */ /* 0x000fc400078ec0ff */
[----:B0-----:R-:W-:-:S03]  /*21eb0*/  LEA.HI R32, R61, R61, RZ, 0x1 ;  /* 0x0000003d3d207211 */ /* 0x001fc600078f08ff */
[----:B------:R-:W-:Y:S02]  /*21ec0*/  IMAD.IADD R31, R24, 0x1, -R31 ;  /* 0x00000001181f7824 */ /* 0x000fe400078e0a1f */
[----:B------:R-:W-:Y:S01]  /*21ed0*/  IMAD R30, R21, 0x4, R30 ;  /* 0x00000004151e7824 */ /* 0x000fe200078e021e */
[----:B------:R-:W-:Y:S01]  /*21ee0*/  LOP3.LUT R32, R32, 0x1ffffffe, RZ, 0xc0, !PT ;  /* 0x1ffffffe20207812 */ /* 0x000fe200078ec0ff */
[----:B------:R-:W-:Y:S02]  /*21ef0*/  FMUL.FTZ R38, R38, R60 ;  /* 0x0000003c26267220 */ /* 0x000fe40000410000 */
[----:B------:R-:W-:Y:S02]  /*21f00*/  IMAD.U32 R31, R30, 0x10, R31 ;  /* 0x000000101e1f7824 */ /* 0x000fe400078e001f */
[----:B------:R-:W-:Y:S01]  /*21f10*/  IMAD.IADD R32, R61, 0x1, -R32 ;  /* 0x000000013d207824 */ /* 0x000fe200078e0a20 */
[----:B------:R0:W3:Y:S03]  /*21f20*/  MUFU.TANH R69, R38 ;  /* 0x0000002600457308 */ /* 0x0000e60000002400 */
[----:B0-----:R-:W-:-:S04]  /*21f30*/  IMAD R38, R32, 0x8, R31 ;  /* 0x0000000820267824 */ /* 0x001fc800078e021f */
[----:B------:R-:W-:-:S04]  /*21f40*/  @P1 IMAD.HI.U32 R13, R38, R13, RZ ;  /* 0x0000000d260d1227 */ /* 0x000fc800078e00ff */
[----:B------:R-:W-:Y:S01]  /*21f50*/  FMUL.FTZ R39, R39, R60 ;  /* 0x0000003c27277220 */ /* 0x000fe20000410000 */
[----:B------:R-:W-:Y:S01]  /*21f60*/  @P1 SHF.R.U32.HI R38, RZ, R56, R13 ;  /* 0x00000038ff261219 */ /* 0x000fe2000001160d */
[-C--:B------:R-:W-:Y:S02]  /*21f70*/  FMUL.FTZ R35, R35, R60.reuse ;  /* 0x0000003c23237220 */ /* 0x080fe40000410000 */
[----:B------:R0:W4:Y:S01]  /*21f80*/  MUFU.TANH R70, R39 ;  /* 0x0000002700467308 */ /* 0x0001220000002400 */
[-C--:B------:R-:W-:Y:S01]  /*21f90*/  FMUL.FTZ R33, R33, R60.reuse ;  /* 0x0000003c21217220 */ /* 0x080fe20000410000 */
[-C--:B------:R-:W-:Y:S01]  /*21fa0*/  FMUL.FTZ R37, R37, R60.reuse ;  /* 0x0000003c25257220 */ /* 0x080fe20000410000 */
[----:B------:R-:W1:Y:S01]  /*21fb0*/  SHFL.IDX PT, R21, R38, RZ, 0x1c1f ;  /* 0x001c1fff26157589 */ /* 0x000e6200000e0000 */
[----:B------:R-:W-:Y:S01]  /*21fc0*/  FMUL.FTZ R41, R41, R60 ;  /* 0x0000003c29297220 */ /* 0x000fe20000410000 */
[----:B------:R-:W-:Y:S01]  /*21fd0*/  LOP3.LUT R29, R29, 0x7ffffffc, RZ, 0xc0, !PT ;  /* 0x7ffffffc1d1d7812 */ /* 0x000fe200078ec0ff */
[----:B0-----:R-:W-:-:S02]  /*21fe0*/  IMAD.SHL.U32 R39, R0, 0x40, RZ ;  /* 0x0000004000277824 */ /* 0x001fc400078e00ff */
[----:B------:R-:W0:Y:S01]  /*21ff0*/  MUFU.TANH R66, R35 ;  /* 0x0000002300427308 */ /* 0x000e220000002400 */
[-C--:B------:R-:W-:Y:S01]  /*22000*/  FMUL.FTZ R25, R25, R60.reuse ;  /* 0x0000003c19197220 */ /* 0x080fe20000410000 */
[-C--:B------:R-:W-:Y:S01]  /*22010*/  FMUL.FTZ R28, R28, R60.reuse ;  /* 0x0000003c1c1c7220 */ /* 0x080fe20000410000 */
[-C--:B------:R-:W-:Y:S01]  /*22020*/  FMUL.FTZ R40, R40, R60.reuse ;  /* 0x0000003c28287220 */ /* 0x080fe20000410000 */
[----:B------:R-:W-:Y:S01]  /*22030*/  IADD3 R12, -R39, 0x1, RZ ;  /* 0x00000001270c7810 */ /* 0x000fe20007ffe1ff */
        /* <DEDUP_REMOVED lines=10> */
[----:B------:R-:W-:Y:S01]  /*220e0*/  FMUL.FTZ R54, R54, R60 ;  /* 0x0000003c36367220 */ /* 0x000fe20000410000 */
[----:B------:R3:W0:Y:S01]  /*220f0*/  MUFU.TANH R68, R37 ;  /* 0x0000002500447308 */ /* 0x0006220000002400 */
[----:B--2---:R-:W-:-:S02]  /*22100*/  IMAD.IADD R33, R26, 0x1, -R29 ;  /* 0x000000011a217824 */ /* 0x004fc400078e0a1d */
[-C--:B------:R-:W-:Y:S01]  /*22110*/  FMUL.FTZ R55, R55, R60.reuse ;  /* 0x0000003c37377220 */ /* 0x080fe20000410000 */
[-C--:B------:R-:W-:Y:S01]  /*22120*/  FMUL.FTZ R34, R34, R60.reuse ;  /* 0x0000003c22227220 */ /* 0x080fe20000410000 */
[----:B------:R-:W-:-:S03]  /*22130*/  FMUL.FTZ R36, R36, R60 ;  /* 0x0000003c24247220 */ /* 0x000fc60000410000 */
[----:B------:R2:W0:Y:S01]  /*22140*/  MUFU.TANH R35, R41 ;  /* 0x0000002900237308 */ /* 0x0004220000002400 */
[-C--:B---3--:R-:W-:Y:S01]  /*22150*/  FMUL.FTZ R37, R47, R60.reuse ;  /* 0x0000003c2f257220 */ /* 0x088fe20000410000 */
[----:B------:R-:W-:Y:S02]  /*22160*/  IMAD R12, R33, -0x2, R12 ;  /* 0xfffffffe210c7824 */ /* 0x000fe400078e020c */
[----:B--2---:R-:W-:-:S04]  /*22170*/  FMUL.FTZ R41, R46, R60 ;  /* 0x0000003c2e297220 */ /* 0x004fc80000410000 */
[----:B------:R-:W2:Y:S01]  /*22180*/  MUFU.TANH R20, R20 ;  /* 0x0000001400147308 */ /* 0x000ea20000002400 */
[----:B------:R-:W-:Y:S01]  /*22190*/  FMUL.FTZ R42, R42, R60 ;  /* 0x0000003c2a2a7220 */ /* 0x000fe20000410000 */
[----:B------:R-:W-:Y:S02]  /*221a0*/  IADD3 R12, -R4, R12, R5 ;  /* 0x0000000c040c7210 */ /* 0x000fe40007ffe105 */
[----:B------:R-:W-:-:S04]  /*221b0*/  LOP3.LUT R13, RZ, R6, RZ, 0x33, !PT ;  /* 0x00000006ff0d7212 */ /* 0x000fc800078e33ff */
[----:B------:R-:W3:Y:S08]  /*221c0*/  MUFU.TANH R25, R25 ;  /* 0x0000001900197308 */ /* 0x000ef00000002400 */
        /* <DEDUP_REMOVED lines=21> */
[----:B------:R-:W-:-:S02]  /*22320*/  IMAD.IADD R46, R12, 0x1, R13 ;  /* 0x000000010c2e7824 */ /* 0x000fc400078e020d */
[----:B------:R-:W-:-:S05]  /*22330*/  IMAD.IADD R47, R8, 0x1, -R39 ;  /* 0x00000001082f7824 */ /* 0x000fca00078e0a27 */
[----:B------:R4:W0:Y:S02]  /*22340*/  MUFU.TANH R71, R42 ;  /* 0x0000002a00477308 */ /* 0x0008240000002400 */
[----:B----4-:R-:W-:Y:S02]  /*22350*/  IMAD.IADD R42, R12, 0x1, R7 ;  /* 0x000000010c2a7824 */ /* 0x010fe400078e0207 */
[--C-:B-1----:R-:W-:Y:S02]  /*22360*/  IMAD.IADD R7, R46, 0x1, R21.reuse ;  /* 0x000000012e077824 */ /* 0x102fe400078e0215 */
[----:B------:R-:W-:Y:S01]  /*22370*/  IMAD.IADD R6, R42, 0x1, R21 ;  /* 0x000000012a067824 */ /* 0x000fe200078e0215 */
[----:B--23--:R-:W-:Y:S06]  /*22380*/  @!P2 BRA `(.L_x_2103) ;  /* 0x000000000048a947 */ /* 0x00cfec0003800000 */
        /* <DEDUP_REMOVED lines=10> */
.L_x_2105:
[----:B------:R-:W-:-:S13]  /*22430*/  ISETP.NE.AND P1, PT, R9, 0x1, PT ;  /* 0x000000010900780c */ /* 0x000fda0003f25270 */
[----:B------:R-:W-:-:S05]  /*22440*/  @P1 IMAD.HI.U32 R12, R8, R10, RZ ;  /* 0x0000000a080c1227 */ /* 0x000fca00078e00ff */
[----:B------:R-:W-:-:S07]  /*22450*/  @P1 SHF.R.U32.HI R8, RZ, R11, R12 ;  /* 0x0000000bff081219 */ /* 0x000fce000001160c */
.L_x_2106:
[----:B------:R-:W-:Y:S05]  /*22460*/  BSYNC B1 ;  /* 0x0000000000017941 */ /* 0x000fea0003800000 */
.L_x_2104:
[----:B------:R-:W-:-:S04]  /*22470*/  IMAD R8, R8, R9, -R39 ;  /* 0x0000000908087224 */ /* 0x000fc800078e0a27 */
[----:B------:R-:W-:-:S05]  /*22480*/  IMAD R8, R33, -0x2, R8 ;  /* 0xfffffffe21087824 */ /* 0x000fca00078e0208 */
[----:B------:R-:W-:Y:S02]  /*22490*/  VIMNMX R7, R7, R8, !PT ;  /* 0x0000000807077248 */ /* 0x000fe40007fe0100 */
[----:B------:R-:W-:-:S07]  /*224a0*/  VIADDMNMX R6, R8, R9, R6, PT ;  /* 0x0000000908067246 */ /* 0x000fce0003800106 */
.L_x_2103:
[----:B------:R-:W-:Y:S05]  /*224b0*/  BSYNC B0 ;  /* 0x0000000000007941 */ /* 0x000fea0003800000 */
.L_x_2102:
[C---:B------:R-:W-:Y:S01]  /*224c0*/  ISETP.GE.AND P1, PT, R47.reuse, 0x2, PT ;  /* 0x000000022f00780c */ /* 0x040fe20003f26270 */
[----:B------:R-:W-:Y:S01]  /*224d0*/  BSSY B0, `(.L_x_2107) ;  /* 0x0000062000007945 */ /* 0x000fe20003800000 */
[----:B------:R-:W-:Y:S02]  /*224e0*/  ISETP.GE.AND P3, PT, R47, 0xa, PT ;  /* 0x0000000a2f00780c */ /* 0x000fe40003f66270 */
        /* <DEDUP_REMOVED lines=10> */
[----:B------:R-:W-:Y:S02]  /*22590*/  ISETP.GE.AND P3, PT, R47, 0x11, PT ;  /* 0x000000112f00780c */ /* 0x000fe40003f66270 */
[----:B------:R-:W-:Y:S02]  /*225a0*/  FSEL R32, R62, -INF , !P1 ;  /* 0xff8000003e207808 */ /* 0x000fe40004800000 */
[----:B------:R-:W-:Y:S02]  /*225b0*/  ISETP.LT.OR P2, PT, R6, 0x9, P2 ;  /* 0x000000090600780c */ /* 0x000fe40001741670 */
[----:B------:R-:W-:Y:S02]  /*225c0*/  ISETP.GT.AND P1, PT, R7, 0x10, !P3 ;  /* 0x000000100700780c */ /* 0x000fe40005f24270 */
[----:B0-----:R-:W-:Y:S02]  /*225d0*/  FSEL R34, R28, -INF , !P2 ;  /* 0xff8000001c227808 */ /* 0x001fe40005000000 */
        /* <DEDUP_REMOVED lines=22> */
[----:B------:R-:W-:Y:S02]  /*22740*/  FSEL R27, R40, -INF , !P1 ;  /* 0xff800000281b7808 */ /* 0x000fe40004800000 */
[----:B------:R-:W-:Y:S02]  /*22750*/  ISETP.GT.AND P1, PT, R7, 0x21, !P2 ;  /* 0x000000210700780c */ /* 0x000fe40005724270 */
[----:B------:R-:W-:-:S02]  /*22760*/  P2R R40, PR, RZ, 0x4 ;  /* 0x00000004ff287803 */ /* 0x000fc40000000000 */
[C---:B------:R-:W-:Y:S02]  /*22770*/  ISETP.LT.OR P1, PT, R6.reuse, 0x22, P1 ;  /* 0x000000220600780c */ /* 0x040fe40000f21670 */
[----:B------:R-:W-:Y:S02]  /*22780*/  ISETP.GE.AND P2, PT, R47, 0x29, PT ;  /* 0x000000292f00780c */ /* 0x000fe40003f46270 */
[----:B------:R-:W-:Y:S02]  /*22790*/  FSEL R26, R35, -INF , !P1 ;  /* 0xff800000231a7808 */ /* 0x000fe40004800000 */
[----:B------:R-:W-:Y:S01]  /*227a0*/  ISETP.GT.AND P1, PT, R7, 0x28, !P2 ;  /* 0x000000280700780c */ /* 0x000fe20005724270 */
[----:B------:R-:W0:Y:S01]  /*227b0*/  SHFL.IDX PT, R35, R38, 0x1, 0x1c1f ;  /* 0x003c1f0026237f89 */ /* 0x000e2200000e0000 */
[----:B------:R-:W-:Y:S02]  /*227c0*/  P2R R68, PR, RZ, 0x4 ;  /* 0x00000004ff447803 */ /* 0x000fe40000000000 */
[----:B------:R-:W-:-:S02]  /*227d0*/  ISETP.LT.OR P1, PT, R6, 0x29, P1 ;  /* 0x000000290600780c */ /* 0x000fc40000f21670 */
[----:B------:R-:W-:Y:S02]  /*227e0*/  P2R R61, PR, RZ, 0x8 ;  /* 0x00000008ff3d7803 */ /* 0x000fe40000000000 */
        /* <DEDUP_REMOVED lines=23> */
[----:B------:R-:W-:Y:S01]  /*22960*/  ISETP.GT.AND P6, PT, R7, 0x39, !P6 ;  /* 0x000000390700780c */ /* 0x000fe200077c4270 */
[----:B0-----:R-:W-:-:S03]  /*22970*/  IMAD.IADD R7, R46, 0x1, R35 ;  /* 0x000000012e077824 */ /* 0x001fc600078e0223 */
[----:B------:R-:W-:Y:S01]  /*22980*/  ISETP.LT.OR P6, PT, R6, 0x3a, P6 ;  /* 0x0000003a0600780c */ /* 0x000fe200037c1670 */
[----:B------:R-:W-:-:S03]  /*22990*/  IMAD.IADD R6, R42, 0x1, R35 ;  /* 0x000000012a067824 */ /* 0x000fc600078e0223 */
        /* <DEDUP_REMOVED lines=13> */
.L_x_2110:
[----:B------:R-:W-:-:S13]  /*22a70*/  ISETP.NE.AND P6, PT, R9, 0x1, PT ;  /* 0x000000010900780c */ /* 0x000fda0003fc5270 */
[----:B------:R-:W-:-:S05]  /*22a80*/  @P6 IMAD.HI.U32 R10, R4, R10, RZ ;  /* 0x0000000a040a6227 */ /* 0x000fca00078e00ff */
[----:B------:R-:W-:-:S07]  /*22a90*/  @P6 SHF.R.U32.HI R4, RZ, R11, R10 ;  /* 0x0000000bff046219 */ /* 0x000fce000001160a */
.L_x_2111:
[----:B------:R-:W-:Y:S05]  /*22aa0*/  BSYNC B1 ;  /* 0x0000000000017941 */ /* 0x000fea0003800000 */
.L_x_2109:
[----:B------:R-:W-:-:S04]  /*22ab0*/  IMAD R4, R4, R9, -R39 ;  /* 0x0000000904047224 */ /* 0x000fc800078e0a27 */
[----:B------:R-:W-:-:S05]  /*22ac0*/  IMAD R4, R33, -0x2, R4 ;  /* 0xfffffffe21047824 */ /* 0x000fca00078e0204 */
[----:B------:R-:W-:Y:S02]  /*22ad0*/  VIADDMNMX R6, R4, R9, R6, PT ;  /* 0x0000000904067246 */ /* 0x000fe40003800106 */
[----:B------:R-:W-:-:S07]  /*22ae0*/  VIMNMX R7, R7, R4, !PT ;  /* 0x0000000407077248 */ /* 0x000fce0007fe0100 */
.L_x_2108:
[----:B------:R-:W-:Y:S05]  /*22af0*/  BSYNC B0 ;  /* 0x0000000000007941 */ /* 0x000fea0003800000 */
.L_x_2107:
        /* <DEDUP_REMOVED lines=37> */
[C---:B------:R-:W-:Y:S02]  /*22d50*/  ISETP.GT.AND P5, PT, R7.reuse, 0x21, !P6 ;  /* 0x000000210700780c */ /* 0x040fe400077a4270 */
[C---:B------:R-:W-:Y:S02]  /*22d60*/  ISETP.GT.AND P1, PT, R7.reuse, 0x29, !P1 ;  /* 0x000000290700780c */ /* 0x040fe40004f24270 */
[----:B------:R-:W-:Y:S02]  /*22d70*/  ISETP.LT.OR P5, PT, R6, 0x22, P5 ;  /* 0x000000220600780c */ /* 0x000fe40002fa1670 */
[----:B------:R-:W-:Y:S02]  /*22d80*/  ISETP.GT.AND P2, PT, R7, 0x30, !P2 ;  /* 0x000000300700780c */ /* 0x000fe40005744270 */
[----:B------:R-:W-:-:S02]  /*22d90*/  FSEL R9, R43, -INF , !P5 ;  /* 0xff8000002b097808 */ /* 0x000fc40006800000 */
[----:B------:R-:W-:Y:S02]  /*22da0*/  ISETP.NE.AND P5, PT, R68, RZ, PT ;  /* 0x000000ff4400720c */ /* 0x000fe40003fa5270 */
[C---:B------:R-:W-:Y:S02]  /*22db0*/  ISETP.GT.AND P3, PT, R7.reuse, 0x31, !P3 ;  /* 0x000000310700780c */ /* 0x040fe40005f64270 */
[----:B------:R-:W-:Y:S02]  /*22dc0*/  ISETP.GT.AND P5, PT, R7, 0x28, !P5 ;  /* 0x000000280700780c */ /* 0x000fe40006fa4270 */
[----:B------:R-:W-:Y:S02]  /*22dd0*/  ISETP.NE.AND P6, PT, R44, RZ, PT ;  /* 0x000000ff2c00720c */ /* 0x000fe40003fc5270 */
[C---:B------:R-:W-:Y:S02]  /*22de0*/  ISETP.LT.OR P5, PT, R6.reuse, 0x29, P5 ;  /* 0x000000290600780c */ /* 0x040fe40002fa1670 */
[----:B------:R-:W-:-:S02]  /*22df0*/  ISETP.LT.OR P1, PT, R6, 0x2a, P1 ;  /* 0x0000002a0600780c */ /* 0x000fc40000f21670 */
[----:B------:R-:W-:Y:S02]  /*22e00*/  FSEL R56, R41, -INF , !P5 ;  /* 0xff80000029387808 */ /* 0x000fe40006800000 */
        /* <DEDUP_REMOVED lines=10> */
[----:B------:R-:W-:-:S02]  /*22eb0*/  IADD3 R6, P2, R2, 0x410, RZ ;  /* 0x0000041002067810 */ /* 0x000fc40007f5e0ff */
[----:B------:R-:W-:Y:S02]  /*22ec0*/  FSEL R37, R55, -INF , !P1 ;  /* 0xff80000037257808 */ /* 0x000fe40004800000 */
[----:B------:R-:W-:Y:S01]  /*22ed0*/  LOP3.LUT R6, R6, 0x4, RZ, 0xfc, !PT ;  /* 0x0000000406067812 */ /* 0x000fe200078efcff */
[----:B------:R-:W-:Y:S01]  /*22ee0*/  IMAD.X R7, RZ, RZ, R16, P2 ;  /* 0x000000ffff077224 */ /* 0x000fe200010e0610 */
        /* <DEDUP_REMOVED lines=54> */
[----:B------:R-:W-:Y:S01]  /*23250*/  FSEL R5, R10, RZ, P1 ;  /* 0x000000ff0a057208 */ /* 0x000fe20000800000 */
[----:B---3--:R-:W-:-:S04]  /*23260*/  FMUL.FTZ R10, R46, R43 ;  /* 0x0000002b2e0a7220 */ /* 0x008fc80000410000 */
[----:B------:R-:W-:-:S04]  /*23270*/  FADD.FTZ R5, R4, -R5 ;  /* 0x8000000504057221 */ /* 0x000fc80000010000 */
        /* <DEDUP_REMOVED lines=20> */
.L_x_2113:
[----:B------:R-:W-:Y:S05]  /*233c0*/  BSYNC B0 ;  /* 0x0000000000007941 */ /* 0x000fea0003800000 */
.L_x_2112:
        /* <DEDUP_REMOVED lines=13> */
[----:B---3--:R-:W-:-:S05]  /*234a0*/  FMUL.FTZ R43, R41, R48 ;  /* 0x00000030292b7220 */ /* 0x008fca0000410000 */
[----:B------:R-:W-:Y:S02]  /*234b0*/  FSEL R43, R43, RZ, P1 ;  /* 0x000000ff2b2b7208 */ /* 0x000fe40000800000 */
[----:B----4-:R-:W-:-:S03]  /*234c0*/  FSETP.NEU.FTZ.AND P1, PT, R7, -INF , PT ;  /* 0xff8000000700780b */ /* 0x010fc60003f3d000 */
[-CC-:B------:R-:W-:Y:S01]  /*234d0*/  FFMA.FTZ R4, R52, R48.reuse, -R43.reuse ;  /* 0x0000003034047223 */ /* 0x180fe2000001082b */
[-CC-:B------:R-:W-:Y:S01]  /*234e0*/  FFMA.FTZ R36, R36, R48.reuse, -R43.reuse ;  /* 0x0000003024247223 */ /* 0x180fe2000001082b */
[-CC-:B------:R-:W-:Y:S01]  /*234f0*/  FFMA.FTZ R34, R34, R48.reuse, -R43.reuse ;  /* 0x0000003022227223 */ /* 0x180fe2000001082b */
[-CC-:B------:R-:W-:Y:S01]  /*23500*/  FFMA.FTZ R32, R32, R48.reuse, -R43.reuse ;  /* 0x0000003020207223 */ /* 0x180fe2000001082b */
[----:B------:R1:W5:Y:S01]  /*23510*/  MUFU.EX2 R168, R4 ;  /* 0x0000000400a87308 */ /* 0x0003620000000800 */
[-CC-:B------:R-:W-:Y:S01]  /*23520*/  FFMA.FTZ R31, R31, R48.reuse, -R43.reuse ;  /* 0x000000301f1f7223 */ /* 0x180fe2000001082b */
[-CC-:B------:R-:W-:Y:S01]  /*23530*/  FFMA.FTZ R30, R30, R48.reuse, -R43.reuse ;  /* 0x000000301e1e7223 */ /* 0x180fe2000001082b */
[-CC-:B------:R-:W-:Y:S01]  /*23540*/  FFMA.FTZ R20, R20, R48.reuse, -R43.reuse ;  /* 0x0000003014147223 */ /* 0x180fe2000001082b */
[-CC-:B------:R-:W-:Y:S01]  /*23550*/  FFMA.FTZ R29, R29, R48.reuse, -R43.reuse ;  /* 0x000000301d1d7223 */ /* 0x180fe2000001082b */
[-CC-:B------:R-:W-:Y:S01]  /*23560*/  FFMA.FTZ R28, R28, R48.reuse, -R43.reuse ;  /* 0x000000301c1c7223 */ /* 0x180fe2000001082b */
[-CC-:B------:R-:W-:Y:S01]  /*23570*/  FFMA.FTZ R27, R27, R48.reuse, -R43.reuse ;  /* 0x000000301b1b7223 */ /* 0x180fe2000001082b */
[-CC-:B------:R-:W-:Y:S01]  /*23580*/  FFMA.FTZ R26, R26, R48.reuse, -R43.reuse ;  /* 0x000000301a1a7223 */ /* 0x180fe2000001082b */
[----:B------:R-:W2:Y:S01]  /*23590*/  MUFU.EX2 R41, R36 ;  /* 0x0000002400297308 */ /* 0x000ea20000000800 */
[----:B-1----:R-:W-:Y:S01]  /*235a0*/  FMUL.FTZ R4, R48, R7 ;  /* 0x0000000730047220 */ /* 0x002fe20000410000 */
[-CC-:B------:R-:W-:Y:S01]  /*235b0*/  FFMA.FTZ R25, R25, R48.reuse, -R43.reuse ;  /* 0x0000003019197223 */ /* 0x180fe2000001082b */
[-CC-:B------:R-:W-:Y:S01]  /*235c0*/  FFMA.FTZ R24, R24, R48.reuse, -R43.reuse ;  /* 0x0000003018187223 */ /* 0x180fe2000001082b */
[-CC-:B------:R-:W-:Y:S01]  /*235d0*/  FFMA.FTZ R21, R21, R48.reuse, -R43.reuse ;  /* 0x0000003015157223 */ /* 0x180fe2000001082b */
[-CC-:B------:R-:W-:Y:S01]  /*235e0*/  FFMA.FTZ R13, R13, R48.reuse, -R43.reuse ;  /* 0x000000300d0d7223 */ /* 0x180fe2000001082b */
[----:B------:R-:W-:Y:S01]  /*235f0*/  FSEL R5, R4, RZ, P1 ;  /* 0x000000ff04057208 */ /* 0x000fe20000800000 */
[----:B------:R-:W-:Y:S01]  /*23600*/  FFMA.FTZ R12, R12, R48, -R43 ;  /* 0x000000300c0c7223 */ /* 0x000fe2000001082b */
[----:B------:R-:W1:Y:S01]  /*23610*/  MUFU.EX2 R34, R34 ;  /* 0x0000002200227308 */ /* 0x000e620000000800 */
[----:B-----5:R-:W-:-:S02]  /*23620*/  FADD.FTZ R6, R168, R49 ;  /* 0x00000031a8067221 */ /* 0x020fc40000010000 */
[-CC-:B------:R-:W-:Y:S01]  /*23630*/  FFMA.FTZ R42, R42, R48.reuse, -R5.reuse ;  /* 0x000000302a2a7223 */ /* 0x180fe20000010805 */
[-CC-:B------:R-:W-:Y:S01]  /*23640*/  FFMA.FTZ R40, R40, R48.reuse, -R5.reuse ;  /* 0x0000003028287223 */ /* 0x180fe20000010805 */
[-CC-:B------:R-:W-:Y:S01]  /*23650*/  FFMA.FTZ R39, R39, R48.reuse, -R5.reuse ;  /* 0x0000003027277223 */ /* 0x180fe20000010805 */
[-CC-:B------:R-:W-:Y:S01]  /*23660*/  FFMA.FTZ R38, R38, R48.reuse, -R5.reuse ;  /* 0x0000003026267223 */ /* 0x180fe20000010805 */
[-CC-:B------:R-:W-:Y:S01]  /*23670*/  FFMA.FTZ R35, R35, R48.reuse, -R5.reuse ;  /* 0x0000003023237223 */ /* 0x180fe20000010805 */
[----:B------:R1:W-:Y:S01]  /*23680*/  MUFU.EX2 R169, R40 ;  /* 0x0000002800a97308 */ /* 0x0003e20000000800 */
[-CC-:B------:R-:W-:Y:S01]  /*23690*/  FFMA.FTZ R33, R33, R48.reuse, -R5.reuse ;  /* 0x0000003021217223 */ /* 0x180fe20000010805 */
[-CC-:B------:R-:W-:Y:S01]  /*236a0*/  FFMA.FTZ R15, R15, R48.reuse, -R5.reuse ;  /* 0x000000300f0f7223 */ /* 0x180fe20000010805 */
[----:B--2---:R-:W-:Y:S01]  /*236b0*/  FADD.FTZ R7, R41, R6 ;  /* 0x0000000629077221 */ /* 0x004fe20000010000 */
[-CC-:B------:R-:W-:Y:S01]  /*236c0*/  FFMA.FTZ R14, R14, R48.reuse, -R5.reuse ;  /* 0x000000300e0e7223 */ /* 0x180fe20000010805 */
[-CC-:B------:R-:W-:Y:S01]  /*236d0*/  FFMA.FTZ R11, R11, R48.reuse, -R5.reuse ;  /* 0x000000300b0b7223 */ /* 0x180fe20000010805 */
[-CC-:B------:R-:W-:Y:S01]  /*236e0*/  FFMA.FTZ R9, R9, R48.reuse, -R5.reuse ;  /* 0x0000003009097223 */ /* 0x180fe20000010805 */
[-C--:B------:R-:W-:Y:S01]  /*236f0*/  FFMA.FTZ R4, R56, R48.reuse, -R5 ;  /* 0x0000003038047223 */ /* 0x080fe20000010805 */
[----:B------:R-:W2:Y:S01]  /*23700*/  MUFU.EX2 R42, R42 ;  /* 0x0000002a002a7308 */ /* 0x000ea20000000800 */
[----:B-1----:R-:W-:Y:S01]  /*23710*/  FADD.FTZ R40, R34, R7 ;  /* 0x0000000722287221 */ /* 0x002fe20000010000 */
[----:B------:R-:W-:-:S06]  /*23720*/  FFMA.FTZ R6, R58, R48, -R5 ;  /* 0x000000303a067223 */ /* 0x000fcc0000010805 */
[----:B------:R-:W1:Y:S08]  /*23730*/  MUFU.EX2 R39, R39 ;  /* 0x0000002700277308 */ /* 0x000e700000000800 */
[----:B------:R-:W3:Y:S01]  /*23740*/  MUFU.EX2 R45, R32 ;  /* 0x00000020002d7308 */ /* 0x000ee20000000800 */
[----:B--2---:R-:W-:-:S04]  /*23750*/  FADD.FTZ R36, R42, R51 ;  /* 0x000000332a247221 */ /* 0x004fc80000010000 */
[----:B------:R-:W-:-:S03]  /*23760*/  FADD.FTZ R36, R169, R36 ;  /* 0x00000024a9247221 */ /* 0x000fc60000010000 */
[----:B------:R-:W2:Y:S01]  /*23770*/  MUFU.EX2 R38, R38 ;  /* 0x0000002600267308 */ /* 0x000ea20000000800 */
[----:B-1----:R-:W-:-:S07]  /*23780*/  FADD.FTZ R7, R39, R36 ;  /* 0x0000002427077221 */ /* 0x002fce0000010000 */
[----:B------:R-:W1:Y:S01]  /*23790*/  MUFU.EX2 R31, R31 ;  /* 0x0000001f001f7308 */ /* 0x000e620000000800 */
[----:B---3--:R-:W-:-:S07]  /*237a0*/  FADD.FTZ R40, R45, R40 ;  /* 0x000000282d287221 */ /* 0x008fce0000010000 */
[----:B------:R-:W-:Y:S01]  /*237b0*/  MUFU.EX2 R35, R35 ;  /* 0x0000002300237308 */ /* 0x000fe20000000800 */
[----:B--2---:R-:W-:Y:S01]  /*237c0*/  FADD.FTZ R44, R38, R7 ;  /* 0x00000007262c7221 */ /* 0x004fe20000010000 */
[----:B------:R-:W-:-:S06]  /*237d0*/  FFMA.FTZ R7, R50, R48, -R5 ;  /* 0x0000003032077223 */ /* 0x000fcc0000010805 */
[----:B------:R-:W2:Y:S08]  /*237e0*/  MUFU.EX2 R30, R30 ;  /* 0x0000001e001e7308 */ /* 0x000eb00000000800 */
[----:B------:R-:W-:Y:S08]  /*237f0*/  MUFU.EX2 R43, R20 ;  /* 0x00000014002b7308 */ /* 0x000ff00000000800 */
[----:B------:R-:W-:Y:S08]  /*23800*/  MUFU.EX2 R20, R33 ;  /* 0x0000002100147308 */ /* 0x000ff00000000800 */
[----:B------:R-:W3:Y:S08]  /*23810*/  MUFU.EX2 R29, R29 ;  /* 0x0000001d001d7308 */ /* 0x000ef00000000800 */
[----:B------:R-:W4:Y:S08]  /*23820*/  MUFU.EX2 R15, R15 ;  /* 0x0000000f000f7308 */ /* 0x000f300000000800 */
[----:B------:R-:W5:Y:S08]  /*23830*/  MUFU.EX2 R28, R28 ;  /* 0x0000001c001c7308 */ /* 0x000f700000000800 */
[----:B------:R-:W0:Y:S08]  /*23840*/  MUFU.EX2 R14, R14 ;  /* 0x0000000e000e7308 */ /* 0x000e300000000800 */
[----:B------:R-:W0:Y:S08]  /*23850*/  MUFU.EX2 R27, R27 ;  /* 0x0000001b001b7308 */ /* 0x000e300000000800 */
[----:B------:R1:W-:Y:S08]  /*23860*/  MUFU.EX2 R32, R9 ;  /* 0x0000000900207308 */ /* 0x0003f00000000800 */
[----:B------:R3:W-:Y:S01]  /*23870*/  MUFU.EX2 R180, R13 ;  /* 0x0000000d00b47308 */ /* 0x0007e20000000800 */
[----:B-1----:R-:W-:-:S04]  /*23880*/  FADD.FTZ R9, R31, R40 ;  /* 0x000000281f097221 */ /* 0x002fc80000010000 */
[----:B--2---:R-:W-:-:S03]  /*23890*/  FADD.FTZ R40, R30, R9 ;  /* 0x000000091e287221 */ /* 0x004fc60000010000 */
[----:B------:R-:W-:Y:S01]  /*238a0*/  MUFU.EX2 R11, R11 ;  /* 0x0000000b000b7308 */ /* 0x000fe20000000800 */
[----:B---3--:R-:W-:Y:S01]  /*238b0*/  FADD.FTZ R13, R35, R44 ;  /* 0x0000002c230d7221 */ /* 0x008fe20000010000 */
[----:B------:R-:W-:-:S03]  /*238c0*/  FADD.FTZ R9, R29, R40 ;  /* 0x000000281d097221 */ /* 0x000fc60000010000 */
[----:B------:R-:W-:-:S03]  /*238d0*/  FADD.FTZ R44, R20, R13 ;  /* 0x0000000d142c7221 */ /* 0x000fc60000010000 */
[----:B------:R-:W1:Y:S01]  /*238e0*/  MUFU.EX2 R26, R26 ;  /* 0x0000001a001a7308 */ /* 0x000e620000000800 */
[----:B----4-:R-:W-:Y:S01]  /*238f0*/  FADD.FTZ R13, R15, R44 ;  /* 0x0000002c0f0d7221 */ /* 0x010fe20000010000 */
[----:B-----5:R-:W-:-:S03]  /*23900*/  FADD.FTZ R44, R28, R9 ;  /* 0x000000091c2c7221 */ /* 0x020fc60000010000 */
[----:B0-----:R-:W-:Y:S01]  /*23910*/  FADD.FTZ R46, R14, R13 ;  /* 0x0000000d0e2e7221 */ /* 0x001fe20000010000 */
[----:B------:R-:W-:Y:S02]  /*23920*/  FADD.FTZ R9, R27, R44 ;  /* 0x0000002c1b097221 */ /* 0x000fe40000010000 */
[----:B------:R-:W0:Y:S08]  /*23930*/  MUFU.EX2 R25, R25 ;  /* 0x0000001900197308 */ /* 0x000e300000000800 */
[----:B------:R2:W3:Y:S01]  /*23940*/  MUFU.EX2 R179, R4 ;  /* 0x0000000400b37308 */ /* 0x0004e20000000800 */
[----:B-1----:R-:W-:-:S07]  /*23950*/  FADD.FTZ R44, R26, R9 ;  /* 0x000000091a2c7221 */ /* 0x002fce0000010000 */
[----:B------:R-:W1:Y:S01]  /*23960*/  MUFU.EX2 R24, R24 ;  /* 0x0000001800187308 */ /* 0x000e620000000800 */
[----:B--2---:R-:W-:-:S07]  /*23970*/  FFMA.FTZ R4, R60, R48, -R5 ;  /* 0x000000303c047223 */ /* 0x004fce0000010805 */
[----:B------:R2:W4:Y:S08]  /*23980*/  MUFU.EX2 R36, R6 ;  /* 0x0000000600247308 */ /* 0x0005300000000800 */
[----:B------:R-:W5:Y:S01]  /*23990*/  MUFU.EX2 R21, R21 ;  /* 0x0000001500157308 */ /* 0x000f620000000800 */
[-CC-:B--2---:R-:W-:Y:S01]  /*239a0*/  FFMA.FTZ R6, R54, R48.reuse, -R5.reuse ;  /* 0x0000003036067223 */ /* 0x184fe20000010805 */
[----:B------:R-:W-:-:S06]  /*239b0*/  FFMA.FTZ R5, R37, R48, -R5 ;  /* 0x0000003025057223 */ /* 0x000fcc0000010805 */
[----:B------:R2:W5:Y:S08]  /*239c0*/  MUFU.EX2 R181, R7 ;  /* 0x0000000700b57308 */ /* 0x0005700000000800 */
[----:B------:R1:W5:Y:S01]  /*239d0*/  MUFU.EX2 R40, R4 ;  /* 0x0000000400287308 */ /* 0x0003620000000800 */
[----:B--2---:R-:W-:-:S04]  /*239e0*/  FADD.FTZ R7, R11, R46 ;  /* 0x0000002e0b077221 */ /* 0x004fc80000010000 */
[----:B------:R-:W-:Y:S01]  /*239f0*/  FADD.FTZ R46, R32, R7 ;  /* 0x00000007202e7221 */ /* 0x000fe20000010000 */
[----:B0-----:R-:W-:Y:S02]  /*23a00*/  FADD.FTZ R7, R25, R44 ;  /* 0x0000002c19077221 */ /* 0x001fe40000010000 */
[----:B------:R-:W0:Y:S01]  /*23a10*/  MUFU.EX2 R12, R12 ;  /* 0x0000000c000c7308 */ /* 0x000e220000000800 */
[----:B---3--:R-:W-:Y:S01]  /*23a20*/  FADD.FTZ R9, R179, R46 ;  /* 0x0000002eb3097221 */ /* 0x008fe20000010000 */
[----:B-1----:R-:W-:-:S03]  /*23a30*/  FADD.FTZ R4, R24, R7 ;  /* 0x0000000718047221 */ /* 0x002fc60000010000 */
[----:B----4-:R-:W-:Y:S01]  /*23a40*/  FADD.FTZ R46, R36, R9 ;  /* 0x00000009242e7221 */ /* 0x010fe20000010000 */
[----:B-----5:R-:W-:Y:S02]  /*23a50*/  FADD.FTZ R7, R21, R4 ;  /* 0x0000000415077221 */ /* 0x020fe40000010000 */
[----:B------:R0:W1:Y:S01]  /*23a60*/  MUFU.EX2 R183, R6 ;  /* 0x0000000600b77308 */ /* 0x0000620000000800 */
[----:B------:R-:W-:Y:S01]  /*23a70*/  FADD.FTZ R9, R181, R46 ;  /* 0x0000002eb5097221 */ /* 0x000fe20000010000 */
[----:B------:R-:W-:-:S03]  /*23a80*/  FADD.FTZ R7, R180, R7 ;  /* 0x00000007b4077221 */ /* 0x000fc60000010000 */
[----:B------:R-:W-:-:S03]  /*23a90*/  FADD.FTZ R4, R40, R9 ;  /* 0x0000000928047221 */ /* 0x000fc60000010000 */
[----:B------:R-:W2:Y:S01]  /*23aa0*/  MUFU.EX2 R44, R5 ;  /* 0x00000005002c7308 */ /* 0x000ea20000000800 */
[----:B0-----:R-:W-:-:S04]  /*23ab0*/  FADD.FTZ R6, R12, R7 ;  /* 0x000000070c067221 */ /* 0x001fc80000010000 */
[----:B------:R-:W-:Y:S01]  /*23ac0*/  FADD.FTZ R9, R43, R6 ;  /* 0x000000062b097221 */ /* 0x000fe20000010000 */
[----:B-1----:R-:W-:-:S04]  /*23ad0*/  FADD.FTZ R7, R183, R4 ;  /* 0x00000004b7077221 */ /* 0x002fc80000010000 */
[----:B------:R0:W-:Y:S01]  /*23ae0*/  ST.E desc[UR46][R152.64+0x420], R9 ;  /* 0x0004200998007985 */ /* 0x0001e2000c10192e */
        /* <DEDUP_REMOVED lines=32> */
[----:B--2---:R-:W-:Y:S01]  /*23cf0*/  FMUL.FTZ R7, R8, R5 ;  /* 0x0000000508077220 */ /* 0x004fe20000410000 */
[----:B------:R-:W-:-:S04]  /*23d00*/  IMAD.MOV.U32 R5, RZ, RZ, R19 ;  /* 0x000000ffff057224 */ /* 0x000fc800078e0013 */
[----:B------:R1:W-:Y:S04]  /*23d10*/  ST.E desc[UR46][R152.64+0x200], R7 ;  /* 0x0002000798007985 */ /* 0x0003e8000c10192e */
[----:B0-----:R-:W2:Y:S02]  /*23d20*/  LD.E R9, desc[UR46][R4.64] ;  /* 0x0000002e04097980 */ /* 0x001ea4000c101900 */
[----:B--2---:R-:W-:-:S05]  /*23d30*/  FMUL.FTZ R9, R8, R9 ;  /* 0x0000000908097220 */ /* 0x004fca0000410000 */
[----:B------:R0:W-:Y:S04]  /*23d40*/  ST.E desc[UR46][R4.64], R9 ;  /* 0x0000000904007985 */ /* 0x0001e8000c10192e */
[----:B-1----:R-:W2:Y:S04]  /*23d50*/  LD.E R7, desc[UR46][R152.64+0x240] ;  /* 0x0002402e98077980 */ /* 0x002ea8000c101900 */
[----:B------:R-:W3:Y:S04]  /*23d60*/  LD.E R135, desc[UR46][R152.64+0x3f4] ;  /* 0x0003f42e98877980 */ /* 0x000ee8000c101900 */
        /* <DEDUP_REMOVED lines=8> */
[----:B0-----:R-:W5:Y:S04]  /*23df0*/  LD.E R9, desc[UR46][R152.64+0x254] ;  /* 0x0002542e98097980 */ /* 0x001f68000c101900 */
        /* <DEDUP_REMOVED lines=53> */
[----:B---3--:R-:W-:-:S04]  /*24150*/  FMUL.FTZ R135, R8, R135 ;  /* 0x0000008708877220 */ /* 0x008fc80000410000 */
[----:B------:R0:W-:Y:S01]  /*24160*/  ST.E desc[UR46][R152.64+0x240], R7 ;  /* 0x0002400798007985 */ /* 0x0001e2000c10192e */
[C---:B----4-:R-:W-:Y:S01]  /*24170*/  FMUL.FTZ R11, R8.reuse, R11 ;  /* 0x0000000b080b7220 */ /* 0x050fe20000410000 */
[C---:B-----5:R-:W-:Y:S01]  /*24180*/  FMUL.FTZ R13, R8.reuse, R13 ;  /* 0x0000000d080d7220 */ /* 0x060fe20000410000 */
        /* <DEDUP_REMOVED lines=120> */
[----:B0-----:R-:W2:Y:S01]  /*24910*/  LD.E R9, desc[UR46][R6.64] ;  /* 0x0000002e06097980 */ /* 0x001ea2000c101900 */
[----:B------:R-:W-:Y:S01]  /*24920*/  LOP3.LUT R8, R17, 0xc, RZ, 0xfc, !PT ;  /* 0x0000000c11087812 */ /* 0x000fe200078efcff */
[----:B--2---:R-:W-:Y:S01]  /*24930*/  FMUL.FTZ R11, R10, R9 ;  /* 0x000000090a0b7220 */ /* 0x004fe20000410000 */
[----:B------:R-:W-:-:S04]  /*24940*/  IMAD.MOV.U32 R9, RZ, RZ, R19 ;  /* 0x000000ffff097224 */ /* 0x000fc800078e0013 */
[----:B------:R0:W-:Y:S04]  /*24950*/  ST.E desc[UR46][R6.64], R11 ;  /* 0x0000000b06007985 */ /* 0x0001e8000c10192e */
[----:B------:R-:W2:Y:S02]  /*24960*/  LD.E R13, desc[UR46][R8.64] ;  /* 0x0000002e080d7980 */ /* 0x000ea4000c101900 */
[----:B--2---:R-:W-:-:S05]  /*24970*/  FMUL.FTZ R13, R10, R13 ;  /* 0x0000000d0a0d7220 */ /* 0x004fca0000410000 */
[----:B------:R1:W-:Y:S04]  /*24980*/  ST.E desc[UR46][R8.64], R13 ;  /* 0x0000000d08007985 */ /* 0x0003e8000c10192e */
[----:B------:R-:W2:Y:S04]  /*24990*/  LD.E R139, desc[UR46][R152.64+0x3fc] ;  /* 0x0003fc2e988b7980 */ /* 0x000ea8000c101900 */
[----:B------:R-:W3:Y:S04]  /*249a0*/  LD.E R15, desc[UR46][R152.64+0x218] ;  /* 0x0002182e980f7980 */ /* 0x000ee8000c101900 */
[----:B------:R-:W4:Y:S04]  /*249b0*/  LD.E R21, desc[UR46][R152.64+0x21c] ;  /* 0x00021c2e98157980 */ /* 0x000f28000c101900 */
[----:B------:R-:W5:Y:S04]  /*249c0*/  LD.E R25, desc[UR46][R152.64+0x228] ;  /* 0x0002282e98197980 */ /* 0x000f68000c101900 */
[----:B------:R-:W5:Y:S04]  /*249d0*/  LD.E R27, desc[UR46][R152.64+0x22c] ;  /* 0x00022c2e981b7980 */ /* 0x000f68000c101900 */
[----:B------:R-:W5:Y:S04]  /*249e0*/  LD.E R29, desc[UR46][R152.64+0x238] ;  /* 0x0002382e981d7980 */ /* 0x000f68000c101900 */
[----:B------:R-:W5:Y:S04]  /*249f0*/  LD.E R31, desc[UR46][R152.64+0x23c] ;  /* 0x00023c2e981f7980 */ /* 0x000f68000c101900 */
[----:B0-----:R-:W5:Y:S04]  /*24a00*/  LD.E R11, desc[UR46][R152.64+0x248] ;  /* 0x0002482e980b7980 */ /* 0x001f68000c101900 */
[----:B------:R-:W5:Y:S04]  /*24a10*/  LD.E R33, desc[UR46][R152.64+0x24c] ;  /* 0x00024c2e98217980 */ /* 0x000f68000c101900 */
[----:B------:R-:W5:Y:S04]  /*24a20*/  LD.E R35, desc[UR46][R152.64+0x258] ;  /* 0x0002582e98237980 */ /* 0x000f68000c101900 */
[----:B-1----:R-:W5:Y:S04]  /*24a30*/  LD.E R13, desc[UR46][R152.64+0x25c] ;  /* 0x00025c2e980d7980 */ /* 0x002f68000c101900 */
        /* <DEDUP_REMOVED lines=52> */
[C---:B--2---:R-:W-:Y:S01]  /*24d80*/  FMUL.FTZ R139, R10.reuse, R139 ;  /* 0x0000008b0a8b7220 */ /* 0x044fe20000410000 */
[C---:B---3--:R-:W-:Y:S01]  /*24d90*/  FMUL.FTZ R15, R10.reuse, R15 ;  /* 0x0000000f0a0f7220 */ /* 0x048fe20000410000 */
[C---:B----4-:R-:W-:Y:S01]  /*24da0*/  FMUL.FTZ R21, R10.reuse, R21 ;  /* 0x000000150a157220 */ /* 0x050fe20000410000 */
        /* <DEDUP_REMOVED lines=122> */
[----:B0-----:R-:W3:Y:S04]  /*25550*/  LD.E R15, desc[UR46][R4.64] ;  /* 0x0000002e040f7980 */ /* 0x001ee8000c101900 */
[----:B-1----:R-:W4:Y:S04]  /*25560*/  LD.E R13, desc[UR46][R152.64+0x1e8] ;  /* 0x0001e82e980d7980 */ /* 0x002f28000c101900 */
[----:B------:R-:W4:Y:S04]  /*25570*/  LD.E.64 R10, desc[UR46][R152.64+0xa8] ;  /* 0x0000a82e980a7980 */ /* 0x000f28000c101b00 */
[----:B---3--:R0:W-:Y:S04]  /*25580*/  ST.E desc[UR46][R4.64], R15 ;  /* 0x0000000f04007985 */ /* 0x0081e8000c10192e */
[----:B------:R-:W3:Y:S04]  /*25590*/  LD.E R21, desc[UR46][R6.64] ;  /* 0x0000002e06157980 */ /* 0x000ee8000c101900 */
[----:B---3--:R1:W-:Y:S04]  /*255a0*/  ST.E desc[UR46][R6.64], R21 ;  /* 0x0000001506007985 */ /* 0x0083e8000c10192e */
[----:B------:R-:W3:Y:S04]  /*255b0*/  LD.E R25, desc[UR46][R8.64] ;  /* 0x0000002e08197980 */ /* 0x000ee8000c101900 */
[----:B---3--:R3:W-:Y:S04]  /*255c0*/  ST.E desc[UR46][R8.64], R25 ;  /* 0x0000001908007985 */ /* 0x0087e8000c10192e */
[----:B------:R-:W5:Y:S04]  /*255d0*/  LD.E R27, desc[UR46][R152.64+0x210] ;  /* 0x0002102e981b7980 */ /* 0x000f68000c101900 */
[----:B------:R-:W4:Y:S04]  /*255e0*/  LD.E R29, desc[UR46][R152.64+0x214] ;  /* 0x0002142e981d7980 */ /* 0x000f28000c101900 */
[----:B------:R-:W4:Y:S04]  /*255f0*/  LD.E R31, desc[UR46][R152.64+0x218] ;  /* 0x0002182e981f7980 */ /* 0x000f28000c101900 */
[----:B------:R-:W4:Y:S04]  /*25600*/  LD.E R33, desc[UR46][R152.64+0x21c] ;  /* 0x00021c2e98217980 */ /* 0x000f28000c101900 */
[----:B------:R-:W4:Y:S04]  /*25610*/  LD.E R35, desc[UR46][R152.64+0x220] ;  /* 0x0002202e98237980 */ /* 0x000f28000c101900 */
[----:B--2---:R-:W2:Y:S04]  /*25620*/  LD.E R37, desc[UR46][R152.64+0x224] ;  /* 0x0002242e98257980 */ /* 0x004ea8000c101900 */
[----:B0-----:R-:W2:Y:S04]  /*25630*/  LD.E R15, desc[UR46][R152.64+0x228] ;  /* 0x0002282e980f7980 */ /* 0x001ea8000c101900 */
[----:B------:R-:W2:Y:S04]  /*25640*/  LD.E R39, desc[UR46][R152.64+0x22c] ;  /* 0x00022c2e98277980 */ /* 0x000ea8000c101900 */
[----:B-1----:R-:W2:Y:S04]  /*25650*/  LD.E R21, desc[UR46][R152.64+0x230] ;  /* 0x0002302e98157980 */ /* 0x002ea8000c101900 */
[----:B------:R-:W2:Y:S04]  /*25660*/  LD.E R41, desc[UR46][R152.64+0x234] ;  /* 0x0002342e98297980 */ /* 0x000ea8000c101900 */
        /* <DEDUP_REMOVED lines=114> */
[----:B-----5:R-:W-:Y:S04]  /*25d90*/  ST.E desc[UR46][R152.64+0x210], R27 ;  /* 0x0002101b98007985 */ /* 0x020fe8000c10192e */
[----:B----4-:R-:W-:Y:S04]  /*25da0*/  ST.E desc[UR46][R152.64+0x214], R29 ;  /* 0x0002141d98007985 */ /* 0x010fe8000c10192e */
        /* <DEDUP_REMOVED lines=8> */
[----:B---3--:R-:W-:Y:S04]  /*25e30*/  ST.E desc[UR46][R152.64+0x238], R25 ;  /* 0x0002381998007985 */ /* 0x008fe8000c10192e */
        /* <DEDUP_REMOVED lines=1051> */
.L_x_2115:
[----:B------:R-:W-:Y:S05]  /*29ff0*/  BSYNC B0 ;  /* 0x0000000000007941 */ /* 0x000fea0003800000 */
.L_x_2114:
[C---:B------:R-:W-:Y:S01]  /*2a000*/  ISETP.GT.AND P0, PT, R0.reuse, UR49, PT ;  /* 0x0000003100007c0c */ /* 0x040fe2000bf04270 */
[----:B------:R-:W-:-:S12]  /*2a010*/  VIADD R0, R0, 0xffffffff ;  /* 0xffffffff00007836 */ /* 0x000fd80000000000 */
[----:B------:R-:W-:Y:S05]  /*2a020*/  @P0 BRA `(.L_x_2116) ;  /* 0xffffff5400cc0947 */ /* 0x000fea000383ffff */
.L_x_2087:
[----:B------:R-:W-:Y:S05]  /*2a030*/  WARPSYNC.ALL ;  /* 0x0000000000007948 */ /* 0x000fea0003800000 */
[----:B0-----:R-:W2:Y:S04]  /*2a040*/  LDL R7, [R1+0x420] ;  /* 0x0004200001077983 */ /* 0x001ea80000100800 */
[----:B------:R-:W3:Y:S04]  /*2a050*/  LDL R8, [R1+0x424] ;  /* 0x0004240001087983 */ /* 0x000ee80000100800 */
[----:B------:R-:W4:Y:S01]  /*2a060*/  LDL.64 R20, [R1+0xd8] ;  /* 0x0000d80001147983 */ /* 0x000f220000100a00 */
[----:B------:R-:W-:Y:S01]  /*2a070*/  IMAD.MOV.U32 R10, RZ, RZ, -0x800000 ;  /* 0xff800000ff0a7424 */ /* 0x000fe200078e00ff */
[----:B------:R-:W-:Y:S08]  /*2a080*/  BAR.ARV 0x8, 0x100 ;  /* 0x0204000000007b1d */ /* 0x000ff00000002000 */
[----:B------:R-:W-:Y:S06]  /*2a090*/  BAR.SYNC.DEFER_BLOCKING 0xf, 0x100 ;  /* 0x03c4000000007b1d */ /* 0x000fec0000010000 */
[----:B--2---:R-:W0:Y:S02]  /*2a0a0*/  SHFL.BFLY PT, R0, R7, 0x2, 0x1f ;  /* 0x0c401f0007007f89 */ /* 0x004e2400000e0000 */
[----:B0-----:R-:W-:-:S05]  /*2a0b0*/  FADD.FTZ R0, R7, R0 ;  /* 0x0000000007007221 */ /* 0x001fca0000010000 */
[----:B-1----:R-:W0:Y:S02]  /*2a0c0*/  SHFL.BFLY PT, R5, R0, 0x1, 0x1f ;  /* 0x0c201f0000057f89 */ /* 0x002e2400000e0000 */
[----:B0-----:R-:W-:-:S05]  /*2a0d0*/  FADD.FTZ R4, R0, R5 ;  /* 0x0000000500047221 */ /* 0x001fca0000010000 */
[----:B------:R-:W-:Y:S04]  /*2a0e0*/  STL [R1+0x420], R4 ;  /* 0x0004200401007387 */ /* 0x000fe80000100800 */
[----:B------:R-:W2:Y:S04]  /*2a0f0*/  LDL R15, [R1+0x420] ;  /* 0x00042000010f7983 */ /* 0x000ea80000100800 */
[----:B---3--:R-:W0:Y:S02]  /*2a100*/  SHFL.BFLY PT, R5, R8, 0x2, 0x1f ;  /* 0x0c401f0008057f89 */ /* 0x008e2400000e0000 */
[----:B0-----:R-:W-:-:S05]  /*2a110*/  FADD.FTZ R5, R5, R8 ;  /* 0x0000000805057221 */ /* 0x001fca0000010000 */
[----:B------:R-:W0:Y:S02]  /*2a120*/  SHFL.BFLY PT, R6, R5, 0x1, 0x1f ;  /* 0x0c201f0005067f89 */ /* 0x000e2400000e0000 */
[----:B0-----:R-:W-:-:S05]  /*2a130*/  FADD.FTZ R6, R5, R6 ;  /* 0x0000000605067221 */ /* 0x001fca0000010000 */
[----:B------:R-:W-:-:S13]  /*2a140*/  FSETP.NE.FTZ.AND P2, PT, R6, RZ, PT ;  /* 0x000000ff0600720b */ /* 0x000fda0003f55000 */
[----:B------:R-:W3:Y:S04]  /*2a150*/  @P2 LDL R9, [R1+0x430] ;  /* 0x0004300001092983 */ /* 0x000ee80000100800 */
[----:B------:R-:W5:Y:S01]  /*2a160*/  @P2 LDL R12, [R1+0x414] ;  /* 0x00041400010c2983 */ /* 0x000f620000100800 */
[----:B--2---:R-:W-:-:S13]  /*2a170*/  FSETP.NE.FTZ.AND P1, PT, R15, RZ, PT ;  /* 0x000000ff0f00720b */ /* 0x004fda0003f35000 */
[----:B------:R-:W2:Y:S04]  /*2a180*/  @P1 LDL R0, [R1+0x430] ;  /* 0x0004300001001983 */ /* 0x000ea80000100800 */
[----:B------:R-:W4:Y:S01]  /*2a190*/  @P1 LDL R7, [R1+0x410] ;  /* 0x0004100001071983 */ /* 0x000f220000100800 */
[----:B------:R-:W0:Y:S08]  /*2a1a0*/  @P2 MUFU.LG2 R11, R6 ;  /* 0x00000006000b2308 */ /* 0x000e300000000c00 */
[----:B------:R-:W1:Y:S01]  /*2a1b0*/  @P1 MUFU.LG2 R8, R15 ;  /* 0x0000000f00081308 */ /* 0x000e620000000c00 */
[----:B------:R-:W-:-:S02]  /*2a1c0*/  IMAD.MOV.U32 R4, RZ, RZ, -0x800000 ;  /* 0xff800000ff047424 */ /* 0x000fc400078e00ff */
[----:B0-----:R-:W-:Y:S01]  /*2a1d0*/  @P2 FMUL.FTZ R14, R11, 0.69314718246459960938 ;  /* 0x3f3172180b0e2820 */ /* 0x001fe20000410000 */
[----:B-1----:R-:W-:Y:S01]  /*2a1e0*/  @P1 FMUL.FTZ R5, R8, 0.69314718246459960938 ;  /* 0x3f31721808051820 */ /* 0x002fe20000410000 */
[----:B------:R-:W-:Y:S01]  /*2a1f0*/  STL [R1+0x424], R6 ;  /* 0x0004240601007387 */ /* 0x000fe20000100800 */
[----:B---3--:R-:W-:-:S04]  /*2a200*/  @P2 FMUL.FTZ R9, R9, 0.69314718246459960938 ;  /* 0x3f31721809092820 */ /* 0x008fc80000410000 */
[----:B-----5:R-:W-:-:S05]  /*2a210*/  @P2 FFMA.FTZ R10, R9, R12, R14 ;  /* 0x0000000c090a2223 */ /* 0x020fca000001000e */
[----:B------:R-:W-:Y:S01]  /*2a220*/  STL [R1+0x424], R10 ;  /* 0x0004240a01007387 */ /* 0x000fe20000100800 */
[----:B--2---:R-:W-:-:S04]  /*2a230*/  @P1 FMUL.FTZ R0, R0, 0.69314718246459960938 ;  /* 0x3f31721800001820 */ /* 0x004fc80000410000 */
[----:B----4-:R-:W-:Y:S02]  /*2a240*/  @P1 FFMA.FTZ R4, R0, R7, R5 ;  /* 0x0000000700041223 */ /* 0x010fe40000010005 */
[----:B------:R-:W2:Y:S04]  /*2a250*/  LDL R5, [R1+0x1e8] ;  /* 0x0001e80001057983 */ /* 0x000ea80000100800 */
[----:B------:R0:W-:Y:S04]  /*2a260*/  STL [R1+0x420], R4 ;  /* 0x0004200401007387 */ /* 0x0001e80000100800 */
[----:B------:R-:W3:Y:S02]  /*2a270*/  LD.E R0, desc[UR46][R20.64+0x4] ;  /* 0x0000042e14007980 */ /* 0x000ee4000c101900 */
[----:B---3--:R-:W-:-:S13]  /*2a280*/  ISETP.NE.AND P0, PT, R0, RZ, PT ;  /* 0x000000ff0000720c */ /* 0x008fda0003f05270 */
[----:B------:R-:W3:Y:S04]  /*2a290*/  @!P0 LDL.64 R12, [R1+0xe0] ;  /* 0x0000e000010c8983 */ /* 0x000ee80000100a00 */
[----:B------:R-:W2:Y:S01]  /*2a2a0*/  @!P0 LD.E R8, desc[UR46][R20.64] ;  /* 0x0000002e14088980 */ /* 0x000ea2000c101900 */
[----:B------:R-:W-:-:S06]  /*2a2b0*/  IMAD.MOV.U32 R0, RZ, RZ, RZ ;  /* 0x000000ffff007224 */ /* 0x000fcc00078e00ff */
[----:B------:R-:W1:Y:S01]  /*2a2c0*/  @P1 MUFU.RCP R0, R15 ;  /* 0x0000000f00001308 */ /* 0x000e620000001000 */
[----:B---3--:R-:W3:Y:S01]  /*2a2d0*/  @!P0 LD.E.64 R12, desc[UR46][R12.64] ;  /* 0x0000002e0c0c8980 */ /* 0x008ee2000c101b00 */
[----:B--2---:R-:W-:-:S04]  /*2a2e0*/  @!P0 IMAD R8, R5, 0x40, R8 ;  /* 0x0000004005088824 */ /* 0x004fc800078e0208 */
[----:B---3--:R-:W-:-:S05]  /*2a2f0*/  @!P0 IMAD.WIDE R8, R8, 0x4, R12 ;  /* 0x0000000408088825 */ /* 0x008fca00078e020c */
[----:B-1----:R1:W-:Y:S04]  /*2a300*/  @!P0 ST.E desc[UR46][R8.64], R0 ;  /* 0x0000000008008985 */ /* 0x0023e8000c10192e */
[----:B------:R-:W0:Y:S04]  /*2a310*/  @!P0 LDL.64 R20, [R1+0xd8] ;  /* 0x0000d80001148983 */ /* 0x000e280000100a00 */
[----:B0-----:R-:W2:Y:S02]  /*2a320*/  @!P0 LD.E R4, desc[UR46][R20.64+0x4] ;  /* 0x0000042e14048980 */ /* 0x001ea4000c101900 */
[----:B--2---:R-:W-:-:S13]  /*2a330*/  @!P0 ISETP.NE.AND P0, PT, R4, RZ, PT ;  /* 0x000000ff0400820c */ /* 0x004fda0003f05270 */
[----:B------:R-:W2:Y:S04]  /*2a340*/  @!P0 LDL.64 R10, [R1+0xe0] ;  /* 0x0000e000010a8983 */ /* 0x000ea80000100a00 */
[----:B------:R-:W3:Y:S01]  /*2a350*/  @!P0 LD.E R4, desc[UR46][R20.64] ;  /* 0x0000002e14048980 */ /* 0x000ee2000c101900 */
[----:B------:R-:W-:-:S06]  /*2a360*/  IMAD.MOV.U32 R138, RZ, RZ, RZ ;  /* 0x000000ffff8a7224 */ /* 0x000fcc00078e00ff */
[----:B------:R-:W0:Y:S01]  /*2a370*/  @P2 MUFU.RCP R138, R6 ;  /* 0x00000006008a2308 */ /* 0x000e220000001000 */
[----:B--2---:R-:W2:Y:S01]  /*2a380*/  @!P0 LD.E.64 R10, desc[UR46][R10.64] ;  /* 0x0000002e0a0a8980 */ /* 0x004ea2000c101b00 */
[----:B---3--:R-:W-:-:S04]  /*2a390*/  @!P0 IMAD R4, R5, 0x40, R4 ;  /* 0x0000004005048824 */ /* 0x008fc800078e0204 */
[----:B------:R-:W-:-:S04]  /*2a3a0*/  @!P0 VIADD R4, R4, 0x8 ;  /* 0x0000000804048836 */ /* 0x000fc80000000000 */
[----:B--2---:R-:W-:-:S05]  /*2a3b0*/  @!P0 IMAD.WIDE R12, R4, 0x4, R10 ;  /* 0x00000004040c8825 */ /* 0x004fca00078e020a */
[----:B0-----:R0:W-:Y:S04]  /*2a3c0*/  @!P0 ST.E desc[UR46][R12.64], R138 ;  /* 0x0000008a0c008985 */ /* 0x0011e8000c10192e */
[----:B------:R-:W2:Y:S04]  /*2a3d0*/  LDL R142, [R1+0x1e8] ;  /* 0x0001e800018e7983 */ /* 0x000ea80000100800 */
[----:B------:R-:W3:Y:S04]  /*2a3e0*/  LDL.64 R4, [R1+0x210] ;  /* 0x0002100001047983 */ /* 0x000ee80000100a00 */
[----:B------:R-:W4:Y:S04]  /*2a3f0*/  LDL.64 R6, [R1+0x230] ;  /* 0x0002300001067983 */ /* 0x000f280000100a00 */
        /* <DEDUP_REMOVED lines=55> */
[----:B0-----:R-:W5:Y:S04]  /*2a770*/  LDL.64 R12, [R1+0x388] ;  /* 0x00038800010c7983 */ /* 0x001f680000100a00 */
[----:B------:R-:W5:Y:S04]  /*2a780*/  LDL.64 R10, [R1+0x398] ;  /* 0x00039800010a7983 */ /* 0x000f680000100a00 */
[----:B------:R-:W5:Y:S04]  /*2a790*/  LDL.64 R122, [R1+0x3a8] ;  /* 0x0003a800017a7983 */ /* 0x000f680000100a00 */
[----:B------:R-:W5:Y:S04]  /*2a7a0*/  LDL.64 R124, [R1+0x3b8] ;  /* 0x0003b800017c7983 */ /* 0x000f680000100a00 */
[----:B------:R-:W5:Y:S04]  /*2a7b0*/  LDL.64 R126, [R1+0x3c8] ;  /* 0x0003c800017e7983 */ /* 0x000f680000100a00 */
[----:B------:R-:W5:Y:S04]  /*2a7c0*/  LDL.64 R128, [R1+0x3d8] ;  /* 0x0003d80001807983 */ /* 0x000f680000100a00 */
[----:B------:R-:W5:Y:S04]  /*2a7d0*/  LDL.64 R130, [R1+0x3e8] ;  /* 0x0003e80001827983 */ /* 0x000f680000100a00 */
[----:B------:R-:W5:Y:S04]  /*2a7e0*/  LDL R141, [R1+0x1f0] ;  /* 0x0001f000018d7983 */ /* 0x000f680000100800 */
[----:B------:R-:W5:Y:S01]  /*2a7f0*/  LDL R139, [R1+0x1f4] ;  /* 0x0001f400018b7983 */ /* 0x000f620000100800 */
[----:B--2---:R-:W-:-:S05]  /*2a800*/  VIADD R142, R142, 0x1 ;  /* 0x000000018e8e7836 */ /* 0x004fca0000000000 */
[----:B------:R-:W-:-:S13]  /*2a810*/  ISETP.NE.AND P0, PT, R142, 0x2, PT ;  /* 0x000000028e00780c */ /* 0x000fda0003f05270 */
[----:B------:R-:W2:Y:S01]  /*2a820*/  @!P0 LDL R140, [R1+0x1ec] ;  /* 0x0001ec00018c8983 */ /* 0x000ea20000100800 */
[-C--:B---3--:R-:W-:Y:S01]  /*2a830*/  FMUL.FTZ R5, R5, R0.reuse ;  /* 0x0000000005057220 */ /* 0x088fe20000410000 */
[-C--:B------:R-:W-:Y:S01]  /*2a840*/  FMUL.FTZ R4, R4, R0.reuse ;  /* 0x0000000004047220 */ /* 0x080fe20000410000 */
[-C--:B----4-:R-:W-:Y:S01]  /*2a850*/  FMUL.FTZ R7, R7, R0.reuse ;  /* 0x0000000007077220 */ /* 0x090fe20000410000 */
[-C--:B------:R-:W-:Y:S01]  /*2a860*/  FMUL.FTZ R6, R6, R0.reuse ;  /* 0x0000000006067220 */ /* 0x080fe20000410000 */
[-C--:B-----5:R-:W-:Y:S01]  /*2a870*/  FMUL.FTZ R133, R133, R0.reuse ;  /* 0x0000000085857220 */ /* 0x0a0fe20000410000 */
[----:B------:R-:W-:Y:S01]  /*2a880*/  FMUL.FTZ R132, R132, R0 ;  /* 0x0000000084847220 */ /* 0x000fe20000410000 */
[----:B------:R0:W-:Y:S01]  /*2a890*/  STL.64 [R1+0x210], R4 ;  /* 0x0002100401007387 */ /* 0x0001e20000100a00 */
[-C--:B------:R-:W-:Y:S01]  /*2a8a0*/  FMUL.FTZ R137, R137, R138.reuse ;  /* 0x0000008a89897220 */ /* 0x080fe20000410000 */
[----:B------:R-:W-:Y:S01]  /*2a8b0*/  FMUL.FTZ R136, R136, R138 ;  /* 0x0000008a88887220 */ /* 0x000fe20000410000 */
[-C--:B------:R-:W-:Y:S01]  /*2a8c0*/  FMUL.FTZ R135, R135, R0.reuse ;  /* 0x0000000087877220 */ /* 0x080fe20000410000 */
[----:B------:R1:W-:Y:S01]  /*2a8d0*/  STL.64 [R1+0x230], R6 ;  /* 0x0002300601007387 */ /* 0x0003e20000100a00 */
        /* <DEDUP_REMOVED lines=119> */
[----:B0-----:R-:W-:-:S02]  /*2b050*/  VIADD R4, R141, 0x1 ;  /* 0x000000018d047836 */ /* 0x001fc40000000000 */
[----:B-1----:R-:W-:Y:S01]  /*2b060*/  VIADD R6, R139, 0x1 ;  /* 0x000000018b067836 */ /* 0x002fe20000000000 */
[----:B------:R0:W-:Y:S04]  /*2b070*/  STL [R1+0x1e8], R142 ;  /* 0x0001e88e01007387 */ /* 0x0001e80000100800 */
        /* <DEDUP_REMOVED lines=11> */
[----:B------:R0:W-:Y:S01]  /*2b130*/  STL.64 [R1+0x2b0], R106 ;  /* 0x0002b06a01007387 */ /* 0x0001e20000100a00 */
[----:B--2---:R-:W-:-:S03]  /*2b140*/  @!P0 LOP3.LUT R140, R140, 0x1, RZ, 0x3c, !PT ;  /* 0x000000018c8c8812 */ /* 0x004fc600078e3cff */
        /* <DEDUP_REMOVED lines=51> */
[----:B------:R0:W-:Y:S04]  /*2b480*/  @!P0 STL [R1+0x1ec], R140 ;  /* 0x0001ec8c01008387 */ /* 0x0001e80000100800 */
[----:B------:R0:W-:Y:S04]  /*2b490*/  STL [R1+0x1f4], R6 ;  /* 0x0001f40601007387 */ /* 0x0001e80000100800 */
[----:B------:R0:W-:Y:S01]  /*2b4a0*/  @!P0 STL [R1+0x1e8], RZ ;  /* 0x0001e8ff01008387 */ /* 0x0001e20000100800 */
[----:B------:R-:W-:Y:S01]  /*2b4b0*/  IMAD.MOV.U32 R0, RZ, RZ, 0x1 ;  /* 0x00000001ff007424 */ /* 0x000fe200078e00ff */
[----:B------:R-:W-:Y:S06]  /*2b4c0*/  BAR.ARV 0xe, 0x100 ;  /* 0x0384000000007b1d */ /* 0x000fec0000002000 */
.L_x_2009:
[----:B------:R-:W2:Y:S08]  /*2b4d0*/  S2UR UR4, SR_CgaCtaId ;  /* 0x00000000000479c3 */ /* 0x000eb00000008800 */
[----:B------:R-:W-:Y:S01]  /*2b4e0*/  BAR.SYNC.DEFER_BLOCKING 0x5, 0x180 ;  /* 0x0146000000007b1d */ /* 0x000fe20000010000 */
[----:B------:R-:W-:-:S04]  /*2b4f0*/  PRMT R0, R0, 0x9910, RZ ;  /* 0x0000991000007816 */ /* 0x000fc800000000ff */
[----:B------:R-:W-:Y:S01]  /*2b500*/  ISETP.NE.AND P0, PT, R0, RZ, PT ;  /* 0x000000ff0000720c */ /* 0x000fe20003f05270 */
[----:B------:R-:W-:Y:S01]  /*2b510*/  UMOV UR39, 0x400 ;  /* 0x0000040000277882 */ /* 0x000fe20000000000 */
[----:B------:R-:W-:Y:S01]  /*2b520*/  BSSY B0, `(.L_x_2117) ;  /* 0x00002a7000007945 */ /* 0x000fe20003800000 */
[----:B--2---:R-:W-:-:S09]  /*2b530*/  ULEA UR39, UR4, UR39, 0x18 ;  /* 0x0000002704277291 */ /* 0x004fd2000f8ec03f */
[----:B01----:R-:W0:Y:S02]  /*2b540*/  LDS R4, [UR39+0x388d0] ;  /* 0x0388d027ff047984 */ /* 0x003e240008000800 */
[----:B0-----:R-:W-:Y:S01]  /*2b550*/  R2UR UR4, R4 ;  /* 0x00000000040472ca */ /* 0x001fe200000e0000 */
[----:B------:R-:W-:Y:S06]  /*2b560*/  BAR.ARV 0x4, 0x180 ;  /* 0x0106000000007b1d */ /* 0x000fec0000002000 */
[----:B------:R-:W-:Y:S08]  /*2b570*/  @!P0 BRA `(.L_x_2118) ;  /* 0x0000001c00788947 */ /* 0x000ff00003800000 */
[----:B------:R-:W2:Y:S04]  /*2b580*/  LDL.128 R136, [R1+0x200] ;  /* 0x0002000001887983 */ /* 0x000ea80000100c00 */
[----:B------:R-:W3:Y:S04]  /*2b590*/  LDL.128 R128, [R1+0x220] ;  /* 0x0002200001807983 */ /* 0x000ee80000100c00 */
[----:B------:R-:W4:Y:S04]  /*2b5a0*/  LDL.128 R132, [R1+0x210] ;  /* 0x0002100001847983 */ /* 0x000f280000100c00 */
[----:B------:R-:W5:Y:S04]  /*2b5b0*/  LDL.128 R120, [R1+0x240] ;  /* 0x0002400001787983 */ /* 0x000f680000100c00 */
        /* <DEDUP_REMOVED lines=27> */
[----:B------:R-:W5:Y:S01]  /*2b770*/  LDL.128 R4, [R1+0x3f0] ;  /* 0x0003f00001047983 */ /* 0x000f620000100c00 */
[----:B------:R-:W-:-:S02]  /*2b780*/  IADD3 R173, P4, R22, 0x2020, RZ ;  /* 0x0000202016ad7810 */ /* 0x000fc40007f9e0ff */
[----:B------:R-:W-:Y:S02]  /*2b790*/  IADD3 R211, P6, R22, 0x40, RZ ;  /* 0x0000004016d37810 */ /* 0x000fe40007fde0ff */
[----:B------:R-:W-:Y:S02]  /*2b7a0*/  LOP3.LUT R172, R173, 0x380, RZ, 0xc0, !PT ;  /* 0x00000380adac7812 */ /* 0x000fe400078ec0ff */
[----:B------:R-:W-:Y:S02]  /*2b7b0*/  LOP3.LUT R210, R211, 0x380, RZ, 0xc0, !PT ;  /* 0x00000380d3d27812 */ /* 0x000fe400078ec0ff */
[----:B------:R-:W-:Y:S02]  /*2b7c0*/  SHF.R.U64 R172, R172, 0x3, RZ ;  /* 0x00000003acac7819 */ /* 0x000fe400000012ff */
[----:B------:R-:W-:Y:S02]  /*2b7d0*/  IADD3 R168, P5, R22, 0x60, RZ ;  /* 0x0000006016a87810 */ /* 0x000fe40007fbe0ff */
[----:B------:R-:W-:-:S02]  /*2b7e0*/  SHF.R.U64 R210, R210, 0x3, RZ ;  /* 0x00000003d2d27819 */ /* 0x000fc400000012ff */
[----:B------:R-:W-:Y:S01]  /*2b7f0*/  LOP3.LUT R172, R172, R173, RZ, 0x3c, !PT ;  /* 0x000000adacac7212 */ /* 0x000fe200078e3cff */
[--C-:B------:R-:W-:Y:S01]  /*2b800*/  IMAD.X R173, RZ, RZ, R23.reuse, P4 ;  /* 0x000000ffffad7224 */ /* 0x100fe200020e0617 */
[----:B------:R-:W-:Y:S02]  /*2b810*/  LOP3.LUT R0, R168, 0x380, RZ, 0xc0, !PT ;  /* 0x00000380a8007812 */ /* 0x000fe400078ec0ff */
[C---:B------:R-:W-:Y:S02]  /*2b820*/  IADD3 R155, P1, R22.reuse, 0x20, RZ ;  /* 0x00000020169b7810 */ /* 0x040fe40007f3e0ff */
[----:B------:R-:W-:Y:S02]  /*2b830*/  IADD3 R179, P4, R22, 0x6000, RZ ;  /* 0x0000600016b37810 */ /* 0x000fe40007f9e0ff */
[----:B------:R-:W-:Y:S01]  /*2b840*/  LOP3.LUT R210, R210, R211, RZ, 0x3c, !PT ;  /* 0x000000d3d2d27212 */ /* 0x000fe200078e3cff */
[----:B------:R-:W-:Y:S01]  /*2b850*/  IMAD.X R211, RZ, RZ, R23, P6 ;  /* 0x000000ffffd37224 */ /* 0x000fe200030e0617 */
[----:B------:R-:W-:-:S02]  /*2b860*/  SHF.R.U64 R169, R0, 0x3, RZ ;  /* 0x0000000300a97819 */ /* 0x000fc400000012ff */
[----:B------:R-:W-:Y:S02]  /*2b870*/  IADD3 R203, P6, R22, 0x4020, RZ ;  /* 0x0000402016cb7810 */ /* 0x000fe40007fde0ff */
[----:B------:R-:W-:Y:S02]  /*2b880*/  LOP3.LUT R154, R155, 0x380, RZ, 0xc0, !PT ;  /* 0x000003809b9a7812 */ /* 0x000fe400078ec0ff */
[----:B------:R-:W-:Y:S02]  /*2b890*/  LOP3.LUT R178, R179, 0x380, RZ, 0xc0, !PT ;  /* 0x00000380b3b27812 */ /* 0x000fe400078ec0ff */
[----:B------:R-:W-:Y:S01]  /*2b8a0*/  LOP3.LUT R168, R169, R168, RZ, 0x3c, !PT ;  /* 0x000000a8a9a87212 */ /* 0x000fe200078e3cff */
[----:B------:R-:W-:Y:S01]  /*2b8b0*/  IMAD.X R169, RZ, RZ, R23, P5 ;  /* 0x000000ffffa97224 */ /* 0x000fe200028e0617 */
[----:B------:R-:W-:Y:S02]  /*2b8c0*/  LOP3.LUT R202, R203, 0x380, RZ, 0xc0, !PT ;  /* 0x00000380cbca7812 */ /* 0x000fe400078ec0ff */
[----:B------:R-:W-:-:S02]  /*2b8d0*/  SHF.R.U64 R154, R154, 0x3, RZ ;  /* 0x000000039a9a7819 */ /* 0x000fc400000012ff */
[----:B------:R-:W-:Y:S02]  /*2b8e0*/  SHF.R.U64 R178, R178, 0x3, RZ ;  /* 0x00000003b2b27819 */ /* 0x000fe400000012ff */
[C---:B------:R-:W-:Y:S02]  /*2b8f0*/  IADD3 R183, P5, R22.reuse, 0x4040, RZ ;  /* 0x0000404016b77810 */ /* 0x040fe40007fbe0ff */
[----:B------:R-:W-:Y:S02]  /*2b900*/  IADD3 R208, P0, R22, 0x2000, RZ ;  /* 0x0000200016d07810 */ /* 0x000fe40007f1e0ff */
[----:B------:R-:W-:Y:S02]  /*2b910*/  SHF.R.U64 R202, R202, 0x3, RZ ;  /* 0x00000003caca7819 */ /* 0x000fe400000012ff */
[----:B------:R-:W-:Y:S01]  /*2b920*/  LOP3.LUT R154, R154, R155, RZ, 0x3c, !PT ;  /* 0x0000009b9a9a7212 */ /* 0x000fe200078e3cff */
[----:B------:R-:W-:Y:S01]  /*2b930*/  IMAD.X R155, RZ, RZ, R23, P1 ;  /* 0x000000ffff9b7224 */ /* 0x000fe200008e0617 */
[----:B------:R-:W-:-:S02]  /*2b940*/  IADD3 R207, P3, R22, 0x2040, RZ ;  /* 0x0000204016cf7810 */ /* 0x000fc40007f7e0ff */
[----:B------:R-:W-:Y:S01]  /*2b950*/  LOP3.LUT R178, R178, R179, RZ, 0x3c, !PT ;  /* 0x000000b3b2b27212 */ /* 0x000fe200078e3cff */
[----:B------:R-:W-:Y:S01]  /*2b960*/  IMAD.X R179, RZ, RZ, R23, P4 ;  /* 0x000000ffffb37224 */ /* 0x000fe200020e0617 */
[----:B------:R-:W-:Y:S02]  /*2b970*/  IADD3 R205, P2, R22, 0x2060, RZ ;  /* 0x0000206016cd7810 */ /* 0x000fe40007f5e0ff */
[----:B------:R-:W-:Y:S02]  /*2b980*/  LOP3.LUT R182, R183, 0x380, RZ, 0xc0, !PT ;  /* 0x00000380b7b67812 */ /* 0x000fe400078ec0ff */
[----:B------:R-:W-:Y:S02]  /*2b990*/  LOP3.LUT R20, R208, 0x380, RZ, 0xc0, !PT ;  /* 0x00000380d0147812 */ /* 0x000fe400078ec0ff */
[----:B------:R-:W-:Y:S02]  /*2b9a0*/  IADD3 R201, P1, R22, 0x4000, RZ ;  /* 0x0000400016c97810 */ /* 0x000fe40007f3e0ff */
[----:B------:R-:W-:-:S02]  /*2b9b0*/  IADD3 R145, P4, R156, 0x4000, RZ ;  /* 0x000040009c917810 */ /* 0x000fc40007f9e0ff */
[----:B------:R-:W-:Y:S01]  /*2b9c0*/  LOP3.LUT R202, R202, R203, RZ, 0x3c, !PT ;  /* 0x000000cbcaca7212 */ /* 0x000fe200078e3cff */
[----:B------:R-:W-:Y:S01]  /*2b9d0*/  IMAD.X R203, RZ, RZ, R23, P6 ;  /* 0x000000ffffcb7224 */ /* 0x000fe200030e0617 */
[----:B------:R-:W-:Y:S02]  /*2b9e0*/  LOP3.LUT R206, R207, 0x380, RZ, 0xc0, !PT ;  /* 0x00000380cfce7812 */ /* 0x000fe400078ec0ff */
[----:B------:R-:W-:Y:S02]  /*2b9f0*/  LOP3.LUT R204, R205, 0x380, RZ, 0xc0, !PT ;  /* 0x00000380cdcc7812 */ /* 0x000fe400078ec0ff */
[----:B------:R-:W-:Y:S02]  /*2ba00*/  SHF.R.U64 R182, R182, 0x3, RZ ;  /* 0x00000003b6b67819 */ /* 0x000fe400000012ff */
[----:B------:R-:W-:Y:S02]  /*2ba10*/  IADD3 R21, P6, R156, 0x1000, RZ ;  /* 0x000010009c157810 */ /* 0x000fe40007fde0ff */
[----:B------:R-:W-:-:S02]  /*2ba20*/  SHF.R.U64 R209, R20, 0x3, RZ ;  /* 0x0000000314d17819 */ /* 0x000fc400000012ff */
[----:B------:R-:W-:Y:S02]  /*2ba30*/  LOP3.LUT R200, R201, 0x380, RZ, 0xc0, !PT ;  /* 0x00000380c9c87812 */ /* 0x000fe400078ec0ff */
[----:B------:R-:W-:Y:S02]  /*2ba40*/  LOP3.LUT R144, R145, 0x380, RZ, 0xc0, !PT ;  /* 0x0000038091907812 */ /* 0x000fe400078ec0ff */
[----:B------:R-:W-:Y:S02]  /*2ba50*/  SHF.R.U64 R206, R206, 0x3, RZ ;  /* 0x00000003cece7819 */ /* 0x000fe400000012ff */
[----:B------:R-:W-:Y:S02]  /*2ba60*/  SHF.R.U64 R204, R204, 0x3, RZ ;  /* 0x00000003cccc7819 */ /* 0x000fe400000012ff */
[----:B------:R-:W-:Y:S01]  /*2ba70*/  LOP3.LUT R182, R182, R183, RZ, 0x3c, !PT ;  /* 0x000000b7b6b67212 */ /* 0x000fe200078e3cff */
[----:B------:R-:W-:Y:S01]  /*2ba80*/  IMAD.X R183, RZ, RZ, R23, P5 ;  /* 0x000000ffffb77224 */ /* 0x000fe200028e0617 */
[----:B------:R-:W-:-:S02]  /*2ba90*/  LOP3.LUT R20, R21, 0x380, RZ, 0xc0, !PT ;  /* 0x0000038015147812 */ /* 0x000fc400078ec0ff */
[----:B------:R-:W-:Y:S01]  /*2baa0*/  LOP3.LUT R208, R209, R208, RZ, 0x3c, !PT ;  /* 0x000000d0d1d07212 */ /* 0x000fe200078e3cff */
[--C-:B------:R-:W-:Y:S01]  /*2bab0*/  IMAD.X R209, RZ, RZ, R23.reuse, P0 ;  /* 0x000000ffffd17224 */ /* 0x100fe200000e0617 */
[----:B------:R-:W-:Y:S02]  /*2bac0*/  SHF.R.U64 R200, R200, 0x3, RZ ;  /* 0x00000003c8c87819 */ /* 0x000fe400000012ff */
[----:B------:R-:W-:Y:S02]  /*2bad0*/  SHF.R.U64 R144, R144, 0x3, RZ ;  /* 0x0000000390907819 */ /* 0x000fe400000012ff */
[----:B------:R-:W-:Y:S02]  /*2bae0*/  IADD3 R141, P5, R156, 0x2000, RZ ;  /* 0x000020009c8d7810 */ /* 0x000fe40007fbe0ff */
[----:B------:R-:W-:Y:S01]  /*2baf0*/  LOP3.LUT R206, R206, R207, RZ, 0x3c, !PT ;  /* 0x000000cfcece7212 */ /* 0x000fe200078e3cff */
[----:B------:R-:W-:Y:S01]  /*2bb00*/  IMAD.X R207, RZ, RZ, R23, P3 ;  /* 0x000000ffffcf7224 */ /* 0x000fe200018e0617 */
[----:B------:R-:W-:-:S02]  /*2bb10*/  IADD3 R181, P0, R22, 0x4060, RZ ;  /* 0x0000406016b57810 */ /* 0x000fc40007f1e0ff */
[----:B------:R-:W-:Y:S01]  /*2bb20*/  LOP3.LUT R204, R204, R205, RZ, 0x3c, !PT ;  /* 0x000000cdcccc7212 */ /* 0x000fe200078e3cff */
[--C-:B------:R-:W-:Y:S01]  /*2bb30*/  IMAD.X R205, RZ, RZ, R23.reuse, P2 ;  /* 0x000000ffffcd7224 */ /* 0x100fe200010e0617 */
[----:B------:R-:W-:Y:S02]  /*2bb40*/  SHF.R.U64 R20, R20, 0x3, RZ ;  /* 0x0000000314147819 */ /* 0x000fe400000012ff */
[----:B------:R-:W-:Y:S01]  /*2bb50*/  LOP3.LUT R200, R200, R201, RZ, 0x3c, !PT ;  /* 0x000000c9c8c87212 */ /* 0x000fe200078e3cff */
[----:B------:R-:W-:Y:S01]  /*2bb60*/  IMAD.X R201, RZ, RZ, R23, P1 ;  /* 0x000000ffffc97224 */ /* 0x000fe200008e0617 */
[----:B------:R-:W-:Y:S02]  /*2bb70*/  IADD3 R177, P3, R22, 0x6020, RZ ;  /* 0x0000602016b17810 */ /* 0x000fe40007f7e0ff */
[----:B------:R-:W-:Y:S02]  /*2bb80*/  LOP3.LUT R144, R144, R145, RZ, 0x3c, !PT ;  /* 0x0000009190907212 */ /* 0x000fe400078e3cff */
[----:B------:R-:W-:Y:S01]  /*2bb90*/  IADD3 R175, P2, R22, 0x6040, RZ ;  /* 0x0000604016af7810 */ /* 0x000fe20007f5e0ff */
[----:B------:R-:W0:Y:S01]  /*2bba0*/  SHFL.IDX PT, R145, R193, RZ, 0x1f ;  /* 0x00001fffc1917589 */ /* 0x000e2200000e0000 */
[----:B------:R-:W-:-:S02]  /*2bbb0*/  LOP3.LUT R140, R141, 0x380, RZ, 0xc0, !PT ;  /* 0x000003808d8c7812 */ /* 0x000fc400078ec0ff */
[----:B------:R-:W-:Y:S02]  /*2bbc0*/  LOP3.LUT R180, R181, 0x380, RZ, 0xc0, !PT ;  /* 0x00000380b5b47812 */ /* 0x000fe400078ec0ff */
[----:B------:R-:W-:Y:S02]  /*2bbd0*/  IADD3 R171, P1, R22, 0x6060, RZ ;  /* 0x0000606016ab7810 */ /* 0x000fe40007f3e0ff */
[----:B------:R-:W-:Y:S02]  /*2bbe0*/  LOP3.LUT R20, R20, R21, RZ, 0x3c, !PT ;  /* 0x0000001514147212 */ /* 0x000fe400078e3cff */
[----:B------:R-:W-:Y:S02]  /*2bbf0*/  LOP3.LUT R176, R177, 0x380, RZ, 0xc0, !PT ;  /* 0x00000380b1b07812 */ /* 0x000fe400078ec0ff */
[----:B------:R-:W-:Y:S02]  /*2bc00*/  LOP3.LUT R21, R22, 0x380, RZ, 0xc0, !PT ;  /* 0x0000038016157812 */ /* 0x000fe400078ec0ff */
[----:B------:R-:W-:-:S02]  /*2bc10*/  LOP3.LUT R174, R175, 0x380, RZ, 0xc0, !PT ;  /* 0x00000380afae7812 */ /* 0x000fc400078ec0ff */
[----:B------:R-:W-:Y:S02]  /*2bc20*/  SHF.R.U64 R140, R140, 0x3, RZ ;  /* 0x000000038c8c7819 */ /* 0x000fe400000012ff */
[----:B------:R-:W-:Y:S02]  /*2bc30*/  SHF.R.U64 R180, R180, 0x3, RZ ;  /* 0x00000003b4b47819 */ /* 0x000fe400000012ff */
[----:B------:R-:W-:Y:S02]  /*2bc40*/  LOP3.LUT R170, R171, 0x380, RZ, 0xc0, !PT ;  /* 0x00000380abaa7812 */ /* 0x000fe400078ec0ff */
[----:B------:R-:W-:Y:S02]  /*2bc50*/  SHF.R.U64 R176, R176, 0x3, RZ ;  /* 0x00000003b0b07819 */ /* 0x000fe400000012ff */
[----:B------:R-:W-:Y:S02]  /*2bc60*/  SHF.R.U64 R21, R21, 0x3, RZ ;  /* 0x0000000315157819 */ /* 0x000fe400000012ff */
[----:B------:R-:W-:-:S02]  /*2bc70*/  SHF.R.U64 R174, R174, 0x3, RZ ;  /* 0x00000003aeae7819 */ /* 0x000fc400000012ff */
[----:B------:R-:W-:Y:S02]  /*2bc80*/  LOP3.LUT R140, R140, R141, RZ, 0x3c, !PT ;  /* 0x0000008d8c8c7212 */ /* 0x000fe400078e3cff */
[----:B------:R-:W-:Y:S01]  /*2bc90*/  LOP3.LUT R180, R180, R181, RZ, 0x3c, !PT ;  /* 0x000000b5b4b47212 */ /* 0x000fe200078e3cff */
[--C-:B------:R-:W-:Y:S01]  /*2bca0*/  IMAD.X R181, RZ, RZ, R23.reuse, P0 ;  /* 0x000000ffffb57224 */ /* 0x100fe200000e0617 */
[----:B------:R-:W-:Y:S02]  /*2bcb0*/  SHF.R.U64 R170, R170, 0x3, RZ ;  /* 0x00000003aaaa7819 */ /* 0x000fe400000012ff */
[----:B------:R-:W-:Y:S01]  /*2bcc0*/  MOV R141, R200 ;  /* 0x000000c8008d7202 */ /* 0x000fe20000000f00 */
[--C-:B------:R-:W-:Y:S01]  /*2bcd0*/  IMAD.MOV.U32 R201, RZ, RZ, R23.reuse ;  /* 0x000000ffffc97224 */ /* 0x100fe200078e0017 */
[----:B------:R-:W-:Y:S01]  /*2bce0*/  LOP3.LUT R176, R176, R177, RZ, 0x3c, !PT ;  /* 0x000000b1b0b07212 */ /* 0x000fe200078e3cff */
[----:B------:R-:W-:Y:S01]  /*2bcf0*/  IMAD.X R177, RZ, RZ, R23, P3 ;  /* 0x000000ffffb17224 */ /* 0x000fe200018e0617 */
[----:B------:R-:W-:-:S02]  /*2bd00*/  IADD3 R143, P0, R156, 0x3000, RZ ;  /* 0x000030009c8f7810 */ /* 0x000fc40007f1e0ff */
[----:B------:R-:W-:Y:S02]  /*2bd10*/  LOP3.LUT R200, R21, R22, RZ, 0x3c, !PT ;  /* 0x0000001615c87212 */ /* 0x000fe400078e3cff */
[----:B------:R-:W-:Y:S01]  /*2bd20*/  LOP3.LUT R174, R174, R175, RZ, 0x3c, !PT ;  /* 0x000000afaeae7212 */ /* 0x000fe200078e3cff */
[--C-:B------:R-:W-:Y:S01]  /*2bd30*/  IMAD.X R175, RZ, RZ, R23.reuse, P2 ;  /* 0x000000ffffaf7224 */ /* 0x100fe200010e0617 */
[----:B------:R-:W-:Y:S01]  /*2bd40*/  LOP3.LUT R170, R170, R171, RZ, 0x3c, !PT ;  /* 0x000000abaaaa7212 */ /* 0x000fe200078e3cff */
[----:B------:R-:W-:Y:S01]  /*2bd50*/  IMAD.X R171, RZ, RZ, R23, P1 ;  /* 0x000000ffffab7224 */ /* 0x000fe200008e0617 */
[C---:B------:R-:W-:Y:S02]  /*2bd60*/  IADD3 R147, P3, R156.reuse, 0x5000, RZ ;  /* 0x000050009c937810 */ /* 0x040fe40007f7e0ff */
[----:B------:R-:W-:Y:S02]  /*2bd70*/  IADD3 R149, P2, R156, 0x6000, RZ ;  /* 0x000060009c957810 */ /* 0x000fe40007f5e0ff */
[----:B------:R-:W-:-:S02]  /*2bd80*/  LOP3.LUT R142, R143, 0x380, RZ, 0xc0, !PT ;  /* 0x000003808f8e7812 */ /* 0x000fc400078ec0ff */
[----:B------:R-:W-:Y:S02]  /*2bd90*/  IADD3 R150, P1, R156, 0x7000, RZ ;  /* 0x000070009c967810 */ /* 0x000fe40007f3e0ff */
[----:B------:R-:W-:Y:S02]  /*2bda0*/  MOV R200, R200 ;  /* 0x000000c800c87202 */ /* 0x000fe40000000f00 */
[----:B------:R-:W-:Y:S02]  /*2bdb0*/  MOV R195, R154 ;  /* 0x0000009a00c37202 */ /* 0x000fe40000000f00 */
[----:B------:R-:W-:Y:S02]  /*2bdc0*/  LOP3.LUT R146, R147, 0x380, RZ, 0xc0, !PT ;  /* 0x0000038093927812 */ /* 0x000fe400078ec0ff */
[----:B------:R-:W-:Y:S02]  /*2bdd0*/  MOV R155, R210 ;  /* 0x000000d2009b7202 */ /* 0x000fe40000000f00 */
[----:B------:R-:W-:-:S02]  /*2bde0*/  LOP3.LUT R148, R149, 0x380, RZ, 0xc0, !PT ;  /* 0x0000038095947812 */ /* 0x000fc400078ec0ff */
[----:B--2---:R-:W-:Y:S02]  /*2bdf0*/  F2FP.BF16.F32.PACK_AB R136, R137, R136 ;  /* 0x000000888988723e */ /* 0x004fe400000010ff */
[----:B------:R-:W-:Y:S02]  /*2be00*/  F2FP.BF16.F32.PACK_AB R137, R139, R138 ;  /* 0x0000008a8b89723e */ /* 0x000fe400000010ff */
[----:B---3--:R-:W-:Y:S02]  /*2be10*/  F2FP.BF16.F32.PACK_AB R128, R129, R128 ;  /* 0x000000808180723e */ /* 0x008fe400000010ff */
[----:B------:R-:W-:Y:S02]  /*2be20*/  F2FP.BF16.F32.PACK_AB R129, R131, R130 ;  /* 0x000000828381723e */ /* 0x000fe400000010ff */
[----:B----4-:R-:W-:Y:S02]  /*2be30*/  F2FP.BF16.F32.PACK_AB R138, R133, R132 ;  /* 0x00000084858a723e */ /* 0x010fe400000010ff */
[----:B------:R-:W-:Y:S01]  /*2be40*/  F2FP.BF16.F32.PACK_AB R139, R135, R134 ;  /* 0x00000086878b723e */ /* 0x000fe200000010ff */
[----:B------:R-:W-:Y:S01]  /*2be50*/  BAR.SYNC.DEFER_BLOCKING 0x1, 0x100 ;  /* 0x0044000000007b1d */ /* 0x000fe20000010000 */
[----:B-----5:R-:W-:-:S02]  /*2be60*/  F2FP.BF16.F32.PACK_AB R120, R121, R120 ;  /* 0x000000787978723e */ /* 0x020fc400000010ff */
        /* <DEDUP_REMOVED lines=8> */
[----:B------:R-:W-:Y:S02]  /*2bef0*/  MOV R168, R168 ;  /* 0x000000a800a87202 */ /* 0x000fe40000000f00 */
[----:B------:R-:W-:Y:S02]  /*2bf00*/  F2FP.BF16.F32.PACK_AB R114, R109, R108 ;  /* 0x0000006c6d72723e */ /* 0x000fe400000010ff */
[----:B------:R-:W-:Y:S02]  /*2bf10*/  F2FP.BF16.F32.PACK_AB R115, R111, R110 ;  /* 0x0000006e6f73723e */ /* 0x000fe400000010ff */
[----:B------:R-:W-:-:S02]  /*2bf20*/  F2FP.BF16.F32.PACK_AB R105, R107, R106 ;  /* 0x0000006a6b69723e */ /* 0x000fc400000010ff */
[----:B------:R-:W-:Y:S01]  /*2bf30*/  F2FP.BF16.F32.PACK_AB R96, R97, R96 ;  /* 0x000000606160723e */ /* 0x000fe200000010ff */
[----:B------:R-:W-:Y:S01]  /*2bf40*/  STSM.16.M88.4 [R200], R136 ;  /* 0x00000088c8007844 */ /* 0x000fe20000000200 */
[----:B------:R-:W-:Y:S02]  /*2bf50*/  SHF.R.U64 R142, R142, 0x3, RZ ;  /* 0x000000038e8e7819 */ /* 0x000fe400000012ff */
[----:B------:R-:W-:Y:S02]  /*2bf60*/  LOP3.LUT R151, R150, 0x380, RZ, 0xc0, !PT ;  /* 0x0000038096977812 */ /* 0x000fe400078ec0ff */
[----:B------:R-:W-:Y:S02]  /*2bf70*/  MOV R169, R208 ;  /* 0x000000d000a97202 */ /* 0x000fe40000000f00 */
[----:B------:R-:W-:Y:S02]  /*2bf80*/  F2FP.BF16.F32.PACK_AB R106, R101, R100 ;  /* 0x00000064656a723e */ /* 0x000fe400000010ff */
[----:B------:R-:W-:-:S02]  /*2bf90*/  F2FP.BF16.F32.PACK_AB R107, R103, R102 ;  /* 0x00000066676b723e */ /* 0x000fc400000010ff */
[----:B------:R-:W-:Y:S02]  /*2bfa0*/  F2FP.BF16.F32.PACK_AB R97, R99, R98 ;  /* 0x000000626361723e */ /* 0x000fe400000010ff */
[----:B------:R-:W-:Y:S01]  /*2bfb0*/  F2FP.BF16.F32.PACK_AB R88, R89, R88 ;  /* 0x000000585958723e */ /* 0x000fe200000010ff */
[----:B------:R-:W-:Y:S01]  /*2bfc0*/  STSM.16.M88.4 [R195], R128 ;  /* 0x00000080c3007844 */ /* 0x000fe20000000200 */
[----:B------:R-:W-:Y:S02]  /*2bfd0*/  MOV R172, R172 ;  /* 0x000000ac00ac7202 */ /* 0x000fe40000000f00 */
[----:B------:R-:W-:Y:S02]  /*2bfe0*/  F2FP.BF16.F32.PACK_AB R98, R93, R92 ;  /* 0x0000005c5d62723e */ /* 0x000fe400000010ff */
[----:B------:R-:W-:Y:S02]  /*2bff0*/  F2FP.BF16.F32.PACK_AB R99, R95, R94 ;  /* 0x0000005e5f63723e */ /* 0x000fe400000010ff */
[----:B------:R-:W-:-:S02]  /*2c000*/  F2FP.BF16.F32.PACK_AB R89, R91, R90 ;  /* 0x0000005a5b59723e */ /* 0x000fc400000010ff */
[----:B------:R-:W-:Y:S01]  /*2c010*/  F2FP.BF16.F32.PACK_AB R80, R81, R80 ;  /* 0x000000505150723e */ /* 0x000fe200000010ff */
[----:B------:R-:W-:Y:S01]  /*2c020*/  STSM.16.M88.4 [R155], R120 ;  /* 0x000000789b007844 */ /* 0x000fe20000000200 */
[----:B------:R-:W-:Y:S02]  /*2c030*/  SHF.R.U64 R146, R146, 0x3, RZ ;  /* 0x0000000392927819 */ /* 0x000fe400000012ff */
[----:B------:R-:W-:Y:S02]  /*2c040*/  MOV R173, R206 ;  /* 0x000000ce00ad7202 */ /* 0x000fe40000000f00 */
[----:B------:R-:W-:Y:S02]  /*2c050*/  F2FP.BF16.F32.PACK_AB R90, R85, R84 ;  /* 0x00000054555a723e */ /* 0x000fe400000010ff */
[----:B------:R-:W-:Y:S02]  /*2c060*/  F2FP.BF16.F32.PACK_AB R91, R87, R86 ;  /* 0x00000056575b723e */ /* 0x000fe400000010ff */
[----:B------:R-:W-:-:S02]  /*2c070*/  F2FP.BF16.F32.PACK_AB R81, R83, R82 ;  /* 0x000000525351723e */ /* 0x000fc400000010ff */
[----:B------:R-:W-:Y:S01]  /*2c080*/  F2FP.BF16.F32.PACK_AB R72, R73, R72 ;  /* 0x000000484948723e */ /* 0x000fe200000010ff */
[----:B------:R-:W-:Y:S01]  /*2c090*/  IMAD.X R21, RZ, RZ, R157, P6 ;  /* 0x000000ffff157224 */ /* 0x000fe200030e069d */
[----:B------:R-:W-:Y:S01]  /*2c0a0*/  SHF.R.U64 R148, R148, 0x3, RZ ;  /* 0x0000000394947819 */ /* 0x000fe200000012ff */
[----:B------:R-:W-:Y:S01]  /*2c0b0*/  STSM.16.M88.4 [R168], R112 ;  /* 0x00000070a8007844 */ /* 0x000fe20000000200 */
[----:B------:R-:W-:Y:S02]  /*2c0c0*/  MOV R0, R204 ;  /* 0x000000cc00007202 */ /* 0x000fe40000000f00 */
[----:B------:R-:W-:Y:S02]  /*2c0d0*/  F2FP.BF16.F32.PACK_AB R82, R77, R76 ;  /* 0x0000004c4d52723e */ /* 0x000fe400000010ff */
[----:B------:R-:W-:Y:S02]  /*2c0e0*/  F2FP.BF16.F32.PACK_AB R83, R79, R78 ;  /* 0x0000004e4f53723e */ /* 0x000fe400000010ff */
[----:B------:R-:W-:-:S02]  /*2c0f0*/  F2FP.BF16.F32.PACK_AB R73, R75, R74 ;  /* 0x0000004a4b49723e */ /* 0x000fc400000010ff */
[----:B------:R-:W-:Y:S01]  /*2c100*/  F2FP.BF16.F32.PACK_AB R64, R65, R64 ;  /* 0x000000404140723e */ /* 0x000fe200000010ff */
[----:B------:R-:W-:Y:S01]  /*2c110*/  STSM.16.M88.4 [R169], R104 ;  /* 0x00000068a9007844 */ /* 0x000fe20000000200 */
[----:B------:R-:W-:Y:S02]  /*2c120*/  LOP3.LUT R142, R142, R143, RZ, 0x3c, !PT ;  /* 0x0000008f8e8e7212 */ /* 0x000fe400078e3cff */
[----:B------:R-:W-:Y:S02]  /*2c130*/  SHF.R.U64 R151, R151, 0x3, RZ ;  /* 0x0000000397977819 */ /* 0x000fe400000012ff */
[----:B------:R-:W-:Y:S02]  /*2c140*/  F2FP.BF16.F32.PACK_AB R74, R69, R68 ;  /* 0x00000044454a723e */ /* 0x000fe400000010ff */
[----:B------:R-:W-:Y:S02]  /*2c150*/  F2FP.BF16.F32.PACK_AB R75, R71, R70 ;  /* 0x00000046474b723e */ /* 0x000fe400000010ff */
[----:B------:R-:W-:-:S02]  /*2c160*/  F2FP.BF16.F32.PACK_AB R65, R67, R66 ;  /* 0x000000424341723e */ /* 0x000fc400000010ff */
[----:B------:R-:W-:Y:S01]  /*2c170*/  F2FP.BF16.F32.PACK_AB R56, R57, R56 ;  /* 0x000000383938723e */ /* 0x000fe200000010ff */
[----:B------:R-:W-:Y:S01]  /*2c180*/  STSM.16.M88.4 [R172], R96 ;  /* 0x00000060ac007844 */ /* 0x000fe20000000200 */
[----:B------:R-:W-:Y:S02]  /*2c190*/  MOV R143, R202 ;  /* 0x000000ca008f7202 */ /* 0x000fe40000000f00 */
[----:B0-----:R-:W-:Y:S02]  /*2c1a0*/  ISETP.NE.AND P6, PT, R145, RZ, PT ;  /* 0x000000ff9100720c */ /* 0x001fe40003fc5270 */
[----:B------:R-:W-:Y:S02]  /*2c1b0*/  F2FP.BF16.F32.PACK_AB R66, R61, R60 ;  /* 0x0000003c3d42723e */ /* 0x000fe400000010ff */
[----:B------:R-:W-:Y:S02]  /*2c1c0*/  F2FP.BF16.F32.PACK_AB R67, R63, R62 ;  /* 0x0000003e3f43723e */ /* 0x000fe400000010ff */
[----:B------:R-:W-:-:S02]  /*2c1d0*/  F2FP.BF16.F32.PACK_AB R57, R59, R58 ;  /* 0x0000003a3b39723e */ /* 0x000fc400000010ff */
[----:B------:R-:W-:Y:S01]  /*2c1e0*/  F2FP.BF16.F32.PACK_AB R48, R49, R48 ;  /* 0x000000303130723e */ /* 0x000fe200000010ff */
[----:B------:R-:W-:Y:S01]  /*2c1f0*/  STSM.16.M88.4 [R173], R88 ;  /* 0x00000058ad007844 */ /* 0x000fe20000000200 */
        /* <DEDUP_REMOVED lines=13> */
[----:B------:R0:W-:Y:S01]  /*2c2d0*/  STSM.16.M88.4 [R141], R72 ;  /* 0x000000488d007844 */ /* 0x0001e20000000200 */
[----:B------:R-:W-:Y:S02]  /*2c2e0*/  LOP3.LUT R150, R151, R150, RZ, 0x3c, !PT ;  /* 0x0000009697967212 */ /* 0x000fe400078e3cff */
[----:B------:R-:W-:Y:S02]  /*2c2f0*/  MOV R149, R178 ;  /* 0x000000b200957202 */ /* 0x000fe40000000f00 */
        /* <DEDUP_REMOVED lines=10> */
[----:B------:R2:W-:Y:S01]  /*2c3a0*/  STSM.16.M88.4 [R145], R56 ;  /* 0x0000003891007844 */ /* 0x0005e20000000200 */
[----:B------:R-:W-:-:S02]  /*2c3b0*/  MOV R154, R174 ;  /* 0x000000ae009a7202 */ /* 0x000fc40000000f00 */
[----:B------:R-:W-:Y:S02]  /*2c3c0*/  F2FP.BF16.F32.PACK_AB R26, R13, R12 ;  /* 0x0000000c0d1a723e */ /* 0x000fe400000010ff */
[----:B------:R-:W-:Y:S02]  /*2c3d0*/  F2FP.BF16.F32.PACK_AB R27, R15, R14 ;  /* 0x0000000e0f1b723e */ /* 0x000fe400000010ff */
[----:B------:R-:W-:Y:S01]  /*2c3e0*/  F2FP.BF16.F32.PACK_AB R9, R11, R10 ;  /* 0x0000000a0b09723e */ /* 0x000fe200000010ff */
[----:B------:R3:W-:Y:S01]  /*2c3f0*/  STSM.16.M88.4 [R147], R48 ;  /* 0x0000003093007844 */ /* 0x0007e20000000200 */
[----:B------:R-:W-:Y:S02]  /*2c400*/  MOV R170, R170 ;  /* 0x000000aa00aa7202 */ /* 0x000fe40000000f00 */
[----:B------:R-:W-:Y:S02]  /*2c410*/  F2FP.BF16.F32.PACK_AB R10, R5, R4 ;  /* 0x00000004050a723e */ /* 0x000fe400000010ff */
[----:B------:R-:W-:-:S02]  /*2c420*/  F2FP.BF16.F32.PACK_AB R11, R7, R6 ;  /* 0x00000006070b723e */ /* 0x000fc400000010ff */
[----:B------:R-:W-:Y:S01]  /*2c430*/  LOP3.LUT R45, R156, 0x380, RZ, 0xc0, !PT ;  /* 0x000003809c2d7812 */ /* 0x000fe200078ec0ff */
[----:B------:R4:W-:Y:S01]  /*2c440*/  STSM.16.M88.4 [R149], R40 ;  /* 0x0000002895007844 */ /* 0x0009e20000000200 */
[----:B------:R-:W-:Y:S02]  /*2c450*/  USHF.R.S32.HI UR12, URZ, 0x1f, UR43 ;  /* 0x0000001f3f0c7899 */ /* 0x000fe4000801142b */
[----:B------:R-:W-:Y:S01]  /*2c460*/  SHF.R.U64 R45, R45, 0x3, RZ ;  /* 0x000000032d2d7819 */ /* 0x000fe200000012ff */
[----:B------:R5:W-:Y:S01]  /*2c470*/  STSM.16.M88.4 [R151], R32 ;  /* 0x0000002097007844 */ /* 0x000be20000000200 */
[----:B------:R-:W-:-:S03]  /*2c480*/  USHF.R.S32.HI UR13, URZ, 0x1f, UR41 ;  /* 0x0000001f3f0d7899 */ /* 0x000fc60008011429 */
[----:B------:R5:W-:Y:S01]  /*2c490*/  STSM.16.M88.4 [R154], R24 ;  /* 0x000000189a007844 */ /* 0x000be20000000200 */
[----:B------:R-:W-:-:S03]  /*2c4a0*/  LOP3.LUT R44, R45, R156, RZ, 0x3c, !PT ;  /* 0x0000009c2d2c7212 */ /* 0x000fc600078e3cff */
[----:B------:R5:W-:Y:S01]  /*2c4b0*/  STSM.16.M88.4 [R170], R8 ;  /* 0x00000008aa007844 */ /* 0x000be20000000200 */
[--C-:B0-----:R-:W-:Y:S02]  /*2c4c0*/  IMAD.X R141, RZ, RZ, R157.reuse, P5 ;  /* 0x000000ffff8d7224 */ /* 0x101fe400028e069d */
[--C-:B-1----:R-:W-:Y:S02]  /*2c4d0*/  IMAD.X R143, RZ, RZ, R157.reuse, P0 ;  /* 0x000000ffff8f7224 */ /* 0x102fe400000e069d */
[--C-:B--2---:R-:W-:Y:S02]  /*2c4e0*/  IMAD.X R145, RZ, RZ, R157.reuse, P4 ;  /* 0x000000ffff917224 */ /* 0x104fe400020e069d */
[--C-:B---3--:R-:W-:Y:S02]  /*2c4f0*/  IMAD.X R147, RZ, RZ, R157.reuse, P3 ;  /* 0x000000ffff937224 */ /* 0x108fe400018e069d */
[--C-:B----4-:R-:W-:Y:S02]  /*2c500*/  IMAD.X R149, RZ, RZ, R157.reuse, P2 ;  /* 0x000000ffff957224 */ /* 0x110fe400010e069d */
[----:B-----5:R-:W-:-:S02]  /*2c510*/  IMAD.X R151, RZ, RZ, R157, P1 ;  /* 0x000000ffff977224 */ /* 0x020fc400008e069d */
[----:B------:R-:W-:Y:S01]  /*2c520*/  IMAD.MOV.U32 R45, RZ, RZ, R157 ;  /* 0x000000ffff2d7224 */ /* 0x000fe200078e009d */
[----:B------:R-:W-:Y:S06]  /*2c530*/  BAR.SYNC.DEFER_BLOCKING 0x1, 0x100 ;  /* 0x0044000000007b1d */ /* 0x000fec0000010000 */
[----:B------:R-:W-:Y:S05]  /*2c540*/  @P6 BRA `(.L_x_2119) ;  /* 0x0000000000c86947 */ /* 0x000fea0003800000 */
[----:B------:R-:W0:Y:S01]  /*2c550*/  LDC R10, c[0x0][0xce8] ;  /* 0x00033a00ff0a7b82 */ /* 0x000e220000000800 */
[----:B------:R-:W-:Y:S01]  /*2c560*/  IMAD.MOV R0, RZ, RZ, -R228 ;  /* 0x000000ffff007224 */ /* 0x000fe200078e0ae4 */
[----:B------:R-:W-:Y:S01]  /*2c570*/  ULDC UR5, c[0x0][0xb88] ;  /* 0x0002e20000057ab9 */ /* 0x000fe20000000800 */
[----:B------:R-:W-:Y:S01]  /*2c580*/  IMAD.U32 R11, RZ, RZ, UR40 ;  /* 0x00000028ff0b7e24 */ /* 0x000fe2000f8e00ff */
[----:B------:R-:W-:Y:S01]  /*2c590*/  ULDC.64 UR8, c[0x0][0xc90] ;  /* 0x0003240000087ab9 */ /* 0x000fe20000000a00 */
[----:B------:R-:W-:Y:S01]  /*2c5a0*/  IMAD.U32 R6, RZ, RZ, UR40 ;  /* 0x00000028ff067e24 */ /* 0x000fe2000f8e00ff */
[----:B------:R-:W-:Y:S01]  /*2c5b0*/  ISETP.NE.AND P0, PT, R231, R0, PT ;  /* 0x00000000e700720c */ /* 0x000fe20003f05270 */
[----:B------:R-:W-:Y:S01]  /*2c5c0*/  IMAD R11, R11, 0x40, R158 ;  /* 0x000000400b0b7824 */ /* 0x000fe200078e029e */
[----:B------:R-:W-:Y:S01]  /*2c5d0*/  ULDC.64 UR10, c[0x0][0xc98] ;  /* 0x00032600000a7ab9 */ /* 0x000fe20000000a00 */
[----:B0-----:R-:W-:-:S05]  /*2c5e0*/  IMAD R8, R10, UR5, RZ ;  /* 0x000000050a087c24 */ /* 0x001fca000f8e02ff */
[----:B------:R-:W-:-:S13]  /*2c5f0*/  ISETP.GE.OR P1, PT, R11, R8, P0 ;  /* 0x000000080b00720c */ /* 0x000fda0000726670 */
[----:B------:R-:W2:Y:S01]  /*2c600*/  @!P1 LDL R9, [R1+0x420] ;  /* 0x0004200001099983 */ /* 0x000ea20000100800 */
[----:B------:R-:W-:Y:S01]  /*2c610*/  ISETP.NE.AND P2, PT, R10, 0x1, PT ;  /* 0x000000010a00780c */ /* 0x000fe20003f45270 */
[----:B------:R-:W-:Y:S01]  /*2c620*/  IMAD R5, R6, 0x40, R233 ;  /* 0x0000004006057824 */ /* 0x000fe200078e02e9 */
[----:B------:R-:W-:Y:S02]  /*2c630*/  UIMAD UR5, UR12, UR8, URZ ;  /* 0x000000080c0572a4 */ /* 0x000fe4000f8e023f */
[----:B------:R-:W-:Y:S02]  /*2c640*/  UIMAD.WIDE.U32 UR6, UR43, UR8, URZ ;  /* 0x000000082b0672a5 */ /* 0x000fe4000f8e003f */
[----:B------:R-:W-:Y:S02]  /*2c650*/  UIMAD UR5, UR43, UR9, UR5 ;  /* 0x000000092b0572a4 */ /* 0x000fe4000f8e0205 */
[----:B------:R-:W-:Y:S02]  /*2c660*/  UIMAD UR8, UR13, UR10, URZ ;  /* 0x0000000a0d0872a4 */ /* 0x000fe4000f8e023f */
[----:B------:R-:W-:-:S02]  /*2c670*/  UIADD3 UR7, UR7, UR5, URZ ;  /* 0x0000000507077290 */ /* 0x000fc4000fffe03f */
[----:B------:R-:W-:Y:S01]  /*2c680*/  UIMAD UR8, UR41, UR11, UR8 ;  /* 0x0000000b290872a4 */ /* 0x000fe2000f8e0208 */
[----:B------:R-:W0:Y:S01]  /*2c690*/  @P2 LDC R0, c[0x0][0xcec] ;  /* 0x00033b00ff002b82 */ /* 0x000e220000000800 */
[----:B------:R-:W-:-:S04]  /*2c6a0*/  UIMAD.WIDE.U32 UR6, UR41, UR10, UR6 ;  /* 0x0000000a290672a5 */ /* 0x000fc8000f8e0006 */
[----:B------:R-:W-:-:S03]  /*2c6b0*/  IMAD.U32 R6, RZ, RZ, UR8 ;  /* 0x00000008ff067e24 */ /* 0x000fc6000f8e00ff */
[----:B------:R-:W1:Y:S01]  /*2c6c0*/  @P2 LDC R4, c[0x0][0xcf0] ;  /* 0x00033c00ff042b82 */ /* 0x000e620000000800 */
[----:B0-----:R-:W-:-:S04]  /*2c6d0*/  @P2 IMAD.HI.U32 R7, R5, R0, RZ ;  /* 0x0000000005072227 */ /* 0x001fc800078e00ff */
[----:B------:R-:W-:Y:S01]  /*2c6e0*/  IMAD.MOV.U32 R0, RZ, RZ, R5 ;  /* 0x000000ffff007224 */ /* 0x000fe200078e0005 */
[----:B-1----:R-:W-:-:S04]  /*2c6f0*/  @P2 SHF.R.U32.HI R0, RZ, R4, R7 ;  /* 0x00000004ff002219 */ /* 0x002fc80000011607 */
[----:B------:R-:W-:Y:S01]  /*2c700*/  IADD3 R4, P2, R0, UR6, RZ ;  /* 0x0000000600047c10 */ /* 0x000fe2000ff5e0ff */
[----:B------:R-:W-:-:S04]  /*2c710*/  IMAD.MOV R7, RZ, RZ, -R0 ;  /* 0x000000ffff077224 */ /* 0x000fc800078e0a00 */
[----:B------:R-:W-:Y:S01]  /*2c720*/  IMAD R7, R10, R7, R5 ;  /* 0x000000070a077224 */ /* 0x000fe200078e0205 */
[----:B------:R-:W-:-:S04]  /*2c730*/  SHF.R.S32.HI R5, RZ, 0x1f, R0 ;  /* 0x0000001fff057819 */ /* 0x000fc80000011400 */
        /* <DEDUP_REMOVED lines=9> */
[----:B------:R-:W-:Y:S01]  /*2c7d0*/  SHFL.IDX PT, R6, R0, RZ, 0x1c1f ;  /* 0x001c1fff00067589 */ /* 0x000fe200000e0000 */
[----:B------:R-:W-:Y:S01]  /*2c7e0*/  LEA.HI.X R10, R4, UR7, R5, 0x2, P2 ;  /* 0x00000007040a7c11 */ /* 0x000fe200090f1405 */
[----:B------:R-:W-:-:S04]  /*2c7f0*/  VIADD R5, R11, 0x8 ;  /* 0x000000080b057836 */ /* 0x000fc80000000000 */
[----:B------:R-:W2:Y:S01]  /*2c800*/  SHFL.IDX PT, R7, R10, RZ, 0x1c1f ;  /* 0x001c1fff0a077589 */ /* 0x000ea200000e0000 */
[----:B------:R-:W-:-:S03]  /*2c810*/  ISETP.GE.OR P0, PT, R5, R8, P0 ;  /* 0x000000080500720c */ /* 0x000fc60000706670 */
[----:B--2---:R-:W-:Y:S10]  /*2c820*/  @!P1 ST.E desc[UR46][R6.64], R9 ;  /* 0x0000000906009985 */ /* 0x004ff4000c10192e */
[----:B------:R-:W2:Y:S04]  /*2c830*/  @!P0 LDL R11, [R1+0x424] ;  /* 0x00042400010b8983 */ /* 0x000ea80000100800 */
[----:B------:R-:W-:Y:S04]  /*2c840*/  SHFL.IDX PT, R4, R0, 0x1, 0x1c1f ;  /* 0x003c1f0000047f89 */ /* 0x000fe800000e0000 */
[----:B------:R-:W2:Y:S04]  /*2c850*/  SHFL.IDX PT, R5, R10, 0x1, 0x1c1f ;  /* 0x003c1f000a057f89 */ /* 0x000ea800000e0000 */
[----:B--2---:R0:W-:Y:S02]  /*2c860*/  @!P0 ST.E desc[UR46][R4.64], R11 ;  /* 0x0000000b04008985 */ /* 0x0041e4000c10192e */
.L_x_2119:
[----:B------:R-:W1:Y:S01]  /*2c870*/  LDC R70, c[0x0][0xce8] ;  /* 0x00033a00ff467b82 */ /* 0x000e620000000800 */
[----:B------:R-:W-:Y:S01]  /*2c880*/  ULDC UR10, c[0x0][0xbc8] ;  /* 0x0002f200000a7ab9 */ /* 0x000fe20000000800 */
[----:B0-----:R0:W5:Y:S01]  /*2c890*/  LD.E.128 R8, desc[UR46][R20.64] ;  /* 0x0000002e14087980 */ /* 0x001162000c101d00 */
[----:B------:R-:W-:Y:S01]  /*2c8a0*/  ISETP.GE.AND P1, PT, R164, UR10, PT ;  /* 0x0000000aa4007c0c */ /* 0x000fe2000bf26270 */
[----:B------:R-:W-:Y:S01]  /*2c8b0*/  IMAD R0, R194, 0x20, R184 ;  /* 0x00000020c2007824 */ /* 0x000fe200078e02b8 */
[----:B------:R-:W-:Y:S01]  /*2c8c0*/  ULDC.64 UR8, c[0x0][0xbe8] ;  /* 0x0002fa0000087ab9 */ /* 0x000fe20000000a00 */
[----:B------:R2:W5:Y:S04]  /*2c8d0*/  LD.E.128 R4, desc[UR46][R44.64] ;  /* 0x0000002e2c047980 */ /* 0x000568000c101d00 */
[----:B------:R2:W5:Y:S04]  /*2c8e0*/  LD.E.128 R12, desc[UR46][R140.64] ;  /* 0x0000002e8c0c7980 */ /* 0x000568000c101d00 */
[----:B------:R2:W5:Y:S04]  /*2c8f0*/  LD.E.128 R24, desc[UR46][R144.64] ;  /* 0x0000002e90187980 */ /* 0x000568000c101d00 */
[----:B------:R2:W5:Y:S04]  /*2c900*/  LD.E.128 R28, desc[UR46][R148.64] ;  /* 0x0000002e941c7980 */ /* 0x000568000c101d00 */
[----:B------:R2:W5:Y:S01]  /*2c910*/  LD.E.128 R32, desc[UR46][R222.64] ;  /* 0x0000002ede207980 */ /* 0x000562000c101d00 */
[----:B-1----:R-:W-:-:S02]  /*2c920*/  ISETP.NE.AND P3, PT, R70, 0x1, PT ;  /* 0x000000014600780c */ /* 0x002fc40003f65270 */
[----:B0-----:R-:W-:Y:S01]  /*2c930*/  SEL R21, RZ, 0xffffffff, P1 ;  /* 0xffffffffff157807 */ /* 0x001fe20000800000 */
[----:B------:R2:W5:Y:S01]  /*2c940*/  LD.E.128 R36, desc[UR46][R220.64] ;  /* 0x0000002edc247980 */ /* 0x000562000c101d00 */
[----:B------:R-:W-:Y:S01]  /*2c950*/  ISETP.GE.AND P0, PT, R165, UR10, PT ;  /* 0x0000000aa5007c0c */ /* 0x000fe2000bf06270 */
[----:B------:R-:W-:Y:S01]  /*2c960*/  IMAD.U32 R71, RZ, RZ, UR40 ;  /* 0x00000028ff477e24 */ /* 0x000fe2000f8e00ff */
[----:B------:R-:W-:Y:S01]  /*2c970*/  ISETP.GE.AND P2, PT, R160, UR10, PT ;  /* 0x0000000aa0007c0c */ /* 0x000fe2000bf46270 */
[----:B------:R-:W-:Y:S01]  /*2c980*/  UIMAD UR5, UR12, UR8, URZ ;  /* 0x000000080c0572a4 */ /* 0x000fe2000f8e023f */
[----:B------:R-:W5:Y:S01]  /*2c990*/  LD.E.128 R140, desc[UR46][R142.64] ;  /* 0x0000002e8e8c7980 */ /* 0x000f62000c101d00 */
[----:B------:R-:W-:-:S03]  /*2c9a0*/  UIMAD.WIDE.U32 UR6, UR43, UR8, URZ ;  /* 0x000000082b0672a5 */ /* 0x000fc6000f8e003f */
[----:B------:R-:W5:Y:S01]  /*2c9b0*/  LD.E.128 R144, desc[UR46][R146.64] ;  /* 0x0000002e92907980 */ /* 0x000f62000c101d00 */
[----:B------:R-:W0:Y:S03]  /*2c9c0*/  @P3 LDC R67, c[0x0][0xcec] ;  /* 0x00033b00ff433b82 */ /* 0x000e260000000800 */
[----:B------:R-:W5:Y:S04]  /*2c9d0*/  LD.E.128 R148, desc[UR46][R150.64] ;  /* 0x0000002e96947980 */ /* 0x000f68000c101d00 */
[----:B------:R2:W5:Y:S01]  /*2c9e0*/  LD.E.128 R40, desc[UR46][R218.64] ;  /* 0x0000002eda287980 */ /* 0x000562000c101d00 */
[----:B------:R-:W1:Y:S01]  /*2c9f0*/  @P3 LDC R69, c[0x0][0xcf0] ;  /* 0x00033c00ff453b82 */ /* 0x000e620000000800 */
[----:B------:R-:W-:Y:S01]  /*2ca00*/  IMAD.SHL.U32 R65, R21, 0x2, RZ ;  /* 0x0000000215417824 */ /* 0x000fe200078e00ff */
[----:B------:R-:W-:Y:S01]  /*2ca10*/  ISETP.GE.AND P1, PT, R163, UR10, PT ;  /* 0x0000000aa3007c0c */ /* 0x000fe2000bf26270 */
[----:B------:R2:W5:Y:S01]  /*2ca20*/  LD.E.128 R44, desc[UR46][R216.64] ;  /* 0x0000002ed82c7980 */ /* 0x000562000c101d00 */
[----:B------:R-:W-:Y:S01]  /*2ca30*/  SEL R21, RZ, 0xffffffff, P0 ;  /* 0xffffffffff157807 */ /* 0x000fe20000000000 */
[----:B------:R-:W-:Y:S01]  /*2ca40*/  IMAD R68, R71, 0x40, R0 ;  /* 0x0000004047447824 */ /* 0x000fe200078e0200 */
[----:B------:R-:W-:Y:S01]  /*2ca50*/  SEL R20, RZ, 0x1, P2 ;  /* 0x00000001ff147807 */ /* 0x000fe20001000000 */
[----:B------:R2:W5:Y:S01]  /*2ca60*/  LD.E.128 R48, desc[UR46][R214.64] ;  /* 0x0000002ed6307980 */ /* 0x000562000c101d00 */
[----:B------:R-:W-:Y:S01]  /*2ca70*/  SEL R0, RZ, 0xffffffff, P1 ;  /* 0xffffffffff007807 */ /* 0x000fe20000800000 */
[----:B------:R-:W-:Y:S01]  /*2ca80*/  IMAD.SHL.U32 R21, R21, 0x4, RZ ;  /* 0x0000000415157824 */ /* 0x000fe200078e00ff */
[----:B------:R-:W-:Y:S01]  /*2ca90*/  LOP3.LUT R20, R65, 0x2, R20, 0xe2, !PT ;  /* 0x0000000241147812 */ /* 0x000fe200078ee214 */
[----:B------:R-:W-:Y:S01]  /*2caa0*/  UIMAD UR5, UR43, UR9, UR5 ;  /* 0x000000092b0572a4 */ /* 0x000fe2000f8e0205 */
[----:B------:R-:W-:Y:S01]  /*2cab0*/  ISETP.GE.AND P0, PT, R162, UR10, PT ;  /* 0x0000000aa2007c0c */ /* 0x000fe2000bf06270 */
[----:B------:R-:W-:Y:S01]  /*2cac0*/  IMAD.SHL.U32 R71, R0, 0x8, RZ ;  /* 0x0000000800477824 */ /* 0x000fe200078e00ff */
[----:B------:R-:W-:Y:S01]  /*2cad0*/  ULDC.64 UR8, c[0x0][0xbf0] ;  /* 0x0002fc0000087ab9 */ /* 0x000fe20000000a00 */
[----:B------:R-:W-:Y:S01]  /*2cae0*/  LOP3.LUT R20, R21, 0x4, R20, 0xe2, !PT ;  /* 0x0000000415147812 */ /* 0x000fe200078ee214 */
[----:B0-----:R-:W-:Y:S01]  /*2caf0*/  @P3 IMAD.HI.U32 R0, R68, R67, RZ ;  /* 0x0000004344003227 */ /* 0x001fe200078e00ff */
[----:B------:R-:W-:Y:S01]  /*2cb00*/  UIADD3 UR7, UR7, UR5, URZ ;  /* 0x0000000507077290 */ /* 0x000fe2000fffe03f */
[----:B------:R-:W-:Y:S01]  /*2cb10*/  SEL R21, RZ, 0xffffffff, P0 ;  /* 0xffffffffff157807 */ /* 0x000fe20000000000 */
[----:B------:R-:W-:Y:S01]  /*2cb20*/  UIMAD UR5, UR13, UR8, URZ ;  /* 0x000000080d0572a4 */ /* 0x000fe2000f8e023f */
[----:B------:R-:W-:Y:S01]  /*2cb30*/  IMAD.MOV.U32 R65, RZ, RZ, R68 ;  /* 0x000000ffff417224 */ /* 0x000fe200078e0044 */
[----:B------:R-:W-:Y:S01]  /*2cb40*/  UIMAD.WIDE.U32 UR6, UR41, UR8, UR6 ;  /* 0x00000008290672a5 */ /* 0x000fe2000f8e0006 */
[----:B------:R2:W5:Y:S01]  /*2cb50*/  LD.E.128 R52, desc[UR46][R212.64] ;  /* 0x0000002ed4347980 */ /* 0x000562000c101d00 */
[----:B------:R-:W-:Y:S01]  /*2cb60*/  UIMAD UR5, UR41, UR9, UR5 ;  /* 0x00000009290572a4 */ /* 0x000fe2000f8e0205 */
[----:B-1----:R-:W-:Y:S01]  /*2cb70*/  @P3 SHF.R.U32.HI R65, RZ, R69, R0 ;  /* 0x00000045ff413219 */ /* 0x002fe20000011600 */
[----:B------:R-:W-:Y:S01]  /*2cb80*/  IMAD.SHL.U32 R21, R21, 0x10, RZ ;  /* 0x0000001015157824 */ /* 0x000fe200078e00ff */
[----:B------:R-:W-:Y:S01]  /*2cb90*/  LOP3.LUT R20, R71, 0x8, R20, 0xe2, !PT ;  /* 0x0000000847147812 */ /* 0x000fe200078ee214 */
[----:B------:R-:W-:Y:S01]  /*2cba0*/  UIADD3 UR5, UR7, UR5, URZ ;  /* 0x0000000507057290 */ /* 0x000fe2000fffe03f */
[----:B------:R-:W-:Y:S01]  /*2cbb0*/  ISETP.GE.AND P0, PT, R161, UR10, PT ;  /* 0x0000000aa1007c0c */ /* 0x000fe2000bf06270 */
[--C-:B------:R-:W-:Y:S01]  /*2cbc0*/  IMAD.MOV R67, RZ, RZ, -R65.reuse ;  /* 0x000000ffff437224 */ /* 0x100fe200078e0a41 */
[----:B------:R-:W-:Y:S01]  /*2cbd0*/  SHF.R.S32.HI R66, RZ, 0x1f, R65 ;  /* 0x0000001fff427819 */ /* 0x000fe20000011441 */
[----:B------:R2:W5:Y:S01]  /*2cbe0*/  LD.E.128 R56, desc[UR46][R198.64] ;  /* 0x0000002ec6387980 */ /* 0x000562000c101d00 */
[----:B------:R-:W-:Y:S01]  /*2cbf0*/  LOP3.LUT R0, R21, 0x10, R20, 0xe2, !PT ;  /* 0x0000001015007812 */ /* 0x000fe200078ee214 */
[----:B------:R-:W-:Y:S01]  /*2cc00*/  IMAD.U32 R20, RZ, RZ, UR6 ;  /* 0x00000006ff147e24 */ /* 0x000fe2000f8e00ff */
[----:B------:R-:W-:Y:S01]  /*2cc10*/  SEL R64, RZ, 0xffffffff, P0 ;  /* 0xffffffffff407807 */ /* 0x000fe20000000000 */
[----:B------:R-:W-:Y:S01]  /*2cc20*/  IMAD.U32 R21, RZ, RZ, UR7 ;  /* 0x00000007ff157e24 */ /* 0x000fe2000f8e00ff */
[----:B------:R-:W-:Y:S01]  /*2cc30*/  ULDC.64 UR6, c[0x0][0xbe0] ;  /* 0x0002f80000067ab9 */ /* 0x000fe20000000a00 */
[----:B------:R-:W-:Y:S01]  /*2cc40*/  IMAD R67, R70, R67, R68 ;  /* 0x0000004346437224 */ /* 0x000fe200078e0244 */
[----:B------:R2:W5:Y:S01]  /*2cc50*/  LD.E.128 R60, desc[UR46][R196.64] ;  /* 0x0000002ec43c7980 */ /* 0x000562000c101d00 */
[----:B------:R-:W-:Y:S01]  /*2cc60*/  IMAD.U32 R21, RZ, RZ, UR5 ;  /* 0x00000005ff157e24 */ /* 0x000fe2000f8e00ff */
[----:B------:R-:W-:Y:S01]  /*2cc70*/  ULDC UR8, c[0x0][0xb88] ;  /* 0x0002e20000087ab9 */ /* 0x000fe20000000800 */
[----:B------:R-:W-:Y:S01]  /*2cc80*/  IMAD R66, R66, UR6, RZ ;  /* 0x0000000642427c24 */ /* 0x000fe2000f8e02ff */
[----:B------:R-:W-:Y:S01]  /*2cc90*/  @!PT LDS RZ, [RZ] ;  /* 0x00000000fffff984 */ /* 0x000fe20000000800 */
[----:B------:R-:W-:Y:S01]  /*2cca0*/  @!PT LDS RZ, [RZ] ;  /* 0x00000000fffff984 */ /* 0x000fe20000000800 */
[----:B------:R-:W-:Y:S01]  /*2ccb0*/  @!PT LDS RZ, [RZ] ;  /* 0x00000000fffff984 */ /* 0x000fe20000000800 */
[----:B------:R-:W-:Y:S01]  /*2ccc0*/  @!PT LDS RZ, [RZ] ;  /* 0x00000000fffff984 */ /* 0x000fe20000000800 */
[----:B------:R0:W-:Y:S06]  /*2ccd0*/  MEMBAR.ALL.CTA ;  /* 0x0000000000007992 */ /* 0x0001ec0000008000 */
[----:B0-----:R-:W0:Y:S01]  /*2cce0*/  FENCE.VIEW.ASYNC.S ;  /* 0x00000000000073c6 */ /* 0x001e220000000000 */
[----:B------:R-:W-:Y:S01]  /*2ccf0*/  IMAD.SHL.U32 R71, R64, 0x20, RZ ;  /* 0x0000002040477824 */ /* 0x000fe200078e00ff */
[----:B------:R-:W-:Y:S01]  /*2cd00*/  SHF.R.S32.HI R64, RZ, 0x1f, R67 ;  /* 0x0000001fff407819 */ /* 0x000fe20000011443 */
[----:B------:R-:W-:Y:S01]  /*2cd10*/  IMAD R69, R65, UR7, R66 ;  /* 0x0000000741457c24 */ /* 0x000fe2000f8e0242 */
[----:B------:R-:W-:Y:S01]  /*2cd20*/  ISETP.GE.AND P0, PT, R167, UR10, PT ;  /* 0x0000000aa7007c0c */ /* 0x000fe2000bf06270 */
[----:B------:R-:W-:Y:S01]  /*2cd30*/  IMAD.WIDE.U32 R20, R65, UR6, R20 ;  /* 0x0000000641147c25 */ /* 0x000fe2000f8e0014 */
[----:B------:R-:W-:-:S03]  /*2cd40*/  ULDC.64 UR6, c[0x0][0xbd8] ;  /* 0x0002f60000067ab9 */ /* 0x000fc60000000a00 */
[----:B------:R-:W-:Y:S01]  /*2cd50*/  IMAD.U32 R75, RZ, RZ, UR40 ;  /* 0x00000028ff4b7e24 */ /* 0x000fe2000f8e00ff */
[----:B------:R-:W-:Y:S01]  /*2cd60*/  LOP3.LUT R0, R71, 0x20, R0, 0xe2, !PT ;  /* 0x0000002047007812 */ /* 0x000fe200078ee200 */
[----:B------:R-:W-:Y:S01]  /*2cd70*/  IMAD.IADD R21, R21, 0x1, R69 ;  /* 0x0000000115157824 */ /* 0x000fe200078e0245 */
[----:B------:R-:W-:Y:S01]  /*2cd80*/  SEL R65, RZ, 0x40, P0 ;  /* 0x00000040ff417807 */ /* 0x000fe20000000000 */
[----:B------:R-:W-:Y:S01]  /*2cd90*/  IMAD R64, R64, UR6, RZ ;  /* 0x0000000640407c24 */ /* 0x000fe2000f8e02ff */
[----:B------:R-:W-:Y:S01]  /*2cda0*/  ISETP.GE.AND P0, PT, R166, UR10, PT ;  /* 0x0000000aa6007c0c */ /* 0x000fe2000bf06270 */
[----:B------:R-:W-:Y:S02]  /*2cdb0*/  IMAD R75, R75, 0x40, R184 ;  /* 0x000000404b4b7824 */ /* 0x000fe400078e02b8 */
[----:B------:R-:W-:Y:S01]  /*2cdc0*/  IMAD R76, R70, UR8, RZ ;  /* 0x00000008464c7c24 */ /* 0x000fe2000f8e02ff */
[----:B------:R-:W-:Y:S01]  /*2cdd0*/  LOP3.LUT R0, R0, R65, RZ, 0xfc, !PT ;  /* 0x0000004100007212 */ /* 0x000fe200078efcff */
[C---:B------:R-:W-:Y:S01]  /*2cde0*/  IMAD R69, R67.reuse, UR7, R64 ;  /* 0x0000000743457c24 */ /* 0x040fe2000f8e0240 */
[----:B------:R-:W-:Y:S01]  /*2cdf0*/  UIADD3 UR5, UR39, 0x38820, URZ ;  /* 0x0003882027057890 */ /* 0x000fe2000fffe03f */
[----:B------:R-:W-:Y:S01]  /*2ce00*/  IMAD.WIDE.U32 R20, R67, UR6, R20 ;  /* 0x0000000643147c25 */ /* 0x000fe2000f8e0014 */
[----:B------:R-:W-:Y:S01]  /*2ce10*/  SEL R65, RZ, 0x80, P0 ;  /* 0x00000080ff417807 */ /* 0x000fe20000000000 */
[----:B------:R-:W-:Y:S01]  /*2ce20*/  ULDC.64 UR6, c[0x0][0xb80] ;  /* 0x0002e00000067ab9 */ /* 0x000fe20000000a00 */
[----:B------:R-:W-:Y:S01]  /*2ce30*/  ISETP.GE.AND P0, PT, R75, R76, PT ;  /* 0x0000004c4b00720c */ /* 0x000fe20003f06270 */
[----:B------:R-:W-:Y:S01]  /*2ce40*/  IMAD.IADD R21, R21, 0x1, R69 ;  /* 0x0000000115157824 */ /* 0x000fe200078e0245 */
[----:B------:R-:W-:Y:S01]  /*2ce50*/  UPRMT UR5, URZ, 0x654, UR5 ;  /* 0x000006543f057896 */ /* 0x000fe20008000005 */
[----:B------:R-:W-:-:S04]  /*2ce60*/  LEA R71, P1, R20, UR6, 0x1 ;  /* 0x0000000614477c11 */ /* 0x000fc8000f8208ff */
[----:B------:R-:W-:Y:S01]  /*2ce70*/  LEA.HI.X R72, R20, UR7, R21, 0x1, P1 ;  /* 0x0000000714487c11 */ /* 0x000fe200088f0c15 */
[----:B0-----:R2:W0:Y:S01]  /*2ce80*/  SHFL.IDX PT, R74, R71, RZ, 0x181f ;  /* 0x00181fff474a7589 */ /* 0x00142200000e0000 */
[----:B------:R-:W-:Y:S02]  /*2ce90*/  BSSY B1, `(.L_x_2120) ;  /* 0x0000025000017945 */ /* 0x000fe40003800000 */
[----:B------:R-:W-:Y:S01]  /*2cea0*/  SYNCS.ARRIVE.TRANS64.RED.A1T0 RZ, [UR5], RZ ;  /* 0x000000ffffff79a7 */ /* 0x000fe20008100405 */
[----:B------:R2:W1:Y:S01]  /*2ceb0*/  SHFL.IDX PT, R73, R72, RZ, 0x181f ;  /* 0x00181fff48497589 */ /* 0x00046200000e0000 */
[----:B------:R-:W-:Y:S01]  /*2cec0*/  LOP3.LUT R70, R0, R65, RZ, 0xfc, !PT ;  /* 0x0000004100467212 */ /* 0x000fe200078efcff */
[----:B------:R-:W-:Y:S06]  /*2ced0*/  @P0 BRA `(.L_x_2121) ;  /* 0x0000000000800947 */ /* 0x000fec0003800000 */
[----:B------:R-:W-:Y:S02]  /*2cee0*/  ISETP.GE.AND P0, PT, R160, UR10, PT ;  /* 0x0000000aa0007c0c */ /* 0x000fe4000bf06270 */
[----:B------:R-:W-:Y:S02]  /*2cef0*/  ISETP.GE.AND P1, PT, R164, UR10, PT ;  /* 0x0000000aa4007c0c */ /* 0x000fe4000bf26270 */
[----:B------:R-:W-:Y:S02]  /*2cf00*/  ISETP.GE.AND P5, PT, R165, UR10, PT ;  /* 0x0000000aa5007c0c */ /* 0x000fe4000bfa6270 */
[----:B------:R-:W-:-:S07]  /*2cf10*/  ISETP.GE.AND P3, PT, R163, UR10, PT ;  /* 0x0000000aa3007c0c */ /* 0x000fce000bf66270 */
[-C--:B0-----:R-:W-:Y:S02]  /*2cf20*/  @!P0 LEA R20, P2, R160, R74.reuse, 0x1 ;  /* 0x0000004aa0148211 */ /* 0x081fe400078408ff */
[-C--:B------:R-:W-:Y:S02]  /*2cf30*/  @!P1 LEA R64, P4, R164, R74.reuse, 0x1 ;  /* 0x0000004aa4409211 */ /* 0x080fe400078808ff */
[-C--:B-1----:R-:W-:Y:S02]  /*2cf40*/  @!P0 LEA.HI.X R21, R160, R73.reuse, R192, 0x1, P2 ;  /* 0x00000049a0158211 */ /* 0x082fe400010f0cc0 */
[----:B------:R-:W-:Y:S02]  /*2cf50*/  @!P1 LEA.HI.X R65, R164, R73, R191, 0x1, P4 ;  /* 0x00000049a4419211 */ /* 0x000fe400020f0cbf */
[----:B------:R-:W-:Y:S01]  /*2cf60*/  ISETP.GE.AND P2, PT, R162, UR10, PT ;  /* 0x0000000aa2007c0c */ /* 0x000fe2000bf46270 */
[----:B-----5:R0:W-:Y:S01]  /*2cf70*/  @!P0 ST.E.128 desc[UR46][R20.64], R4 ;  /* 0x0000000414008985 */ /* 0x0201e2000c101d2e */
[----:B------:R-:W-:-:S02]  /*2cf80*/  @!P5 LEA R66, P4, R165, R74, 0x1 ;  /* 0x0000004aa542d211 */ /* 0x000fc400078808ff */
[----:B------:R-:W-:Y:S01]  /*2cf90*/  LOP3.LUT P0, RZ, R0, 0x40, RZ, 0xc0, !PT ;  /* 0x0000004000ff7812 */ /* 0x000fe2000780c0ff */
[----:B------:R1:W-:Y:S01]  /*2cfa0*/  @!P1 ST.E.128 desc[UR46][R64.64], R12 ;  /* 0x0000000c40009985 */ /* 0x0003e2000c101d2e */
[----:B------:R-:W-:Y:S02]  /*2cfb0*/  ISETP.GE.AND P1, PT, R161, UR10, PT ;  /* 0x0000000aa1007c0c */ /* 0x000fe4000bf26270 */
[-C--:B------:R-:W-:Y:S02]  /*2cfc0*/  @!P5 LEA.HI.X R67, R165, R73.reuse, R190, 0x1, P4 ;  /* 0x00000049a543d211 */ /* 0x080fe400020f0cbe */
[----:B------:R-:W-:Y:S02]  /*2cfd0*/  LOP3.LUT P4, RZ, R70, 0x80, RZ, 0xc0, !PT ;  /* 0x0000008046ff7812 */ /* 0x000fe4000788c0ff */
[C---:B------:R-:W-:Y:S01]  /*2cfe0*/  @!P3 LEA R68, P6, R163.reuse, R74, 0x1 ;  /* 0x0000004aa344b211 */ /* 0x040fe200078c08ff */
[----:B------:R3:W-:Y:S03]  /*2cff0*/  @!P5 ST.E.128 desc[UR46][R66.64], R24 ;  /* 0x000000184200d985 */ /* 0x0007e6000c101d2e */
[----:B------:R-:W-:-:S02]  /*2d000*/  @!P3 LEA.HI.X R69, R163, R73, R189, 0x1, P6 ;  /* 0x00000049a345b211 */ /* 0x000fc400030f0cbd */
[----:B0-----:R-:W-:-:S03]  /*2d010*/  @!P2 LEA R4, P5, R162, R74, 0x1 ;  /* 0x0000004aa204a211 */ /* 0x001fc600078a08ff */
[----:B------:R3:W-:Y:S01]  /*2d020*/  @!P3 ST.E.128 desc[UR46][R68.64], R28 ;  /* 0x0000001c4400b985 */ /* 0x0007e2000c101d2e */
[-C--:B------:R-:W-:Y:S02]  /*2d030*/  @!P1 LEA R6, P6, R161, R74.reuse, 0x1 ;  /* 0x0000004aa1069211 */ /* 0x080fe400078c08ff */
[-C--:B-1----:R-:W-:Y:S02]  /*2d040*/  @P0 LEA R12, P3, R167, R74.reuse, 0x1 ;  /* 0x0000004aa70c0211 */ /* 0x082fe400078608ff */
        /* <DEDUP_REMOVED lines=9> */
.L_x_2121:
[----:B------:R-:W-:Y:S05]  /*2d0e0*/  BSYNC B1 ;  /* 0x0000000000017941 */ /* 0x000fea0003800000 */
.L_x_2120:
[----:B---3-5:R-:W-:Y:S01]  /*2d0f0*/  VIADD R4, R75, 0x20 ;  /* 0x000000204b047836 */ /* 0x028fe20000000000 */
[----:B--2---:R-:W2:Y:S04]  /*2d100*/  SHFL.IDX PT, R72, R72, 0x1, 0x181f ;  /* 0x00381f0048487f89 */ /* 0x004ea800000e0000 */
[----:B------:R-:W-:Y:S01]  /*2d110*/  ISETP.GE.AND P0, PT, R4, R76, PT ;  /* 0x0000004c0400720c */ /* 0x000fe20003f06270 */
[----:B------:R-:W3:-:S12]  /*2d120*/  SHFL.IDX PT, R71, R71, 0x1, 0x181f ;  /* 0x00381f0047477f89 */ /* 0x000ed800000e0000 */
[----:B------:R-:W-:Y:S05]  /*2d130*/  @P0 BRA `(.L_x_2122) ;  /* 0x0000000c00940947 */ /* 0x000fea0003800000 */
[----:B------:R-:W-:Y:S02]  /*2d140*/  ISETP.GE.AND P1, PT, R160, UR10, PT ;  /* 0x0000000aa0007c0c */ /* 0x000fe4000bf26270 */
[----:B------:R-:W-:Y:S02]  /*2d150*/  ISETP.GE.AND P5, PT, R164, UR10, PT ;  /* 0x0000000aa4007c0c */ /* 0x000fe4000bfa6270 */
[----:B------:R-:W-:Y:S02]  /*2d160*/  ISETP.GE.AND P3, PT, R165, UR10, PT ;  /* 0x0000000aa5007c0c */ /* 0x000fe4000bf66270 */
[----:B------:R-:W-:-:S07]  /*2d170*/  ISETP.GE.AND P2, PT, R163, UR10, PT ;  /* 0x0000000aa3007c0c */ /* 0x000fce000bf46270 */
[-C--:B---3--:R-:W-:Y:S02]  /*2d180*/  @!P1 LEA R4, P0, R160, R71.reuse, 0x1 ;  /* 0x00000047a0049211 */ /* 0x088fe400078008ff */
[----:B------:R-:W-:Y:S02]  /*2d190*/  @!P5 LEA R6, P4, R164, R71, 0x1 ;  /* 0x00000047a406d211 */ /* 0x000fe400078808ff */
[-C--:B--2---:R-:W-:Y:S02]  /*2d1a0*/  @!P1 LEA.HI.X R5, R160, R72.reuse, R192, 0x1, P0 ;  /* 0x00000048a0059211 */ /* 0x084fe400000f0cc0 */
[----:B------:R-:W-:Y:S02]  /*2d1b0*/  ISETP.GE.AND P0, PT, R161, UR10, PT ;  /* 0x0000000aa1007c0c */ /* 0x000fe4000bf06270 */
[----:B------:R-:W-:Y:S01]  /*2d1c0*/  @!P5 LEA.HI.X R7, R164, R72, R191, 0x1, P4 ;  /* 0x00000048a407d211 */ /* 0x000fe200020f0cbf */
[----:B------:R2:W-:Y:S01]  /*2d1d0*/  @!P1 ST.E.128 desc[UR46][R4.64], R8 ;  /* 0x0000000804009985 */ /* 0x0005e2000c101d2e */
[----:B------:R-:W-:-:S02]  /*2d1e0*/  ISETP.GE.AND P1, PT, R162, UR10, PT ;  /* 0x0000000aa2007c0c */ /* 0x000fc4000bf26270 */
[----:B------:R-:W-:Y:S01]  /*2d1f0*/  LOP3.LUT P4, RZ, R0, 0x40, RZ, 0xc0, !PT ;  /* 0x0000004000ff7812 */ /* 0x000fe2000788c0ff */
[----:B------:R3:W-:Y:S01]  /*2d200*/  @!P5 ST.E.128 desc[UR46][R6.64], R140 ;  /* 0x0000008c0600d985 */ /* 0x0007e2000c101d2e */
[-C--:B------:R-:W-:Y:S02]  /*2d210*/  @!P3 LEA R12, P6, R165, R71.reuse, 0x1 ;  /* 0x00000047a50cb211 */ /* 0x080fe400078c08ff */
[----:B------:R-:W-:Y:S02]  /*2d220*/  @!P2 LEA R14, P5, R163, R71, 0x1 ;  /* 0x00000047a30ea211 */ /* 0x000fe400078a08ff */
[-C--:B------:R-:W-:Y:S02]  /*2d230*/  @!P3 LEA.HI.X R13, R165, R72.reuse, R190, 0x1, P6 ;  /* 0x00000048a50db211 */ /* 0x080fe400030f0cbe */
[----:B------:R-:W-:-:S03]  /*2d240*/  @!P2 LEA.HI.X R15, R163, R72, R189, 0x1, P5 ;  /* 0x00000048a30fa211 */ /* 0x000fc600028f0cbd */
[----:B------:R3:W-:Y:S01]  /*2d250*/  @!P3 ST.E.128 desc[UR46][R12.64], R144 ;  /* 0x000000900c00b985 */ /* 0x0007e2000c101d2e */
[----:B--2---:R-:W-:-:S03]  /*2d260*/  @!P1 LEA R4, P6, R162, R71, 0x1 ;  /* 0x00000047a2049211 */ /* 0x004fc600078c08ff */
        /* <DEDUP_REMOVED lines=11> */
[----:B---3--:R-:W-:-:S04]  /*2d320*/  LEA R4, P0, R166, R71, 0x1 ;  /* 0x00000047a6047211 */ /* 0x008fc800078008ff */
[----:B------:R-:W-:-:S05]  /*2d330*/  LEA.HI.X R5, R166, R72, R185, 0x1, P0 ;  /* 0x00000048a6057211 */ /* 0x000fca00000f0cb9 */
[----:B------:R2:W-:Y:S01]  /*2d340*/  ST.E.128 desc[UR46][R4.64], R60 ;  /* 0x0000003c04007985 */ /* 0x0005e2000c101d2e */
[----:B------:R-:W-:Y:S05]  /*2d350*/  BRA `(.L_x_2122) ;  /* 0x0000000c000c7947 */ /* 0x000fea0003800000 */
.L_x_2118:
[----:B------:R-:W0:Y:S01]  /*2d360*/  LDC R10, c[0x0][0xce8] ;  /* 0x00033a00ff0a7b82 */ /* 0x000e220000000800 */
[----:B------:R-:W-:Y:S01]  /*2d370*/  ISETP.GE.AND P2, PT, R3, 0x40, PT ;  /* 0x000000400300780c */ /* 0x000fe20003f46270 */
[----:B------:R-:W-:Y:S01]  /*2d380*/  ULDC UR12, c[0x0][0xbc8] ;  /* 0x0002f200000c7ab9 */ /* 0x000fe20000000800 */
[----:B------:R-:W-:Y:S01]  /*2d390*/  IMAD R0, R194, 0x20, R184 ;  /* 0x00000020c2007824 */ /* 0x000fe200078e02b8 */
[----:B------:R-:W-:Y:S01]  /*2d3a0*/  ISETP.GE.AND P4, PT, R160, UR12, PT ;  /* 0x0000000ca0007c0c */ /* 0x000fe2000bf86270 */
[----:B------:R-:W-:Y:S01]  /*2d3b0*/  IMAD.U32 R5, RZ, RZ, UR40 ;  /* 0x00000028ff057e24 */ /* 0x000fe2000f8e00ff */
[----:B------:R-:W-:Y:S01]  /*2d3c0*/  ISETP.GE.AND P3, PT, R164, UR12, PT ;  /* 0x0000000ca4007c0c */ /* 0x000fe2000bf66270 */
[----:B------:R-:W-:Y:S01]  /*2d3d0*/  USHF.R.S32.HI UR8, URZ, 0x1f, UR43 ;  /* 0x0000001f3f087899 */ /* 0x000fe2000801142b */
[----:B------:R-:W-:Y:S01]  /*2d3e0*/  BSSY B1, `(.L_x_2123) ;  /* 0x0000033000017945 */ /* 0x000fe20003800000 */
[----:B------:R-:W-:Y:S01]  /*2d3f0*/  USHF.R.S32.HI UR9, URZ, 0x1f, UR41 ;  /* 0x0000001f3f097899 */ /* 0x000fe20008011429 */
[----:B------:R-:W-:Y:S01]  /*2d400*/  ISETP.GE.AND P1, PT, R165, UR12, PT ;  /* 0x0000000ca5007c0c */ /* 0x000fe2000bf26270 */
[----:B------:R-:W-:Y:S01]  /*2d410*/  IMAD R8, R5, 0x40, R0 ;  /* 0x0000004005087824 */ /* 0x000fe200078e0200 */
        /* <DEDUP_REMOVED lines=11> */
[----:B--2---:R-:W-:-:S04]  /*2d4d0*/  IMAD R0, R0, 0x40, R4 ;  /* 0x0000004000007824 */ /* 0x004fc800078e0204 */
[----:B------:R-:W-:-:S05]  /*2d4e0*/  VIADD R6, R0, 0xffffff80 ;  /* 0xffffff8000067836 */ /* 0x000fca0000000000 */
        /* <DEDUP_REMOVED lines=34> */
.L_x_2124:
[----:B------:R-:W-:Y:S05]  /*2d710*/  BSYNC B1 ;  /* 0x0000000000017941 */ /* 0x000fea0003800000 */
.L_x_2123:
[----:B--2---:R-:W-:Y:S01]  /*2d720*/  IMAD.SHL.U32 R5, R14, 0x2, RZ ;  /* 0x000000020e057824 */ /* 0x004fe200078e00ff */
[----:B------:R-:W-:Y:S01]  /*2d730*/  SEL R0, RZ, 0xffffffff, P1 ;  /* 0xffffffffff007807 */ /* 0x000fe20000800000 */
[----:B------:R-:W-:Y:S01]  /*2d740*/  ULDC.64 UR10, c[0x0][0xbe8] ;  /* 0x0002fa00000a7ab9 */ /* 0x000fe20000000a00 */
[----:B------:R-:W-:Y:S01]  /*2d750*/  ISETP.GE.AND P1, PT, R163, UR12, PT ;  /* 0x0000000ca3007c0c */ /* 0x000fe2000bf26270 */
[----:B------:R-:W-:Y:S01]  /*2d760*/  UIMAD UR5, UR8, UR10, URZ ;  /* 0x0000000a080572a4 */ /* 0x000fe2000f8e023f */
[----:B------:R-:W-:Y:S01]  /*2d770*/  LOP3.LUT R12, R5, 0x2, R12, 0xe2, !PT ;  /* 0x00000002050c7812 */ /* 0x000fe200078ee20c */
[----:B------:R-:W-:Y:S01]  /*2d780*/  IMAD.SHL.U32 R5, R0, 0x4, RZ ;  /* 0x0000000400057824 */ /* 0x000fe200078e00ff */
[----:B------:R-:W-:Y:S01]  /*2d790*/  UIMAD.WIDE.U32 UR6, UR43, UR10, URZ ;  /* 0x0000000a2b0672a5 */ /* 0x000fe2000f8e003f */
[----:B0-----:R-:W-:Y:S01]  /*2d7a0*/  @P0 IMAD.HI.U32 R0, R8, R11, RZ ;  /* 0x0000000b08000227 */ /* 0x001fe200078e00ff */
[----:B------:R-:W-:Y:S01]  /*2d7b0*/  UIMAD UR5, UR43, UR11, UR5 ;  /* 0x0000000b2b0572a4 */ /* 0x000fe2000f8e0205 */
[----:B------:R-:W-:Y:S01]  /*2d7c0*/  ISETP.GE.AND P2, PT, R166, UR12, PT ;  /* 0x0000000ca6007c0c */ /* 0x000fe2000bf46270 */
[----:B------:R-:W-:Y:S01]  /*2d7d0*/  BSSY B1, `(.L_x_2125) ;  /* 0x0000056000017945 */ /* 0x000fe20003800000 */
[----:B------:R-:W-:Y:S01]  /*2d7e0*/  IMAD.MOV.U32 R7, RZ, RZ, R8 ;  /* 0x000000ffff077224 */ /* 0x000fe200078e0008 */
        /* <DEDUP_REMOVED lines=25> */
[----:B------:R-:W-:-:S02]  /*2d980*/  IMAD.SHL.U32 R13, R6, 0x10, RZ ;  /* 0x00000010060d7824 */ /* 0x000fc400078e00ff */
[C---:B------:R-:W-:Y:S01]  /*2d990*/  IMAD R11, R7.reuse, UR7, R0 ;  /* 0x00000007070b7c24 */ /* 0x040fe2000f8e0200 */
[----:B------:R-:W-:Y:S01]  /*2d9a0*/  SHF.R.S32.HI R0, RZ, 0x1f, R9 ;  /* 0x0000001fff007819 */ /* 0x000fe20000011409 */
[----:B------:R-:W-:Y:S01]  /*2d9b0*/  IMAD.WIDE.U32 R4, R7, UR6, R4 ;  /* 0x0000000607047c25 */ /* 0x000fe2000f8e0004 */
[----:B------:R-:W-:Y:S01]  /*2d9c0*/  ULDC.64 UR6, c[0x0][0xbd8] ;  /* 0x0002f60000067ab9 */ /* 0x000fe20000000a00 */
[----:B------:R-:W-:Y:S02]  /*2d9d0*/  LOP3.LUT R12, R13, 0x10, R12, 0xe2, !PT ;  /* 0x000000100d0c7812 */ /* 0x000fe400078ee20c */
[----:B------:R-:W-:Y:S02]  /*2d9e0*/  IMAD.SHL.U32 R7, R8, 0x20, RZ ;  /* 0x0000002008077824 */ /* 0x000fe400078e00ff */
[----:B------:R-:W-:Y:S02]  /*2d9f0*/  IMAD R0, R0, UR6, RZ ;  /* 0x0000000600007c24 */ /* 0x000fe4000f8e02ff */
[----:B------:R-:W-:Y:S01]  /*2da00*/  IMAD.IADD R5, R5, 0x1, R11 ;  /* 0x0000000105057824 */ /* 0x000fe200078e020b */
[----:B------:R-:W-:Y:S01]  /*2da10*/  LOP3.LUT R12, R7, 0x20, R12, 0xe2, !PT ;  /* 0x00000020070c7812 */ /* 0x000fe200078ee20c */
[----:B------:R-:W-:-:S02]  /*2da20*/  IMAD R7, R9, UR7, R0 ;  /* 0x0000000709077c24 */ /* 0x000fc4000f8e0200 */
[----:B------:R-:W-:Y:S01]  /*2da30*/  IMAD.WIDE.U32 R4, R9, UR6, R4 ;  /* 0x0000000609047c25 */ /* 0x000fe2000f8e0004 */
[----:B------:R-:W-:-:S03]  /*2da40*/  ULDC.64 UR6, c[0x0][0xb80] ;  /* 0x0002e00000067ab9 */ /* 0x000fc60000000a00 */
[----:B------:R-:W-:Y:S01]  /*2da50*/  IMAD.U32 R9, RZ, RZ, UR40 ;  /* 0x00000028ff097e24 */ /* 0x000fe2000f8e00ff */
[----:B------:R-:W-:Y:S01]  /*2da60*/  LEA R20, P1, R4, UR6, 0x1 ;  /* 0x0000000604147c11 */ /* 0x000fe2000f8208ff */
[----:B------:R-:W-:Y:S02]  /*2da70*/  IMAD R27, R10, UR5, RZ ;  /* 0x000000050a1b7c24 */ /* 0x000fe4000f8e02ff */
[----:B------:R-:W-:Y:S01]  /*2da80*/  IMAD R26, R9, 0x40, R184 ;  /* 0x00000040091a7824 */ /* 0x000fe200078e02b8 */
[----:B------:R-:W-:Y:S01]  /*2da90*/  SEL R9, RZ, 0x40, P0 ;  /* 0x00000040ff097807 */ /* 0x000fe20000000000 */
[----:B------:R-:W-:Y:S01]  /*2daa0*/  IMAD.IADD R5, R5, 0x1, R7 ;  /* 0x0000000105057824 */ /* 0x000fe200078e0207 */
[----:B------:R-:W-:Y:S01]  /*2dab0*/  SEL R7, RZ, 0x80, P2 ;  /* 0x00000080ff077807 */ /* 0x000fe20001000000 */
[----:B------:R0:W1:Y:S01]  /*2dac0*/  SHFL.IDX PT, R14, R20, RZ, 0x181f ;  /* 0x00181fff140e7589 */ /* 0x00006200000e0000 */
[----:B------:R-:W-:Y:S02]  /*2dad0*/  ISETP.GE.AND P0, PT, R26, R27, PT ;  /* 0x0000001b1a00720c */ /* 0x000fe40003f06270 */
[----:B------:R-:W-:-:S02]  /*2dae0*/  LEA.HI.X R21, R4, UR7, R5, 0x1, P1 ;  /* 0x0000000704157c11 */ /* 0x000fc400088f0c05 */
[----:B------:R-:W-:-:S03]  /*2daf0*/  LOP3.LUT R24, R12, R9, RZ, 0xfc, !PT ;  /* 0x000000090c187212 */ /* 0x000fc600078efcff */
[----:B------:R0:W2:Y:S01]  /*2db00*/  SHFL.IDX PT, R0, R21, RZ, 0x181f ;  /* 0x00181fff15007589 */ /* 0x0000a200000e0000 */
[----:B------:R-:W-:-:S05]  /*2db10*/  LOP3.LUT R25, R24, R7, RZ, 0xfc, !PT ;  /* 0x0000000718197212 */ /* 0x000fca00078efcff */
[----:B------:R-:W-:Y:S05]  /*2db20*/  @P0 BRA `(.L_x_2126) ;  /* 0x0000000000800947 */ /* 0x000fea0003800000 */
[----:B------:R-:W-:Y:S02]  /*2db30*/  ISETP.GE.AND P2, PT, R160, UR12, PT ;  /* 0x0000000ca0007c0c */ /* 0x000fe4000bf46270 */
[----:B------:R-:W-:Y:S02]  /*2db40*/  ISETP.GE.AND P4, PT, R164, UR12, PT ;  /* 0x0000000ca4007c0c */ /* 0x000fe4000bf86270 */
[----:B------:R-:W-:Y:S02]  /*2db50*/  ISETP.GE.AND P5, PT, R165, UR12, PT ;  /* 0x0000000ca5007c0c */ /* 0x000fe4000bfa6270 */
[----:B------:R-:W-:-:S07]  /*2db60*/  ISETP.GE.AND P3, PT, R163, UR12, PT ;  /* 0x0000000ca3007c0c */ /* 0x000fce000bf66270 */
[-C--:B-1----:R-:W-:Y:S02]  /*2db70*/  @!P2 LEA R4, P0, R160, R14.reuse, 0x1 ;  /* 0x0000000ea004a211 */ /* 0x082fe400078008ff */
[----:B------:R-:W-:Y:S02]  /*2db80*/  @!P4 LEA R6, P1, R164, R14, 0x1 ;  /* 0x0000000ea406c211 */ /* 0x000fe400078208ff */
[-C--:B--2---:R-:W-:Y:S02]  /*2db90*/  @!P2 LEA.HI.X R5, R160, R0.reuse, R192, 0x1, P0 ;  /* 0x00000000a005a211 */ /* 0x084fe400000f0cc0 */
[----:B------:R-:W-:Y:S02]  /*2dba0*/  @!P4 LEA.HI.X R7, R164, R0, R191, 0x1, P1 ;  /* 0x00000000a407c211 */ /* 0x000fe400008f0cbf */
[----:B------:R-:W-:Y:S01]  /*2dbb0*/  ISETP.GE.AND P1, PT, R161, UR12, PT ;  /* 0x0000000ca1007c0c */ /* 0x000fe2000bf26270 */
[----:B------:R1:W-:Y:S01]  /*2dbc0*/  @!P2 ST.E.128 desc[UR46][R4.64], RZ ;  /* 0x000000ff0400a985 */ /* 0x0003e2000c101d2e */
[----:B------:R-:W-:-:S02]  /*2dbd0*/  ISETP.GE.AND P2, PT, R162, UR12, PT ;  /* 0x0000000ca2007c0c */ /* 0x000fc4000bf46270 */
[----:B------:R-:W-:Y:S01]  /*2dbe0*/  LOP3.LUT P0, RZ, R24, 0x40, RZ, 0xc0, !PT ;  /* 0x0000004018ff7812 */ /* 0x000fe2000780c0ff */
[----:B------:R2:W-:Y:S01]  /*2dbf0*/  @!P4 ST.E.128 desc[UR46][R6.64], RZ ;  /* 0x000000ff0600c985 */ /* 0x0005e2000c101d2e */
[-C--:B------:R-:W-:Y:S02]  /*2dc00*/  @!P5 LEA R8, P4, R165, R14.reuse, 0x1 ;  /* 0x0000000ea508d211 */ /* 0x080fe400078808ff */
[----:B------:R-:W-:Y:S02]  /*2dc10*/  @!P3 LEA R10, P6, R163, R14, 0x1 ;  /* 0x0000000ea30ab211 */ /* 0x000fe400078c08ff */
[-C--:B------:R-:W-:Y:S02]  /*2dc20*/  @!P5 LEA.HI.X R9, R165, R0.reuse, R190, 0x1, P4 ;  /* 0x00000000a509d211 */ /* 0x080fe400020f0cbe */
[----:B------:R-:W-:Y:S02]  /*2dc30*/  LOP3.LUT P4, RZ, R25, 0x80, RZ, 0xc0, !PT ;  /* 0x0000008019ff7812 */ /* 0x000fe4000788c0ff */
[----:B------:R-:W-:Y:S01]  /*2dc40*/  @!P3 LEA.HI.X R11, R163, R0, R189, 0x1, P6 ;  /* 0x00000000a30bb211 */ /* 0x000fe200030f0cbd */
[----:B------:R3:W-:Y:S01]  /*2dc50*/  @!P5 ST.E.128 desc[UR46][R8.64], RZ ;  /* 0x000000ff0800d985 */ /* 0x0007e2000c101d2e */
[----:B-1----:R-:W-:-:S02]  /*2dc60*/  @!P2 LEA R4, P5, R162, R14, 0x1 ;  /* 0x0000000ea204a211 */ /* 0x002fc400078a08ff */
[-C--:B--2---:R-:W-:Y:S01]  /*2dc70*/  @!P1 LEA R6, P6, R161, R14.reuse, 0x1 ;  /* 0x0000000ea1069211 */ /* 0x084fe200078c08ff */
[----:B------:R3:W-:Y:S01]  /*2dc80*/  @!P3 ST.E.128 desc[UR46][R10.64], RZ ;  /* 0x000000ff0a00b985 */ /* 0x0007e2000c101d2e */
[----:B------:R-:W-:Y:S02]  /*2dc90*/  @P0 LEA R12, P3, R167, R14, 0x1 ;  /* 0x0000000ea70c0211 */ /* 0x000fe400078608ff */
[-C--:B------:R-:W-:Y:S02]  /*2dca0*/  @!P2 LEA.HI.X R5, R162, R0.reuse, R188, 0x1, P5 ;  /* 0x00000000a205a211 */ /* 0x080fe400028f0cbc */
[----:B------:R-:W-:Y:S02]  /*2dcb0*/  @!P1 LEA.HI.X R7, R161, R0, R187, 0x1, P6 ;  /* 0x00000000a1079211 */ /* 0x000fe400030f0cbb */
[----:B------:R-:W-:Y:S01]  /*2dcc0*/  @P4 LEA R14, P5, R166, R14, 0x1 ;  /* 0x0000000ea60e4211 */ /* 0x000fe200078a08ff */
[----:B------:R3:W-:Y:S01]  /*2dcd0*/  @!P2 ST.E.128 desc[UR46][R4.64], RZ ;  /* 0x000000ff0400a985 */ /* 0x0007e2000c101d2e */
[----:B------:R-:W-:-:S02]  /*2dce0*/  @P0 LEA.HI.X R13, R167, R0, R186, 0x1, P3 ;  /* 0x00000000a70d0211 */ /* 0x000fc400018f0cba */
[----:B------:R-:W-:Y:S01]  /*2dcf0*/  @P4 LEA.HI.X R15, R166, R0, R185, 0x1, P5 ;  /* 0x00000000a60f4211 */ /* 0x000fe200028f0cb9 */
[----:B------:R3:W-:Y:S04]  /*2dd00*/  @!P1 ST.E.128 desc[UR46][R6.64], RZ ;  /* 0x000000ff06009985 */ /* 0x0007e8000c101d2e */
[----:B------:R3:W-:Y:S04]  /*2dd10*/  @P0 ST.E.128 desc[UR46][R12.64], RZ ;  /* 0x000000ff0c000985 */ /* 0x0007e8000c101d2e */
[----:B------:R3:W-:Y:S02]  /*2dd20*/  @P4 ST.E.128 desc[UR46][R14.64], RZ ;  /* 0x000000ff0e004985 */ /* 0x0007e4000c101d2e */
.L_x_2126:
[----:B------:R-:W-:Y:S05]  /*2dd30*/  BSYNC B1 ;  /* 0x0000000000017941 */ /* 0x000fea0003800000 */
.L_x_2125:
[----:B---3--:R-:W-:Y:S01]  /*2dd40*/  VIADD R4, R26, 0x20 ;  /* 0x000000201a047836 */ /* 0x008fe20000000000 */
[----:B--2---:R2:W3:Y:S04]  /*2dd50*/  SHFL.IDX PT, R0, R21, 0x1, 0x181f ;  /* 0x00381f0015007f89 */ /* 0x0044e800000e0000 */
[----:B------:R-:W-:Y:S01]  /*2dd60*/  ISETP.GE.AND P0, PT, R4, R27, PT ;  /* 0x0000001b0400720c */ /* 0x000fe20003f06270 */
[----:B------:R2:W4:-:S12]  /*2dd70*/  SHFL.IDX PT, R15, R20, 0x1, 0x181f ;  /* 0x00381f00140f7f89 */ /* 0x00051800000e0000 */
[----:B--2---:R-:W-:Y:S05]  /*2dd80*/  @P0 BRA `(.L_x_2122) ;  /* 0x0000000000800947 */ /* 0x004fea0003800000 */
[----:B------:R-:W-:Y:S02]  /*2dd90*/  ISETP.GE.AND P5, PT, R160, UR12, PT ;  /* 0x0000000ca0007c0c */ /* 0x000fe4000bfa6270 */
[----:B------:R-:W-:Y:S02]  /*2dda0*/  ISETP.GE.AND P4, PT, R164, UR12, PT ;  /* 0x0000000ca4007c0c */ /* 0x000fe4000bf86270 */
[----:B------:R-:W-:Y:S02]  /*2ddb0*/  ISETP.GE.AND P1, PT, R165, UR12, PT ;  /* 0x0000000ca5007c0c */ /* 0x000fe4000bf26270 */
[----:B------:R-:W-:-:S07]  /*2ddc0*/  ISETP.GE.AND P3, PT, R163, UR12, PT ;  /* 0x0000000ca3007c0c */ /* 0x000fce000bf66270 */
[-C--:B----4-:R-:W-:Y:S02]  /*2ddd0*/  @!P5 LEA R4, P0, R160, R15.reuse, 0x1 ;  /* 0x0000000fa004d211 */ /* 0x090fe400078008ff */
[-C--:B------:R-:W-:Y:S02]  /*2dde0*/  @!P4 LEA R6, P2, R164, R15.reuse, 0x1 ;  /* 0x0000000fa406c211 */ /* 0x080fe400078408ff */
[-C--:B---3--:R-:W-:Y:S02]  /*2ddf0*/  @!P5 LEA.HI.X R5, R160, R0.reuse, R192, 0x1, P0 ;  /* 0x00000000a005d211 */ /* 0x088fe400000f0cc0 */
[----:B------:R-:W-:Y:S02]  /*2de00*/  @!P4 LEA.HI.X R7, R164, R0, R191, 0x1, P2 ;  /* 0x00000000a407c211 */ /* 0x000fe400010f0cbf */
[----:B------:R-:W-:Y:S01]  /*2de10*/  ISETP.GE.AND P2, PT, R162, UR12, PT ;  /* 0x0000000ca2007c0c */ /* 0x000fe2000bf46270 */
[----:B------:R2:W-:Y:S01]  /*2de20*/  @!P5 ST.E.128 desc[UR46][R4.64], RZ ;  /* 0x000000ff0400d985 */ /* 0x0005e2000c101d2e */
[----:B------:R-:W-:-:S02]  /*2de30*/  @!P1 LEA R8, P6, R165, R15, 0x1 ;  /* 0x0000000fa5089211 */ /* 0x000fc400078c08ff */
[----:B------:R-:W-:Y:S01]  /*2de40*/  LOP3.LUT P0, RZ, R24, 0x40, RZ, 0xc0, !PT ;  /* 0x0000004018ff7812 */ /* 0x000fe2000780c0ff */
[----:B------:R3:W-:Y:S01]  /*2de50*/  @!P4 ST.E.128 desc[UR46][R6.64], RZ ;  /* 0x000000ff0600c985 */ /* 0x0007e2000c101d2e */
[----:B------:R-:W-:Y:S02]  /*2de60*/  ISETP.GE.AND P4, PT, R161, UR12, PT ;  /* 0x0000000ca1007c0c */ /* 0x000fe4000bf86270 */
[----:B------:R-:W-:Y:S02]  /*2de70*/  @!P1 LEA.HI.X R9, R165, R0, R190, 0x1, P6 ;  /* 0x00000000a5099211 */ /* 0x000fe400030f0cbe */
[----:B------:R-:W-:Y:S02]  /*2de80*/  LOP3.LUT P6, RZ, R25, 0x80, RZ, 0xc0, !PT ;  /* 0x0000008019ff7812 */ /* 0x000fe400078cc0ff */
[-C--:B------:R-:W-:Y:S01]  /*2de90*/  @!P3 LEA R10, P5, R163, R15.reuse, 0x1 ;  /* 0x0000000fa30ab211 */ /* 0x080fe200078a08ff */
[----:B------:R4:W-:Y:S01]  /*2dea0*/  @!P1 ST.E.128 desc[UR46][R8.64], RZ ;  /* 0x000000ff08009985 */ /* 0x0009e2000c101d2e */
[----:B------:R-:W-:-:S02]  /*2deb0*/  @!P2 LEA R12, P1, R162, R15, 0x1 ;  /* 0x0000000fa20ca211 */ /* 0x000fc400078208ff */
[-C--:B------:R-:W-:Y:S02]  /*2dec0*/  @!P3 LEA.HI.X R11, R163, R0.reuse, R189, 0x1, P5 ;  /* 0x00000000a30bb211 */ /* 0x080fe400028f0cbd */
[-C--:B------:R-:W-:Y:S02]  /*2ded0*/  @!P2 LEA.HI.X R13, R162, R0.reuse, R188, 0x1, P1 ;  /* 0x00000000a20da211 */ /* 0x080fe400008f0cbc */
[-C--:B--2---:R-:W-:Y:S01]  /*2dee0*/  @!P4 LEA R4, P5, R161, R15.reuse, 0x1 ;  /* 0x0000000fa104c211 */ /* 0x084fe200078a08ff */
[----:B------:R4:W-:Y:S01]  /*2def0*/  @!P3 ST.E.128 desc[UR46][R10.64], RZ ;  /* 0x000000ff0a00b985 */ /* 0x0009e2000c101d2e */
[-C--:B-1----:R-:W-:Y:S02]  /*2df00*/  @P0 LEA R14, P3, R167, R15.reuse, 0x1 ;  /* 0x0000000fa70e0211 */ /* 0x082fe400078608ff */
[----:B---3--:R-:W-:Y:S01]  /*2df10*/  @P6 LEA R6, P1, R166, R15, 0x1 ;  /* 0x0000000fa6066211 */ /* 0x008fe200078208ff */
[----:B------:R4:W-:Y:S01]  /*2df20*/  @!P2 ST.E.128 desc[UR46][R12.64], RZ ;  /* 0x000000ff0c00a985 */ /* 0x0009e2000c101d2e */
[----:B------:R-:W-:-:S02]  /*2df30*/  @!P4 LEA.HI.X R5, R161, R0, R187, 0x1, P5 ;  /* 0x00000000a105c211 */ /* 0x000fc400028f0cbb */
[-C--:B------:R-:W-:Y:S02]  /*2df40*/  @P0 LEA.HI.X R15, R167, R0.reuse, R186, 0x1, P3 ;  /* 0x00000000a70f0211 */ /* 0x080fe400018f0cba */
[----:B------:R-:W-:Y:S01]  /*2df50*/  @P6 LEA.HI.X R7, R166, R0, R185, 0x1, P1 ;  /* 0x00000000a6076211 */ /* 0x000fe200008f0cb9 */
[----:B------:R4:W-:Y:S04]  /*2df60*/  @!P4 ST.E.128 desc[UR46][R4.64], RZ ;  /* 0x000000ff0400c985 */ /* 0x0009e8000c101d2e */
[----:B------:R4:W-:Y:S04]  /*2df70*/  @P0 ST.E.128 desc[UR46][R14.64], RZ ;  /* 0x000000ff0e000985 */ /* 0x0009e8000c101d2e */
[----:B------:R4:W-:Y:S02]  /*2df80*/  @P6 ST.E.128 desc[UR46][R6.64], RZ ;  /* 0x000000ff06006985 */ /* 0x0009e4000c101d2e */
.L_x_2122:
[----:B------:R-:W-:Y:S05]  /*2df90*/  BSYNC B0 ;  /* 0x0000000000007941 */ /* 0x000fea0003800000 */
.L_x_2117:
[----:B------:R-:W-:Y:S02]  /*2dfa0*/  ULDC UR5, c[0x0][0xd38] ;  /* 0x00034e0000057ab9 */ /* 0x000fe40000000800 */
[----:B------:R-:W-:-:S06]  /*2dfb0*/  UISETP.GE.AND UP0, UPT, UR4, UR5, UPT ;  /* 0x000000050400728c */ /* 0x000fcc000bf06270 */
[----:B------:R-:W-:-:S13]  /*2dfc0*/  PLOP3.LUT P0, PT, PT, PT, UP0, 0x80, 0x0 ;  /* 0x000000000000781c */ /* 0x000fda0003f0f008 */
[----:B------:R-:W-:Y:S05]  /*2dfd0*/  @!P0 BRA `(.L_x_2127) ;  /* 0xfffffd3000b08947 */ /* 0x000fea000383ffff */
[----:B------:R-:W-:Y:S05]  /*2dfe0*/  EXIT ;  /* 0x000000000000794d */ /* 0x000fea0003800000 */
.L_x_1998:
[----:B------:R-:W-:-:S08]  /*2dff0*/  NOP ;  /* 0x0000000000007918 */ /* 0x000fd00000000000 */
[----:B------:R-:W0:-:S00]  /*2e000*/  USETMAXREG.DEALLOC.CTAPOOL 0x18 ;  /* 0x00000018000079c8 */ /* 0x000e0000080e0500 */
[----:B0-----:R-:W-:-:S06]  /*2e010*/  LOP3.LUT R0, R0, 0x3, RZ, 0xc0, !PT ;  /* 0x0000000300007812 */ /* 0x001fcc00078ec0ff */
[----:B------:R-:W0:Y:S01]  /*2e020*/  S2UR UR6, SR_CTAID.X ;  /* 0x00000000000679c3 */ /* 0x000e220000002500 */
[----:B------:R-:W-:Y:S01]  /*2e030*/  LOP3.LUT R18, R18, 0xffffff7f, RZ, 0xc0, !PT ;  /* 0xffffff7f12127812 */ /* 0x000fe200078ec0ff */
[----:B------:R-:W-:Y:S01]  /*2e040*/  STL [R1+0x468], RZ ;  /* 0x000468ff01007387 */ /* 0x000fe20000100800 */
[----:B------:R-:W-:-:S03]  /*2e050*/  IMAD.MOV.U32 R19, RZ, RZ, RZ ;  /* 0x000000ffff137224 */ /* 0x000fc600078e00ff */
[----:B------:R-:W1:Y:S02]  /*2e060*/  SHFL.IDX PT, R0, R0, RZ, 0x1f ;  /* 0x00001fff00007589 */ /* 0x000e6400000e0000 */
[----:B-1----:R-:W-:Y:S02]  /*2e070*/  ISETP.NE.AND P0, PT, R0, RZ, PT ;  /* 0x000000ff0000720c */ /* 0x002fe40003f05270 */
[----:B------:R-:W0:Y:S11]  /*2e080*/  LDC R0, c[0x0][0xd38] ;  /* 0x00034e00ff007b82 */ /* 0x000e360000000800 */
[----:B------:R-:W-:Y:S01]  /*2e090*/  @P0 LOP3.LUT R18, R18, 0x80, RZ, 0xfc, !PT ;  /* 0x0000008012120812 */ /* 0x000fe200078efcff */
[----:B------:R-:W-:Y:S06]  /*2e0a0*/  @P0 BAR.ARV 0x4, 0x180 ;  /* 0x0106000000000b1d */ /* 0x000fec0000002000 */
[----:B0-----:R-:W-:Y:S01]  /*2e0b0*/  ISETP.LE.AND P0, PT, R0, UR6, PT ;  /* 0x0000000600007c0c */ /* 0x001fe2000bf03270 */
[----:B------:R-:W-:-:S05]  /*2e0c0*/  IMAD.MOV.U32 R0, RZ, RZ, 0x1 ;  /* 0x00000001ff007424 */ /* 0x000fca00078e00ff */
[----:B------:R0:W-:Y:S07]  /*2e0d0*/  STL [R1+0x448], R0 ;  /* 0x0004480001007387 */ /* 0x0001ee0000100800 */
[----:B------:R-:W-:Y:S05]  /*2e0e0*/  @P0 BRA `(.L_x_2128) ;  /* 0x0000006400100947 */ /* 0x000fea0003800000 */
[----:B------:R-:W1:Y:S01]  /*2e0f0*/  S2R R5, SR_TID.X ;  /* 0x0000000000057919 */ /* 0x000e620000002100 */
[----:B------:R-:W2:Y:S01]  /*2e100*/  S2UR UR5, SR_CgaCtaId ;  /* 0x00000000000579c3 */ /* 0x000ea20000008800 */
[----:B------:R-:W-:Y:S01]  /*2e110*/  UMOV UR4, 0x400 ;  /* 0x0000040000047882 */ /* 0x000fe20000000000 */
[----:B------:R-:W-:Y:S01]  /*2e120*/  IMAD.MOV.U32 R19, RZ, RZ, RZ ;  /* 0x000000ffff137224 */ /* 0x000fe200078e00ff */
[----:B------:R-:W-:Y:S01]  /*2e130*/  STL [R1+0x468], RZ ;  /* 0x000468ff01007387 */ /* 0x000fe20000100800 */
[----:B------:R-:W-:Y:S01]  /*2e140*/  ULDC UR41, c[0x0][0xc] ;  /* 0x0000030000297ab9 */ /* 0x000fe20000000800 */
[----:B------:R-:W-:Y:S01]  /*2e150*/  ULDC.64 UR44, c[0x0][0x198] ;  /* 0x00006600002c7ab9 */ /* 0x000fe20000000a00 */
[----:B--2---:R-:W-:-:S06]  /*2e160*/  ULEA UR4, UR5, UR4, 0x18 ;  /* 0x0000000405047291 */ /* 0x004fcc000f8ec03f */
[----:B------:R-:W-:Y:S01]  /*2e170*/  IMAD.U32 R17, RZ, RZ, UR4 ;  /* 0x00000004ff117e24 */ /* 0x000fe2000f8e00ff */
[C---:B-1----:R-:W-:Y:S01]  /*2e180*/  LOP3.LUT R4, R5.reuse, 0x7f, RZ, 0xc0, !PT ;  /* 0x0000007f05047812 */ /* 0x042fe200078ec0ff */
[----:B0-----:R-:W-:-:S05]  /*2e190*/  IMAD.SHL.U32 R0, R5, 0x8, RZ ;  /* 0x0000000805007824 */ /* 0x001fca00078e00ff */
[C---:B------:R-:W-:Y:S02]  /*2e1a0*/  LOP3.LUT R2, R0.reuse, 0x1f8, RZ, 0xc0, !PT ;  /* 0x000001f800027812 */ /* 0x040fe400078ec0ff */
[----:B------:R-:W-:Y:S02]  /*2e1b0*/  LOP3.LUT R0, R0, 0x38, RZ, 0xc0, !PT ;  /* 0x0000003800007812 */ /* 0x000fe400078ec0ff */
[----:B------:R-:W-:Y:S01]  /*2e1c0*/  LOP3.LUT R3, R2, 0x38, R5, 0x78, !PT ;  /* 0x0000003802037812 */ /* 0x000fe200078e7805 */
[----:B------:R-:W-:Y:S01]  /*2e1d0*/  IMAD.SHL.U32 R2, R4, 0x8, RZ ;  /* 0x0000000804027824 */ /* 0x000fe200078e00ff */
[----:B------:R-:W-:-:S04]  /*2e1e0*/  SHF.R.U32.HI R4, RZ, 0x3, R4 ;  /* 0x00000003ff047819 */ /* 0x000fc80000011604 */
[----:B------:R-:W-:Y:S01]  /*2e1f0*/  LOP3.LUT R2, R3, 0x200, R2, 0xf8, !PT ;  /* 0x0000020003027812 */ /* 0x000fe200078ef802 */
[----:B------:R-:W-:-:S05]  /*2e200*/  IMAD.SHL.U32 R3, R5, 0x10, RZ ;  /* 0x0000001005037824 */ /* 0x000fca00078e00ff */
[----:B------:R-:W-:Y:S01]  /*2e210*/  LOP3.LUT R5, R4, 0x70, R3, 0xf8, !PT ;  /* 0x0000007004057812 */ /* 0x000fe200078ef803 */
[----:B------:R-:W-:Y:S02]  /*2e220*/  IMAD R4, R2, 0x2, R17 ;  /* 0x0000000202047824 */ /* 0x000fe400078e0211 */
[----:B------:R-:W-:Y:S02]  /*2e230*/  IMAD.U32 R3, RZ, RZ, UR6 ;  /* 0x00000006ff037e24 */ /* 0x000fe4000f8e00ff */
[----:B------:R-:W-:Y:S01]  /*2e240*/  IMAD.MOV.U32 R2, RZ, RZ, 0x1 ;  /* 0x00000001ff027424 */ /* 0x000fe200078e00ff */
[----:B------:R0:W-:Y:S04]  /*2e250*/  STL [R1+0x444], R4 ;  /* 0x0004440401007387 */ /* 0x0001e80000100800 */
[----:B------:R1:W-:Y:S04]  /*2e260*/  STL [R1+0x450], R3 ;  /* 0x0004500301007387 */ /* 0x0003e80000100800 */
[----:B------:R2:W-:Y:S01]  /*2e270*/  STL [R1+0x448], R2 ;  /* 0x0004480201007387 */ /* 0x0005e20000100800 */
[----:B0-----:R-:W-:-:S02]  /*2e280*/  LOP3.LUT R4, R0, 0x40, RZ, 0xfc, !PT ;  /* 0x0000004000047812 */ /* 0x001fc400078efcff */
[C---:B------:R-:W-:Y:S02]  /*2e290*/  LOP3.LUT R4, R0.reuse, 0x100, RZ, 0xfc, !PT ;  /* 0x0000010000047812 */ /* 0x040fe400078efcff */
[C---:B-1----:R-:W-:Y:S02]  /*2e2a0*/  LOP3.LUT R3, R0.reuse, 0x80, RZ, 0xfc, !PT ;  /* 0x0000008000037812 */ /* 0x042fe400078efcff */
[C---:B------:R-:W-:Y:S02]  /*2e2b0*/  LOP3.LUT R3, R0.reuse, 0x140, RZ, 0xfc, !PT ;  /* 0x0000014000037812 */ /* 0x040fe400078efcff */
[C---:B--2---:R-:W-:Y:S02]  /*2e2c0*/  LOP3.LUT R2, R0.reuse, 0xc0, RZ, 0xfc, !PT ;  /* 0x000000c000027812 */ /* 0x044fe400078efcff */
[C---:B------:R-:W-:Y:S02]  /*2e2d0*/  LOP3.LUT R2, R0.reuse, 0x180, RZ, 0xfc, !PT ;  /* 0x0000018000027812 */ /* 0x040fe400078efcff */
[----:B------:R-:W-:-:S07]  /*2e2e0*/  LOP3.LUT R0, R0, 0x1c0, RZ, 0xfc, !PT ;  /* 0x000001c000007812 */ /* 0x000fce00078efcff */
.L_x_2246:
[----:B------:R-:W2:Y:S01]  /*2e2f0*/  LDL R0, [R1+0x450] ;  /* 0x0004500001007983 */ /* 0x000ea20000100800 */
        /* <DEDUP_REMOVED lines=13> */
[----:B01--4-:R-:W-:Y:S05]  /*2e3d0*/  @!P0 BRA `(.L_x_2129) ;  /* 0x0000000000208947 */ /* 0x013fea0003800000 */
        /* <DEDUP_REMOVED lines=8> */
.L_x_2129:
[----:B------:R-:W-:Y:S01]  /*2e460*/  ULDC UR9, c[0x0][0xd54] ;  /* 0x0003550000097ab9 */ /* 0x000fe20000000800 */
[----:B------:R-:W-:Y:S01]  /*2e470*/  UMOV UR6, UR8 ;  /* 0x0000000800067c82 */ /* 0x000fe20008000000 */
[----:B------:R-:W-:-:S11]  /*2e480*/  UISETP.NE.AND UP0, UPT, UR9, 0x1, UPT ;  /* 0x000000010900788c */ /* 0x000fd6000bf05270 */
[----:B------:R-:W-:Y:S02]  /*2e490*/  @UP0 ULDC.64 UR10, c[0x0][0xd58] ;  /* 0x00035600000a0ab9 */ /* 0x000fe40000000a00 */
[----:B------:R-:W-:-:S04]  /*2e4a0*/  UIMAD.WIDE.U32 UR4, UR8, UR10, URZ ;  /* 0x0000000a080472a5 */ /* 0x000fc8000f8e003f */
[----:B------:R-:W-:-:S04]  /*2e4b0*/  @UP0 USHF.R.U32.HI UR6, URZ, UR11, UR5 ;  /* 0x0000000b3f060299 */ /* 0x000fc80008011605 */
[----:B------:R-:W-:-:S12]  /*2e4c0*/  UIMAD UR4, UR6, UR9, URZ ;  /* 0x00000009060472a4 */ /* 0x000fd8000f8e023f */
.L_x_2130:
        /* <DEDUP_REMOVED lines=48> */
.L_x_2132:
[----:B------:R-:W-:-:S11]  /*2e7d0*/  UISETP.NE.AND UP0, UPT, UR5, 0x1, UPT ;  /* 0x000000010500788c */ /* 0x000fd6000bf05270 */
[----:B------:R-:W-:Y:S02]  /*2e7e0*/  @UP0 ULDC.64 UR12, c[0x0][0xae0] ;  /* 0x0002b800000c0ab9 */ /* 0x000fe40000000a00 */
[----:B------:R-:W-:-:S04]  /*2e7f0*/  UIMAD.WIDE.U32 UR8, UR10, UR12, URZ ;  /* 0x0000000c0a0872a5 */ /* 0x000fc8000f8e003f */
[----:B------:R-:W-:-:S12]  /*2e800*/  @UP0 USHF.R.U32.HI UR10, URZ, UR13, UR9 ;  /* 0x0000000d3f0a0299 */ /* 0x000fd80008011609 */
.L_x_2133:
[----:B------:R-:W-:-:S04]  /*2e810*/  UIMAD UR10, UR10, UR5, UR5 ;  /* 0x000000050a0a72a4 */ /* 0x000fc8000f8e0205 */
[----:B------:R-:W-:-:S04]  /*2e820*/  UISETP.LT.AND UP0, UPT, UR4, UR10, UPT ;  /* 0x0000000a0400728c */ /* 0x000fc8000bf01270 */
[----:B------:R-:W-:-:S12]  /*2e830*/  USEL UR4, UR4, UR10, UP0 ;  /* 0x0000000a04047287 */ /* 0x000fd80008000000 */
.L_x_2131:
        /* <DEDUP_REMOVED lines=20> */
[----:B------:R-:W-:Y:S02]  /*2e980*/  UMOV UR4, UR6 ;  /* 0x0000000600047c82 */ /* 0x000fe40008000000 */
        /* <DEDUP_REMOVED lines=10> */
.L_x_2135:
[----:B------:R-:W-:-:S11]  /*2ea30*/  UISETP.NE.AND UP0, UPT, UR5, 0x1, UPT ;  /* 0x000000010500788c */ /* 0x000fd6000bf05270 */
[----:B------:R-:W-:Y:S02]  /*2ea40*/  @UP0 ULDC.64 UR10, c[0x0][0xae0] ;  /* 0x0002b800000a0ab9 */ /* 0x000fe40000000a00 */
[----:B------:R-:W-:-:S04]  /*2ea50*/  UIMAD.WIDE.U32 UR6, UR4, UR10, URZ ;  /* 0x0000000a040672a5 */ /* 0x000fc8000f8e003f */
[----:B------:R-:W-:-:S12]  /*2ea60*/  @UP0 USHF.R.U32.HI UR4, URZ, UR11, UR7 ;  /* 0x0000000b3f040299 */ /* 0x000fd80008011607 */
.L_x_2136:
[----:B------:R-:W-:-:S04]  /*2ea70*/  UIMAD UR4, UR4, UR5, URZ ;  /* 0x00000005040472a4 */ /* 0x000fc8000f8e023f */
[----:B------:R-:W-:-:S04]  /*2ea80*/  UISETP.LT.AND UP0, UPT, UR8, UR4, UPT ;  /* 0x000000040800728c */ /* 0x000fc8000bf01270 */
[----:B------:R-:W-:-:S12]  /*2ea90*/  USEL UR8, UR8, UR4, !UP0 ;  /* 0x0000000408087287 */ /* 0x000fd8000c000000 */
.L_x_2134:
        /* <DEDUP_REMOVED lines=16> */
[----:B------:R-:W0:Y:S08]  /*2eba0*/  FLO.U32 R0, UR4 ;  /* 0x0000000400007d00 */ /* 0x000e3000080e0000 */
[----:B------:R-:W1:Y:S01]  /*2ebb0*/  POPC R2, UR4 ;  /* 0x0000000400027d09 */ /* 0x000e620008000000 */
[----:B0-----:R-:W-:-:S13]  /*2ebc0*/  ISETP.EQ.U32.AND P0, PT, R0, R3, PT ;  /* 0x000000030000720c */ /* 0x001fda0003f02070 */
[----:B-1----:R-:W2:Y:S01]  /*2ebd0*/  @P0 ATOMG.E.ADD.STRONG.GPU PT, R5, desc[UR46][R4.64], R2 ;  /* 0x00000002040509a8 */ /* 0x002ea200081ee1ee */
[----:B------:R-:W0:Y:S02]  /*2ebe0*/  S2R R3, SR_LTMASK ;  /* 0x0000000000037919 */ /* 0x000e240000003900 */
[----:B0-----:R-:W-:-:S06]  /*2ebf0*/  LOP3.LUT R3, R3, UR4, RZ, 0xc0, !PT ;  /* 0x0000000403037c12 */ /* 0x001fcc000f8ec0ff */
[----:B------:R-:W0:Y:S01]  /*2ec00*/  POPC R3, R3 ;  /* 0x0000000300037309 */ /* 0x000e220000000000 */
[----:B--2---:R-:W0:Y:S02]  /*2ec10*/  SHFL.IDX PT, R0, R5, R0, 0x1f ;  /* 0x00001f0005007589 */ /* 0x004e2400000e0000 */
[----:B0-----:R-:W-:-:S05]  /*2ec20*/  IADD3 R0, R0, UR41, R3 ;  /* 0x0000002900007c10 */ /* 0x001fca000fffe003 */
[----:B------:R3:W-:Y:S01]  /*2ec30*/  STL [R1+0x450], R0 ;  /* 0x0004500001007387 */ /* 0x0007e20000100800 */
[----:B------:R-:W-:Y:S05]  /*2ec40*/  BRA `(.L_x_2139) ;  /* 0x0000005400c47947 */ /* 0x000fea0003800000 */
.L_x_2138:
        /* <DEDUP_REMOVED lines=20> */
.L_x_2141:
[----:B------:R-:W-:Y:S05]  /*2ed90*/  BSYNC B6 ;  /* 0x0000000000067941 */ /* 0x000fea0003800000 */
.L_x_2140:
        /* <DEDUP_REMOVED lines=20> */
.L_x_2144:
        /* <DEDUP_REMOVED lines=15> */
.L_x_2143:
[----:B------:R-:W-:Y:S05]  /*2efd0*/  BSYNC B6 ;  /* 0x0000000000067941 */ /* 0x000fea0003800000 */
.L_x_2142:
        /* <DEDUP_REMOVED lines=12> */
[----:B------:R-:W-:Y:S01]  /*2f0a0*/  LOP3.LUT R18, R18, 0xfffffffe, RZ, 0xc0, !PT ;  /* 0xfffffffe12127812 */ /* 0x000fe200078ec0ff */
[----:B------:R-:W1:Y:S02]  /*2f0b0*/  S2R R4, SR_TID.X ;  /* 0x0000000000047919 */ /* 0x000e640000002100 */
[----:B------:R-:W-:Y:S01]  /*2f0c0*/  VIADD R0, R0, 0xffffffff ;  /* 0xffffffff00007836 */ /* 0x000fe20000000000 */
[----:B0-----:R-:W0:Y:S02]  /*2f0d0*/  LDC.64 R2, c[0x0][0x418] ;  /* 0x00010600ff027b82 */ /* 0x001e240000000a00 */
[----:B0-----:R-:W-:Y:S02]  /*2f0e0*/  ISETP.NE.U32.AND P0, PT, R2, RZ, PT ;  /* 0x000000ff0200720c */ /* 0x001fe40003f05070 */
[----:B-1----:R-:W-:-:S02]  /*2f0f0*/  SHF.R.U32.HI R4, RZ, 0x5, R4 ;  /* 0x00000005ff047819 */ /* 0x002fc40000011604 */
[----:B------:R-:W-:Y:S02]  /*2f100*/  ISETP.NE.AND.EX P1, PT, R3, RZ, PT, P0 ;  /* 0x000000ff0300720c */ /* 0x000fe40003f25300 */
[----:B------:R-:W-:-:S11]  /*2f110*/  LOP3.LUT R4, R4, 0x3, RZ, 0xc0, !PT ;  /* 0x0000000304047812 */ /* 0x000fd600078ec0ff */
[----:B------:R-:W-:Y:S02]  /*2f120*/  @P1 LOP3.LUT R18, R18, 0x1, RZ, 0xfc, !PT ;  /* 0x0000000112121812 */ /* 0x000fe400078efcff */
[----:B--2---:R-:W-:Y:S01]  /*2f130*/  SHF.R.S32.HI R8, RZ, 0x1f, R7 ;  /* 0x0000001fff087819 */ /* 0x004fe20000011407 */
[----:B------:R0:W-:Y:S01]  /*2f140*/  STL [R1+0x440], R7 ;  /* 0x0004400701007387 */ /* 0x0001e20000100800 */
[----:B------:R-:W-:-:S03]  /*2f150*/  SEL R16, R7, RZ, !P1 ;  /* 0x000000ff07107207 */ /* 0x000fc60004800000 */
[----:B------:R0:W-:Y:S01]  /*2f160*/  STL [R1+0x44c], R8 ;  /* 0x00044c0801007387 */ /* 0x0001e20000100800 */
[----:B------:R-:W-:Y:S05]  /*2f170*/  BRA.DIV UR4, `(.L_x_2145) ;  /* 0x0000005a044c7947 */ /* 0x000fea000b800000 */
[----:B------:R1:W2:Y:S02]  /*2f180*/  SHFL.IDX PT, R14, R4, RZ, 0x1f ;  /* 0x00001fff040e7589 */ /* 0x0002a400000e0000 */
.L_x_2259:
[----:B------:R3:W-:Y:S01]  /*2f190*/  STL [R1+0x45c], R0 ;  /* 0x00045c0001007387 */ /* 0x0007e20000100800 */
[----:B--2---:R-:W-:Y:S02]  /*2f1a0*/  ISETP.NE.AND P0, PT, R14, RZ, PT ;  /* 0x000000ff0e00720c */ /* 0x004fe40003f05270 */
[----:B------:R-:W-:Y:S02]  /*2f1b0*/  PLOP3.LUT P2, PT, PT, PT, PT, 0x8, 0x0 ;  /* 0x000000000000781c */ /* 0x000fe40003f4e170 */
[----:B------:R-:W-:-:S11]  /*2f1c0*/  LOP3.LUT R18, R18, 0xfffffffd, RZ, 0xc0, !PT ;  /* 0xfffffffd12127812 */ /* 0x000fd600078ec0ff */
[----:B------:R-:W-:Y:S01]  /*2f1d0*/  @P2 LOP3.LUT R18, R18, 0x2, RZ, 0xfc, !PT ;  /* 0x0000000212122812 */ /* 0x000fe200078efcff */
[----:B---3--:R-:W-:Y:S06]  /*2f1e0*/  @P0 BRA `(.L_x_2146) ;  /* 0x0000000000f00947 */ /* 0x008fec0003800000 */
[----:B------:R-:W-:-:S03]  /*2f1f0*/  UMOV UR4, 0xffffffff ;  /* 0xffffffff00047882 */ /* 0x000fc60000000000 */
[----:B------:R-:W-:Y:S05]  /*2f200*/  BRA.DIV UR4, `(.L_x_2147) ;  /* 0x0000005a04487947 */ /* 0x000fea000b800000 */
[----:B------:R-:W-:-:S13]  /*2f210*/  ELECT P6, URZ, PT ;  /* 0x00000000003f782f */ /* 0x000fda00038c0000 */
.L_x_2262:
[----:B------:R-:W-:Y:S05]  /*2f220*/  @!P6 BRA `(.L_x_2146) ;  /* 0x0000000000e0e947 */ /* 0x000fea0003800000 */
[----:B------:R-:W-:Y:S01]  /*2f230*/  IMAD.MOV.U32 R16, RZ, RZ, R7 ;  /* 0x000000ffff107224 */ /* 0x000fe200078e0007 */
[----:B------:R-:W-:Y:S06]  /*2f240*/  @!P1 BRA `(.L_x_2148) ;  /* 0x00000000004c9947 */ /* 0x000fec0003800000 */
[----:B------:R-:W2:Y:S01]  /*2f250*/  LDC R6, c[0x0][0x43c] ;  /* 0x00010f00ff067b82 */ /* 0x000ea20000000800 */
[----:B------:R-:W-:Y:S01]  /*2f260*/  IMAD.MOV.U32 R9, RZ, RZ, R0 ;  /* 0x000000ffff097224 */ /* 0x000fe200078e0000 */
[----:B------:R-:W-:Y:S01]  /*2f270*/  ULDC.64 UR4, c[0x0][0x428] ;  /* 0x00010a0000047ab9 */ /* 0x000fe20000000a00 */
[----:B--2---:R-:W-:-:S13]  /*2f280*/  ISETP.NE.AND P0, PT, R6, 0x1, PT ;  /* 0x000000010600780c */ /* 0x004fda0003f05270 */
[----:B-1----:R-:W1:Y:S02]  /*2f290*/  @P0 LDC.64 R4, c[0x0][0x440] ;  /* 0x00011000ff040b82 */ /* 0x002e640000000a00 */
[----:B-1----:R-:W-:-:S04]  /*2f2a0*/  @P0 IMAD.HI.U32 R0, R9, R4, RZ ;  /* 0x0000000409000227 */ /* 0x002fc800078e00ff */
        /* <DEDUP_REMOVED lines=13> */
.L_x_2148:
[----:B--2---:R-:W2:Y:S01]  /*2f380*/  LDL R2, [R1+0x448] ;  /* 0x0004480001027983 */ /* 0x004ea20000100800 */
[----:B------:R-:W-:Y:S01]  /*2f390*/  IMAD R0, R19, 0x8, R17 ;  /* 0x0000000813007824 */ /* 0x000fe200078e0211 */
[----:B--2---:R-:W-:-:S04]  /*2f3a0*/  SHF.L.U32 R2, R2, 0x1f, RZ ;  /* 0x0000001f02027819 */ /* 0x004fc800000006ff */
[----:B------:R-:W2:Y:S02]  /*2f3b0*/  SYNCS.PHASECHK.TRANS64.TRYWAIT P0, [R0+URZ+0x38840], R2 ;  /* 0x03884002000075a7 */ /* 0x000ea4000800017f */
[----:B--2---:R-:W-:Y:S05]  /*2f3c0*/  @!P0 BRA `(.L_x_2149) ;  /* 0x0000005400f88947 */ /* 0x004fea0003800000 */
.L_x_2263:
        /* <DEDUP_REMOVED lines=11> */
.L_x_2150:
[----:B--2---:R-:W2:Y:S01]  /*2f480*/  LDL R2, [R1+0x45c] ;  /* 0x00045c0001027983 */ /* 0x004ea20000100800 */
[----:B------:R-:W-:Y:S01]  /*2f490*/  R2UR UR33, R0 ;  /* 0x00000000002172ca */ /* 0x000fe200000e0000 */
[----:B------:R-:W-:Y:S01]  /*2f4a0*/  IMAD R0, R19, 0x2000, R17 ;  /* 0x0000200013007824 */ /* 0x000fe200078e0211 */
[----:B------:R-:W-:Y:S01]  /*2f4b0*/  UIADD3 UR4, UP0, UR44, 0x370, URZ ;  /* 0x000003702c047890 */ /* 0x000fe2000ff1e03f */
[----:B-----5:R-:W-:Y:S01]  /*2f4c0*/  R2UR UR37, R16 ;  /* 0x00000000102572ca */ /* 0x020fe200000e0000 */
[----:B------:R-:W-:Y:S01]  /*2f4d0*/  UMOV UR6, 0x0 ;  /* 0x0000000000067882 */ /* 0x000fe20000000000 */
[----:B------:R-:W-:Y:S01]  /*2f4e0*/  UMOV UR7, 0x14f00000 ;  /* 0x14f0000000077882 */ /* 0x000fe20000000000 */
[----:B------:R-:W-:Y:S01]  /*2f4f0*/  R2UR UR32, R0 ;  /* 0x00000000002072ca */ /* 0x000fe200000e0000 */
[----:B------:R-:W-:Y:S01]  /*2f500*/  UIADD3.X UR5, URZ, UR45, URZ, UP0, !UPT ;  /* 0x0000002d3f057290 */ /* 0x000fe200087fe43f */
[----:B------:R-:W-:Y:S01]  /*2f510*/  PLOP3.LUT P0, PT, PT, PT, PT, 0x80, 0x0 ;  /* 0x000000000000781c */ /* 0x000fe20003f0f070 */
[----:B------:R-:W-:Y:S01]  /*2f520*/  UMOV UR34, URZ ;  /* 0x0000003f00227c82 */ /* 0x000fe20008000000 */
[----:B------:R-:W-:-:S03]  /*2f530*/  LOP3.LUT R18, R18, 0xfffffffd, RZ, 0xc0, !PT ;  /* 0xfffffffd12127812 */ /* 0x000fc600078ec0ff */
[----:B------:R-:W-:-:S06]  /*2f540*/  UIADD3 UR33, UR33, 0x38830, URZ ;  /* 0x0003883021217890 */ /* 0x000fcc000fffe03f */
[----:B------:R-:W-:Y:S02]  /*2f550*/  UIADD3 UR32, UR32, 0x22400, URZ ;  /* 0x0002240020207890 */ /* 0x000fe4000fffe03f */
[----:B------:R-:W-:Y:S02]  /*2f560*/  @P0 LOP3.LUT R18, R18, 0x2, RZ, 0xfc, !PT ;  /* 0x0000000212120812 */ /* 0x000fe400078efcff */
[----:B--2---:R-:W-:-:S13]  /*2f570*/  R2UR UR35, R2 ;  /* 0x00000000022372ca */ /* 0x004fda00000e0000 */
[----:B------:R-:W-:-:S09]  /*2f580*/  USHF.L.U32 UR35, UR35, 0x6, URZ ;  /* 0x0000000623237899 */ /* 0x000fd2000800063f */
[----:B------:R2:W-:Y:S02]  /*2f590*/  UTMALDG.4D [UR32], [UR4], desc[UR6] ;  /* 0x00000620040075b4 */ /* 0x0005e40008019000 */
[----:B--2---:R-:W-:Y:S01]  /*2f5a0*/  NOP ;  /* 0x0000000000007918 */ /* 0x004fe20000000000 */
.L_x_2146:
[----:B------:R-:W-:Y:S05]  /*2f5b0*/  WARPSYNC.ALL ;  /* 0x0000000000007948 */ /* 0x000fea0003800000 */
[----:B------:R-:W-:Y:S01]  /*2f5c0*/  VIADD R0, R17, 0x20400 ;  /* 0x0002040011007836 */ /* 0x000fe20000000000 */
[----:B------:R-:W-:Y:S01]  /*2f5d0*/  BAR.SYNC.DEFER_BLOCKING 0x8, 0x100 ;  /* 0x0204000000007b1d */ /* 0x000fe20000010000 */
[----:B------:R-:W-:Y:S02]  /*2f5e0*/  USHF.R.S32.HI UR43, URZ, 0x1f, UR36 ;  /* 0x0000001f3f2b7899 */ /* 0x000fe40008011424 */
[----:B------:R-:W-:Y:S01]  /*2f5f0*/  USHF.R.S32.HI UR37, URZ, 0x1f, UR42 ;  /* 0x0000001f3f257899 */ /* 0x000fe2000801142a */
[----:B------:R-:W-:-:S02]  /*2f600*/  LOP3.LUT P0, RZ, R0, 0x3ff, RZ, 0xc0, !PT ;  /* 0x000003ff00ff7812 */ /* 0x000fc4000780c0ff */
[----:B------:R-:W-:Y:S11]  /*2f610*/  BSSY B6, `(.L_x_2151) ;  /* 0x0000012000067945 */ /* 0x000ff60003800000 */
[----:B------:R-:W-:Y:S05]  /*2f620*/  @!P0 BRA `(.L_x_2152) ;  /* 0x0000000000408947 */ /* 0x000fea0003800000 */
[----:B------:R-:W-:Y:S01]  /*2f630*/  MOV R2, 0x0 ;  /* 0x0000000000027802 */ /* 0x000fe20000000f00 */
[----:B------:R-:W-:Y:S01]  /*2f640*/  ULDC.64 UR4, c[0x4][0x90] ;  /* 0x0100240000047ab9 */ /* 0x000fe20000000a00 */
[----:B------:R-:W-:Y:S01]  /*2f650*/  ULDC.64 UR6, c[0x4][0x98] ;  /* 0x0100260000067ab9 */ /* 0x000fe20000000a00 */
[----:B------:R-:W-:Y:S01]  /*2f660*/  ULDC.64 UR8, c[0x4][0x20] ;  /* 0x0100080000087ab9 */ /* 0x000fe20000000a00 */
[----:B-1----:R-:W-:Y:S02]  /*2f670*/  IMAD.U32 R4, RZ, RZ, UR4 ;  /* 0x00000004ff047e24 */ /* 0x002fe4000f8e00ff */
        /* <DEDUP_REMOVED lines=10> */
[----:B-1----:R-:W-:Y:S05]  /*2f720*/  CALL.ABS.NOINC R2 ;  /* 0x0000000002007343 */ /* 0x002fea0003c00000 */
.L_x_2152:
[----:B------:R-:W-:Y:S05]  /*2f730*/  BSYNC B6 ;  /* 0x0000000000067941 */ /* 0x000fea0003800000 */
.L_x_2151:
[----:B------:R-:W2:Y:S01]  /*2f740*/  LDC R6, c[0x0][0x448] ;  /* 0x00011200ff067b82 */ /* 0x000ea20000000800 */
[----:B------:R-:W1:Y:S01]  /*2f750*/  S2R R2, SR_TID.X ;  /* 0x0000000000027919 */ /* 0x000e620000002100 */
[----:B------:R-:W-:Y:S02]  /*2f760*/  ULDC.64 UR8, c[0x0][0x2d8] ;  /* 0x0000b60000087ab9 */ /* 0x000fe40000000a00 */
[----:B------:R-:W-:Y:S01]  /*2f770*/  UIMAD UR6, UR43, UR8, URZ ;  /* 0x000000082b0672a4 */ /* 0x000fe2000f8e023f */
[----:B------:R-:W3:Y:S01]  /*2f780*/  S2R R0, SR_TID.X ;  /* 0x0000000000007919 */ /* 0x000ee20000002100 */
[----:B------:R-:W-:Y:S02]  /*2f790*/  UIMAD.WIDE.U32 UR4, UR36, UR8, URZ ;  /* 0x00000008240472a5 */ /* 0x000fe4000f8e003f */
[----:B------:R-:W-:-:S03]  /*2f7a0*/  UIMAD UR6, UR36, UR9, UR6 ;  /* 0x00000009240672a4 */ /* 0x000fc6000f8e0206 */
[----:B------:R-:W-:Y:S01]  /*2f7b0*/  ULDC.64 UR8, c[0x0][0x2e0] ;  /* 0x0000b80000087ab9 */ /* 0x000fe20000000a00 */
[----:B------:R-:W-:Y:S02]  /*2f7c0*/  UIADD3 UR5, UR5, UR6, URZ ;  /* 0x0000000605057290 */ /* 0x000fe4000fffe03f */
[----:B------:R-:W-:Y:S02]  /*2f7d0*/  UIMAD UR6, UR37, UR8, URZ ;  /* 0x00000008250672a4 */ /* 0x000fe4000f8e023f */
[----:B------:R-:W-:Y:S02]  /*2f7e0*/  UIMAD.WIDE.U32 UR4, UR42, UR8, UR4 ;  /* 0x000000082a0472a5 */ /* 0x000fe4000f8e0004 */
[----:B------:R-:W-:-:S04]  /*2f7f0*/  UIMAD UR6, UR42, UR9, UR6 ;  /* 0x000000092a0672a4 */ /* 0x000fc8000f8e0206 */
[----:B------:R-:W-:Y:S02]  /*2f800*/  UIADD3 UR6, UR5, UR6, URZ ;  /* 0x0000000605067290 */ /* 0x000fe4000fffe03f */
[----:B------:R-:W-:Y:S01]  /*2f810*/  IMAD.U32 R5, RZ, RZ, UR5 ;  /* 0x00000005ff057e24 */ /* 0x000fe2000f8e00ff */
[----:B--2---:R-:W-:Y:S02]  /*2f820*/  ISETP.NE.AND P0, PT, R6, 0x1, PT ;  /* 0x000000010600780c */ /* 0x004fe40003f05270 */
[----:B-1----:R-:W-:-:S11]  /*2f830*/  LOP3.LUT R4, R2, 0x7f, RZ, 0xc0, !PT ;  /* 0x0000007f02047812 */ /* 0x002fd600078ec0ff */
[----:B------:R-:W1:Y:S01]  /*2f840*/  @P0 LDC R3, c[0x0][0x44c] ;  /* 0x00011300ff030b82 */ /* 0x000e620000000800 */
[----:B---3--:R-:W-:Y:S01]  /*2f850*/  IMAD.SHL.U32 R0, R0, 0x10, RZ ;  /* 0x0000001000007824 */ /* 0x008fe200078e00ff */
[----:B------:R-:W-:-:S04]  /*2f860*/  SHF.R.U32.HI R4, RZ, 0x3, R4 ;  /* 0x00000003ff047819 */ /* 0x000fc80000011604 */
[----:B------:R-:W-:Y:S01]  /*2f870*/  LOP3.LUT R0, R4, 0x70, R0, 0xf8, !PT ;  /* 0x0000007004007812 */ /* 0x000fe200078ef800 */
[----:B------:R-:W-:Y:S01]  /*2f880*/  IMAD.U32 R4, RZ, RZ, UR4 ;  /* 0x00000004ff047e24 */ /* 0x000fe2000f8e00ff */
[----:B------:R-:W2:Y:S01]  /*2f890*/  @P0 LDC R2, c[0x0][0x450] ;  /* 0x00011400ff020b82 */ /* 0x000ea20000000800 */
[----:B------:R-:W-:Y:S02]  /*2f8a0*/  ULDC.64 UR4, c[0x0][0x2d0] ;  /* 0x0000b40000047ab9 */ /* 0x000fe40000000a00 */
[----:B0-----:R-:W-:-:S04]  /*2f8b0*/  VIADD R7, R0, UR40 ;  /* 0x0000002800077c36 */ /* 0x001fc80008000000 */
[----:B------:R-:W-:Y:S01]  /*2f8c0*/  IMAD.MOV.U32 R0, RZ, RZ, R7 ;  /* 0x000000ffff007224 */ /* 0x000fe200078e0007 */
[----:B------:R0:W-:Y:S01]  /*2f8d0*/  STL [R1+0x458], R7 ;  /* 0x0004580701007387 */ /* 0x0001e20000100800 */
[----:B-1----:R-:W-:-:S05]  /*2f8e0*/  @P0 IMAD.HI.U32 R3, R7, R3, RZ ;  /* 0x0000000307030227 */ /* 0x002fca00078e00ff */
[----:B--2---:R-:W-:Y:S01]  /*2f8f0*/  @P0 SHF.R.U32.HI R0, RZ, R2, R3 ;  /* 0x00000002ff000219 */ /* 0x004fe20000011603 */
[----:B------:R-:W-:Y:S02]  /*2f900*/  IMAD.MOV.U32 R2, RZ, RZ, R4 ;  /* 0x000000ffff027224 */ /* 0x000fe400078e0004 */
[----:B------:R-:W-:Y:S01]  /*2f910*/  IMAD.U32 R3, RZ, RZ, UR6 ;  /* 0x00000006ff037e24 */ /* 0x000fe2000f8e00ff */
[----:B------:R-:W-:Y:S01]  /*2f920*/  SHF.R.S32.HI R4, RZ, 0x1f, R0 ;  /* 0x0000001fff047819 */ /* 0x000fe20000011400 */
[----:B------:R-:W1:Y:S01]  /*2f930*/  S2R R9, SR_TID.X ;  /* 0x0000000000097919 */ /* 0x000e620000002100 */
[----:B------:R-:W-:Y:S01]  /*2f940*/  ULDC.64 UR6, c[0x0][0x280] ;  /* 0x0000a00000067ab9 */ /* 0x000fe20000000a00 */
[----:B------:R-:W-:-:S04]  /*2f950*/  IMAD.WIDE.U32 R2, R0, UR4, R2 ;  /* 0x0000000400027c25 */ /* 0x000fc8000f8e0002 */
[----:B------:R-:W-:-:S04]  /*2f960*/  IMAD R4, R4, UR4, RZ ;  /* 0x0000000404047c24 */ /* 0x000fc8000f8e02ff */
[----:B------:R-:W-:Y:S01]  /*2f970*/  IMAD R4, R0, UR5, R4 ;  /* 0x0000000500047c24 */ /* 0x000fe2000f8e0204 */
[----:B------:R-:W-:Y:S01]  /*2f980*/  ULDC.64 UR4, c[0x0][0x2c8] ;  /* 0x0000b20000047ab9 */ /* 0x000fe20000000a00 */
[----:B------:R-:W-:Y:S02]  /*2f990*/  IMAD.MOV R0, RZ, RZ, -R0 ;  /* 0x000000ffff007224 */ /* 0x000fe400078e0a00 */
[----:B------:R-:W-:Y:S02]  /*2f9a0*/  IMAD.IADD R3, R3, 0x1, R4 ;  /* 0x0000000103037824 */ /* 0x000fe400078e0204 */
[----:B------:R-:W-:Y:S02]  /*2f9b0*/  IMAD R0, R6, R0, R7 ;  /* 0x0000000006007224 */ /* 0x000fe400078e0207 */
[----:B0-----:R0:W5:Y:S02]  /*2f9c0*/  LDL R7, [R1+0x444] ;  /* 0x0004440001077983 */ /* 0x0011640000100800 */
[----:B------:R-:W-:Y:S01]  /*2f9d0*/  IMAD.WIDE.U32 R2, R0, UR4, R2 ;  /* 0x0000000400027c25 */ /* 0x000fe2000f8e0002 */
[----:B------:R-:W-:-:S05]  /*2f9e0*/  SHF.R.S32.HI R4, RZ, 0x1f, R0 ;  /* 0x0000001fff047819 */ /* 0x000fca0000011400 */
[----:B------:R-:W-:Y:S01]  /*2f9f0*/  IMAD R4, R4, UR4, RZ ;  /* 0x0000000404047c24 */ /* 0x000fe2000f8e02ff */
[----:B------:R-:W-:-:S03]  /*2fa00*/  ULDC UR4, c[0x0][0x2b8] ;  /* 0x0000ae0000047ab9 */ /* 0x000fc60000000800 */
[----:B------:R-:W-:Y:S01]  /*2fa10*/  IMAD R4, R0, UR5, R4 ;  /* 0x0000000500047c24 */ /* 0x000fe2000f8e0204 */
[----:B------:R-:W-:Y:S01]  /*2fa20*/  LEA R0, P1, R2, UR6, 0x1 ;  /* 0x0000000602007c11 */ /* 0x000fe2000f8208ff */
[C---:B-1----:R-:W-:Y:S01]  /*2fa30*/  IMAD.SHL.U32 R8, R9.reuse, 0x8, RZ ;  /* 0x0000000809087824 */ /* 0x042fe200078e00ff */
[----:B------:R-:W-:Y:S01]  /*2fa40*/  LOP3.LUT R9, R9, 0x7f, RZ, 0xc0, !PT ;  /* 0x0000007f09097812 */ /* 0x000fe200078ec0ff */
[----:B------:R-:W-:-:S03]  /*2fa50*/  IMAD.IADD R3, R3, 0x1, R4 ;  /* 0x0000000103037824 */ /* 0x000fc600078e0204 */
[----:B------:R-:W-:Y:S02]  /*2fa60*/  LOP3.LUT R8, R8, 0x38, RZ, 0xc0, !PT ;  /* 0x0000003808087812 */ /* 0x000fe400078ec0ff */
[----:B------:R-:W-:Y:S02]  /*2fa70*/  LEA.HI.X R3, R2, UR7, R3, 0x1, P1 ;  /* 0x0000000702037c11 */ /* 0x000fe400088f0c03 */
[----:B------:R-:W-:Y:S01]  /*2fa80*/  ISETP.GE.AND P0, PT, R8, UR4, PT ;  /* 0x0000000408007c0c */ /* 0x000fe2000bf06270 */
[----:B------:R-:W-:Y:S01]  /*2fa90*/  UMOV UR4, 0xffffffff ;  /* 0xffffffff00047882 */ /* 0x000fe20000000000 */
[----:B------:R-:W-:Y:S02]  /*2faa0*/  SHF.R.U32.HI R9, RZ, 0x3, R9 ;  /* 0x00000003ff097819 */ /* 0x000fe40000011609 */
[----:B0-----:R-:W-:Y:S09]  /*2fab0*/  BRA.DIV UR4, `(.L_x_2153) ;  /* 0x0000005204507947 */ /* 0x001ff2000b800000 */
[----:B------:R-:W0:Y:S01]  /*2fac0*/  SHFL.IDX PT, R5, R0, RZ, 0x181f ;  /* 0x00181fff00057589 */ /* 0x000e2200000e0000 */
[----:B------:R-:W-:Y:S01]  /*2fad0*/  ULDC UR4, c[0x0][0x288] ;  /* 0x0000a20000047ab9 */ /* 0x000fe20000000800 */
[----:B------:R-:W-:Y:S02]  /*2fae0*/  VIADD R9, R9, UR40 ;  /* 0x0000002809097c36 */ /* 0x000fe40008000000 */
[----:B------:R-:W1:Y:S01]  /*2faf0*/  SHFL.IDX PT, R4, R3, RZ, 0x181f ;  /* 0x00181fff03047589 */ /* 0x000e6200000e0000 */
[----:B------:R-:W-:Y:S02]  /*2fb00*/  IMAD R2, R6, UR4, RZ ;  /* 0x0000000406027c24 */ /* 0x000fe4000f8e02ff */
[C---:B------:R-:W-:Y:S01]  /*2fb10*/  VIADD R6, R9.reuse, 0x10 ;  /* 0x0000001009067836 */ /* 0x040fe20000000000 */
[----:B------:R-:W-:Y:S02]  /*2fb20*/  STL [R1+0x454], R9 ;  /* 0x0004540901007387 */ /* 0x000fe40000100800 */
[----:B------:R-:W-:-:S02]  /*2fb30*/  ISETP.GE.AND P1, PT, R9, R2, PT ;  /* 0x000000020900720c */ /* 0x000fc40003f26270 */
[----:B------:R2:W-:Y:S11]  /*2fb40*/  STL [R1+0x460], R6 ;  /* 0x0004600601007387 */ /* 0x0005f60000100800 */
[----:B0-----:R-:W-:-:S05]  /*2fb50*/  @!P1 LEA R5, P2, R8, R5, 0x1 ;  /* 0x0000000508059211 */ /* 0x001fca00078408ff */
[----:B-1----:R-:W-:-:S05]  /*2fb60*/  @!P1 IMAD.X R4, RZ, RZ, R4, P2 ;  /* 0x000000ffff049224 */ /* 0x002fca00010e0604 */
[----:B------:R-:W-:-:S04]  /*2fb70*/  @!P1 LOP3.LUT R5, R5, R4, RZ, 0x3c, !PT ;  /* 0x0000000405059212 */ /* 0x000fc800078e3cff */
[----:B------:R-:W-:-:S04]  /*2fb80*/  @!P1 LOP3.LUT R4, R5, R4, RZ, 0x3c, !PT ;  /* 0x0000000405049212 */ /* 0x000fc800078e3cff */
[----:B------:R-:W-:-:S05]  /*2fb90*/  @!P1 LOP3.LUT R5, R5, R4, RZ, 0x3c, !PT ;  /* 0x0000000405059212 */ /* 0x000fca00078e3cff */
[----:B------:R-:W-:Y:S01]  /*2fba0*/  @!PT LDS RZ, [RZ] ;  /* 0x00000000fffff984 */ /* 0x000fe20000000800 */
[----:B-----5:R0:W-:Y:S01]  /*2fbb0*/  @!P1 LDGSTS.E.BYPASS.LTC128B.128 [R7+0x20400], desc[UR46][R4.64], !P0 ;  /* 0x2040000004079fae */ /* 0x0201e2000c101d6e */
[----:B------:R-:W-:Y:S01]  /*2fbc0*/  ISETP.GE.AND P1, PT, R6, R2, PT ;  /* 0x000000020600720c */ /* 0x000fe20003f26270 */
[----:B--2---:R-:W-:-:S05]  /*2fbd0*/  VIADD R6, R9, 0x20 ;  /* 0x0000002009067836 */ /* 0x004fca0000000000 */
[----:B------:R-:W-:Y:S04]  /*2fbe0*/  STL [R1+0x464], R6 ;  /* 0x0004640601007387 */ /* 0x000fe80000100800 */
[----:B0-----:R-:W0:Y:S04]  /*2fbf0*/  SHFL.IDX PT, R5, R0, 0x1, 0x181f ;  /* 0x00381f0000057f89 */ /* 0x001e2800000e0000 */
[----:B------:R-:W1:Y:S01]  /*2fc00*/  SHFL.IDX PT, R4, R3, 0x1, 0x181f ;  /* 0x00381f0003047f89 */ /* 0x000e6200000e0000 */
[----:B0-----:R-:W-:-:S05]  /*2fc10*/  @!P1 LEA R5, P2, R8, R5, 0x1 ;  /* 0x0000000508059211 */ /* 0x001fca00078408ff */
[----:B-1----:R-:W-:-:S05]  /*2fc20*/  @!P1 IMAD.X R4, RZ, RZ, R4, P2 ;  /* 0x000000ffff049224 */ /* 0x002fca00010e0604 */
[----:B------:R-:W-:-:S04]  /*2fc30*/  @!P1 LOP3.LUT R5, R5, R4, RZ, 0x3c, !PT ;  /* 0x0000000405059212 */ /* 0x000fc800078e3cff */
[----:B------:R-:W-:-:S04]  /*2fc40*/  @!P1 LOP3.LUT R4, R5, R4, RZ, 0x3c, !PT ;  /* 0x0000000405049212 */ /* 0x000fc800078e3cff */
[----:B------:R-:W-:-:S05]  /*2fc50*/  @!P1 LOP3.LUT R5, R5, R4, RZ, 0x3c, !PT ;  /* 0x0000000405059212 */ /* 0x000fca00078e3cff */
[----:B------:R0:W-:Y:S01]  /*2fc60*/  @!P1 LDGSTS.E.BYPASS.LTC128B.128 [R7+0x20c00], desc[UR46][R4.64], !P0 ;  /* 0x20c0000004079fae */ /* 0x0001e2000c101d6e */
[----:B------:R-:W-:-:S03]  /*2fc70*/  ISETP.GE.AND P1, PT, R6, R2, PT ;  /* 0x000000020600720c */ /* 0x000fc60003f26270 */
[----:B0-----:R-:W0:Y:S04]  /*2fc80*/  SHFL.IDX PT, R5, R0, 0x2, 0x181f ;  /* 0x00581f0000057f89 */ /* 0x001e2800000e0000 */
[----:B------:R-:W1:Y:S04]  /*2fc90*/  SHFL.IDX PT, R4, R3, 0x2, 0x181f ;  /* 0x00581f0003047f89 */ /* 0x000e6800000e0000 */
[----:B------:R-:W2:Y:S04]  /*2fca0*/  SHFL.IDX PT, R0, R0, 0x3, 0x181f ;  /* 0x00781f0000007f89 */ /* 0x000ea800000e0000 */
[----:B------:R-:W3:Y:S01]  /*2fcb0*/  SHFL.IDX PT, R3, R3, 0x3, 0x181f ;  /* 0x00781f0003037f89 */ /* 0x000ee200000e0000 */
[----:B0-----:R-:W-:-:S05]  /*2fcc0*/  @!P1 LEA R5, P2, R8, R5, 0x1 ;  /* 0x0000000508059211 */ /* 0x001fca00078408ff */
[----:B-1----:R-:W-:-:S05]  /*2fcd0*/  @!P1 IMAD.X R4, RZ, RZ, R4, P2 ;  /* 0x000000ffff049224 */ /* 0x002fca00010e0604 */
[----:B------:R-:W-:-:S04]  /*2fce0*/  @!P1 LOP3.LUT R5, R5, R4, RZ, 0x3c, !PT ;  /* 0x0000000405059212 */ /* 0x000fc800078e3cff */
[----:B------:R-:W-:-:S04]  /*2fcf0*/  @!P1 LOP3.LUT R4, R5, R4, RZ, 0x3c, !PT ;  /* 0x0000000405049212 */ /* 0x000fc800078e3cff */
[----:B------:R-:W-:-:S05]  /*2fd00*/  @!P1 LOP3.LUT R5, R5, R4, RZ, 0x3c, !PT ;  /* 0x0000000405059212 */ /* 0x000fca00078e3cff */
[----:B--23--:R1:W-:Y:S02]  /*2fd10*/  @!P1 LDGSTS.E.BYPASS.LTC128B.128 [R7+0x21400], desc[UR46][R4.64], !P0 ;  /* 0x2140000004079fae */ /* 0x00c3e4000c101d6e */
.L_x_2272:
[----:B01----:R-:W2:Y:S02]  /*2fd20*/  LDL R4, [R1+0x454] ;  /* 0x0004540001047983 */ /* 0x003ea40000100800 */
[----:B--2---:R-:W-:-:S05]  /*2fd30*/  VIADD R4, R4, 0x30 ;  /* 0x0000003004047836 */ /* 0x004fca0000000000 */
[----:B------:R-:W-:Y:S01]  /*2fd40*/  ISETP.GE.AND P1, PT, R4, R2, PT ;  /* 0x000000020400720c */ /* 0x000fe20003f26270 */
[----:B------:R0:W-:-:S12]  /*2fd50*/  STL [R1+0x478], R4 ;  /* 0x0004780401007387 */ /* 0x0001d80000100800 */
[----:B------:R-:W-:-:S05]  /*2fd60*/  @!P1 LEA R2, P2, R8, R0, 0x1 ;  /* 0x0000000008029211 */ /* 0x000fca00078408ff */
[----:B------:R-:W-:-:S05]  /*2fd70*/  @!P1 IMAD.X R3, RZ, RZ, R3, P2 ;  /* 0x000000ffff039224 */ /* 0x000fca00010e0603 */
[----:B------:R-:W-:Y:S01]  /*2fd80*/  @!PT LDS RZ, [RZ] ;  /* 0x00000000fffff984 */ /* 0x000fe20000000800 */
[----:B------:R-:W-:Y:S01]  /*2fd90*/  @!PT LDS RZ, [RZ] ;  /* 0x00000000fffff984 */ /* 0x000fe20000000800 */
[----:B------:R-:W-:Y:S01]  /*2fda0*/  @!PT LDS RZ, [RZ] ;  /* 0x00000000fffff984 */ /* 0x000fe20000000800 */
[----:B------:R0:W-:Y:S01]  /*2fdb0*/  @!P1 LDGSTS.E.BYPASS.LTC128B.128 [R7+0x21c00], desc[UR46][R2.64], !P0 ;  /* 0x21c0000002079fae */ /* 0x0001e2000c101d6e */
[----:B------:R-:W-:Y:S01]  /*2fdc0*/  PLOP3.LUT P0, PT, PT, PT, PT, 0x80, 0x0 ;  /* 0x000000000000781c */ /* 0x000fe20003f0f070 */
[----:B------:R-:W-:-:S12]  /*2fdd0*/  NOP ;  /* 0x0000000000007918 */ /* 0x000fd80000000000 */
.L_x_2154:
[----:B------:R-:W-:Y:S02]  /*2fde0*/  PLOP3.LUT P1, PT, P1, P0, PT, 0xa2, 0x0 ;  /* 0x000000000000781c */ /* 0x000fe40000f21472 */
[----:B------:R-:W-:-:S08]  /*2fdf0*/  @P0 R2UR P1, UR4, R17 ;  /* 0x00000000110402ca */ /* 0x000fd00000020000 */
[----:B------:R-:W-:-:S05]  /*2fe00*/  @P0 PLOP3.LUT P0, PT, P1, PT, PT, 0x80, 0x0 ;  /* 0x000000000000081c */ /* 0x000fca0000f0f070 */
[----:B------:R-:W-:Y:S01]  /*2fe10*/  @!P1 SYNCS.ARRIVE.TRANS64.RED.A0T1 RZ, [UR4+0x38800], RZ ;  /* 0x038800ffffff99a7 */ /* 0x000fe20008200404 */
[----:B------:R-:W-:Y:S07]  /*2fe20*/  @!P1 ARRIVES.LDGSTSBAR.64.TRANSCNT [UR4+0x38800] ;  /* 0x03880000ff0099b0 */ /* 0x000fee0008000a84 */
[----:B------:R-:W-:Y:S05]  /*2fe30*/  @P0 BRA.U.ANY `(.L_x_2154) ;  /* 0xfffffffd00e80947 */ /* 0x000fea000393ffff */
[----:B0-----:R-:W0:Y:S01]  /*2fe40*/  LDC.64 R2, c[0x0][0x3d8] ;  /* 0x0000f600ff027b82 */ /* 0x001e220000000a00 */
[----:B------:R-:W-:Y:S01]  /*2fe50*/  NOP ;  /* 0x0000000000007918 */ /* 0x000fe20000000000 */
[C---:B0-----:R-:W-:Y:S01]  /*2fe60*/  IMAD R0, R2.reuse, UR43, RZ ;  /* 0x0000002b02007c24 */ /* 0x041fe2000f8e02ff */
[----:B------:R0:W-:Y:S01]  /*2fe70*/  SYNCS.ARRIVE.TRANS64.A1T0 RZ, [R17+URZ+0x38800], RZ ;  /* 0x038800ff11ff79a7 */ /* 0x0001e2000810003f */
[----:B------:R-:W-:Y:S01]  /*2fe80*/  IMAD.WIDE.U32 R4, R2, UR36, RZ ;  /* 0x0000002402047c25 */ /* 0x000fe2000f8e00ff */
[----:B------:R-:W-:Y:S03]  /*2fe90*/  BSSY B6, `(.L_x_2155) ;  /* 0x0000018000067945 */ /* 0x000fe60003800000 */
[----:B------:R-:W-:Y:S01]  /*2fea0*/  IMAD R3, R3, UR36, R0 ;  /* 0x0000002403037c24 */ /* 0x000fe2000f8e0200 */
[----:B------:R0:W-:Y:S01]  /*2feb0*/  STL.64 [R1+0x470], R4 ;  /* 0x0004700401007387 */ /* 0x0001e20000100a00 */
[----:B------:R-:W-:-:S05]  /*2fec0*/  VIADD R0, R17, 0x26400 ;  /* 0x0002640011007836 */ /* 0x000fca0000000000 */
[----:B------:R-:W-:Y:S01]  /*2fed0*/  LOP3.LUT P0, RZ, R0, 0x3ff, RZ, 0xc0, !PT ;  /* 0x000003ff00ff7812 */ /* 0x000fe2000780c0ff */
[----:B------:R-:W-:-:S05]  /*2fee0*/  IMAD.IADD R0, R5, 0x1, R3 ;  /* 0x0000000105007824 */ /* 0x000fca00078e0203 */
[----:B------:R0:W-:Y:S07]  /*2fef0*/  STL [R1+0x47c], R0 ;  /* 0x00047c0001007387 */ /* 0x0001ee0000100800 */
        /* <DEDUP_REMOVED lines=17> */
.L_x_2156:
[----:B------:R-:W-:Y:S05]  /*30010*/  BSYNC B6 ;  /* 0x0000000000067941 */ /* 0x000fea0003800000 */
.L_x_2155:
[----:B0-----:R-:W2:Y:S01]  /*30020*/  LDL.LU.64 R4, [R1+0x470] ;  /* 0x0004700001047983 */ /* 0x001ea20000300a00 */
[----:B------:R-:W0:Y:S01]  /*30030*/  LDC R8, c[0x0][0x448] ;  /* 0x00011200ff087b82 */ /* 0x000e220000000800 */
[----:B------:R-:W-:Y:S02]  /*30040*/  ULDC.64 UR8, c[0x0][0x3e0] ;  /* 0x0000f80000087ab9 */ /* 0x000fe40000000a00 */
[----:B------:R-:W3:Y:S04]  /*30050*/  LDL.LU R2, [R1+0x47c] ;  /* 0x00047c0001027983 */ /* 0x000ee80000300800 */
[----:B------:R-:W4:Y:S01]  /*30060*/  LDL.LU R3, [R1+0x458] ;  /* 0x0004580001037983 */ /* 0x000f220000300800 */
[----:B------:R-:W-:Y:S01]  /*30070*/  UIMAD UR6, UR37, UR8, URZ ;  /* 0x00000008250672a4 */ /* 0x000fe2000f8e023f */
[----:B------:R-:W-:Y:S01]  /*30080*/  LOP3.LUT R18, R18, 0xffffffef, RZ, 0xc0, !PT ;  /* 0xffffffef12127812 */ /* 0x000fe200078ec0ff */
[----:B------:R-:W1:Y:S02]  /*30090*/  S2R R10, SR_TID.X ;  /* 0x00000000000a7919 */ /* 0x000e640000002100 */
[----:B------:R-:W-:Y:S01]  /*300a0*/  UIMAD UR6, UR42, UR9, UR6 ;  /* 0x000000092a0672a4 */ /* 0x000fe2000f8e0206 */
[----:B------:R-:W5:Y:S01]  /*300b0*/  S2R R11, SR_TID.X ;  /* 0x00000000000b7919 */ /* 0x000f620000002100 */
[----:B0-----:R-:W-:-:S13]  /*300c0*/  ISETP.NE.AND P0, PT, R8, 0x1, PT ;  /* 0x000000010800780c */ /* 0x001fda0003f05270 */
[----:B------:R-:W0:Y:S01]  /*300d0*/  @P0 LDC R0, c[0x0][0x450] ;  /* 0x00011400ff000b82 */ /* 0x000e220000000800 */
[----:B-1----:R-:W-:Y:S02]  /*300e0*/  IMAD.SHL.U32 R10, R10, 0x8, RZ ;  /* 0x000000080a0a7824 */ /* 0x002fe400078e00ff */
[----:B-----5:R-:W-:-:S03]  /*300f0*/  IMAD.SHL.U32 R9, R11, 0x8, RZ ;  /* 0x000000080b097824 */ /* 0x020fc600078e00ff */
[----:B------:R-:W-:-:S04]  /*30100*/  LOP3.LUT R10, R10, 0x38, RZ, 0xc0, !PT ;  /* 0x000000380a0a7812 */ /* 0x000fc800078ec0ff */
[C---:B------:R-:W-:Y:S02]  /*30110*/  LOP3.LUT R12, R10.reuse, 0x80, RZ, 0xfc, !PT ;  /* 0x000000800a0c7812 */ /* 0x040fe400078efcff */
[----:B------:R-:W-:Y:S02]  /*30120*/  LOP3.LUT R10, R10, 0x40, RZ, 0xfc, !PT ;  /* 0x000000400a0a7812 */ /* 0x000fe400078efcff */
[----:B------:R-:W-:Y:S02]  /*30130*/  LOP3.LUT R9, R9, 0x38, RZ, 0xc0, !PT ;  /* 0x0000003809097812 */ /* 0x000fe400078ec0ff */
[----:B--2---:R-:W-:Y:S02]  /*30140*/  R2UR UR5, R5 ;  /* 0x00000000050572ca */ /* 0x004fe400000e0000 */
[----:B------:R-:W-:Y:S02]  /*30150*/  R2UR UR4, R4 ;  /* 0x00000000040472ca */ /* 0x000fe400000e0000 */
[----:B---3--:R-:W-:-:S02]  /*30160*/  R2UR UR5, R2 ;  /* 0x00000000020572ca */ /* 0x008fc400000e0000 */
[----:B------:R-:W1:Y:S01]  /*30170*/  @P0 LDC R2, c[0x0][0x44c] ;  /* 0x00011300ff020b82 */ /* 0x000e620000000800 */
[----:B----4-:R-:W-:-:S10]  /*30180*/  IMAD.MOV.U32 R4, RZ, RZ, R3 ;  /* 0x000000ffff047224 */ /* 0x010fd400078e0003 */
[----:B------:R-:W-:-:S04]  /*30190*/  UIMAD.WIDE.U32 UR4, UR42, UR8, UR4 ;  /* 0x000000082a0472a5 */ /* 0x000fc8000f8e0004 */
[----:B------:R-:W-:Y:S02]  /*301a0*/  UIADD3 UR6, UR5, UR6, URZ ;  /* 0x0000000605067290 */ /* 0x000fe4000fffe03f */
[----:B------:R-:W-:Y:S02]  /*301b0*/  IMAD.U32 R6, RZ, RZ, UR4 ;  /* 0x00000004ff067e24 */ /* 0x000fe4000f8e00ff */
[----:B------:R-:W-:Y:S01]  /*301c0*/  IMAD.U32 R7, RZ, RZ, UR5 ;  /* 0x00000005ff077e24 */ /* 0x000fe2000f8e00ff */
[----:B------:R-:W-:Y:S01]  /*301d0*/  ULDC.64 UR4, c[0x0][0x3d0] ;  /* 0x0000f40000047ab9 */ /* 0x000fe20000000a00 */
[----:B-1----:R-:W-:-:S05]  /*301e0*/  @P0 IMAD.HI.U32 R2, R3, R2, RZ ;  /* 0x0000000203020227 */ /* 0x002fca00078e00ff */
[----:B0-----:R-:W-:Y:S01]  /*301f0*/  @P0 SHF.R.U32.HI R4, RZ, R0, R2 ;  /* 0x00000000ff040219 */ /* 0x001fe20000011602 */
[----:B------:R-:W-:-:S03]  /*30200*/  IMAD.MOV.U32 R2, RZ, RZ, R6 ;  /* 0x000000ffff027224 */ /* 0x000fc600078e0006 */
[--C-:B------:R-:W-:Y:S01]  /*30210*/  SHF.R.S32.HI R5, RZ, 0x1f, R4.reuse ;  /* 0x0000001fff057819 */ /* 0x100fe20000011404 */
[----:B------:R-:W-:-:S04]  /*30220*/  IMAD.MOV R0, RZ, RZ, -R4 ;  /* 0x000000ffff007224 */ /* 0x000fc800078e0a04 */
[----:B------:R-:W-:Y:S02]  /*30230*/  IMAD R0, R8, R0, R3 ;  /* 0x0000000008007224 */ /* 0x000fe400078e0203 */
[----:B------:R-:W-:Y:S02]  /*30240*/  IMAD.U32 R3, RZ, RZ, UR6 ;  /* 0x00000006ff037e24 */ /* 0x000fe4000f8e00ff */
[----:B------:R-:W-:Y:S02]  /*30250*/  IMAD R5, R5, UR4, RZ ;  /* 0x0000000405057c24 */ /* 0x000fe4000f8e02ff */
[----:B------:R-:W-:-:S04]  /*30260*/  IMAD.WIDE.U32 R2, R4, UR4, R2 ;  /* 0x0000000404027c25 */ /* 0x000fc8000f8e0002 */
        /* <DEDUP_REMOVED lines=14> */
[----:B------:R-:W-:Y:S01]  /*30350*/  ISETP.GE.AND P3, PT, R9, UR4, PT ;  /* 0x0000000409007c0c */ /* 0x000fe2000bf66270 */
[----:B------:R-:W1:Y:S01]  /*30360*/  S2R R12, SR_TID.X ;  /* 0x00000000000c7919 */ /* 0x000e620000002100 */
[----:B------:R-:W-:-:S02]  /*30370*/  LEA.HI.X R6, R2, UR5, R6, 0x1, P0 ;  /* 0x0000000502067c11 */ /* 0x000fc400080f0c06 */
[----:B------:R-:W-:Y:S02]  /*30380*/  SEL R2, RZ, 0x1, P3 ;  /* 0x00000001ff027807 */ /* 0x000fe40001800000 */
[----:B------:R-:W-:Y:S02]  /*30390*/  SEL R3, RZ, 0x4, P2 ;  /* 0x00000004ff037807 */ /* 0x000fe40001000000 */
[----:B------:R-:W-:-:S04]  /*303a0*/  SEL R4, RZ, 0x2, P1 ;  /* 0x00000002ff047807 */ /* 0x000fc80000800000 */
[----:B------:R-:W-:Y:S02]  /*303b0*/  IADD3 R2, R3, R4, R2 ;  /* 0x0000000403027210 */ /* 0x000fe40007ffe002 */
[----:B------:R-:W-:-:S04]  /*303c0*/  @P3 LOP3.LUT R18, R18, 0x10, RZ, 0xfc, !PT ;  /* 0x0000001012123812 */ /* 0x000fc800078efcff */
[----:B------:R-:W-:-:S04]  /*303d0*/  LOP3.LUT R18, R18, 0xfffffffb, RZ, 0xc0, !PT ;  /* 0xfffffffb12127812 */ /* 0x000fc800078ec0ff */
[----:B------:R-:W-:-:S04]  /*303e0*/  @P2 LOP3.LUT R18, R18, 0x4, RZ, 0xfc, !PT ;  /* 0x0000000412122812 */ /* 0x000fc800078efcff */
[----:B------:R-:W-:Y:S01]  /*303f0*/  LOP3.LUT R18, R18, 0xfffffff7, RZ, 0xc0, !PT ;  /* 0xfffffff712127812 */ /* 0x000fe200078ec0ff */
[----:B0-----:R-:W-:-:S03]  /*30400*/  IMAD.SHL.U32 R10, R10, 0x8, RZ ;  /* 0x000000080a0a7824 */ /* 0x001fc600078e00ff */
[----:B------:R-:W-:Y:S01]  /*30410*/  @P1 LOP3.LUT R18, R18, 0x8, RZ, 0xfc, !PT ;  /* 0x0000000812121812 */ /* 0x000fe200078efcff */
[----:B-1----:R-:W-:Y:S01]  /*30420*/  IMAD.SHL.U32 R12, R12, 0x8, RZ ;  /* 0x000000080c0c7824 */ /* 0x002fe200078e00ff */
[----:B------:R-:W-:-:S04]  /*30430*/  LOP3.LUT R10, R10, 0x38, RZ, 0xc0, !PT ;  /* 0x000000380a0a7812 */ /* 0x000fc800078ec0ff */
[----:B------:R-:W-:Y:S02]  /*30440*/  LOP3.LUT R10, R10, 0x100, RZ, 0xfc, !PT ;  /* 0x000001000a0a7812 */ /* 0x000fe400078efcff */
[----:B------:R-:W-:Y:S02]  /*30450*/  LOP3.LUT R12, R12, 0x38, RZ, 0xc0, !PT ;  /* 0x000000380c0c7812 */ /* 0x000fe400078ec0ff */
[----:B------:R-:W-:Y:S01]  /*30460*/  ISETP.GE.AND P0, PT, R10, UR4, PT ;  /* 0x000000040a007c0c */ /* 0x000fe2000bf06270 */
[C---:B------:R-:W-:Y:S01]  /*30470*/  IMAD.SHL.U32 R10, R11.reuse, 0x8, RZ ;  /* 0x000000080b0a7824 */ /* 0x040fe200078e00ff */
[----:B------:R-:W-:Y:S01]  /*30480*/  LOP3.LUT R12, R12, 0xc0, RZ, 0xfc, !PT ;  /* 0x000000c00c0c7812 */ /* 0x000fe200078efcff */
[----:B------:R-:W-:Y:S01]  /*30490*/  IMAD.SHL.U32 R11, R11, 0x8, RZ ;  /* 0x000000080b0b7824 */ /* 0x000fe200078e00ff */
[----:B------:R-:W-:Y:S02]  /*304a0*/  SEL R3, RZ, 0x10, P0 ;  /* 0x00000010ff037807 */ /* 0x000fe40000000000 */
[----:B------:R-:W-:-:S02]  /*304b0*/  LOP3.LUT R10, R10, 0x38, RZ, 0xc0, !PT ;  /* 0x000000380a0a7812 */ /* 0x000fc400078ec0ff */
[----:B------:R-:W-:Y:S02]  /*304c0*/  ISETP.GE.AND P5, PT, R12, UR4, PT ;  /* 0x000000040c007c0c */ /* 0x000fe4000bfa6270 */
[----:B------:R-:W-:Y:S02]  /*304d0*/  LOP3.LUT R12, R10, 0x180, RZ, 0xfc, !PT ;  /* 0x000001800a0c7812 */ /* 0x000fe400078efcff */
[----:B------:R-:W-:Y:S02]  /*304e0*/  LOP3.LUT R11, R11, 0x38, RZ, 0xc0, !PT ;  /* 0x000000380b0b7812 */ /* 0x000fe400078ec0ff */
[----:B------:R-:W-:Y:S02]  /*304f0*/  ISETP.GE.AND P1, PT, R12, UR4, PT ;  /* 0x000000040c007c0c */ /* 0x000fe4000bf26270 */
[----:B------:R-:W-:Y:S02]  /*30500*/  LOP3.LUT R10, R11, 0x140, RZ, 0xfc, !PT ;  /* 0x000001400b0a7812 */ /* 0x000fe400078efcff */
[----:B------:R-:W-:-:S02]  /*30510*/  SEL R4, RZ, 0x8, P5 ;  /* 0x00000008ff047807 */ /* 0x000fc40002800000 */
[----:B------:R-:W-:Y:S02]  /*30520*/  SEL R5, RZ, 0x40, P1 ;  /* 0x00000040ff057807 */ /* 0x000fe40000800000 */
[----:B------:R-:W-:Y:S02]  /*30530*/  LOP3.LUT R7, R11, 0x1c0, RZ, 0xfc, !PT ;  /* 0x000001c00b077812 */ /* 0x000fe400078efcff */
[----:B------:R-:W-:Y:S02]  /*30540*/  ISETP.GE.AND P1, PT, R10, UR4, PT ;  /* 0x000000040a007c0c */ /* 0x000fe4000bf26270 */
[----:B------:R-:W-:Y:S02]  /*30550*/  IADD3 R2, R3, R2, R4 ;  /* 0x0000000203027210 */ /* 0x000fe40007ffe004 */
[----:B------:R-:W-:Y:S02]  /*30560*/  SEL R3, RZ, 0x20, P1 ;  /* 0x00000020ff037807 */ /* 0x000fe40000800000 */
[----:B------:R-:W-:Y:S01]  /*30570*/  ISETP.GE.AND P2, PT, R7, UR4, PT ;  /* 0x0000000407007c0c */ /* 0x000fe2000bf46270 */
[----:B------:R-:W-:Y:S01]  /*30580*/  UMOV UR4, 0xffffffff ;  /* 0xffffffff00047882 */ /* 0x000fe20000000000 */
[----:B------:R-:W-:-:S02]  /*30590*/  IADD3 R5, R5, R2, R3 ;  /* 0x0000000205057210 */ /* 0x000fc40007ffe003 */
[----:B------:R-:W-:-:S05]  /*305a0*/  SEL R7, RZ, 0x80, P2 ;  /* 0x00000080ff077807 */ /* 0x000fca0001000000 */
[----:B------:R-:W-:Y:S01]  /*305b0*/  IMAD.IADD R7, R5, 0x1, R7 ;  /* 0x0000000105077824 */ /* 0x000fe200078e0207 */
[----:B------:R-:W-:Y:S06]  /*305c0*/  BRA.DIV UR4, `(.L_x_2157) ;  /* 0x0000004a04e07947 */ /* 0x000fec000b800000 */
[----:B------:R-:W2:Y:S01]  /*305d0*/  LDL.LU R2, [R1+0x460] ;  /* 0x0004600001027983 */ /* 0x000ea20000300800 */
[----:B------:R-:W-:-:S03]  /*305e0*/  ULDC UR4, c[0x0][0x288] ;  /* 0x0000a20000047ab9 */ /* 0x000fc60000000800 */
[----:B------:R-:W3:Y:S04]  /*305f0*/  LDL.LU R3, [R1+0x454] ;  /* 0x0004540001037983 */ /* 0x000ee80000300800 */
[----:B------:R-:W4:Y:S04]  /*30600*/  LDL R11, [R1+0x444] ;  /* 0x00044400010b7983 */ /* 0x000f280000100800 */
[----:B------:R-:W5:Y:S01]  /*30610*/  LDL.LU R13, [R1+0x464] ;  /* 0x00046400010d7983 */ /* 0x000f620000300800 */
[----:B------:R-:W-:Y:S01]  /*30620*/  IMAD R4, R8, UR4, RZ ;  /* 0x0000000408047c24 */ /* 0x000fe2000f8e02ff */
[----:B------:R-:W-:-:S04]  /*30630*/  LOP3.LUT R18, R18, 0xffffbfff, RZ, 0xc0, !PT ;  /* 0xffffbfff12127812 */ /* 0x000fc800078ec0ff */
[----:B------:R-:W-:-:S04]  /*30640*/  @P0 LOP3.LUT R18, R18, 0x4000, RZ, 0xfc, !PT ;  /* 0x0000400012120812 */ /* 0x000fc800078efcff */
[C---:B------:R-:W-:Y:S02]  /*30650*/  LOP3.LUT P0, RZ, R18.reuse, 0x10, RZ, 0xc0, !PT ;  /* 0x0000001012ff7812 */ /* 0x040fe4000780c0ff */
[----:B------:R-:W-:-:S04]  /*30660*/  LOP3.LUT R18, R18, 0xffffdfff, RZ, 0xc0, !PT ;  /* 0xffffdfff12127812 */ /* 0x000fc800078ec0ff */
[----:B------:R-:W-:-:S04]  /*30670*/  @P1 LOP3.LUT R18, R18, 0x2000, RZ, 0xfc, !PT ;  /* 0x0000200012121812 */ /* 0x000fc800078efcff */
[C---:B------:R-:W-:Y:S02]  /*30680*/  LOP3.LUT P1, RZ, R18.reuse, 0x8, RZ, 0xc0, !PT ;  /* 0x0000000812ff7812 */ /* 0x040fe4000782c0ff */
[----:B------:R-:W-:Y:S01]  /*30690*/  LOP3.LUT R18, R18, 0xffffefff, RZ, 0xc0, !PT ;  /* 0xffffefff12127812 */ /* 0x000fe200078ec0ff */
[----:B------:R-:W-:Y:S01]  /*306a0*/  SHFL.IDX PT, R14, R0, 0x1, 0x181f ;  /* 0x00381f00000e7f89 */ /* 0x000fe200000e0000 */
[-C--:B--2---:R-:W-:Y:S02]  /*306b0*/  ISETP.GE.AND P3, PT, R2, R4.reuse, PT ;  /* 0x000000040200720c */ /* 0x084fe40003f66270 */
[----:B------:R-:W0:Y:S01]  /*306c0*/  S2R R2, SR_TID.X ;  /* 0x0000000000027919 */ /* 0x000e220000002100 */
[----:B---3--:R-:W-:Y:S02]  /*306d0*/  ISETP.GE.AND P2, PT, R3, R4, PT ;  /* 0x000000040300720c */ /* 0x008fe40003f46270 */
[----:B------:R-:W1:Y:S01]  /*306e0*/  SHFL.IDX PT, R3, R0, RZ, 0x181f ;  /* 0x00181fff00037589 */ /* 0x000e6200000e0000 */
[----:B0-----:R-:W-:-:S03]  /*306f0*/  IMAD.SHL.U32 R12, R2, 0x8, RZ ;  /* 0x00000008020c7824 */ /* 0x001fc600078e00ff */
[----:B------:R-:W0:Y:S02]  /*30700*/  SHFL.IDX PT, R2, R6, RZ, 0x181f ;  /* 0x00181fff06027589 */ /* 0x000e2400000e0000 */
[----:B------:R-:W-:-:S05]  /*30710*/  LOP3.LUT R12, R12, 0x38, RZ, 0xc0, !PT ;  /* 0x000000380c0c7812 */ /* 0x000fca00078ec0ff */
[----:B-1----:R-:W-:Y:S02]  /*30720*/  @!P2 LEA R3, P6, R12, R3, 0x1 ;  /* 0x000000030c03a211 */ /* 0x002fe400078c08ff */
[----:B------:R-:W-:Y:S02]  /*30730*/  @!P2 LOP3.LUT R8, R5, 0x40, RZ, 0xc0, !PT ;  /* 0x000000400508a812 */ /* 0x000fe400078ec0ff */
[----:B------:R-:W-:Y:S01]  /*30740*/  @P3 LOP3.LUT R18, R18, 0x1000, RZ, 0xfc, !PT ;  /* 0x0000100012123812 */ /* 0x000fe200078efcff */
[----:B0-----:R-:W-:-:S05]  /*30750*/  @!P2 IMAD.X R2, RZ, RZ, R2, P6 ;  /* 0x000000ffff02a224 */ /* 0x001fca00030e0602 */
[----:B------:R-:W-:-:S04]  /*30760*/  @!P2 LOP3.LUT R3, R3, R2, RZ, 0x3c, !PT ;  /* 0x000000020303a212 */ /* 0x000fc800078e3cff */
[C---:B------:R-:W-:Y:S02]  /*30770*/  @!P2 LOP3.LUT R2, R3.reuse, R2, RZ, 0x3c, !PT ;  /* 0x000000020302a212 */ /* 0x040fe400078e3cff */
[----:B------:R-:W-:Y:S02]  /*30780*/  @!P2 SHF.R.U32.HI R8, RZ, 0x2, R8 ;  /* 0x00000002ff08a819 */ /* 0x000fe40000011608 */
[----:B------:R-:W-:Y:S02]  /*30790*/  @!P2 LOP3.LUT R3, R3, R2, RZ, 0x3c, !PT ;  /* 0x000000020303a212 */ /* 0x000fe400078e3cff */
[----:B------:R-:W-:Y:S02]  /*307a0*/  LOP3.LUT P6, RZ, R18, 0x4, RZ, 0xc0, !PT ;  /* 0x0000000412ff7812 */ /* 0x000fe400078cc0ff */
[----:B------:R-:W-:Y:S01]  /*307b0*/  @!P2 ISETP.NE.U32.AND P3, PT, R8, RZ, PT ;  /* 0x000000ff0800a20c */ /* 0x000fe20003f65070 */
[----:B----4-:R-:W-:Y:S01]  /*307c0*/  @!P2 LDGSTS.E.BYPASS.LTC128B.128 [R11+0x26400], desc[UR46][R2.64], !P0 ;  /* 0x26400000020bafae */ /* 0x010fe2000c101d6e */
[----:B------:R-:W-:-:S02]  /*307d0*/  @!P2 LOP3.LUT R8, R7, 0x80, RZ, 0xc0, !PT ;  /* 0x000000800708a812 */ /* 0x000fc400078ec0ff */
[C---:B------:R-:W-:Y:S01]  /*307e0*/  LOP3.LUT P0, RZ, R18.reuse, 0x4000, RZ, 0xc0, !PT ;  /* 0x0000400012ff7812 */ /* 0x040fe2000780c0ff */
[----:B------:R-:W-:Y:S01]  /*307f0*/  @!P2 LDGSTS.E.BYPASS.LTC128B.128 [R11+0x28400], desc[UR46][R2.64+0x80], !P1 ;  /* 0x28400080020bafae */ /* 0x000fe2000c901d6e */
        /* <DEDUP_REMOVED lines=57> */
.L_x_2282:
        /* <DEDUP_REMOVED lines=15> */
[----:B--2---:R-:W-:Y:S01]  /*30c80*/  LEA R2, P2, R2, R0, 0x1 ;  /* 0x0000000002027211 */ /* 0x004fe200078408ff */
[----:B---3--:R-:W-:-:S04]  /*30c90*/  IMAD.MOV.U32 R8, RZ, RZ, R3 ;  /* 0x000000ffff087224 */ /* 0x008fc800078e0003 */
[----:B-1----:R-:W-:Y:S01]  /*30ca0*/  IMAD.X R3, RZ, RZ, R6, P2 ;  /* 0x000000ffff037224 */ /* 0x002fe200010e0606 */
[----:B------:R-:W-:-:S04]  /*30cb0*/  ISETP.NE.U32.AND P2, PT, R5, RZ, PT ;  /* 0x000000ff0500720c */ /* 0x000fc80003f45070 */
[----:B------:R-:W-:Y:S01]  /*30cc0*/  @!PT LDS RZ, [RZ] ;  /* 0x00000000fffff984 */ /* 0x000fe20000000800 */
[----:B------:R-:W-:Y:S01]  /*30cd0*/  @!PT LDS RZ, [RZ] ;  /* 0x00000000fffff984 */ /* 0x000fe20000000800 */
[----:B------:R-:W-:Y:S01]  /*30ce0*/  @!PT LDS RZ, [RZ] ;  /* 0x00000000fffff984 */ /* 0x000fe20000000800 */
[----:B------:R0:W-:Y:S04]  /*30cf0*/  LDGSTS.E.BYPASS.LTC128B.128 [R8+0x27c00], desc[UR46][R2.64], !P6 ;  /* 0x27c0000002087fae */ /* 0x0001e8000f101d6e */
        /* <DEDUP_REMOVED lines=8> */
.L_x_2159:
[----:B------:R-:W-:Y:S05]  /*30d80*/  BSYNC B0 ;  /* 0x0000000000007941 */ /* 0x000fea0003800000 */
.L_x_2158:
[----:B------:R-:W-:Y:S01]  /*30d90*/  NOP ;  /* 0x0000000000007918 */ /* 0x000fe20000000000 */
[----:B------:R-:W-:-:S13]  /*30da0*/  PLOP3.LUT P0, PT, PT, PT, PT, 0x80, 0x0 ;  /* 0x000000000000781c */ /* 0x000fda0003f0f070 */
.L_x_2160:
[----:B------:R-:W-:Y:S02]  /*30db0*/  PLOP3.LUT P1, PT, P1, P0, PT, 0xa2, 0x0 ;  /* 0x000000000000781c */ /* 0x000fe40000f21472 */
[----:B------:R-:W-:-:S08]  /*30dc0*/  @P0 R2UR P1, UR4, R17 ;  /* 0x00000000110402ca */ /* 0x000fd00000020000 */
[----:B------:R-:W-:-:S05]  /*30dd0*/  @P0 PLOP3.LUT P0, PT, P1, PT, PT, 0x80, 0x0 ;  /* 0x000000000000081c */ /* 0x000fca0000f0f070 */
[----:B------:R-:W-:Y:S01]  /*30de0*/  @!P1 SYNCS.ARRIVE.TRANS64.RED.A0T1 RZ, [UR4+0x38810], RZ ;  /* 0x038810ffffff99a7 */ /* 0x000fe20008200404 */
[----:B------:R-:W-:Y:S07]  /*30df0*/  @!P1 ARRIVES.LDGSTSBAR.64.TRANSCNT [UR4+0x38810] ;  /* 0x03881000ff0099b0 */ /* 0x000fee0008000a84 */
[----:B------:R-:W-:Y:S05]  /*30e00*/  @P0 BRA.U.ANY `(.L_x_2160) ;  /* 0xfffffffd00e80947 */ /* 0x000fea000393ffff */
[----:B0-----:R-:W3:Y:S02]  /*30e10*/  LDL.LU R2, [R1+0x468] ;  /* 0x0004680001027983 */ /* 0x001ee40000300800 */
[----:B---3--:R-:W-:-:S05]  /*30e20*/  VIADD R2, R2, 0x1 ;  /* 0x0000000102027836 */ /* 0x008fca0000000000 */
[----:B------:R0:W-:Y:S01]  /*30e30*/  STL [R1+0x468], R2 ;  /* 0x0004680201007387 */ /* 0x0001e20000100800 */
[----:B--2---:R-:W-:-:S04]  /*30e40*/  LEA.HI R0, R2, R2, RZ, 0x1 ;  /* 0x0000000202007211 */ /* 0x004fc800078f08ff */
[----:B------:R-:W-:-:S05]  /*30e50*/  LOP3.LUT R0, R0, 0xfffffffe, RZ, 0xc0, !PT ;  /* 0xfffffffe00007812 */ /* 0x000fca00078ec0ff */
[----:B------:R-:W-:-:S05]  /*30e60*/  IMAD.IADD R0, R2, 0x1, -R0 ;  /* 0x0000000102007824 */ /* 0x000fca00078e0a00 */
[----:B------:R-:W-:Y:S01]  /*30e70*/  SHF.L.U32 R0, R0, 0x1f, RZ ;  /* 0x0000001f00007819 */ /* 0x000fe200000006ff */
[----:B------:R-:W-:Y:S01]  /*30e80*/  NOP ;  /* 0x0000000000007918 */ /* 0x000fe20000000000 */
[----:B------:R0:W-:Y:S01]  /*30e90*/  SYNCS.ARRIVE.TRANS64.A1T0 RZ, [R17+URZ+0x38810], RZ ;  /* 0x038810ff11ff79a7 */ /* 0x0001e2000810003f */
[----:B------:R-:W-:Y:S01]  /*30ea0*/  BSSY B0, `(.L_x_2161) ;  /* 0x0000003000007945 */ /* 0x000fe20003800000 */
[----:B------:R-:W2:Y:S03]  /*30eb0*/  SYNCS.PHASECHK.TRANS64.TRYWAIT P0, [R17+URZ+0x38820], R0 ;  /* 0x03882000110075a7 */ /* 0x000ea6000800017f */
[----:B0-2---:R-:W-:Y:S05]  /*30ec0*/  @!P0 BRA `(.L_x_2162) ;  /* 0x0000004800f48947 */ /* 0x005fea0003800000 */
.L_x_2283:
[----:B------:R-:W-:Y:S05]  /*30ed0*/  BSYNC B0 ;  /* 0x0000000000007941 */ /* 0x000fea0003800000 */
.L_x_2161:
[----:B------:R-:W-:Y:S01]  /*30ee0*/  LOP3.LUT P0, RZ, R18, 0x2, RZ, 0xc0, !PT ;  /* 0x0000000212ff7812 */ /* 0x000fe2000780c0ff */
[----:B------:R-:W-:-:S12]  /*30ef0*/  BSSY B0, `(.L_x_2163) ;  /* 0x0000094000007945 */ /* 0x000fd80003800000 */
[----:B------:R-:W-:Y:S05]  /*30f00*/  @!P0 BRA `(.L_x_2164) ;  /* 0x0000000800488947 */ /* 0x000fea0003800000 */
[----:B------:R-:W2:Y:S01]  /*30f10*/  LDL R2, [R1+0x448] ;  /* 0x0004480001027983 */ /* 0x000ea20000100800 */
[----:B0-----:R-:W-:Y:S01]  /*30f20*/  IMAD R0, R19, 0x8, R17 ;  /* 0x0000000813007824 */ /* 0x001fe200078e0211 */
[----:B------:R-:W0:Y:S01]  /*30f30*/  S2R R3, SR_TID.X ;  /* 0x0000000000037919 */ /* 0x000e220000002100 */
[----:B------:R-:W-:Y:S01]  /*30f40*/  BSSY B1, `(.L_x_2165) ;  /* 0x0000006000017945 */ /* 0x000fe20003800000 */
[----:B0-----:R-:W-:-:S04]  /*30f50*/  LOP3.LUT R3, R3, 0x7f, RZ, 0xc0, !PT ;  /* 0x0000007f03037812 */ /* 0x001fc800078ec0ff */
[----:B------:R-:W-:Y:S02]  /*30f60*/  ISETP.NE.AND P1, PT, R3, RZ, PT ;  /* 0x000000ff0300720c */ /* 0x000fe40003f25270 */
[----:B--2---:R-:W-:-:S04]  /*30f70*/  SHF.L.U32 R2, R2, 0x1f, RZ ;  /* 0x0000001f02027819 */ /* 0x004fc800000006ff */
[----:B------:R-:W0:Y:S02]  /*30f80*/  SYNCS.PHASECHK.TRANS64.TRYWAIT P0, [R0+URZ+0x38860], R2 ;  /* 0x03886002000075a7 */ /* 0x000e24000800017f */
[----:B0-----:R-:W-:Y:S05]  /*30f90*/  @!P0 BRA `(.L_x_2166) ;  /* 0x0000004800d48947 */ /* 0x001fea0003800000 */
.L_x_2284:
[----:B------:R-:W-:Y:S05]  /*30fa0*/  BSYNC B1 ;  /* 0x0000000000017941 */ /* 0x000fea0003800000 */
.L_x_2165:
        /* <DEDUP_REMOVED lines=9> */
.L_x_2168:
[----:B------:R-:W-:Y:S05]  /*31040*/  BSYNC B1 ;  /* 0x0000000000017941 */ /* 0x000fea0003800000 */
.L_x_2167:
[----:B0-----:R-:W2:Y:S01]  /*31050*/  LDL.LU R2, [R1+0x45c] ;  /* 0x00045c0001027983 */ /* 0x001ea20000300800 */
[----:B------:R-:W-:Y:S01]  /*31060*/  UIADD3 UR4, UP0, UR44, 0x470, URZ ;  /* 0x000004702c047890 */ /* 0x000fe2000ff1e03f */
[----:B------:R-:W-:Y:S01]  /*31070*/  PLOP3.LUT P0, PT, PT, PT, PT, 0x80, 0x0 ;  /* 0x000000000000781c */ /* 0x000fe20003f0f070 */
[----:B------:R-:W-:Y:S01]  /*31080*/  VIADD R0, R0, 0x38850 ;  /* 0x0003885000007836 */ /* 0x000fe20000000000 */
[----:B------:R-:W-:Y:S01]  /*31090*/  UMOV UR6, 0x0 ;  /* 0x0000000000067882 */ /* 0x000fe20000000000 */
[----:B------:R-:W-:Y:S01]  /*310a0*/  UIADD3.X UR5, URZ, UR45, URZ, UP0, !UPT ;  /* 0x0000002d3f057290 */ /* 0x000fe200087fe43f */
[----:B------:R-:W-:Y:S01]  /*310b0*/  UMOV UR7, 0x14f00000 ;  /* 0x14f0000000077882 */ /* 0x000fe20000000000 */
[----:B------:R-:W-:Y:S01]  /*310c0*/  UMOV UR10, URZ ;  /* 0x0000003f000a7c82 */ /* 0x000fe20008000000 */
[----:B--2---:R-:W-:Y:S02]  /*310d0*/  IMAD.SHL.U32 R3, R2, 0x40, RZ ;  /* 0x0000004002037824 */ /* 0x004fe400078e00ff */
[----:B------:R-:W-:-:S04]  /*310e0*/  IMAD R2, R19, 0x10000, R17 ;  /* 0x0001000013027824 */ /* 0x000fc800078e0211 */
[----:B------:R-:W-:-:S07]  /*310f0*/  VIADD R4, R2, 0x400 ;  /* 0x0000040002047836 */ /* 0x000fce0000000000 */
.L_x_2169:
        /* <DEDUP_REMOVED lines=15> */
.L_x_2170:
        /* <DEDUP_REMOVED lines=15> */
.L_x_2171:
        /* <DEDUP_REMOVED lines=15> */
.L_x_2172:
        /* <DEDUP_REMOVED lines=15> */
.L_x_2173:
        /* <DEDUP_REMOVED lines=15> */
.L_x_2174:
        /* <DEDUP_REMOVED lines=15> */
.L_x_2175:
        /* <DEDUP_REMOVED lines=15> */
.L_x_2176:
        /* <DEDUP_REMOVED lines=10> */
.L_x_2164:
[----:B------:R-:W-:Y:S05]  /*31830*/  BSYNC B0 ;  /* 0x0000000000007941 */ /* 0x000fea0003800000 */
.L_x_2163:
[----:B------:R-:W-:-:S04]  /*31840*/  UIADD3 UR4, UR39, -0x2, URZ ;  /* 0xfffffffe27047890 */ /* 0x000fc8000fffe03f */
[----:B------:R-:W-:-:S06]  /*31850*/  UISETP.GE.AND UP0, UPT, UR4, UR38, UPT ;  /* 0x000000260400728c */ /* 0x000fcc000bf06270 */
[----:B------:R-:W-:-:S13]  /*31860*/  PLOP3.LUT P0, PT, PT, PT, UP0, 0x80, 0x0 ;  /* 0x000000000000781c */ /* 0x000fda0003f0f008 */
[----:B------:R-:W-:Y:S05]  /*31870*/  @!P0 BRA `(.L_x_2177) ;  /* 0x0000002800508947 */ /* 0x000fea0003800000 */
[----:B0-----:R-:W-:Y:S01]  /*31880*/  IMAD R0, RZ, RZ, -UR39 ;  /* 0x80000027ff007e24 */ /* 0x001fe2000f8e02ff */
[----:B-1----:R-:W-:-:S04]  /*31890*/  LOP3.LUT R6, RZ, UR38, RZ, 0x33, !PT ;  /* 0x00000026ff067c12 */ /* 0x002fc8000f8e33ff */
[----:B------:R-:W-:-:S05]  /*318a0*/  VIADDMNMX R6, R0, 0x1, R6, !PT ;  /* 0x0000000100067846 */ /* 0x000fca0007800106 */
[----:B------:R-:W-:-:S05]  /*318b0*/  VIADD R0, R6, UR39 ;  /* 0x0000002706007c36 */ /* 0x000fca0008000000 */
[----:B------:R-:W-:-:S04]  /*318c0*/  LOP3.LUT R0, R0, 0x1, RZ, 0xc0, !PT ;  /* 0x0000000100007812 */ /* 0x000fc800078ec0ff */
[----:B------:R-:W-:Y:S01]  /*318d0*/  ISETP.NE.U32.AND P0, PT, R0, 0x1, PT ;  /* 0x000000010000780c */ /* 0x000fe20003f05070 */
[----:B------:R-:W-:-:S12]  /*318e0*/  IMAD.U32 R0, RZ, RZ, UR4 ;  /* 0x00000004ff007e24 */ /* 0x000fd8000f8e00ff */
[----:B------:R-:W-:Y:S05]  /*318f0*/  @P0 BRA `(.L_x_2178) ;  /* 0x0000000c005c0947 */ /* 0x000fea0003800000 */
[----:B------:R-:W2:Y:S01]  /*31900*/  LDL.LU R8, [R1+0x448] ;  /* 0x0004480001087983 */ /* 0x000ea20000300800 */
[----:B------:R-:W-:Y:S01]  /*31910*/  VIADD R19, R19, 0x1 ;  /* 0x0000000113137836 */ /* 0x000fe20000000000 */
[----:B------:R-:W-:Y:S01]  /*31920*/  LOP3.LUT P2, RZ, R18, 0x2, RZ, 0xc0, !PT ;  /* 0x0000000212ff7812 */ /* 0x000fe2000784c0ff */
[----:B------:R-:W-:Y:S03]  /*31930*/  BSSY B0, `(.L_x_2179) ;  /* 0x00000d1000007945 */ /* 0x000fe60003800000 */
[----:B------:R-:W-:-:S04]  /*31940*/  ISETP.NE.AND P0, PT, R19, 0x2, PT ;  /* 0x000000021300780c */ /* 0x000fc80003f05270 */
[----:B------:R-:W-:Y:S02]  /*31950*/  SEL R2, RZ, 0x1, P0 ;  /* 0x00000001ff027807 */ /* 0x000fe40000000000 */
[----:B------:R-:W-:Y:S02]  /*31960*/  SEL R19, R19, RZ, P0 ;  /* 0x000000ff13137207 */ /* 0x000fe40000000000 */
[----:B--2---:R-:W-:-:S05]  /*31970*/  LOP3.LUT R8, R8, R2, RZ, 0x3c, !PT ;  /* 0x0000000208087212 */ /* 0x004fca00078e3cff */
[----:B------:R0:W-:Y:S01]  /*31980*/  STL [R1+0x448], R8 ;  /* 0x0004480801007387 */ /* 0x0001e20000100800 */
[----:B------:R-:W-:Y:S05]  /*31990*/  @!P2 BRA `(.L_x_2180) ;  /* 0x0000000c0028a947 */ /* 0x000fea0003800000 */
[----:B------:R-:W-:-:S13]  /*319a0*/  LOP3.LUT P2, RZ, R18, 0x1, RZ, 0xc0, !PT ;  /* 0x0000000112ff7812 */ /* 0x000fda000784c0ff */
[----:B------:R-:W-:Y:S05]  /*319b0*/  @!P2 BRA `(.L_x_2181) ;  /* 0x000000000050a947 */ /* 0x000fea0003800000 */
[----:B------:R-:W2:Y:S01]  /*319c0*/  LDL R7, [R1+0x44c] ;  /* 0x00044c0001077983 */ /* 0x000ea20000100800 */
[----:B------:R-:W1:Y:S03]  /*319d0*/  LDC R5, c[0x0][0x43c] ;  /* 0x00010f00ff057b82 */ /* 0x000e660000000800 */
[----:B------:R-:W3:Y:S01]  /*319e0*/  LDL R9, [R1+0x440] ;  /* 0x0004400001097983 */ /* 0x000ee20000100800 */
        /* <DEDUP_REMOVED lines=8> */
[----:B------:R-:W-:Y:S01]  /*31a70*/  SHF.R.S32.HI R5, RZ, 0x1f, R4 ;  /* 0x0000001fff057819 */ /* 0x000fe20000011404 */
[----:B------:R-:W1:Y:S01]  /*31a80*/  LDC.64 R2, c[0x0][0x418] ;  /* 0x00010600ff027b82 */ /* 0x000e620000000a00 */
[----:B--2---:R-:W-:-:S04]  /*31a90*/  IMAD R7, R7, UR4, RZ ;  /* 0x0000000407077c24 */ /* 0x004fc8000f8e02ff */
[C---:B---3--:R-:W-:Y:S02]  /*31aa0*/  IMAD R7, R9.reuse, UR5, R7 ;  /* 0x0000000509077c24 */ /* 0x048fe4000f8e0207 */
[----:B------:R-:W-:-:S04]  /*31ab0*/  IMAD.WIDE.U32 R4, R9, UR4, R4 ;  /* 0x0000000409047c25 */ /* 0x000fc8000f8e0004 */
[----:B------:R-:W-:Y:S01]  /*31ac0*/  IMAD.IADD R7, R7, 0x1, R5 ;  /* 0x0000000107077824 */ /* 0x000fe200078e0205 */
[----:B-1----:R-:W-:-:S04]  /*31ad0*/  LEA R2, P0, R4, R2, 0x2 ;  /* 0x0000000204027211 */ /* 0x002fc800078010ff */
[----:B------:R-:W-:-:S05]  /*31ae0*/  LEA.HI.X R3, R4, R3, R7, 0x2, P0 ;  /* 0x0000000304037211 */ /* 0x000fca00000f1407 */
[----:B------:R1:W5:Y:S04]  /*31af0*/  LDG.E R16, desc[UR46][R2.64] ;  /* 0x0000002e02107981 */ /* 0x000368000c1e1900 */
.L_x_2181:
[----:B-1----:R-:W1:Y:S01]  /*31b00*/  S2R R2, SR_TID.X ;  /* 0x0000000000027919 */ /* 0x002e620000002100 */
[----:B------:R-:W-:Y:S01]  /*31b10*/  IMAD R3, R19, 0x8, R17 ;  /* 0x0000000813037824 */ /* 0x000fe200078e0211 */
[----:B------:R-:W-:Y:S01]  /*31b20*/  BSSY B1, `(.L_x_2182) ;  /* 0x0000006000017945 */ /* 0x000fe20003800000 */
[----:B-1----:R-:W-:Y:S02]  /*31b30*/  LOP3.LUT R4, R2, 0x7f, RZ, 0xc0, !PT ;  /* 0x0000007f02047812 */ /* 0x002fe400078ec0ff */
[----:B------:R-:W-:Y:S02]  /*31b40*/  SHF.L.U32 R2, R8, 0x1f, RZ ;  /* 0x0000001f08027819 */ /* 0x000fe400000006ff */
[----:B------:R-:W-:Y:S02]  /*31b50*/  ISETP.NE.AND P1, PT, R4, RZ, PT ;  /* 0x000000ff0400720c */ /* 0x000fe40003f25270 */
[----:B------:R-:W1:Y:S02]  /*31b60*/  SYNCS.PHASECHK.TRANS64.TRYWAIT P0, [R3+URZ+0x38840], R2 ;  /* 0x03884002030075a7 */ /* 0x000e64000800017f */
[----:B-1----:R-:W-:Y:S09]  /*31b70*/  @!P0 BRA `(.L_x_2183) ;  /* 0x0000003c00f08947 */ /* 0x002ff20003800000 */
.L_x_2285:
[----:B------:R-:W-:Y:S05]  /*31b80*/  BSYNC B1 ;  /* 0x0000000000017941 */ /* 0x000fea0003800000 */
.L_x_2182:
        /* <DEDUP_REMOVED lines=9> */
.L_x_2185:
[----:B------:R-:W-:Y:S05]  /*31c20*/  BSYNC B1 ;  /* 0x0000000000017941 */ /* 0x000fea0003800000 */
.L_x_2184:
        /* <DEDUP_REMOVED lines=11> */
.L_x_2186:
        /* <DEDUP_REMOVED lines=13> */
.L_x_2286:
[----:B------:R-:W-:Y:S05]  /*31db0*/  BSYNC B1 ;  /* 0x0000000000017941 */ /* 0x000fea0003800000 */
.L_x_2187:
[----:B------:R-:W-:Y:S01]  /*31dc0*/  BSSY B1, `(.L_x_2189) ;  /* 0x000000b000017945 */ /* 0x000fe20003800000 */
[----:B0-----:R-:W-:Y:S02]  /*31dd0*/  IMAD.MOV.U32 R8, RZ, RZ, 0x0 ;  /* 0x00000000ff087424 */ /* 0x001fe400078e00ff */
[----:B------:R-:W-:Y:S01]  /*31de0*/  IMAD.MOV.U32 R9, RZ, RZ, 0x14f00000 ;  /* 0x14f00000ff097424 */ /* 0x000fe200078e00ff */
        /* <DEDUP_REMOVED lines=8> */
.L_x_2190:
[----:B------:R-:W-:Y:S05]  /*31e70*/  BSYNC B1 ;  /* 0x0000000000017941 */ /* 0x000fea0003800000 */
.L_x_2189:
[----:B------:R-:W-:Y:S01]  /*31e80*/  R2UR UR10, R7 ;  /* 0x00000000070a72ca */ /* 0x000fe200000e0000 */
[----:B-12---:R-:W-:Y:S01]  /*31e90*/  IMAD R2, R19, 0x10000, R17 ;  /* 0x0001000013027824 */ /* 0x006fe200078e0211 */
[----:B------:R-:W-:Y:S01]  /*31ea0*/  R2UR UR6, R8 ;  /* 0x00000000080672ca */ /* 0x000fe200000e0000 */
[----:B------:R-:W-:Y:S01]  /*31eb0*/  UIADD3 UR4, UP0, UR44, 0x470, URZ ;  /* 0x000004702c047890 */ /* 0x000fe2000ff1e03f */
[----:B------:R-:W-:Y:S01]  /*31ec0*/  R2UR UR7, R9 ;  /* 0x00000000090772ca */ /* 0x000fe200000e0000 */
[----:B------:R-:W-:Y:S01]  /*31ed0*/  VIADD R3, R3, 0x38850 ;  /* 0x0003885003037836 */ /* 0x000fe20000000000 */
[----:B------:R-:W-:Y:S01]  /*31ee0*/  PLOP3.LUT P0, PT, PT, PT, PT, 0x80, 0x0 ;  /* 0x000000000000781c */ /* 0x000fe20003f0f070 */
[----:B------:R-:W-:Y:S01]  /*31ef0*/  VIADD R4, R2, 0x400 ;  /* 0x0000040002047836 */ /* 0x000fe20000000000 */
[----:B------:R-:W-:-:S12]  /*31f00*/  UIADD3.X UR5, URZ, UR45, URZ, UP0, !UPT ;  /* 0x0000002d3f057290 */ /* 0x000fd800087fe43f */
.L_x_2191:
        /* <DEDUP_REMOVED lines=15> */
.L_x_2192:
        /* <DEDUP_REMOVED lines=15> */
.L_x_2193:
        /* <DEDUP_REMOVED lines=15> */
.L_x_2194:
        /* <DEDUP_REMOVED lines=15> */
.L_x_2195:
        /* <DEDUP_REMOVED lines=15> */
.L_x_2196:
        /* <DEDUP_REMOVED lines=15> */
.L_x_2197:
        /* <DEDUP_REMOVED lines=15> */
.L_x_2198:
        /* <DEDUP_REMOVED lines=10> */
.L_x_2180:
[----:B------:R-:W-:Y:S05]  /*32640*/  BSYNC B0 ;  /* 0x0000000000007941 */ /* 0x000fea0003800000 */
.L_x_2179:
[----:B------:R-:W-:-:S06]  /*32650*/  UIADD3 UR4, UR39, -0x3, URZ ;  /* 0xfffffffd27047890 */ /* 0x000fcc000fffe03f */
[----:B------:R-:W-:-:S07]  /*32660*/  IMAD.U32 R0, RZ, RZ, UR4 ;  /* 0x00000004ff007e24 */ /* 0x000fce000f8e00ff */
.L_x_2178:
[----:B------:R-:W-:Y:S01]  /*32670*/  ULOP3.LUT UR4, URZ, UR39, URZ, 0x33, !UPT ;  /* 0x000000273f047292 */ /* 0x000fe2000f8e333f */
[----:B------:R-:W-:Y:S01]  /*32680*/  VIADD R6, R6, 0xfffffffe ;  /* 0xfffffffe06067836 */ /* 0x000fe20000000000 */
[----:B------:R-:W-:Y:S04]  /*32690*/  BSSY B0, `(.L_x_2177) ;  /* 0x00001b2000007945 */ /* 0x000fe80003800000 */
[----:B------:R-:W-:-:S13]  /*326a0*/  ISETP.NE.AND P0, PT, R6, UR4, PT ;  /* 0x0000000406007c0c */ /* 0x000fda000bf05270 */
[----:B------:R-:W-:Y:S05]  /*326b0*/  @!P0 BRA `(.L_x_2199) ;  /* 0x0000001800bc8947 */ /* 0x000fea0003800000 */
.L_x_2240:
[----:B------:R-:W2:Y:S01]  /*326c0*/  LDL.LU R2, [R1+0x448] ;  /* 0x0004480001027983 */ /* 0x000ea20000300800 */
[----:B------:R-:W-:Y:S01]  /*326d0*/  LOP3.LUT P1, RZ, R18, 0x2, RZ, 0xc0, !PT ;  /* 0x0000000212ff7812 */ /* 0x000fe2000782c0ff */
[----:B------:R-:W-:Y:S01]  /*326e0*/  VIADD R7, R19, 0x1 ;  /* 0x0000000113077836 */ /* 0x000fe20000000000 */
[----:B------:R-:W-:Y:S05]  /*326f0*/  YIELD ;  /* 0x0000000000007946 */ /* 0x000fea0003800000 */
[----:B------:R-:W-:Y:S01]  /*32700*/  ISETP.NE.AND P0, PT, R7, 0x2, PT ;  /* 0x000000020700780c */ /* 0x000fe20003f05270 */
[----:B------:R-:W-:Y:S03]  /*32710*/  BSSY B1, `(.L_x_2200) ;  /* 0x00000d0000017945 */ /* 0x000fe60003800000 */
[----:B------:R-:W-:-:S02]  /*32720*/  SEL R6, RZ, 0x1, P0 ;  /* 0x00000001ff067807 */ /* 0x000fc40000000000 */
[----:B------:R-:W-:Y:S02]  /*32730*/  SEL R7, R7, RZ, P0 ;  /* 0x000000ff07077207 */ /* 0x000fe40000000000 */
[----:B--2---:R-:W-:Y:S01]  /*32740*/  LOP3.LUT R6, R2, R6, RZ, 0x3c, !PT ;  /* 0x0000000602067212 */ /* 0x004fe200078e3cff */
[----:B------:R-:W-:Y:S06]  /*32750*/  @!P1 BRA `(.L_x_2201) ;  /* 0x0000000c002c9947 */ /* 0x000fec0003800000 */
[----:B------:R-:W-:Y:S01]  /*32760*/  LOP3.LUT P1, RZ, R18, 0x1, RZ, 0xc0, !PT ;  /* 0x0000000112ff7812 */ /* 0x000fe2000782c0ff */
[----:B0-----:R-:W-:-:S12]  /*32770*/  IMAD.MOV.U32 R8, RZ, RZ, R0 ;  /* 0x000000ffff087224 */ /* 0x001fd800078e0000 */
        /* <DEDUP_REMOVED lines=21> */
.L_x_2202:
[----:B------:R-:W1:Y:S01]  /*328d0*/  S2R R2, SR_TID.X ;  /* 0x0000000000027919 */ /* 0x000e620000002100 */
[----:B0-----:R-:W-:Y:S01]  /*328e0*/  IMAD R4, R7, 0x8, R17 ;  /* 0x0000000807047824 */ /* 0x001fe200078e0211 */
[----:B------:R-:W-:Y:S01]  /*328f0*/  BSSY B2, `(.L_x_2203) ;  /* 0x0000006000027945 */ /* 0x000fe20003800000 */
[----:B-1----:R-:W-:Y:S02]  /*32900*/  LOP3.LUT R3, R2, 0x7f, RZ, 0xc0, !PT ;  /* 0x0000007f02037812 */ /* 0x002fe400078ec0ff */
[----:B------:R-:W-:Y:S02]  /*32910*/  SHF.L.U32 R2, R6, 0x1f, RZ ;  /* 0x0000001f06027819 */ /* 0x000fe400000006ff */
[----:B------:R-:W-:Y:S02]  /*32920*/  ISETP.NE.AND P1, PT, R3, RZ, PT ;  /* 0x000000ff0300720c */ /* 0x000fe40003f25270 */
[----:B------:R-:W0:Y:S02]  /*32930*/  SYNCS.PHASECHK.TRANS64.TRYWAIT P0, [R4+URZ+0x38840], R2 ;  /* 0x03884002040075a7 */ /* 0x000e24000800017f */
[----:B0-----:R-:W-:Y:S09]  /*32940*/  @!P0 BRA `(.L_x_2204) ;  /* 0x0000003000a48947 */ /* 0x001ff20003800000 */
.L_x_2287:
[----:B------:R-:W-:Y:S05]  /*32950*/  BSYNC B2 ;  /* 0x0000000000027941 */ /* 0x000fea0003800000 */
.L_x_2203:
        /* <DEDUP_REMOVED lines=9> */
.L_x_2206:
[----:B------:R-:W-:Y:S05]  /*329f0*/  BSYNC B2 ;  /* 0x0000000000027941 */ /* 0x000fea0003800000 */
.L_x_2205:
        /* <DEDUP_REMOVED lines=11> */
.L_x_2207:
        /* <DEDUP_REMOVED lines=13> */
.L_x_2288:
[----:B------:R-:W-:Y:S05]  /*32b80*/  BSYNC B2 ;  /* 0x0000000000027941 */ /* 0x000fea0003800000 */
.L_x_2208:
        /* <DEDUP_REMOVED lines=11> */
.L_x_2211:
[----:B------:R-:W-:Y:S05]  /*32c40*/  BSYNC B2 ;  /* 0x0000000000027941 */ /* 0x000fea0003800000 */
.L_x_2210:
        /* <DEDUP_REMOVED lines=9> */
.L_x_2212:
        /* <DEDUP_REMOVED lines=15> */
.L_x_2213:
        /* <DEDUP_REMOVED lines=15> */
.L_x_2214:
        /* <DEDUP_REMOVED lines=15> */
.L_x_2215:
        /* <DEDUP_REMOVED lines=15> */
.L_x_2216:
        /* <DEDUP_REMOVED lines=15> */
.L_x_2217:
        /* <DEDUP_REMOVED lines=15> */
.L_x_2218:
        /* <DEDUP_REMOVED lines=15> */
.L_x_2219:
        /* <DEDUP_REMOVED lines=10> */
.L_x_2201:
[----:B------:R-:W-:Y:S05]  /*33410*/  BSYNC B1 ;  /* 0x0000000000017941 */ /* 0x000fea0003800000 */
.L_x_2200:
[----:B------:R-:W-:Y:S01]  /*33420*/  VIADD R7, R7, 0x1 ;  /* 0x0000000107077836 */ /* 0x000fe20000000000 */
[----:B------:R-:W-:Y:S01]  /*33430*/  LOP3.LUT P2, RZ, R18, 0x2, RZ, 0xc0, !PT ;  /* 0x0000000212ff7812 */ /* 0x000fe2000784c0ff */
[----:B------:R-:W-:Y:S03]  /*33440*/  BSSY B1, `(.L_x_2220) ;  /* 0x00000d3000017945 */ /* 0x000fe60003800000 */
[----:B------:R-:W-:-:S04]  /*33450*/  ISETP.NE.AND P0, PT, R7, 0x2, PT ;  /* 0x000000020700780c */ /* 0x000fc80003f05270 */
[----:B------:R-:W-:Y:S02]  /*33460*/  SEL R2, RZ, 0x1, P0 ;  /* 0x00000001ff027807 */ /* 0x000fe40000000000 */
[----:B------:R-:W-:Y:S02]  /*33470*/  SEL R19, R7, RZ, P0 ;  /* 0x000000ff07137207 */ /* 0x000fe40000000000 */
[----:B0-----:R-:W-:Y:S01]  /*33480*/  LOP3.LUT R8, R6, R2, RZ, 0x3c, !PT ;  /* 0x0000000206087212 */ /* 0x001fe200078e3cff */
[----:B------:R-:W-:-:S04]  /*33490*/  VIADD R6, R0, 0xffffffff ;  /* 0xffffffff00067836 */ /* 0x000fc80000000000 */
[----:B------:R0:W-:Y:S01]  /*334a0*/  STL [R1+0x448], R8 ;  /* 0x0004480801007387 */ /* 0x0001e20000100800 */
[----:B------:R-:W-:Y:S05]  /*334b0*/  @!P2 BRA `(.L_x_2221) ;  /* 0x0000000c002ca947 */ /* 0x000fea0003800000 */
[----:B------:R-:W-:Y:S01]  /*334c0*/  LOP3.LUT P2, RZ, R18, 0x1, RZ, 0xc0, !PT ;  /* 0x0000000112ff7812 */ /* 0x000fe2000784c0ff */
[----:B------:R-:W-:-:S12]  /*334d0*/  IMAD.MOV.U32 R7, RZ, RZ, R6 ;  /* 0x000000ffff077224 */ /* 0x000fd800078e0006 */
        /* <DEDUP_REMOVED lines=21> */
.L_x_2222:
[----:B------:R-:W2:Y:S01]  /*33630*/  S2R R2, SR_TID.X ;  /* 0x0000000000027919 */ /* 0x000ea20000002100 */
[----:B-1----:R-:W-:Y:S01]  /*33640*/  IMAD R4, R19, 0x8, R17 ;  /* 0x0000000813047824 */ /* 0x002fe200078e0211 */
[----:B------:R-:W-:Y:S01]  /*33650*/  BSSY B2, `(.L_x_2223) ;  /* 0x0000006000027945 */ /* 0x000fe20003800000 */
[----:B--2---:R-:W-:Y:S02]  /*33660*/  LOP3.LUT R3, R2, 0x7f, RZ, 0xc0, !PT ;  /* 0x0000007f02037812 */ /* 0x004fe400078ec0ff */
[----:B------:R-:W-:Y:S02]  /*33670*/  SHF.L.U32 R2, R8, 0x1f, RZ ;  /* 0x0000001f08027819 */ /* 0x000fe400000006ff */
[----:B------:R-:W-:Y:S02]  /*33680*/  ISETP.NE.AND P1, PT, R3, RZ, PT ;  /* 0x000000ff0300720c */ /* 0x000fe40003f25270 */
[----:B------:R-:W1:Y:S02]  /*33690*/  SYNCS.PHASECHK.TRANS64.TRYWAIT P0, [R4+URZ+0x38840], R2 ;  /* 0x03884002040075a7 */ /* 0x000e64000800017f */
[----:B-1----:R-:W-:Y:S09]  /*336a0*/  @!P0 BRA `(.L_x_2224) ;  /* 0x0000002400748947 */ /* 0x002ff20003800000 */
.L_x_2289:
[----:B------:R-:W-:Y:S05]  /*336b0*/  BSYNC B2 ;  /* 0x0000000000027941 */ /* 0x000fea0003800000 */
.L_x_2223:
        /* <DEDUP_REMOVED lines=9> */
.L_x_2226:
[----:B------:R-:W-:Y:S05]  /*33750*/  BSYNC B2 ;  /* 0x0000000000027941 */ /* 0x000fea0003800000 */
.L_x_2225:
        /* <DEDUP_REMOVED lines=11> */
.L_x_2227:
        /* <DEDUP_REMOVED lines=10> */
[----:B------:R-:W0:Y:S01]  /*338b0*/  SYNCS.PHASECHK.TRANS64.TRYWAIT P0, [R4+URZ+0x38860], R2 ;  /* 0x03886002040075a7 */ /* 0x000e22000800017f */
[----:B------:R-:W-:Y:S04]  /*338c0*/  BSSY B2, `(.L_x_2228) ;  /* 0x0000002000027945 */ /* 0x000fe80003800000 */
[----:B0-----:R-:W-:Y:S05]  /*338d0*/  @!P0 BRA `(.L_x_2229) ;  /* 0x0000002000fc8947 */ /* 0x001fea0003800000 */
.L_x_2290:
[----:B------:R-:W-:Y:S05]  /*338e0*/  BSYNC B2 ;  /* 0x0000000000027941 */ /* 0x000fea0003800000 */
.L_x_2228:
        /* <DEDUP_REMOVED lines=11> */
.L_x_2231:
[----:B------:R-:W-:Y:S05]  /*339a0*/  BSYNC B2 ;  /* 0x0000000000027941 */ /* 0x000fea0003800000 */
.L_x_2230:
        /* <DEDUP_REMOVED lines=9> */
.L_x_2232:
        /* <DEDUP_REMOVED lines=15> */
.L_x_2233:
        /* <DEDUP_REMOVED lines=15> */
.L_x_2234:
        /* <DEDUP_REMOVED lines=15> */
.L_x_2235:
        /* <DEDUP_REMOVED lines=15> */
.L_x_2236:
        /* <DEDUP_REMOVED lines=15> */
.L_x_2237:
        /* <DEDUP_REMOVED lines=15> */
.L_x_2238:
        /* <DEDUP_REMOVED lines=15> */
.L_x_2239:
        /* <DEDUP_REMOVED lines=10> */
.L_x_2221:
[----:B------:R-:W-:Y:S05]  /*34170*/  BSYNC B1 ;  /* 0x0000000000017941 */ /* 0x000fea0003800000 */
.L_x_2220:
[----:B------:R-:W-:Y:S01]  /*34180*/  ISETP.GT.AND P0, PT, R6, UR38, PT ;  /* 0x0000002606007c0c */ /* 0x000fe2000bf04270 */
[----:B------:R-:W-:-:S12]  /*34190*/  VIADD R0, R0, 0xfffffffe ;  /* 0xfffffffe00007836 */ /* 0x000fd80000000000 */
[----:B------:R-:W-:Y:S05]  /*341a0*/  @P0 BRA `(.L_x_2240) ;  /* 0xffffffe400440947 */ /* 0x000fea000383ffff */
.L_x_2199:
[----:B------:R-:W-:Y:S05]  /*341b0*/  BSYNC B0 ;  /* 0x0000000000007941 */ /* 0x000fea0003800000 */
.L_x_2177:
[----:B------:R-:W2:Y:S01]  /*341c0*/  LDL.LU R2, [R1+0x448] ;  /* 0x0004480001027983 */ /* 0x000ea20000300800 */
        /* <DEDUP_REMOVED lines=8> */
[----:B------:R0:W-:Y:S02]  /*34250*/  STL [R1+0x448], R2 ;  /* 0x0004480201007387 */ /* 0x0001e40000100800 */
[----:B------:R-:W-:Y:S05]  /*34260*/  @P2 BRA `(.L_x_2242) ;  /* 0x0000000000342947 */ /* 0x000fea0003800000 */
[----:B------:R-:W2:Y:S01]  /*34270*/  S2R R3, SR_LANEID ;  /* 0x0000000000037919 */ /* 0x000ea20000000000 */
[----:B------:R-:W-:Y:S01]  /*34280*/  VOTEU.ANY UR4, UPT, PT ;  /* 0x0000000000047886 */ /* 0x000fe200038e0100 */
[----:B------:R-:W3:Y:S01]  /*34290*/  LDC.64 R4, c[0x0][0xd80] ;  /* 0x00036000ff047b82 */ /* 0x000ee20000000a00 */
[----:B------:R-:W2:Y:S08]  /*342a0*/  FLO.U32 R0, UR4 ;  /* 0x0000000400007d00 */ /* 0x000eb000080e0000 */
[----:B0-----:R-:W3:Y:S01]  /*342b0*/  POPC R2, UR4 ;  /* 0x0000000400027d09 */ /* 0x001ee20008000000 */
[----:B--2---:R-:W-:-:S13]  /*342c0*/  ISETP.EQ.U32.AND P1, PT, R0, R3, PT ;  /* 0x000000030000720c */ /* 0x004fda0003f22070 */
[----:B---3--:R-:W2:Y:S01]  /*342d0*/  @P1 ATOMG.E.ADD.STRONG.GPU PT, R5, desc[UR46][R4.64], R2 ;  /* 0x00000002040519a8 */ /* 0x008ea200081ee1ee */
[----:B------:R-:W0:Y:S02]  /*342e0*/  S2R R3, SR_LTMASK ;  /* 0x0000000000037919 */ /* 0x000e240000003900 */
[----:B0-----:R-:W-:-:S06]  /*342f0*/  LOP3.LUT R3, R3, UR4, RZ, 0xc0, !PT ;  /* 0x0000000403037c12 */ /* 0x001fcc000f8ec0ff */
[----:B------:R-:W0:Y:S01]  /*34300*/  POPC R3, R3 ;  /* 0x0000000300037309 */ /* 0x000e220000000000 */
[----:B--2---:R-:W0:Y:S02]  /*34310*/  SHFL.IDX PT, R0, R5, R0, 0x1f ;  /* 0x00001f0005007589 */ /* 0x004e2400000e0000 */
[----:B0-----:R-:W-:-:S05]  /*34320*/  IADD3 R0, R0, UR41, R3 ;  /* 0x0000002900007c10 */ /* 0x001fca000fffe003 */
[----:B------:R2:W-:Y:S02]  /*34330*/  STL [R1+0x450], R0 ;  /* 0x0004500001007387 */ /* 0x0005e40000100800 */
.L_x_2242:
[----:B------:R-:W-:Y:S05]  /*34340*/  BSYNC B0 ;  /* 0x0000000000007941 */ /* 0x000fea0003800000 */
.L_x_2241:
[----:B------:R-:W-:-:S07]  /*34350*/  SEL R19, R19, RZ, P0 ;  /* 0x000000ff13137207 */ /* 0x000fce0000000000 */
.L_x_2139:
[----:B------:R-:W-:Y:S05]  /*34360*/  BSYNC B7 ;  /* 0x0000000000077941 */ /* 0x000fea0003800000 */
.L_x_2137:
[----:B------:R4:W5:Y:S01]  /*34370*/  LDL R3, [R1+0x450] ;  /* 0x0004500001037983 */ /* 0x0009620000100800 */
[----:B------:R-:W-:-:S13]  /*34380*/  LOP3.LUT P0, RZ, R18, 0x80, RZ, 0xc0, !PT ;  /* 0x0000008012ff7812 */ /* 0x000fda000780c0ff */
[----:B----4-:R-:W-:Y:S05]  /*34390*/  @!P0 BRA `(.L_x_2243) ;  /* 0x0000000000288947 */ /* 0x010fea0003800000 */
[----:B------:R-:W-:Y:S05]  /*343a0*/  WARPSYNC.ALL ;  /* 0x0000000000007948 */ /* 0x000fea0003800000 */
[----:B------:R-:W4:Y:S08]  /*343b0*/  S2UR UR5, SR_CgaCtaId ;  /* 0x00000000000579c3 */ /* 0x000f300000008800 */
[----:B------:R-:W-:Y:S06]  /*343c0*/  BAR.SYNC.DEFER_BLOCKING 0x5, 0x180 ;  /* 0x0146000000007b1d */ /* 0x000fec0000010000 */
[----:B------:R-:W-:-:S02]  /*343d0*/  UMOV UR4, 0x400 ;  /* 0x0000040000047882 */ /* 0x000fc40000000000 */
[----:B----4-:R-:W-:-:S06]  /*343e0*/  ULEA UR4, UR5, UR4, 0x18 ;  /* 0x0000000405047291 */ /* 0x010fcc000f8ec03f */
[----:B------:R-:W-:-:S05]  /*343f0*/  IMAD.U32 R17, RZ, RZ, UR4 ;  /* 0x00000004ff117e24 */ /* 0x000fca000f8e00ff */
[----:B-----5:R-:W4:Y:S04]  /*34400*/  LDS R3, [R17+0x388d0] ;  /* 0x0388d00011037984 */ /* 0x020f280000000800 */
[----:B----4-:R4:W-:Y:S01]  /*34410*/  STL [R1+0x450], R3 ;  /* 0x0004500301007387 */ /* 0x0109e20000100800 */
[----:B------:R-:W-:Y:S06]  /*34420*/  BAR.ARV 0x4, 0x180 ;  /* 0x0106000000007b1d */ /* 0x000fec0000002000 */
[----:B------:R-:W-:Y:S05]  /*34430*/  BRA `(.L_x_2244) ;  /* 0x00000000002c7947 */ /* 0x000fea0003800000 */
.L_x_2243:
[----:B------:R-:W-:-:S03]  /*34440*/  UMOV UR4, 0xffffffff ;  /* 0xffffffff00047882 */ /* 0x000fc60000000000 */
[----:B------:R-:W-:Y:S05]  /*34450*/  BRA.DIV UR4, `(.L_x_2245) ;  /* 0x0000001a04307947 */ /* 0x000fea000b800000 */
[----:B-----5:R4:W0:Y:S02]  /*34460*/  SHFL.IDX PT, R14, R3, RZ, 0x1f ;  /* 0x00001fff030e7589 */ /* 0x02082400000e0000 */
.L_x_2293:
[----:B--23--:R-:W2:Y:S01]  /*34470*/  @!P2 S2R R0, SR_CgaCtaId ;  /* 0x000000000000a919 */ /* 0x00cea20000008800 */
[----:B------:R-:W-:Y:S05]  /*34480*/  WARPSYNC.ALL ;  /* 0x0000000000007948 */ /* 0x000fea0003800000 */
[----:B------:R-:W-:Y:S01]  /*34490*/  BAR.SYNC.DEFER_BLOCKING 0x4, 0x180 ;  /* 0x0106000000007b1d */ /* 0x000fe20000010000 */
[----:B0-----:R-:W-:-:S05]  /*344a0*/  @!P2 MOV R2, 0x400 ;  /* 0x000004000002a802 */ /* 0x001fca0000000f00 */
[----:B------:R0:W-:Y:S01]  /*344b0*/  STL [R1+0x450], R14 ;  /* 0x0004500e01007387 */ /* 0x0001e20000100800 */
[----:B--2---:R-:W-:-:S05]  /*344c0*/  @!P2 LEA R17, R0, R2, 0x18 ;  /* 0x000000020011a211 */ /* 0x004fca00078ec0ff */
[----:B------:R0:W-:Y:S01]  /*344d0*/  @!P2 STS [R17+0x388d0], R3 ;  /* 0x0388d0031100a388 */ /* 0x0001e20000000800 */
[----:B------:R-:W-:Y:S06]  /*344e0*/  BAR.ARV 0x5, 0x180 ;  /* 0x0146000000007b1d */ /* 0x000fec0000002000 */
.L_x_2244:
[----:B--23--:R-:W2:Y:S01]  /*344f0*/  LDL R0, [R1+0x450] ;  /* 0x0004500001007983 */ /* 0x00cea20000100800 */
[----:B------:R-:W-:Y:S02]  /*34500*/  ULDC UR4, c[0x0][0xd38] ;  /* 0x00034e0000047ab9 */ /* 0x000fe40000000800 */
[----:B--2---:R-:W-:-:S13]  /*34510*/  ISETP.GE.AND P0, PT, R0, UR4, PT ;  /* 0x0000000400007c0c */ /* 0x004fda000bf06270 */
[----:B------:R-:W-:Y:S05]  /*34520*/  @!P0 BRA `(.L_x_2246) ;  /* 0xffffff9c00708947 */ /* 0x000fea000383ffff */
.L_x_2128:
[----:B0-----:R-:W2:Y:S01]  /*34530*/  LDL.LU R0, [R1+0x468] ;  /* 0x0004680001007983 */ /* 0x001ea20000300800 */
[----:B------:R-:W-:Y:S01]  /*34540*/  BSSY B0, `(.L_x_2247) ;  /* 0x000000b000007945 */ /* 0x000fe20003800000 */
[----:B------:R-:W0:Y:S01]  /*34550*/  S2R R5, SR_CgaCtaId ;  /* 0x0000000000057919 */ /* 0x000e220000008800 */
[----:B--2---:R-:W-:-:S05]  /*34560*/  VIADD R0, R0, 0x1 ;  /* 0x0000000100007836 */ /* 0x004fca0000000000 */
[----:B------:R-:W-:-:S04]  /*34570*/  LEA.HI R2, R0, R0, RZ, 0x1 ;  /* 0x0000000000027211 */ /* 0x000fc800078f08ff */
[----:B----4-:R-:W-:Y:S02]  /*34580*/  LOP3.LUT R3, R2, 0xfffffffe, RZ, 0xc0, !PT ;  /* 0xfffffffe02037812 */ /* 0x010fe400078ec0ff */
[----:B------:R-:W-:-:S03]  /*34590*/  MOV R2, 0x400 ;  /* 0x0000040000027802 */ /* 0x000fc60000000f00 */
[----:B------:R-:W-:Y:S01]  /*345a0*/  IMAD.IADD R0, R0, 0x1, -R3 ;  /* 0x0000000100007824 */ /* 0x000fe200078e0a03 */
[----:B0-----:R-:W-:-:S04]  /*345b0*/  LEA R9, R5, R2, 0x18 ;  /* 0x0000000205097211 */ /* 0x001fc800078ec0ff */
[----:B------:R-:W-:-:S04]  /*345c0*/  SHF.L.U32 R0, R0, 0x1f, RZ ;  /* 0x0000001f00007819 */ /* 0x000fc800000006ff */
[----:B------:R-:W0:Y:S02]  /*345d0*/  SYNCS.PHASECHK.TRANS64.TRYWAIT P0, [R9+URZ+0x38820], R0 ;  /* 0x03882000090075a7 */ /* 0x000e24000800017f */
[----:B0-----:R-:W-:Y:S05]  /*345e0*/  @!P0 BRA `(.L_x_2248) ;  /* 0x0000001400f48947 */ /* 0x001fea0003800000 */
.L_x_2294:
[----:B------:R-:W-:Y:S05]  /*345f0*/  BSYNC B0 ;  /* 0x0000000000007941 */ /* 0x000fea0003800000 */
.L_x_2247:
[----:B------:R-:W-:-:S03]  /*34600*/  UMOV UR4, 0xffffffff ;  /* 0xffffffff00047882 */ /* 0x000fc60000000000 */
[----:B------:R-:W-:Y:S05]  /*34610*/  BRA.DIV UR4, `(.L_x_2249) ;  /* 0x0000001604fc7947 */ /* 0x000fea000b800000 */
[----:B0-----:R-:W0:Y:S02]  /*34620*/  S2R R0, SR_TID.X ;  /* 0x0000000000007919 */ /* 0x001e240000002100 */
[----:B0-----:R-:W-:-:S04]  /*34630*/  SHF.R.U32.HI R0, RZ, 0x5, R0 ;  /* 0x00000005ff007819 */ /* 0x001fc80000011600 */
[----:B------:R-:W-:-:S05]  /*34640*/  LOP3.LUT R0, R0, 0x3, RZ, 0xc0, !PT ;  /* 0x0000000300007812 */ /* 0x000fca00078ec0ff */
[----:B------:R0:W2:Y:S02]  /*34650*/  SHFL.IDX PT, R14, R0, RZ, 0x1f ;  /* 0x00001fff000e7589 */ /* 0x0000a400000e0000 */
.L_x_2297:
[----:B--2---:R-:W-:Y:S01]  /*34660*/  ISETP.NE.AND P0, PT, R14, RZ, PT ;  /* 0x000000ff0e00720c */ /* 0x004fe20003f05270 */
[----:B------:R-:W-:-:S12]  /*34670*/  BSSY B0, `(.L_x_2250) ;  /* 0x000001e000007945 */ /* 0x000fd80003800000 */
[----:B------:R-:W-:Y:S05]  /*34680*/  @P0 BRA `(.L_x_2251) ;  /* 0x0000000000700947 */ /* 0x000fea0003800000 */
[----:B------:R-:W-:-:S03]  /*34690*/  UMOV UR4, 0xffffffff ;  /* 0xffffffff00047882 */ /* 0x000fc60000000000 */
[----:B------:R-:W-:Y:S05]  /*346a0*/  BRA.DIV UR4, `(.L_x_2252) ;  /* 0x0000001a040c7947 */ /* 0x000fea000b800000 */
[----:B------:R-:W-:-:S13]  /*346b0*/  ELECT P6, URZ, PT ;  /* 0x00000000003f782f */ /* 0x000fda00038c0000 */
.L_x_2300:
[----:B------:R-:W-:Y:S05]  /*346c0*/  @!P6 BRA `(.L_x_2251) ;  /* 0x000000000060e947 */ /* 0x000fea0003800000 */
[----:B-1----:R-:W2:Y:S01]  /*346d0*/  LDL.LU R6, [R1+0x448] ;  /* 0x0004480001067983 */ /* 0x002ea20000300800 */
        /* <DEDUP_REMOVED lines=12> */
.L_x_2301:
[----:B------:R-:W1:Y:S01]  /*347a0*/  SYNCS.PHASECHK.TRANS64.TRYWAIT P0, [R7+URZ], R2 ;  /* 0x00000002070075a7 */ /* 0x000e62000800017f */
[----:B------:R-:W-:-:S04]  /*347b0*/  VIADD R0, R9, 0x38860 ;  /* 0x0003886009007836 */ /* 0x000fc80000000000 */
[----:B------:R-:W-:Y:S01]  /*347c0*/  IMAD R19, R19, 0x8, R0 ;  /* 0x0000000813137824 */ /* 0x000fe200078e0200 */
[----:B-1----:R-:W-:Y:S06]  /*347d0*/  @!P0 BRA `(.L_x_2254) ;  /* 0x0000001400f48947 */ /* 0x002fec0003800000 */
.L_x_2302:
[----:B------:R-:W2:Y:S02]  /*347e0*/  SYNCS.PHASECHK.TRANS64.TRYWAIT P0, [R19+URZ], R4 ;  /* 0x00000004130075a7 */ /* 0x000ea4000800017f */
[----:B--2---:R-:W-:Y:S05]  /*347f0*/  @!P0 BRA `(.L_x_2255) ;  /* 0x0000001800008947 */ /* 0x004fea0003800000 */
.L_x_2303:
[----:B------:R-:W-:-:S07]  /*34800*/  IMAD R3, R3, 0x8, R0 ;  /* 0x0000000803037824 */ /* 0x000fce00078e0200 */
.L_x_2256:
[----:B---3--:R3:W4:Y:S02]  /*34810*/  SYNCS.PHASECHK.TRANS64.TRYWAIT P0, [R3+URZ], R2 ;  /* 0x00000002030075a7 */ /* 0x008724000800017f */
[----:B----4-:R-:W-:Y:S05]  /*34820*/  @!P0 NANOSLEEP.SYNCS 0x989680 ;  /* 0x009896800000895d */ /* 0x010fea0003900000 */
[----:B------:R-:W4:Y:S02]  /*34830*/  @!P0 SYNCS.PHASECHK.TRANS64 P0, [R3+URZ], R2 ;  /* 0x00000002030085a7 */ /* 0x000f24000800007f */
[----:B----4-:R-:W-:Y:S05]  /*34840*/  @!P0 BRA `(.L_x_2256) ;  /* 0xfffffffc00f08947 */ /* 0x010fea000383ffff */
.L_x_2251:
[----:B------:R-:W-:Y:S05]  /*34850*/  BSYNC B0 ;  /* 0x0000000000007941 */ /* 0x000fea0003800000 */
.L_x_2250:
[----:B------:R-:W-:Y:S05]  /*34860*/  EXIT ;  /* 0x000000000000794d */ /* 0x000fea0003800000 */
.L_x_2027:
[----:B0-----:R-:W-:-:S04]  /*34870*/  IMAD.U32 R5, RZ, RZ, UR39 ;  /* 0x00000027ff057e24 */ /* 0x001fc8000f8e00ff */
[----:B------:R0:W1:Y:S03]  /*34880*/  SYNCS.PHASECHK.TRANS64.TRYWAIT P0, [R5+URZ+0x38800], R0 ;  /* 0x03880000050075a7 */ /* 0x000066000800017f */
[----:B-1----:R-:W-:Y:S05]  /*34890*/  @!P0 NANOSLEEP.SYNCS 0x989680 ;  /* 0x009896800000895d */ /* 0x002fea0003900000 */
[----:B------:R-:W1:Y:S02]  /*348a0*/  @!P0 SYNCS.PHASECHK.TRANS64 P0, [R5+URZ+0x38800], R0 ;  /* 0x03880000050085a7 */ /* 0x000e64000800007f */
[----:B-1----:R-:W-:Y:S05]  /*348b0*/  @!P0 BRA `(.L_x_2027) ;  /* 0xfffffffc00ec8947 */ /* 0x002fea000383ffff */
[----:B------:R-:W-:Y:S05]  /*348c0*/  BRA `(.L_x_2257) ;  /* 0xfffffd6000987947 */ /* 0x000fea000383ffff */
.L_x_2040:
[----:B0-----:R0:W1:Y:S02]  /*348d0*/  SYNCS.PHASECHK.TRANS64.TRYWAIT P0, [R5+URZ], R8 ;  /* 0x00000008050075a7 */ /* 0x001064000800017f */
[----:B-1----:R-:W-:Y:S05]  /*348e0*/  @!P0 NANOSLEEP.SYNCS 0x989680 ;  /* 0x009896800000895d */ /* 0x002fea0003900000 */
[----:B------:R-:W1:Y:S02]  /*348f0*/  @!P0 SYNCS.PHASECHK.TRANS64 P0, [R5+URZ], R8 ;  /* 0x00000008050085a7 */ /* 0x000e64000800007f */
[----:B-1----:R-:W-:Y:S05]  /*34900*/  @!P0 BRA `(.L_x_2040) ;  /* 0xfffffffc00f08947 */ /* 0x002fea000383ffff */
[----:B------:R-:W-:Y:S05]  /*34910*/  BRA `(.L_x_2039) ;  /* 0xfffffd6800cc7947 */ /* 0x000fea000383ffff */
.L_x_2047:
[----:B-1----:R1:W2:Y:S02]  /*34920*/  SYNCS.PHASECHK.TRANS64.TRYWAIT P0, [R8+URZ], R9 ;  /* 0x00000009080075a7 */ /* 0x0022a4000800017f */
[----:B--2---:R-:W-:Y:S05]  /*34930*/  @!P0 NANOSLEEP.SYNCS 0x989680 ;  /* 0x009896800000895d */ /* 0x004fea0003900000 */
[----:B------:R-:W2:Y:S02]  /*34940*/  @!P0 SYNCS.PHASECHK.TRANS64 P0, [R8+URZ], R9 ;  /* 0x00000009080085a7 */ /* 0x000ea4000800007f */
[----:B--2---:R-:W-:Y:S05]  /*34950*/  @!P0 BRA `(.L_x_2047) ;  /* 0xfffffffc00f08947 */ /* 0x004fea000383ffff */
[----:B------:R-:W-:Y:S05]  /*34960*/  BRA `(.L_x_2046) ;  /* 0xfffffd7000087947 */ /* 0x000fea000383ffff */
.L_x_2074:
[----:B0-----:R0:W1:Y:S02]  /*34970*/  SYNCS.PHASECHK.TRANS64.TRYWAIT P1, [R8+URZ], R9 ;  /* 0x00000009080075a7 */ /* 0x001064000802017f */
[----:B-1----:R-:W-:Y:S05]  /*34980*/  @!P1 NANOSLEEP.SYNCS 0x989680 ;  /* 0x009896800000995d */ /* 0x002fea0003900000 */
[----:B------:R-:W1:Y:S02]  /*34990*/  @!P1 SYNCS.PHASECHK.TRANS64 P1, [R8+URZ], R9 ;  /* 0x00000009080095a7 */ /* 0x000e64000802007f */
[----:B-1----:R-:W-:Y:S05]  /*349a0*/  @!P1 BRA `(.L_x_2074) ;  /* 0xfffffffc00f09947 */ /* 0x002fea000383ffff */
[----:B------:R-:W-:Y:S05]  /*349b0*/  BRA `(.L_x_2073) ;  /* 0xfffffe14007c7947 */ /* 0x000fea000383ffff */
.L_x_2081:
[----:B-1----:R1:W2:Y:S02]  /*349c0*/  SYNCS.PHASECHK.TRANS64.TRYWAIT P1, [R8+URZ], R11 ;  /* 0x0000000b080075a7 */ /* 0x0022a4000802017f */
[----:B--2---:R-:W-:Y:S05]  /*349d0*/  @!P1 NANOSLEEP.SYNCS 0x989680 ;  /* 0x009896800000995d */ /* 0x004fea0003900000 */
[----:B------:R-:W2:Y:S02]  /*349e0*/  @!P1 SYNCS.PHASECHK.TRANS64 P1, [R8+URZ], R11 ;  /* 0x0000000b080095a7 */ /* 0x000ea4000802007f */
[----:B--2---:R-:W-:Y:S05]  /*349f0*/  @!P1 BRA `(.L_x_2081) ;  /* 0xfffffffc00f09947 */ /* 0x004fea000383ffff */
[----:B------:R-:W-:Y:S05]  /*34a00*/  BRA `(.L_x_2080) ;  /* 0xfffffe1800c07947 */ /* 0x000fea000383ffff */
.L_x_2094:
[----:B0-----:R0:W1:Y:S02]  /*34a10*/  SYNCS.PHASECHK.TRANS64.TRYWAIT P0, [R6+URZ], R7 ;  /* 0x00000007060075a7 */ /* 0x001064000800017f */
[----:B-1----:R-:W-:Y:S05]  /*34a20*/  @!P0 NANOSLEEP.SYNCS 0x989680 ;  /* 0x009896800000895d */ /* 0x002fea0003900000 */
[----:B------:R-:W1:Y:S02]  /*34a30*/  @!P0 SYNCS.PHASECHK.TRANS64 P0, [R6+URZ], R7 ;  /* 0x00000007060085a7 */ /* 0x000e64000800007f */
[----:B-1----:R-:W-:Y:S05]  /*34a40*/  @!P0 BRA `(.L_x_2094) ;  /* 0xfffffffc00f08947 */ /* 0x002fea000383ffff */
[----:B------:R-:W-:Y:S05]  /*34a50*/  BRA `(.L_x_2093) ;  /* 0xfffffeac00ec7947 */ /* 0x000fea000383ffff */
.L_x_2101:
[----:B-1----:R1:W2:Y:S02]  /*34a60*/  SYNCS.PHASECHK.TRANS64.TRYWAIT P0, [R6+URZ], R7 ;  /* 0x00000007060075a7 */ /* 0x0022a4000800017f */
[----:B--2---:R-:W-:Y:S05]  /*34a70*/  @!P0 NANOSLEEP.SYNCS 0x989680 ;  /* 0x009896800000895d */ /* 0x004fea0003900000 */
[----:B------:R-:W2:Y:S02]  /*34a80*/  @!P0 SYNCS.PHASECHK.TRANS64 P0, [R6+URZ], R7 ;  /* 0x00000007060085a7 */ /* 0x000ea4000800007f */
[----:B--2---:R-:W-:Y:S05]  /*34a90*/  @!P0 BRA `(.L_x_2101) ;  /* 0xfffffffc00f08947 */ /* 0x004fea000383ffff */
[----:B------:R-:W-:Y:S05]  /*34aa0*/  BRA `(.L_x_2100) ;  /* 0xfffffeb400287947 */ /* 0x000fea000383ffff */
.L_x_2145:
[----:B------:R-:W-:Y:S02]  /*34ab0*/  IMAD.MOV.U32 R13, RZ, RZ, R4 ;  /* 0x000000ffff0d7224 */ /* 0x000fe400078e0004 */
[----:B------:R-:W-:Y:S02]  /*34ac0*/  IMAD.MOV.U32 R12, RZ, RZ, RZ ;  /* 0x000000ffff0c7224 */ /* 0x000fe400078e00ff */
[----:B------:R-:W-:Y:S02]  /*34ad0*/  IMAD.MOV.U32 R11, RZ, RZ, 0x1f ;  /* 0x0000001fff0b7424 */ /* 0x000fe400078e00ff */
[----:B------:R-:W-:-:S07]  /*34ae0*/  IMAD.MOV.U32 R15, RZ, RZ, -0x1 ;  /* 0xffffffffff0f7424 */ /* 0x000fce00078e00ff */
[----:B0-----:R-:W-:Y:S05]  /*34af0*/  WARPSYNC.COLLECTIVE R15, `(.L_x_2258) ;  /* 0x000000000f087348 */ /* 0x001fea0003c00000 */
[----:B------:R1:W2:Y:S02]  /*34b00*/  SHFL.IDX P6, R14, R13, R12, R11 ;  /* 0x0000000c0d0e7389 */ /* 0x0002a400000c000b */
[----:B012---:R-:W-:Y:S01]  /*34b10*/  ENDCOLLECTIVE ;  /* 0x000000000000791b */ /* 0x007fe20003800000 */
.L_x_2258:
[----:B------:R-:W-:Y:S05]  /*34b20*/  BRA `(.L_x_2259) ;  /* 0xffffffa400987947 */ /* 0x000fea000383ffff */
.L_x_2147:
[----:B------:R-:W-:Y:S01]  /*34b30*/  BSSY B0, `(.L_x_2260) ;  /* 0x0000006000007945 */ /* 0x000fe20003800000 */
[----:B------:R-:W-:-:S07]  /*34b40*/  IMAD.MOV.U32 R15, RZ, RZ, -0x1 ;  /* 0xffffffffff0f7424 */ /* 0x000fce00078e00ff */
[----:B01----:R-:W-:Y:S05]  /*34b50*/  WARPSYNC.COLLECTIVE R15, `(.L_x_2261) ;  /* 0x000000000f0c7348 */ /* 0x003fea0003c00000 */
[----:B------:R-:W-:Y:S02]  /*34b60*/  ELECT P6, UR62, PT ;  /* 0x00000000003e782f */ /* 0x000fe400038c0000 */
[----:B------:R-:W-:Y:S01]  /*34b70*/  MOV R14, UR62 ;  /* 0x0000003e000e7c02 */ /* 0x000fe20008000f00 */
[----:B01----:R-:W-:Y:S10]  /*34b80*/  ENDCOLLECTIVE ;  /* 0x000000000000791b */ /* 0x003ff40003800000 */
.L_x_2261:
[----:B------:R-:W-:Y:S05]  /*34b90*/  BSYNC B0 ;  /* 0x0000000000007941 */ /* 0x000fea0003800000 */
.L_x_2260:
[----:B------:R-:W-:Y:S05]  /*34ba0*/  BRA `(.L_x_2262) ;  /* 0xffffffa4009c7947 */ /* 0x000fea000383ffff */
.L_x_2149:
[----:B--2---:R2:W3:Y:S02]  /*34bb0*/  SYNCS.PHASECHK.TRANS64.TRYWAIT P0, [R0+URZ+0x38840], R2 ;  /* 0x03884002000075a7 */ /* 0x0044e4000800017f */
[----:B---3--:R-:W-:Y:S05]  /*34bc0*/  @!P0 NANOSLEEP.SYNCS 0x989680 ;  /* 0x009896800000895d */ /* 0x008fea0003900000 */
[----:B------:R-:W3:Y:S02]  /*34bd0*/  @!P0 SYNCS.PHASECHK.TRANS64 P0, [R0+URZ+0x38840], R2 ;  /* 0x03884002000085a7 */ /* 0x000ee4000800007f */
[----:B---3--:R-:W-:Y:S05]  /*34be0*/  @!P0 BRA `(.L_x_2149) ;  /* 0xfffffffc00f08947 */ /* 0x008fea000383ffff */
[----:B------:R-:W-:Y:S05]  /*34bf0*/  BRA `(.L_x_2263) ;  /* 0xffffffa400f47947 */ /* 0x000fea000383ffff */
.L_x_2153:
[----:B------:R-:W-:Y:S02]  /*34c00*/  IMAD.MOV.U32 R13, RZ, RZ, R3 ;  /* 0x000000ffff0d7224 */ /* 0x000fe400078e0003 */
[----:B------:R-:W-:Y:S02]  /*34c10*/  IMAD.MOV.U32 R12, RZ, RZ, RZ ;  /* 0x000000ffff0c7224 */ /* 0x000fe400078e00ff */
[----:B------:R-:W-:Y:S02]  /*34c20*/  IMAD.MOV.U32 R11, RZ, RZ, 0x181f ;  /* 0x0000181fff0b7424 */ /* 0x000fe400078e00ff */
[----:B------:R-:W-:Y:S02]  /*34c30*/  IMAD.MOV.U32 R15, RZ, RZ, -0x1 ;  /* 0xffffffffff0f7424 */ /* 0x000fe400078e00ff */
[----:B------:R-:W-:-:S07]  /*34c40*/  VIADD R9, R9, UR40 ;  /* 0x0000002809097c36 */ /* 0x000fce0008000000 */
[----:B-----5:R-:W-:Y:S05]  /*34c50*/  WARPSYNC.COLLECTIVE R15, `(.L_x_2264) ;  /* 0x000000000f087348 */ /* 0x020fea0003c00000 */
[----:B------:R0:W1:Y:S02]  /*34c60*/  SHFL.IDX P6, R14, R13, R12, R11 ;  /* 0x0000000c0d0e7389 */ /* 0x00006400000c000b */
[----:B01---5:R-:W-:Y:S01]  /*34c70*/  ENDCOLLECTIVE ;  /* 0x000000000000791b */ /* 0x023fe20003800000 */
.L_x_2264:
[----:B------:R-:W-:Y:S01]  /*34c80*/  VIADD R10, R9, 0x10 ;  /* 0x00000010090a7836 */ /* 0x000fe20000000000 */
[----:B------:R0:W-:Y:S04]  /*34c90*/  STL [R1+0x454], R9 ;  /* 0x0004540901007387 */ /* 0x0001e80000100800 */
[----:B------:R0:W-:Y:S01]  /*34ca0*/  STL [R1+0x460], R10 ;  /* 0x0004600a01007387 */ /* 0x0001e20000100800 */
[----:B------:R-:W-:Y:S02]  /*34cb0*/  IMAD.MOV.U32 R13, RZ, RZ, R0 ;  /* 0x000000ffff0d7224 */ /* 0x000fe400078e0000 */
[----:B------:R-:W-:-:S07]  /*34cc0*/  IMAD.MOV.U32 R4, RZ, RZ, R14 ;  /* 0x000000ffff047224 */ /* 0x000fce00078e000e */
[----:B0-----:R-:W-:Y:S05]  /*34cd0*/  WARPSYNC.COLLECTIVE R15, `(.L_x_2265) ;  /* 0x000000000f087348 */ /* 0x001fea0003c00000 */
[----:B------:R1:W2:Y:S02]  /*34ce0*/  SHFL.IDX P6, R14, R13, R12, R11 ;  /* 0x0000000c0d0e7389 */ /* 0x0002a400000c000b */
[----:B012---:R-:W-:Y:S01]  /*34cf0*/  ENDCOLLECTIVE ;  /* 0x000000000000791b */ /* 0x007fe20003800000 */
.L_x_2265:
[----:B------:R-:W-:Y:S02]  /*34d00*/  ULDC UR4, c[0x0][0x288] ;  /* 0x0000a20000047ab9 */ /* 0x000fe40000000800 */
[----:B------:R-:W-:Y:S02]  /*34d10*/  IMAD R2, R6, UR4, RZ ;  /* 0x0000000406027c24 */ /* 0x000fe4000f8e02ff */
[----:B------:R-:W-:-:S03]  /*34d20*/  VIADD R6, R9, 0x20 ;  /* 0x0000002009067836 */ /* 0x000fc60000000000 */
[----:B------:R-:W-:Y:S02]  /*34d30*/  ISETP.GE.AND P1, PT, R9, R2, PT ;  /* 0x000000020900720c */ /* 0x000fe40003f26270 */
[----:B------:R0:W-:Y:S01]  /*34d40*/  STL [R1+0x464], R6 ;  /* 0x0004640601007387 */ /* 0x0001e20000100800 */
[----:B------:R-:W-:Y:S02]  /*34d50*/  IMAD.MOV.U32 R13, RZ, RZ, R3 ;  /* 0x000000ffff0d7224 */ /* 0x000fe400078e0003 */
[----:B------:R-:W-:Y:S02]  /*34d60*/  IMAD.MOV.U32 R12, RZ, RZ, 0x1 ;  /* 0x00000001ff0c7424 */ /* 0x000fe400078e00ff */
[----:B------:R-:W-:-:S07]  /*34d70*/  IMAD.MOV.U32 R5, RZ, RZ, R14 ;  /* 0x000000ffff057224 */ /* 0x000fce00078e000e */
[----:B0-----:R-:W-:Y:S05]  /*34d80*/  WARPSYNC.COLLECTIVE R15, `(.L_x_2266) ;  /* 0x000000000f087348 */ /* 0x001fea0003c00000 */
[----:B------:R1:W2:Y:S02]  /*34d90*/  SHFL.IDX P6, R14, R13, R12, R11 ;  /* 0x0000000c0d0e7389 */ /* 0x0002a400000c000b */
[----:B012---:R-:W-:Y:S01]  /*34da0*/  ENDCOLLECTIVE ;  /* 0x000000000000791b */ /* 0x007fe20003800000 */
.L_x_2266:
        /* <DEDUP_REMOVED lines=15> */
.L_x_2267:
[----:B------:R-:W-:Y:S02]  /*34ea0*/  IMAD.MOV.U32 R13, RZ, RZ, R3 ;  /* 0x000000ffff0d7224 */ /* 0x000fe400078e0003 */
[----:B------:R-:W-:Y:S02]  /*34eb0*/  IMAD.MOV.U32 R12, RZ, RZ, 0x2 ;  /* 0x00000002ff0c7424 */ /* 0x000fe400078e00ff */
[----:B------:R-:W-:-:S07]  /*34ec0*/  IMAD.MOV.U32 R5, RZ, RZ, R14 ;  /* 0x000000ffff057224 */ /* 0x000fce00078e000e */
[----:B------:R-:W-:Y:S05]  /*34ed0*/  WARPSYNC.COLLECTIVE R15, `(.L_x_2268) ;  /* 0x000000000f087348 */ /* 0x000fea0003c00000 */
[----:B------:R0:W1:Y:S02]  /*34ee0*/  SHFL.IDX P6, R14, R13, R12, R11 ;  /* 0x0000000c0d0e7389 */ /* 0x00006400000c000b */
[----:B01----:R-:W-:Y:S01]  /*34ef0*/  ENDCOLLECTIVE ;  /* 0x000000000000791b */ /* 0x003fe20003800000 */
.L_x_2268:
        /* <DEDUP_REMOVED lines=15> */
.L_x_2269:
[----:B------:R-:W-:Y:S02]  /*34ff0*/  IMAD.MOV.U32 R13, RZ, RZ, R3 ;  /* 0x000000ffff0d7224 */ /* 0x000fe400078e0003 */
[----:B------:R-:W-:Y:S02]  /*35000*/  IMAD.MOV.U32 R12, RZ, RZ, 0x3 ;  /* 0x00000003ff0c7424 */ /* 0x000fe400078e00ff */
[----:B------:R-:W-:-:S07]  /*35010*/  IMAD.MOV.U32 R5, RZ, RZ, R14 ;  /* 0x000000ffff057224 */ /* 0x000fce00078e000e */
[----:B------:R-:W-:Y:S05]  /*35020*/  WARPSYNC.COLLECTIVE R15, `(.L_x_2270) ;  /* 0x000000000f087348 */ /* 0x000fea0003c00000 */
[----:B------:R0:W1:Y:S02]  /*35030*/  SHFL.IDX P6, R14, R13, R12, R11 ;  /* 0x0000000c0d0e7389 */ /* 0x00006400000c000b */
[----:B01----:R-:W-:Y:S01]  /*35040*/  ENDCOLLECTIVE ;  /* 0x000000000000791b */ /* 0x003fe20003800000 */
.L_x_2270:
        /* <DEDUP_REMOVED lines=10> */
.L_x_2271:
[----:B------:R-:W-:Y:S01]  /*350f0*/  @!PT LDS RZ, [RZ] ;  /* 0x00000000fffff984 */ /* 0x000fe20000000800 */
[----:B------:R-:W-:Y:S01]  /*35100*/  @!PT LDS RZ, [RZ] ;  /* 0x00000000fffff984 */ /* 0x000fe20000000800 */
[----:B------:R-:W-:Y:S01]  /*35110*/  @!PT LDS RZ, [RZ] ;  /* 0x00000000fffff984 */ /* 0x000fe20000000800 */
[----:B------:R0:W-:Y:S01]  /*35120*/  @!P1 LDGSTS.E.BYPASS.LTC128B.128 [R7+0x21400], desc[UR46][R4.64], !P0 ;  /* 0x2140000004079fae */ /* 0x0001e2000c101d6e */
[----:B------:R-:W-:Y:S01]  /*35130*/  IMAD.MOV.U32 R0, RZ, RZ, R14 ;  /* 0x000000ffff007224 */ /* 0x000fe200078e000e */
[----:B------:R-:W-:Y:S06]  /*35140*/  BRA `(.L_x_2272) ;  /* 0xffffffa800f47947 */ /* 0x000fec000383ffff */
.L_x_2157:
        /* <DEDUP_REMOVED lines=8> */
.L_x_2274:
[----:B------:R-:W-:Y:S05]  /*351d0*/  BSYNC B0 ;  /* 0x0000000000007941 */ /* 0x000fea0003800000 */
.L_x_2273:
        /* <DEDUP_REMOVED lines=10> */
.L_x_2275:
[----:B------:R-:W-:Y:S01]  /*35280*/  ULDC UR4, c[0x0][0x288] ;  /* 0x0000a20000047ab9 */ /* 0x000fe20000000800 */
[----:B------:R-:W2:Y:S01]  /*35290*/  LDL R16, [R1+0x444] ;  /* 0x0004440001107983 */ /* 0x000ea20000100800 */
[----:B------:R-:W-:-:S03]  /*352a0*/  LOP3.LUT R18, R18, 0xffffdfff, RZ, 0xc0, !PT ;  /* 0xffffdfff12127812 */ /* 0x000fc600078ec0ff */
[----:B------:R-:W3:Y:S04]  /*352b0*/  LDL.LU R11, [R1+0x454] ;  /* 0x00045400010b7983 */ /* 0x000ee80000300800 */
[----:B------:R-:W4:Y:S01]  /*352c0*/  LDL.LU R15, [R1+0x460] ;  /* 0x00046000010f7983 */ /* 0x000f220000300800 */
[----:B------:R-:W-:Y:S01]  /*352d0*/  IMAD R4, R8, UR4, RZ ;  /* 0x0000000408047c24 */ /* 0x000fe2000f8e02ff */
[----:B------:R-:W-:Y:S01]  /*352e0*/  @P1 LOP3.LUT R18, R18, 0x2000, RZ, 0xfc, !PT ;  /* 0x0000200012121812 */ /* 0x000fe200078efcff */
[----:B------:R-:W-:-:S03]  /*352f0*/  IMAD.MOV.U32 R3, RZ, RZ, R14 ;  /* 0x000000ffff037224 */ /* 0x000fc600078e000e */
[C---:B------:R-:W-:Y:S02]  /*35300*/  LOP3.LUT P1, RZ, R18.reuse, 0x10, RZ, 0xc0, !PT ;  /* 0x0000001012ff7812 */ /* 0x040fe4000782c0ff */
[----:B------:R-:W-:Y:S01]  /*35310*/  LOP3.LUT R18, R18, 0xffffefff, RZ, 0xc0, !PT ;  /* 0xffffefff12127812 */ /* 0x000fe200078ec0ff */
[----:B------:R-:W-:Y:S02]  /*35320*/  IMAD.MOV.U32 R13, RZ, RZ, R6 ;  /* 0x000000ffff0d7224 */ /* 0x000fe400078e0006 */
[----:B------:R-:W-:Y:S01]  /*35330*/  IMAD.MOV.U32 R12, RZ, RZ, 0x1 ;  /* 0x00000001ff0c7424 */ /* 0x000fe200078e00ff */
[-C--:B------:R-:W-:Y:S02]  /*35340*/  ISETP.GE.AND P3, PT, R10, R4.reuse, PT ;  /* 0x000000040a00720c */ /* 0x080fe40003f66270 */
[----:B---3--:R-:W-:-:S11]  /*35350*/  ISETP.GE.AND P4, PT, R11, R4, PT ;  /* 0x000000040b00720c */ /* 0x008fd60003f86270 */
[----:B------:R-:W-:Y:S02]  /*35360*/  @P3 LOP3.LUT R18, R18, 0x1000, RZ, 0xfc, !PT ;  /* 0x0000100012123812 */ /* 0x000fe400078efcff */
[----:B------:R-:W-:-:S05]  /*35370*/  @!P4 LEA R3, P6, R9, R3, 0x1 ;  /* 0x000000030903c211 */ /* 0x000fca00078c08ff */
[----:B------:R-:W-:Y:S01]  /*35380*/  @!P4 IMAD.X R2, RZ, RZ, R2, P6 ;  /* 0x000000ffff02c224 */ /* 0x000fe200030e0602 */
[----:B------:R-:W-:-:S04]  /*35390*/  LOP3.LUT P6, RZ, R18, 0x8, RZ, 0xc0, !PT ;  /* 0x0000000812ff7812 */ /* 0x000fc800078cc0ff */
[----:B------:R-:W-:-:S04]  /*353a0*/  @!P4 LOP3.LUT R3, R3, R2, RZ, 0x3c, !PT ;  /* 0x000000020303c212 */ /* 0x000fc800078e3cff */
[----:B------:R-:W-:Y:S02]  /*353b0*/  @!P4 LOP3.LUT R2, R3, R2, RZ, 0x3c, !PT ;  /* 0x000000020302c212 */ /* 0x000fe400078e3cff */
[----:B------:R-:W-:Y:S02]  /*353c0*/  @!P4 LOP3.LUT R8, R5, 0x40, RZ, 0xc0, !PT ;  /* 0x000000400508c812 */ /* 0x000fe400078ec0ff */
[----:B------:R-:W-:Y:S02]  /*353d0*/  @!P4 LOP3.LUT R3, R3, R2, RZ, 0x3c, !PT ;  /* 0x000000020303c212 */ /* 0x000fe400078e3cff */
[C---:B------:R-:W-:Y:S02]  /*353e0*/  LOP3.LUT P3, RZ, R18.reuse, 0x4, RZ, 0xc0, !PT ;  /* 0x0000000412ff7812 */ /* 0x040fe4000786c0ff */
[----:B------:R-:W-:Y:S01]  /*353f0*/  @!P4 SHF.R.U32.HI R8, RZ, 0x2, R8 ;  /* 0x00000002ff08c819 */ /* 0x000fe20000011608 */
[----:B------:R-:W-:Y:S01]  /*35400*/  @!PT LDS RZ, [RZ] ;  /* 0x00000000fffff984 */ /* 0x000fe20000000800 */
[----:B------:R-:W-:Y:S01]  /*35410*/  @!PT LDS RZ, [RZ] ;  /* 0x00000000fffff984 */ /* 0x000fe20000000800 */
[----:B------:R-:W-:Y:S01]  /*35420*/  @!PT LDS RZ, [RZ] ;  /* 0x00000000fffff984 */ /* 0x000fe20000000800 */
[----:B--2---:R0:W-:Y:S01]  /*35430*/  @!P4 LDGSTS.E.BYPASS.LTC128B.128 [R16+0x26400], desc[UR46][R2.64], !P1 ;  /* 0x264000000210cfae */ /* 0x0041e2000c901d6e */
[----:B------:R-:W-:-:S03]  /*35440*/  LOP3.LUT P1, RZ, R18, 0x2000, RZ, 0xc0, !PT ;  /* 0x0000200012ff7812 */ /* 0x000fc6000782c0ff */
        /* <DEDUP_REMOVED lines=8> */
[----:B------:R0:W-:Y:S01]  /*354d0*/  @!P4 LDGSTS.E.BYPASS.LTC128B.128 [R16+0x32400], desc[UR46][R2.64+0x300], P6 ;  /* 0x324003000210cfae */ /* 0x0001e2000b101d6e */
[----:B------:R-:W-:Y:S01]  /*354e0*/  @!P4 ISETP.NE.U32.AND P6, PT, R8, RZ, PT ;  /* 0x000000ff0800c20c */ /* 0x000fe20003fc5070 */
[----:B------:R-:W-:Y:S01]  /*354f0*/  IMAD.MOV.U32 R11, RZ, RZ, 0x181f ;  /* 0x0000181fff0b7424 */ /* 0x000fe200078e00ff */
[----:B----4-:R-:W-:Y:S01]  /*35500*/  ISETP.GE.AND P2, PT, R15, R4, PT ;  /* 0x000000040f00720c */ /* 0x010fe20003f46270 */
[----:B------:R-:W-:-:S10]  /*35510*/  IMAD.MOV.U32 R15, RZ, RZ, -0x1 ;  /* 0xffffffffff0f7424 */ /* 0x000fd400078e00ff */
[----:B------:R0:W-:Y:S02]  /*35520*/  @!P4 LDGSTS.E.BYPASS.LTC128B.128 [R16+0x34400], desc[UR46][R2.64+0x380], P6 ;  /* 0x344003800210cfae */ /* 0x0001e4000b101d6e */
[----:B0-----:R-:W-:Y:S05]  /*35530*/  WARPSYNC.COLLECTIVE R15, `(.L_x_2276) ;  /* 0x000000000f087348 */ /* 0x001fea0003c00000 */
[----:B------:R1:W2:Y:S02]  /*35540*/  SHFL.IDX P6, R14, R13, R12, R11 ;  /* 0x0000000c0d0e7389 */ /* 0x0002a400000c000b */
[----:B012---:R-:W-:Y:S01]  /*35550*/  ENDCOLLECTIVE ;  /* 0x000000000000791b */ /* 0x007fe20003800000 */
.L_x_2276:
[----:B------:R-:W-:Y:S02]  /*35560*/  IMAD.MOV.U32 R13, RZ, RZ, R0 ;  /* 0x000000ffff0d7224 */ /* 0x000fe400078e0000 */
[----:B------:R-:W-:-:S07]  /*35570*/  IMAD.MOV.U32 R8, RZ, RZ, R14 ;  /* 0x000000ffff087224 */ /* 0x000fce00078e000e */
[----:B------:R-:W-:Y:S05]  /*35580*/  WARPSYNC.COLLECTIVE R15, `(.L_x_2277) ;  /* 0x000000000f087348 */ /* 0x000fea0003c00000 */
[----:B------:R0:W1:Y:S02]  /*35590*/  SHFL.IDX P6, R14, R13, R12, R11 ;  /* 0x0000000c0d0e7389 */ /* 0x00006400000c000b */
[----:B01----:R-:W-:Y:S01]  /*355a0*/  ENDCOLLECTIVE ;  /* 0x000000000000791b */ /* 0x003fe20003800000 */
.L_x_2277:
[----:B------:R-:W-:-:S05]  /*355b0*/  @!P2 LEA R9, P4, R9, R14, 0x1 ;  /* 0x0000000e0909a211 */ /* 0x000fca00078808ff */
[----:B------:R-:W-:Y:S01]  /*355c0*/  @!P2 IMAD.X R10, RZ, RZ, R8, P4 ;  /* 0x000000ffff0aa224 */ /* 0x000fe200020e0608 */
[C---:B------:R-:W-:Y:S02]  /*355d0*/  LOP3.LUT P4, RZ, R18.reuse, 0x10, RZ, 0xc0, !PT ;  /* 0x0000001012ff7812 */ /* 0x040fe4000788c0ff */
[----:B------:R-:W-:Y:S02]  /*355e0*/  LOP3.LUT P6, RZ, R18, 0x8, RZ, 0xc0, !PT ;  /* 0x0000000812ff7812 */ /* 0x000fe400078cc0ff */
[----:B------:R-:W-:Y:S01]  /*355f0*/  @!P2 LOP3.LUT R8, R5, 0x40, RZ, 0xc0, !PT ;  /* 0x000000400508a812 */ /* 0x000fe200078ec0ff */
[----:B------:R-:W-:Y:S02]  /*35600*/  @!P2 IMAD.MOV.U32 R2, RZ, RZ, R9 ;  /* 0x000000ffff02a224 */ /* 0x000fe400078e0009 */
[----:B------:R-:W-:Y:S01]  /*35610*/  @!P2 IMAD.MOV.U32 R3, RZ, RZ, R10 ;  /* 0x000000ffff03a224 */ /* 0x000fe200078e000a */
[----:B------:R-:W-:Y:S01]  /*35620*/  @!P2 SHF.R.U32.HI R8, RZ, 0x2, R8 ;  /* 0x00000002ff08a819 */ /* 0x000fe20000011608 */
[----:B------:R-:W-:-:S02]  /*35630*/  IMAD.MOV.U32 R13, RZ, RZ, R6 ;  /* 0x000000ffff0d7224 */ /* 0x000fc400078e0006 */
[----:B------:R-:W-:Y:S02]  /*35640*/  IMAD.MOV.U32 R12, RZ, RZ, 0x2 ;  /* 0x00000002ff0c7424 */ /* 0x000fe400078e00ff */
[----:B------:R-:W-:Y:S01]  /*35650*/  @!PT LDS RZ, [RZ] ;  /* 0x00000000fffff984 */ /* 0x000fe20000000800 */
[----:B------:R-:W-:Y:S01]  /*35660*/  @!PT LDS RZ, [RZ] ;  /* 0x00000000fffff984 */ /* 0x000fe20000000800 */
[----:B------:R-:W-:Y:S01]  /*35670*/  @!PT LDS RZ, [RZ] ;  /* 0x00000000fffff984 */ /* 0x000fe20000000800 */
[----:B------:R0:W-:Y:S01]  /*35680*/  @!P2 LDGSTS.E.BYPASS.LTC128B.128 [R16+0x26c00], desc[UR46][R2.64], !P4 ;  /* 0x26c000000210afae */ /* 0x0001e2000e101d6e */
[----:B------:R-:W-:-:S03]  /*35690*/  @!P2 ISETP.NE.U32.AND P4, PT, R8, RZ, PT ;  /* 0x000000ff0800a20c */ /* 0x000fc60003f85070 */
[----:B------:R0:W-:Y:S01]  /*356a0*/  @!P2 LDGSTS.E.BYPASS.LTC128B.128 [R16+0x28c00], desc[UR46][R2.64+0x80], !P6 ;  /* 0x28c000800210afae */ /* 0x0001e2000f101d6e */
[----:B------:R-:W-:-:S09]  /*356b0*/  @!P2 LOP3.LUT R8, R7, 0x80, RZ, 0xc0, !PT ;  /* 0x000000800708a812 */ /* 0x000fd200078ec0ff */
[----:B0-----:R-:W-:Y:S05]  /*356c0*/  WARPSYNC.COLLECTIVE R15, `(.L_x_2278) ;  /* 0x000000000f087348 */ /* 0x001fea0003c00000 */
[----:B------:R1:W2:Y:S02]  /*356d0*/  SHFL.IDX P6, R14, R13, R12, R11 ;  /* 0x0000000c0d0e7389 */ /* 0x0002a400000c000b */
[----:B012---:R-:W-:Y:S01]  /*356e0*/  ENDCOLLECTIVE ;  /* 0x000000000000791b */ /* 0x007fe20003800000 */
.L_x_2278:
[----:B------:R-:W-:Y:S01]  /*356f0*/  @!P2 SHF.R.U32.HI R8, RZ, 0x3, R8 ;  /* 0x00000003ff08a819 */ /* 0x000fe20000011608 */
[----:B------:R-:W-:Y:S01]  /*35700*/  @!PT LDS RZ, [RZ] ;  /* 0x00000000fffff984 */ /* 0x000fe20000000800 */
[----:B------:R-:W-:Y:S01]  /*35710*/  @!PT LDS RZ, [RZ] ;  /* 0x00000000fffff984 */ /* 0x000fe20000000800 */
[----:B------:R-:W-:Y:S01]  /*35720*/  @!PT LDS RZ, [RZ] ;  /* 0x00000000fffff984 */ /* 0x000fe20000000800 */
[----:B------:R-:W-:Y:S04]  /*35730*/  @!P2 LDGSTS.E.BYPASS.LTC128B.128 [R16+0x2ac00], desc[UR46][R2.64+0x100], !P3 ;  /* 0x2ac001000210afae */ /* 0x000fe8000d901d6e */
[----:B------:R-:W-:Y:S04]  /*35740*/  @!P2 LDGSTS.E.BYPASS.LTC128B.128 [R16+0x2cc00], desc[UR46][R2.64+0x180], !P5 ;  /* 0x2cc001800210afae */ /* 0x000fe8000e901d6e */
[----:B------:R-:W-:Y:S04]  /*35750*/  @!P2 LDGSTS.E.BYPASS.LTC128B.128 [R16+0x2ec00], desc[UR46][R2.64+0x200], !P0 ;  /* 0x2ec002000210afae */ /* 0x000fe8000c101d6e */
[----:B------:R-:W-:Y:S04]  /*35760*/  @!P2 LDGSTS.E.BYPASS.LTC128B.128 [R16+0x30c00], desc[UR46][R2.64+0x280], !P1 ;  /* 0x30c002800210afae */ /* 0x000fe8000c901d6e */
[----:B------:R-:W-:Y:S01]  /*35770*/  @!P2 LDGSTS.E.BYPASS.LTC128B.128 [R16+0x32c00], desc[UR46][R2.64+0x300], P4 ;  /* 0x32c003000210afae */ /* 0x000fe2000a101d6e */
[----:B------:R-:W-:Y:S01]  /*35780*/  @!P2 ISETP.NE.U32.AND P4, PT, R8, RZ, PT ;  /* 0x000000ff0800a20c */ /* 0x000fe20003f85070 */
[----:B------:R-:W0:Y:S01]  /*35790*/  S2R R10, SR_TID.X ;  /* 0x00000000000a7919 */ /* 0x000e220000002100 */
[----:B------:R-:W-:-:S11]  /*357a0*/  IMAD.MOV.U32 R13, RZ, RZ, R0 ;  /* 0x000000ffff0d7224 */ /* 0x000fd600078e0000 */
[----:B------:R1:W-:Y:S02]  /*357b0*/  @!P2 LDGSTS.E.BYPASS.LTC128B.128 [R16+0x34c00], desc[UR46][R2.64+0x380], P4 ;  /* 0x34c003800210afae */ /* 0x0003e4000a101d6e */
[----:B-1----:R-:W-:-:S07]  /*357c0*/  IMAD.MOV.U32 R2, RZ, RZ, R14 ;  /* 0x000000ffff027224 */ /* 0x002fce00078e000e */
[----:B0-----:R-:W-:Y:S05]  /*357d0*/  WARPSYNC.COLLECTIVE R15, `(.L_x_2279) ;  /* 0x000000000f087348 */ /* 0x001fea0003c00000 */
[----:B------:R1:W2:Y:S02]  /*357e0*/  SHFL.IDX P6, R14, R13, R12, R11 ;  /* 0x0000000c0d0e7389 */ /* 0x0002a400000c000b */
[----:B012---:R-:W-:Y:S01]  /*357f0*/  ENDCOLLECTIVE ;  /* 0x000000000000791b */ /* 0x007fe20003800000 */
.L_x_2279:
[----:B------:R-:W-:Y:S01]  /*35800*/  LOP3.LUT P3, RZ, R18, 0x1000, RZ, 0xc0, !PT ;  /* 0x0000100012ff7812 */ /* 0x000fe2000786c0ff */
[----:B------:R-:W-:-:S05]  /*35810*/  IMAD.SHL.U32 R10, R10, 0x8, RZ ;  /* 0x000000080a0a7824 */ /* 0x000fca00078e00ff */
[----:B------:R-:W-:Y:S01]  /*35820*/  LOP3.LUT R10, R10, 0x38, RZ, 0xc0, !PT ;  /* 0x000000380a0a7812 */ /* 0x000fe200078ec0ff */
[----:B------:R-:W-:-:S06]  /*35830*/  IMAD.MOV.U32 R3, RZ, RZ, R14 ;  /* 0x000000ffff037224 */ /* 0x000fcc00078e000e */
[----:B------:R-:W-:-:S05]  /*35840*/  @!P3 LEA R3, P4, R10, R3, 0x1 ;  /* 0x000000030a03b211 */ /* 0x000fca00078808ff */
[----:B------:R-:W-:Y:S01]  /*35850*/  @!P3 IMAD.X R2, RZ, RZ, R2, P4 ;  /* 0x000000ffff02b224 */ /* 0x000fe200020e0602 */
[----:B------:R-:W-:-:S04]  /*35860*/  LOP3.LUT P4, RZ, R18, 0x10, RZ, 0xc0, !PT ;  /* 0x0000001012ff7812 */ /* 0x000fc8000788c0ff */
[-C--:B------:R-:W-:Y:S02]  /*35870*/  @!P3 LOP3.LUT R3, R3, R2.reuse, RZ, 0x3c, !PT ;  /* 0x000000020303b212 */ /* 0x080fe400078e3cff */
[----:B------:R-:W-:Y:S02]  /*35880*/  @!P3 LOP3.LUT R8, R5, 0x40, RZ, 0xc0, !PT ;  /* 0x000000400508b812 */ /* 0x000fe400078ec0ff */
[C---:B------:R-:W-:Y:S02]  /*35890*/  @!P3 LOP3.LUT R2, R3.reuse, R2, RZ, 0x3c, !PT ;  /* 0x000000020302b212 */ /* 0x040fe400078e3cff */
[C---:B------:R-:W-:Y:S02]  /*358a0*/  LOP3.LUT P6, RZ, R18.reuse, 0x8, RZ, 0xc0, !PT ;  /* 0x0000000812ff7812 */ /* 0x040fe400078cc0ff */
[----:B------:R-:W-:Y:S02]  /*358b0*/  @!P3 LOP3.LUT R3, R3, R2, RZ, 0x3c, !PT ;  /* 0x000000020303b212 */ /* 0x000fe400078e3cff */
[----:B------:R-:W-:-:S02]  /*358c0*/  LOP3.LUT P2, RZ, R18, 0x4, RZ, 0xc0, !PT ;  /* 0x0000000412ff7812 */ /* 0x000fc4000784c0ff */
[----:B------:R-:W-:Y:S01]  /*358d0*/  @!P3 SHF.R.U32.HI R8, RZ, 0x2, R8 ;  /* 0x00000002ff08b819 */ /* 0x000fe20000011608 */
[----:B------:R-:W-:Y:S01]  /*358e0*/  @!PT LDS RZ, [RZ] ;  /* 0x00000000fffff984 */ /* 0x000fe20000000800 */
[----:B------:R-:W-:Y:S01]  /*358f0*/  @!PT LDS RZ, [RZ] ;  /* 0x00000000fffff984 */ /* 0x000fe20000000800 */
[----:B------:R-:W-:Y:S01]  /*35900*/  @!PT LDS RZ, [RZ] ;  /* 0x00000000fffff984 */ /* 0x000fe20000000800 */
[----:B------:R0:W-:Y:S03]  /*35910*/  @!P3 LDGSTS.E.BYPASS.LTC128B.128 [R16+0x27400], desc[UR46][R2.64], !P4 ;  /* 0x274000000210bfae */ /* 0x0001e6000e101d6e */
        /* <DEDUP_REMOVED lines=17> */
.L_x_2280:
[----:B------:R-:W-:Y:S02]  /*35a30*/  IMAD.MOV.U32 R13, RZ, RZ, R0 ;  /* 0x000000ffff0d7224 */ /* 0x000fe400078e0000 */
[----:B------:R-:W-:-:S07]  /*35a40*/  IMAD.MOV.U32 R6, RZ, RZ, R14 ;  /* 0x000000ffff067224 */ /* 0x000fce00078e000e */
[----:B------:R-:W-:Y:S05]  /*35a50*/  WARPSYNC.COLLECTIVE R15, `(.L_x_2281) ;  /* 0x000000000f087348 */ /* 0x000fea0003c00000 */
[----:B------:R0:W1:Y:S02]  /*35a60*/  SHFL.IDX P6, R14, R13, R12, R11 ;  /* 0x0000000c0d0e7389 */ /* 0x00006400000c000b */
[----:B01----:R-:W-:Y:S01]  /*35a70*/  ENDCOLLECTIVE ;  /* 0x000000000000791b */ /* 0x003fe20003800000 */
.L_x_2281:
[----:B------:R-:W-:Y:S01]  /*35a80*/  IMAD.MOV.U32 R0, RZ, RZ, R14 ;  /* 0x000000ffff007224 */ /* 0x000fe200078e000e */
[----:B------:R-:W-:Y:S06]  /*35a90*/  BRA `(.L_x_2282) ;  /* 0xffffffb0003c7947 */ /* 0x000fec000383ffff */
.L_x_2162:
[----:B0-----:R0:W2:Y:S02]  /*35aa0*/  SYNCS.PHASECHK.TRANS64.TRYWAIT P0, [R17+URZ+0x38820], R0 ;  /* 0x03882000110075a7 */ /* 0x0010a4000800017f */
[----:B--2---:R-:W-:Y:S05]  /*35ab0*/  @!P0 NANOSLEEP.SYNCS 0x989680 ;  /* 0x009896800000895d */ /* 0x004fea0003900000 */
[----:B------:R-:W2:Y:S02]  /*35ac0*/  @!P0 SYNCS.PHASECHK.TRANS64 P0, [R17+URZ+0x38820], R0 ;  /* 0x03882000110085a7 */ /* 0x000ea4000800007f */
[----:B--2---:R-:W-:Y:S05]  /*35ad0*/  @!P0 BRA `(.L_x_2162) ;  /* 0xfffffffc00f08947 */ /* 0x004fea000383ffff */
[----:B------:R-:W-:Y:S05]  /*35ae0*/  BRA `(.L_x_2283) ;  /* 0xffffffb000f87947 */ /* 0x000fea000383ffff */
.L_x_2166:
[----:B0-----:R0:W2:Y:S02]  /*35af0*/  SYNCS.PHASECHK.TRANS64.TRYWAIT P0, [R0+URZ+0x38860], R2 ;  /* 0x03886002000075a7 */ /* 0x0010a4000800017f */
[----:B--2---:R-:W-:Y:S05]  /*35b00*/  @!P0 NANOSLEEP.SYNCS 0x989680 ;  /* 0x009896800000895d */ /* 0x004fea0003900000 */
[----:B------:R-:W2:Y:S02]  /*35b10*/  @!P0 SYNCS.PHASECHK.TRANS64 P0, [R0+URZ+0x38860], R2 ;  /* 0x03886002000085a7 */ /* 0x000ea4000800007f */
[----:B--2---:R-:W-:Y:S05]  /*35b20*/  @!P0 BRA `(.L_x_2166) ;  /* 0xfffffffc00f08947 */ /* 0x004fea000383ffff */
[----:B------:R-:W-:Y:S05]  /*35b30*/  BRA `(.L_x_2284) ;  /* 0xffffffb400187947 */ /* 0x000fea000383ffff */
.L_x_2183:
[----:B-1----:R1:W2:Y:S02]  /*35b40*/  SYNCS.PHASECHK.TRANS64.TRYWAIT P0, [R3+URZ+0x38840], R2 ;  /* 0x03884002030075a7 */ /* 0x0022a4000800017f */
[----:B--2---:R-:W-:Y:S05]  /*35b50*/  @!P0 NANOSLEEP.SYNCS 0x989680 ;  /* 0x009896800000895d */ /* 0x004fea0003900000 */
[----:B------:R-:W2:Y:S02]  /*35b60*/  @!P0 SYNCS.PHASECHK.TRANS64 P0, [R3+URZ+0x38840], R2 ;  /* 0x03884002030085a7 */ /* 0x000ea4000800007f */
[----:B--2---:R-:W-:Y:S05]  /*35b70*/  @!P0 BRA `(.L_x_2183) ;  /* 0xfffffffc00f08947 */ /* 0x004fea000383ffff */
[----:B------:R-:W-:Y:S05]  /*35b80*/  BRA `(.L_x_2285) ;  /* 0xffffffbc00fc7947 */ /* 0x000fea000383ffff */
.L_x_2188:
[----:B--2---:R2:W3:Y:S02]  /*35b90*/  SYNCS.PHASECHK.TRANS64.TRYWAIT P0, [R3+URZ+0x38860], R2 ;  /* 0x03886002030075a7 */ /* 0x0044e4000800017f */
[----:B---3--:R-:W-:Y:S05]  /*35ba0*/  @!P0 NANOSLEEP.SYNCS 0x989680 ;  /* 0x009896800000895d */ /* 0x008fea0003900000 */
[----:B------:R-:W3:Y:S02]  /*35bb0*/  @!P0 SYNCS.PHASECHK.TRANS64 P0, [R3+URZ+0x38860], R2 ;  /* 0x03886002030085a7 */ /* 0x000ee4000800007f */
[----:B---3--:R-:W-:Y:S05]  /*35bc0*/  @!P0 BRA `(.L_x_2188) ;  /* 0xfffffffc00f08947 */ /* 0x008fea000383ffff */
[----:B------:R-:W-:Y:S05]  /*35bd0*/  BRA `(.L_x_2286) ;  /* 0xffffffc000747947 */ /* 0x000fea000383ffff */
.L_x_2204:
[----:B0-----:R0:W1:Y:S02]  /*35be0*/  SYNCS.PHASECHK.TRANS64.TRYWAIT P0, [R4+URZ+0x38840], R2 ;  /* 0x03884002040075a7 */ /* 0x001064000800017f */
[----:B-1----:R-:W-:Y:S05]  /*35bf0*/  @!P0 NANOSLEEP.SYNCS 0x989680 ;  /* 0x009896800000895d */ /* 0x002fea0003900000 */
[----:B------:R-:W1:Y:S02]  /*35c00*/  @!P0 SYNCS.PHASECHK.TRANS64 P0, [R4+URZ+0x38840], R2 ;  /* 0x03884002040085a7 */ /* 0x000e64000800007f */
[----:B-1----:R-:W-:Y:S05]  /*35c10*/  @!P0 BRA `(.L_x_2204) ;  /* 0xfffffffc00f08947 */ /* 0x002fea000383ffff */
[----:B------:R-:W-:Y:S05]  /*35c20*/  BRA `(.L_x_2287) ;  /* 0xffffffcc00487947 */ /* 0x000fea000383ffff */
.L_x_2209:
[----:B-1----:R1:W2:Y:S02]  /*35c30*/  SYNCS.PHASECHK.TRANS64.TRYWAIT P0, [R4+URZ+0x38860], R2 ;  /* 0x03886002040075a7 */ /* 0x0022a4000800017f */
[----:B--2---:R-:W-:Y:S05]  /*35c40*/  @!P0 NANOSLEEP.SYNCS 0x989680 ;  /* 0x009896800000895d */ /* 0x004fea0003900000 */
[----:B------:R-:W2:Y:S02]  /*35c50*/  @!P0 SYNCS.PHASECHK.TRANS64 P0, [R4+URZ+0x38860], R2 ;  /* 0x03886002040085a7 */ /* 0x000ea4000800007f */
[----:B--2---:R-:W-:Y:S05]  /*35c60*/  @!P0 BRA `(.L_x_2209) ;  /* 0xfffffffc00f08947 */ /* 0x004fea000383ffff */
[----:B------:R-:W-:Y:S05]  /*35c70*/  BRA `(.L_x_2288) ;  /* 0xffffffcc00c07947 */ /* 0x000fea000383ffff */
.L_x_2224:
[----:B-1----:R1:W2:Y:S02]  /*35c80*/  SYNCS.PHASECHK.TRANS64.TRYWAIT P0, [R4+URZ+0x38840], R2 ;  /* 0x03884002040075a7 */ /* 0x0022a4000800017f */
[----:B--2---:R-:W-:Y:S05]  /*35c90*/  @!P0 NANOSLEEP.SYNCS 0x989680 ;  /* 0x009896800000895d */ /* 0x004fea0003900000 */
[----:B------:R-:W2:Y:S02]  /*35ca0*/  @!P0 SYNCS.PHASECHK.TRANS64 P0, [R4+URZ+0x38840], R2 ;  /* 0x03884002040085a7 */ /* 0x000ea4000800007f */
[----:B--2---:R-:W-:Y:S05]  /*35cb0*/  @!P0 BRA `(.L_x_2224) ;  /* 0xfffffffc00f08947 */ /* 0x004fea000383ffff */
[----:B------:R-:W-:Y:S05]  /*35cc0*/  BRA `(.L_x_2289) ;  /* 0xffffffd800787947 */ /* 0x000fea000383ffff */
.L_x_2229:
[----:B0-----:R0:W2:Y:S02]  /*35cd0*/  SYNCS.PHASECHK.TRANS64.TRYWAIT P0, [R4+URZ+0x38860], R2 ;  /* 0x03886002040075a7 */ /* 0x0010a4000800017f */
[----:B--2---:R-:W-:Y:S05]  /*35ce0*/  @!P0 NANOSLEEP.SYNCS 0x989680 ;  /* 0x009896800000895d */ /* 0x004fea0003900000 */
[----:B------:R-:W2:Y:S02]  /*35cf0*/  @!P0 SYNCS.PHASECHK.TRANS64 P0, [R4+URZ+0x38860], R2 ;  /* 0x03886002040085a7 */ /* 0x000ea4000800007f */
[----:B--2---:R-:W-:Y:S05]  /*35d00*/  @!P0 BRA `(.L_x_2229) ;  /* 0xfffffffc00f08947 */ /* 0x004fea000383ffff */
[----:B------:R-:W-:Y:S05]  /*35d10*/  BRA `(.L_x_2290) ;  /* 0xffffffd800f07947 */ /* 0x000fea000383ffff */
.L_x_2245:
[----:B------:R-:W-:Y:S01]  /*35d20*/  BSSY B0, `(.L_x_2291) ;  /* 0x0000008000007945 */ /* 0x000fe20003800000 */
[----:B-----5:R-:W-:Y:S02]  /*35d30*/  IMAD.MOV.U32 R13, RZ, RZ, R3 ;  /* 0x000000ffff0d7224 */ /* 0x020fe400078e0003 */
[----:B------:R-:W-:Y:S02]  /*35d40*/  IMAD.MOV.U32 R12, RZ, RZ, RZ ;  /* 0x000000ffff0c7224 */ /* 0x000fe400078e00ff */
[----:B------:R-:W-:Y:S02]  /*35d50*/  IMAD.MOV.U32 R11, RZ, RZ, 0x1f ;  /* 0x0000001fff0b7424 */ /* 0x000fe400078e00ff */
[----:B------:R-:W-:-:S07]  /*35d60*/  IMAD.MOV.U32 R15, RZ, RZ, -0x1 ;  /* 0xffffffffff0f7424 */ /* 0x000fce00078e00ff */
[----:B0123--:R-:W-:Y:S05]  /*35d70*/  WARPSYNC.COLLECTIVE R15, `(.L_x_2292) ;  /* 0x000000000f087348 */ /* 0x00ffea0003c00000 */
[----:B------:R4:W0:Y:S02]  /*35d80*/  SHFL.IDX P6, R14, R13, R12, R11 ;  /* 0x0000000c0d0e7389 */ /* 0x00082400000c000b */
[----:B01234-:R-:W-:Y:S01]  /*35d90*/  ENDCOLLECTIVE ;  /* 0x000000000000791b */ /* 0x01ffe20003800000 */
.L_x_2292:
[----:B------:R-:W-:Y:S05]  /*35da0*/  BSYNC B0 ;  /* 0x0000000000007941 */ /* 0x000fea0003800000 */
.L_x_2291:
[----:B------:R-:W-:Y:S05]  /*35db0*/  BRA `(.L_x_2293) ;  /* 0xffffffe400ac7947 */ /* 0x000fea000383ffff */
.L_x_2248:
[----:B0-----:R0:W2:Y:S02]  /*35dc0*/  SYNCS.PHASECHK.TRANS64.TRYWAIT P0, [R9+URZ+0x38820], R0 ;  /* 0x03882000090075a7 */ /* 0x0010a4000800017f */
[----:B--2---:R-:W-:Y:S05]  /*35dd0*/  @!P0 NANOSLEEP.SYNCS 0x989680 ;  /* 0x009896800000895d */ /* 0x004fea0003900000 */
[----:B------:R-:W2:Y:S02]  /*35de0*/  @!P0 SYNCS.PHASECHK.TRANS64 P0, [R9+URZ+0x38820], R0 ;  /* 0x03882000090085a7 */ /* 0x000ea4000800007f */
[----:B--2---:R-:W-:Y:S05]  /*35df0*/  @!P0 BRA `(.L_x_2248) ;  /* 0xfffffffc00f08947 */ /* 0x004fea000383ffff */
[----:B------:R-:W-:Y:S05]  /*35e00*/  BRA `(.L_x_2294) ;  /* 0xffffffe400f87947 */ /* 0x000fea000383ffff */
.L_x_2249:
        /* <DEDUP_REMOVED lines=11> */
.L_x_2296:
[----:B------:R-:W-:Y:S05]  /*35ec0*/  BSYNC B0 ;  /* 0x0000000000007941 */ /* 0x000fea0003800000 */
.L_x_2295:
[----:B------:R-:W-:Y:S05]  /*35ed0*/  BRA `(.L_x_2297) ;  /* 0xffffffe400e07947 */ /* 0x000fea000383ffff */
.L_x_2252:
[----:B------:R-:W-:Y:S01]  /*35ee0*/  BSSY B1, `(.L_x_2298) ;  /* 0x0000006000017945 */ /* 0x000fe20003800000 */
[----:B------:R-:W-:-:S07]  /*35ef0*/  IMAD.MOV.U32 R15, RZ, RZ, -0x1 ;  /* 0xffffffffff0f7424 */ /* 0x000fce00078e00ff */
[----:B01----:R-:W-:Y:S05]  /*35f00*/  WARPSYNC.COLLECTIVE R15, `(.L_x_2299) ;  /* 0x000000000f0c7348 */ /* 0x003fea0003c00000 */
[----:B------:R-:W-:Y:S02]  /*35f10*/  ELECT P6, UR62, PT ;  /* 0x00000000003e782f */ /* 0x000fe400038c0000 */
[----:B------:R-:W-:Y:S01]  /*35f20*/  MOV R14, UR62 ;  /* 0x0000003e000e7c02 */ /* 0x000fe20008000f00 */
[----:B01----:R-:W-:Y:S10]  /*35f30*/  ENDCOLLECTIVE ;  /* 0x000000000000791b */ /* 0x003ff40003800000 */
.L_x_2299:
[----:B------:R-:W-:Y:S05]  /*35f40*/  BSYNC B1 ;  /* 0x0000000000017941 */ /* 0x000fea0003800000 */
.L_x_2298:
[----:B------:R-:W-:Y:S05]  /*35f50*/  BRA `(.L_x_2300) ;  /* 0xffffffe400d87947 */ /* 0x000fea000383ffff */
.L_x_2253:
[----:B0-----:R0:W1:Y:S02]  /*35f60*/  SYNCS.PHASECHK.TRANS64.TRYWAIT P0, [R5+URZ], R4 ;  /* 0x00000004050075a7 */ /* 0x001064000800017f */
[----:B-1----:R-:W-:Y:S05]  /*35f70*/  @!P0 NANOSLEEP.SYNCS 0x989680 ;  /* 0x009896800000895d */ /* 0x002fea0003900000 */
[----:B------:R-:W1:Y:S02]  /*35f80*/  @!P0 SYNCS.PHASECHK.TRANS64 P0, [R5+URZ], R4 ;  /* 0x00000004050085a7 */ /* 0x000e64000800007f */
[----:B-1----:R-:W-:Y:S05]  /*35f90*/  @!P0 BRA `(.L_x_2253) ;  /* 0xfffffffc00f08947 */ /* 0x002fea000383ffff */
[----:B------:R-:W-:Y:S05]  /*35fa0*/  BRA `(.L_x_2301) ;  /* 0xffffffe400fc7947 */ /* 0x000fea000383ffff */
.L_x_2254:
[----:B-1----:R1:W2:Y:S02]  /*35fb0*/  SYNCS.PHASECHK.TRANS64.TRYWAIT P0, [R7+URZ], R2 ;  /* 0x00000002070075a7 */ /* 0x0022a4000800017f */
[----:B--2---:R-:W-:Y:S05]  /*35fc0*/  @!P0 NANOSLEEP.SYNCS 0x989680 ;  /* 0x009896800000895d */ /* 0x004fea0003900000 */
[----:B------:R-:W2:Y:S02]  /*35fd0*/  @!P0 SYNCS.PHASECHK.TRANS64 P0, [R7+URZ], R2 ;  /* 0x00000002070085a7 */ /* 0x000ea4000800007f */
[----:B--2---:R-:W-:Y:S05]  /*35fe0*/  @!P0 BRA `(.L_x_2254) ;  /* 0xfffffffc00f08947 */ /* 0x004fea000383ffff */
[----:B------:R-:W-:Y:S05]  /*35ff0*/  BRA `(.L_x_2302) ;  /* 0xffffffe400f87947 */ /* 0x000fea000383ffff */
.L_x_2255:
[----:B--2---:R2:W3:Y:S02]  /*36000*/  SYNCS.PHASECHK.TRANS64.TRYWAIT P0, [R19+URZ], R4 ;  /* 0x00000004130075a7 */ /* 0x0044e4000800017f */
[----:B---3--:R-:W-:Y:S05]  /*36010*/  @!P0 NANOSLEEP.SYNCS 0x989680 ;  /* 0x009896800000895d */ /* 0x008fea0003900000 */
[----:B------:R-:W3:Y:S02]  /*36020*/  @!P0 SYNCS.PHASECHK.TRANS64 P0, [R19+URZ], R4 ;  /* 0x00000004130085a7 */ /* 0x000ee4000800007f */
[----:B---3--:R-:W-:Y:S05]  /*36030*/  @!P0 BRA `(.L_x_2255) ;  /* 0xfffffffc00f08947 */ /* 0x008fea000383ffff */
[----:B------:R-:W-:Y:S05]  /*36040*/  BRA `(.L_x_2303) ;  /* 0xffffffe400ec7947 */ /* 0x000fea000383ffff */
        .type           $_ZN7cutlass13device_kernelIN5flash11enable_sm90INS1_16FlashAttnFwdSm90INS1_25CollectiveMainloopFwdSm90ILi2EN4cute5tupleIJNS5_1CILi1EEES8_S8_EEENS6_IJNS7_ILi64EEESA_SA_EEELi512ENS_10bfloat16_tEfNS_4arch4Sm90ELb0ELb1ELb1ELb0ELb0ELb0ELb1ELb0ELb0ELb1ELb0ELb0EEENS1_21CollectiveEpilogueFwdINS6_IJSA_NS7_ILi512EEESA_EEES9_SC_SE_Li256ELb0ELb1ELb0ELb0EEENS1_30DynamicPersistentTileSchedulerILi256ELi128ELb0ELb1ELb1EEEEEEEEEvNT_6ParamsE$_ZZN5flash25CollectiveMainloopFwdSm90ILi2EN4cute5tupleIJNS1_1CILi1EEES4_S4_EEENS2_IJNS3_ILi64EEES6_S6_EEELi512EN7cutlass10bfloat16_tEfNS8_4arch4Sm90ELb0ELb1ELb1ELb0ELb0ELb0ELb1ELb0ELb0ELb1ELb0ELb0EE3mmaINS_16FlashAttnFwdSm90ISC_NS_21CollectiveEpilogueFwdINS2_IJS6_NS3_ILi512EEES6_EEES5_S9_SB_Li256ELb0ELb1ELb0ELb0EEENS_30DynamicPersistentTileSchedulerILi256ELi128ELb0ELb1ELb1EEEE13SharedStorageENS1_6TensorINS1_11ArrayEngineIfLm128EEENS1_6LayoutINS2_IJNS2_IJNS3_ILi2EEESR_NS3_ILi32EEEEEES4_S4_EEENS2_IJNS2_IJS4_SR_NS3_ILi4EEEEEENS3_ILi0EEESX_EEEEEEENS_7SoftmaxILi2ELi0EEEEEbRKNSC_6ParamsENS8_25PipelineTmaAsyncNoClusterILi2ENS8_16PipelineTmaAsyncILi2EEEEES19_RNS8_13PipelineStateILj2EEERT0_RT1_iRiRKNS_16SeqlenInfoQKNewKILb0ELb0EEENS2_IJiiiiEEERT_ENKUliT_T0_T1_E_clIZSD_ISM_S10_S12_EbS15_S19_S19_S1C_S1E_S1G_iS1H_S1L_S1M_S1O_EUlRS1P_iE0_NS3_ILb1EEES1W_EEDaiS1P_S1Q_S1R_,@function
        .size           $_ZN7cutlass13device_kernelIN5flash11enable_sm90INS1_16FlashAttnFwdSm90INS1_25CollectiveMainloopFwdSm90ILi2EN4cute5tupleIJNS5_1CILi1EEES8_S8_EEENS6_IJNS7_ILi64EEESA_SA_EEELi512ENS_10bfloat16_tEfNS_4arch4Sm90ELb0ELb1ELb1ELb0ELb0ELb0ELb1ELb0ELb0ELb1ELb0ELb0EEENS1_21CollectiveEpilogueFwdINS6_IJSA_NS7_ILi512EEESA_EEES9_SC_SE_Li256ELb0ELb1ELb0ELb0EEENS1_30DynamicPersistentTileSchedulerILi256ELi128ELb0ELb1ELb1EEEEEEEEEvNT_6ParamsE$_ZZN5flash25CollectiveMainloopFwdSm90ILi2EN4cute5tupleIJNS1_1CILi1EEES4_S4_EEENS2_IJNS3_ILi64EEES6_S6_EEELi512EN7cutlass10bfloat16_tEfNS8_4arch4Sm90ELb0ELb1ELb1ELb0ELb0ELb0ELb1ELb0ELb0ELb1ELb0ELb0EE3mmaINS_16FlashAttnFwdSm90ISC_NS_21CollectiveEpilogueFwdINS2_IJS6_NS3_ILi512EEES6_EEES5_S9_SB_Li256ELb0ELb1ELb0ELb0EEENS_30DynamicPersistentTileSchedulerILi256ELi128ELb0ELb1ELb1EEEE13SharedStorageENS1_6TensorINS1_11ArrayEngineIfLm128EEENS1_6LayoutINS2_IJNS2_IJNS3_ILi2EEESR_NS3_ILi32EEEEEES4_S4_EEENS2_IJNS2_IJS4_SR_NS3_ILi4EEEEEENS3_ILi0EEESX_EEEEEEENS_7SoftmaxILi2ELi0EEEEEbRKNSC_6ParamsENS8_25PipelineTmaAsyncNoClusterILi2ENS8_16PipelineTmaAsyncILi2EEEEES19_RNS8_13PipelineStateILj2EEERT0_RT1_iRiRKNS_16SeqlenInfoQKNewKILb0ELb0EEENS2_IJiiiiEEERT_ENKUliT_T0_T1_E_clIZSD_ISM_S10_S12_EbS15_S19_S19_S1C_S1E_S1G_iS1H_S1L_S1M_S1O_EUlRS1P_iE0_NS3_ILb1EEES1W_EEDaiS1P_S1Q_S1R_,(.L_x_6026 - $_ZN7cutlass13device_kernelIN5flash11enable_sm90INS1_16FlashAttnFwdSm90INS1_25CollectiveMainloopFwdSm90ILi2EN4cute5tupleIJNS5_1CILi1EEES8_S8_EEENS6_IJNS7_ILi64EEESA_SA_EEELi512ENS_10bfloat16_tEfNS_4arch4Sm90ELb0ELb1ELb1ELb0ELb0ELb0ELb1ELb0ELb0ELb1ELb0ELb0EEENS1_21CollectiveEpilogueFwdINS6_IJSA_NS7_ILi512EEESA_EEES9_SC_SE_Li256ELb0ELb1ELb0ELb0EEENS1_30DynamicPersistentTileSchedulerILi256ELi128ELb0ELb1ELb1EEEEEEEEEvNT_6ParamsE$_ZZN5flash25CollectiveMainloopFwdSm90ILi2EN4cute5tupleIJNS1_1CILi1EEES4_S4_EEENS2_IJNS3_ILi64EEES6_S6_EEELi512EN7cutlass10bfloat16_tEfNS8_4arch4Sm90ELb0ELb1ELb1ELb0ELb0ELb0ELb1ELb0ELb0ELb1ELb0ELb0EE3mmaINS_16FlashAttnFwdSm90ISC_NS_21CollectiveEpilogueFwdINS2_IJS6_NS3_ILi512EEES6_EEES5_S9_SB_Li256ELb0ELb1ELb0ELb0EEENS_30DynamicPersistentTileSchedulerILi256ELi128ELb0ELb1ELb1EEEE13SharedStorageENS1_6TensorINS1_11ArrayEngineIfLm128EEENS1_6LayoutINS2_IJNS2_IJNS3_ILi2EEESR_NS3_ILi32EEEEEES4_S4_EEENS2_IJNS2_IJS4_SR_NS3_ILi4EEEEEENS3_ILi0EEESX_EEEEEEENS_7SoftmaxILi2ELi0EEEEEbRKNSC_6ParamsENS8_25PipelineTmaAsyncNoClusterILi2ENS8_16PipelineTmaAsyncILi2EEEEES19_RNS8_13PipelineStateILj2EEERT0_RT1_iRiRKNS_16SeqlenInfoQKNewKILb0ELb0EEENS2_IJiiiiEEERT_ENKUliT_T0_T1_E_clIZSD_ISM_S10_S12_EbS15_S19_S19_S1C_S1E_S1G_iS1H_S1L_S1M_S1O_EUlRS1P_iE0_NS3_ILb1EEES1W_EEDaiS1P_S1Q_S1R_)
$_ZN7cutlass13device_kernelIN5flash11enable_sm90INS1_16FlashAttnFwdSm90INS1_25CollectiveMainloopFwdSm90ILi2EN4cute5tupleIJNS5_1CILi1EEES8_S8_EEENS6_IJNS7_ILi64EEESA_SA_EEELi512ENS_10bfloat16_tEfNS_4arch4Sm90ELb0ELb1ELb1ELb0ELb0ELb0ELb1ELb0ELb0ELb1ELb0ELb0EEENS1_21CollectiveEpilogueFwdINS6_IJSA_NS7_ILi512EEESA_EEES9_SC_SE_Li256ELb0ELb1ELb0ELb0EEENS1_30DynamicPersistentTileSchedulerILi256ELi128ELb0ELb1ELb1EEEEEEEEEvNT_6ParamsE$_ZZN5flash25CollectiveMainloopFwdSm90ILi2EN4cute5tupleIJNS1_1CILi1EEES4_S4_EEENS2_IJNS3_ILi64EEES6_S6_EEELi512EN7cutlass10bfloat16_tEfNS8_4arch4Sm90ELb0ELb1ELb1ELb0ELb0ELb0ELb1ELb0ELb0ELb1ELb0ELb0EE3mmaINS_16FlashAttnFwdSm90ISC_NS_21CollectiveEpilogueFwdINS2_IJS6_NS3_ILi512EEES6_EEES5_S9_SB_Li256ELb0ELb1ELb0ELb0EEENS_30DynamicPersistentTileSchedulerILi256ELi128ELb0ELb1ELb1EEEE13SharedStorageENS1_6TensorINS1_11ArrayEngineIfLm128EEENS1_6LayoutINS2_IJNS2_IJNS3_ILi2EEESR_NS3_ILi32EEEEEES4_S4_EEENS2_IJNS2_IJS4_SR_NS3_ILi4EEEEEENS3_ILi0EEESX_EEEEEEENS_7SoftmaxILi2ELi0EEEEEbRKNSC_6ParamsENS8_25PipelineTmaAsyncNoClusterILi2ENS8_16PipelineTmaAsyncILi2EEEEES19_RNS8_13PipelineStateILj2EEERT0_RT1_iRiRKNS_16SeqlenInfoQKNewKILb0ELb0EEENS2_IJiiiiEEERT_ENKUliT_T0_T1_E_clIZSD_ISM_S10_S12_EbS15_S19_S19_S1C_S1E_S1G_iS1H_S1L_S1M_S1O_EUlRS1P_iE0_NS3_ILb1EEES1W_EEDaiS1P_S1Q_S1R_:
[----:B------:R-:W-:Y:S05]  /*36050*/  YIELD ;  /* 0x0000000000007946 */ /* 0x000fea0003800000 */
[----:B------:R-:W-:Y:S02]  /*36060*/  ULDC UR4, c[0x0][0x20] ;  /* 0x0000080000047ab9 */ /* 0x000fe40000000800 */
[----:B------:R-:W-:-:S05]  /*36070*/  VIADD R0, R0, -UR4 ;  /* 0x8000000400007c36 */ /* 0x000fca0008000000 */
[----:B------:R-:W2:Y:S01]  /*36080*/  LDL.64 R20, [R0+0x18] ;  /* 0x0000180000147983 */ /* 0x000ea20000100a00 */
[----:B------:R-:W0:Y:S03]  /*36090*/  LDC.64 R4, c[0x0][0x208] ;  /* 0x00008200ff047b82 */ /* 0x000e260000000a00 */
[----:B------:R-:W3:Y:S01]  /*360a0*/  LDL.64 R14, [R0] ;  /* 0x00000000000e7983 */ /* 0x000ee20000100a00 */
[----:B0-----:R-:W-:Y:S02]  /*360b0*/  R2UR UR4, R4 ;  /* 0x00000000040472ca */ /* 0x001fe400000e0000 */
[----:B------:R-:W-:-:S13]  /*360c0*/  R2UR UR5, R5 ;  /* 0x00000000050572ca */ /* 0x000fda00000e0000 */
[----:B--2---:R-:W2:Y:S01]  /*360d0*/  LD.E R24, desc[UR4][R20.64+0x1c] ;  /* 0x00001c0414187980 */ /* 0x004ea2000c101900 */
[C---:B------:R-:W-:Y:S02]  /*360e0*/  R2UR UR4, R4.reuse ;  /* 0x00000000040472ca */ /* 0x040fe400000e0000 */
[C---:B------:R-:W-:Y:S02]  /*360f0*/  R2UR UR5, R5.reuse ;  /* 0x00000000050572ca */ /* 0x040fe400000e0000 */
[----:B------:R-:W-:Y:S02]  /*36100*/  R2UR UR6, R4 ;  /* 0x00000000040672ca */ /* 0x000fe400000e0000 */
[----:B------:R-:W-:Y:S01]  /*36110*/  R2UR UR7, R5 ;  /* 0x00000000050772ca */ /* 0x000fe200000e0000 */
[----:B------:R-:W-:Y:S08]  /*36120*/  BSSY B1, `(.L_x_2304) ;  /* 0x0000007000017945 */ /* 0x000ff00003800000 */
[----:B---3--:R0:W5:Y:S04]  /*36130*/  LD.E R9, desc[UR4][R14.64] ;  /* 0x000000040e097980 */ /* 0x008168000c101900 */
[----:B------:R0:W5:Y:S01]  /*36140*/  LD.E R13, desc[UR6][R14.64+0x4] ;  /* 0x000004060e0d7980 */ /* 0x000162000c101900 */
[----:B--2---:R-:W-:-:S04]  /*36150*/  LOP3.LUT R24, R24, 0x1, RZ, 0xfc, !PT ;  /* 0x0000000118187812 */ /* 0x004fc800078efcff */
[----:B------:R-:W-:-:S13]  /*36160*/  ISETP.NE.AND P0, PT, R24, 0x3, PT ;  /* 0x000000031800780c */ /* 0x000fda0003f05270 */
[----:B0-----:R-:W-:Y:S05]  /*36170*/  @!P0 BRA `(.L_x_2305) ;  /* 0x0000000000048947 */ /* 0x001fea0003800000 */
[----:B------:R-:W-:Y:S01]  /*36180*/  BPT.TRAP 0x1 ;  /* 0x000000040000795c */ /* 0x000fe20000300000 */
.L_x_2305:
[----:B------:R-:W-:Y:S05]  /*36190*/  BSYNC B1 ;  /* 0x0000000000017941 */ /* 0x000fea0003800000 */
.L_x_2304:
[----:B------:R-:W-:Y:S02]  /*361a0*/  R2UR UR4, R4 ;  /* 0x00000000040472ca */ /* 0x000fe400000e0000 */
[----:B------:R-:W-:-:S13]  /*361b0*/  R2UR UR5, R5 ;  /* 0x00000000050572ca */ /* 0x000fda00000e0000 */
[----:B------:R-:W2:Y:S01]  /*361c0*/  LD.E.64 R24, desc[UR4][R20.64+0x8] ;  /* 0x0000080414187980 */ /* 0x000ea2000c101b00 */
[----:B-----5:R-:W-:Y:S02]  /*361d0*/  SHF.L.U32 R26, R13, 0x1f, RZ ;  /* 0x0000001f0d1a7819 */ /* 0x020fe400000006ff */
[----:B--2---:R-:W-:-:S05]  /*361e0*/  MOV R24, R24 ;  /* 0x0000001800187202 */ /* 0x004fca0000000f00 */
[----:B------:R-:W-:-:S04]  /*361f0*/  IMAD R9, R9, 0x8, R24 ;  /* 0x0000000809097824 */ /* 0x000fc800078e0218 */
[----:B------:R0:W1:Y:S01]  /*36200*/  SYNCS.PHASECHK.TRANS64.TRYWAIT P0, [R9+URZ], R26 ;  /* 0x0000001a090075a7 */ /* 0x000062000800017f */
[----:B------:R-:W2:Y:S01]  /*36210*/  LD.E R25, desc[UR4][R20.64+0x1c] ;  /* 0x00001c0414197980 */ /* 0x000ea2000c101900 */
[----:B------:R-:W-:Y:S02]  /*36220*/  R2UR UR6, R4 ;  /* 0x00000000040672ca */ /* 0x000fe400000e0000 */
[----:B------:R-:W-:Y:S01]  /*36230*/  R2UR UR7, R5 ;  /* 0x00000000050772ca */ /* 0x000fe200000e0000 */
[----:B------:R0:W5:Y:S01]  /*36240*/  LD.E R13, desc[UR4][R14.64] ;  /* 0x000000040e0d7980 */ /* 0x000162000c101900 */
[----:B------:R-:W-:Y:S11]  /*36250*/  BSSY B1, `(.L_x_2306) ;  /* 0x0000006000017945 */ /* 0x000ff60003800000 */
[----:B------:R0:W5:Y:S01]  /*36260*/  LD.E R24, desc[UR6][R14.64+0x4] ;  /* 0x000004060e187980 */ /* 0x000162000c101900 */
[----:B--2---:R-:W-:-:S04]  /*36270*/  LOP3.LUT R25, R25, 0x1, RZ, 0xfc, !PT ;  /* 0x0000000119197812 */ /* 0x004fc800078efcff */
[----:B------:R-:W-:-:S13]  /*36280*/  ISETP.NE.AND P1, PT, R25, 0x3, PT ;  /* 0x000000031900780c */ /* 0x000fda0003f25270 */
[----:B01----:R-:W-:Y:S05]  /*36290*/  @!P1 BRA `(.L_x_2307) ;  /* 0x0000000000049947 */ /* 0x003fea0003800000 */
[----:B------:R-:W-:Y:S01]  /*362a0*/  BPT.TRAP 0x1 ;  /* 0x000000040000795c */ /* 0x000fe20000300000 */
.L_x_2307:
[----:B------:R-:W-:Y:S05]  /*362b0*/  BSYNC B1 ;  /* 0x0000000000017941 */ /* 0x000fea0003800000 */
.L_x_2306:
[----:B------:R-:W-:Y:S04]  /*362c0*/  BSSY B1, `(.L_x_2308) ;  /* 0x000000a000017945 */ /* 0x000fe80003800000 */
[----:B------:R-:W-:Y:S05]  /*362d0*/  @P0 BRA `(.L_x_2309) ;  /* 0x0000000000200947 */ /* 0x000fea0003800000 */
[----:B------:R-:W-:Y:S02]  /*362e0*/  R2UR UR4, R4 ;  /* 0x00000000040472ca */ /* 0x000fe400000e0000 */
[----:B------:R-:W-:-:S13]  /*362f0*/  R2UR UR5, R5 ;  /* 0x00000000050572ca */ /* 0x000fda00000e0000 */
[----:B------:R-:W2:Y:S01]  /*36300*/  LD.E.64 R20, desc[UR4][R20.64+0x8] ;  /* 0x0000080414147980 */ /* 0x000ea2000c101b00 */
[----:B-----5:R-:W-:Y:S02]  /*36310*/  SHF.L.U32 R24, R24, 0x1f, RZ ;  /* 0x0000001f18187819 */ /* 0x020fe400000006ff */
[----:B--2---:R-:W-:-:S05]  /*36320*/  MOV R14, R20 ;  /* 0x00000014000e7202 */ /* 0x004fca0000000f00 */
[----:B------:R-:W-:-:S04]  /*36330*/  IMAD R13, R13, 0x8, R14 ;  /* 0x000000080d0d7824 */ /* 0x000fc800078e020e */
[----:B------:R-:W0:Y:S02]  /*36340*/  SYNCS.PHASECHK.TRANS64.TRYWAIT P0, [R13+URZ], R24 ;  /* 0x000000180d0075a7 */ /* 0x000e24000800017f */
[----:B0-----:R-:W-:Y:S05]  /*36350*/  @!P0 BRA `(.L_x_2310) ;  /* 0x000000f000d48947 */ /* 0x001fea0003800000 */
.L_x_2309:
[----:B------:R-:W-:Y:S05]  /*36360*/  BSYNC B1 ;  /* 0x0000000000017941 */ /* 0x000fea0003800000 */
.L_x_2308:
[----:B0----5:R-:W2:Y:S04]  /*36370*/  LDL.64 R24, [R0] ;  /* 0x0000000000187983 */ /* 0x021ea80000100a00 */
[----:B------:R-:W3:Y:S01]  /*36380*/  LDL.64 R20, [R0+0x28] ;  /* 0x0000280000147983 */ /* 0x000ee20000100a00 */
[C---:B------:R-:W-:Y:S02]  /*36390*/  R2UR UR6, R4.reuse ;  /* 0x00000000040672ca */ /* 0x040fe400000e0000 */
[C---:B------:R-:W-:Y:S01]  /*363a0*/  R2UR UR7, R5.reuse ;  /* 0x00000000050772ca */ /* 0x040fe200000e0000 */
[----:B------:R-:W4:Y:S01]  /*363b0*/  LDL.64 R14, [R0+0x20] ;  /* 0x00002000000e7983 */ /* 0x000f220000100a00 */
[C---:B------:R-:W-:Y:S02]  /*363c0*/  R2UR UR4, R4.reuse ;  /* 0x00000000040472ca */ /* 0x040fe400000e0000 */
[----:B------:R-:W-:Y:S01]  /*363d0*/  R2UR UR5, R5 ;  /* 0x00000000050572ca */ /* 0x000fe200000e0000 */
[----:B------:R-:W4:Y:S08]  /*363e0*/  LDL.64 R56, [R0+0x8] ;  /* 0x0000080000387983 */ /* 0x000f300000100a00 */
[----:B--2---:R-:W2:Y:S04]  /*363f0*/  LD.E R25, desc[UR6][R24.64] ;  /* 0x0000000618197980 */ /* 0x004ea8000c101900 */
[----:B---3--:R-:W2:Y:S01]  /*36400*/  LD.E.64 R58, desc[UR4][R20.64] ;  /* 0x00000004143a7980 */ /* 0x008ea2000c101b00 */
[----:B------:R-:W-:Y:S05]  /*36410*/  WARPSYNC.ALL ;  /* 0x0000000000007948 */ /* 0x000fea0003800000 */
[----:B------:R-:W-:-:S02]  /*36420*/  R2UR UR4, R4 ;  /* 0x00000000040472ca */ /* 0x000fc400000e0000 */
[C---:B------:R-:W-:Y:S02]  /*36430*/  R2UR UR5, R5.reuse ;  /* 0x00000000050572ca */ /* 0x040fe400000e0000 */
[----:B------:R-:W-:Y:S02]  /*36440*/  R2UR UR6, R4 ;  /* 0x00000000040672ca */ /* 0x000fe400000e0000 */
[----:B------:R-:W-:-:S09]  /*36450*/  R2UR UR7, R5 ;  /* 0x00000000050772ca */ /* 0x000fd200000e0000 */
[----:B----4-:R0:W-:Y:S04]  /*36460*/  ST.E desc[UR4][R56.64], RZ ;  /* 0x000000ff38007985 */ /* 0x0101e8000c101904 */
[----:B------:R-:W3:Y:S01]  /*36470*/  LD.E.64 R20, desc[UR6][R14.64] ;  /* 0x000000060e147980 */ /* 0x000ee2000c101b00 */
[----:B--2---:R-:W-:Y:S01]  /*36480*/  IMAD R58, R25, 0x200, R58 ;  /* 0x00000200193a7824 */ /* 0x004fe200078e023a */
[----:B------:R-:W-:Y:S01]  /*36490*/  R2UR UR7, R59 ;  /* 0x000000003b0772ca */ /* 0x000fe200000e0000 */
[----:B------:R-:W-:Y:S01]  /*364a0*/  WARPGROUP.ARRIVE ;  /* 0x00000000000079c5 */ /* 0x000fe20000000000 */
[----:B------:R-:W-:Y:S01]  /*364b0*/  R2UR UR8, R4 ;  /* 0x00000000040872ca */ /* 0x000fe200000e0000 */
[----:B------:R-:W-:Y:S01]  /*364c0*/  IMAD.MOV.U32 R9, RZ, RZ, 0x1 ;  /* 0x00000001ff097424 */ /* 0x000fe200078e00ff */
[----:B------:R-:W-:-:S02]  /*364d0*/  R2UR UR6, R58 ;  /* 0x000000003a0672ca */ /* 0x000fc400000e0000 */
[C---:B------:R-:W-:Y:S02]  /*364e0*/  R2UR UR9, R5.reuse ;  /* 0x00000000050972ca */ /* 0x040fe400000e0000 */
[----:B------:R-:W-:Y:S02]  /*364f0*/  R2UR UR10, R4 ;  /* 0x00000000040a72ca */ /* 0x000fe400000e0000 */
[----:B------:R-:W-:Y:S02]  /*36500*/  R2UR UR11, R5 ;  /* 0x00000000050b72ca */ /* 0x000fe400000e0000 */
[----:B---3--:R-:W-:Y:S02]  /*36510*/  R2UR UR4, R20 ;  /* 0x00000000140472ca */ /* 0x008fe400000e0000 */
[----:B------:R-:W-:-:S13]  /*36520*/  R2UR UR5, R21 ;  /* 0x00000000150572ca */ /* 0x000fda00000e0000 */
[----:B------:R-:W-:Y:S03]  /*36530*/  HGMMA.64x64x16.F32.BF16 R24, gdesc[UR4], RZ, !UPT, gsb0 ;  /* 0x00e00000041879f0 */ /* 0x000fe6000c0018ff */
[----:B------:R-:W-:Y:S02]  /*36540*/  WARPGROUP.DEPBAR.LE gsb0, 0x0 ;  /* 0x00008000000079c5 */ /* 0x000fe40000010000 */
[----:B------:R0:W-:Y:S04]  /*36550*/  ST.E desc[UR8][R56.64], R9 ;  /* 0x0000000938007985 */ /* 0x0001e8000c101908 */
[----:B------:R-:W2:Y:S01]  /*36560*/  LD.E.64 R20, desc[UR10][R14.64] ;  /* 0x0000000a0e147980 */ /* 0x000ea2000c101b00 */
[----:B------:R-:W-:Y:S01]  /*36570*/  VIADD R60, R58, 0x2 ;  /* 0x000000023a3c7836 */ /* 0x000fe20000000000 */
[----:B------:R-:W-:Y:S01]  /*36580*/  WARPGROUP.ARRIVE ;  /* 0x00000000000079c5 */ /* 0x000fe20000000000 */
[----:B------:R-:W-:Y:S01]  /*36590*/  IMAD.MOV.U32 R61, RZ, RZ, R59 ;  /* 0x000000ffff3d7224 */ /* 0x000fe200078e003b */
[----:B------:R-:W-:-:S02]  /*365a0*/  R2UR UR8, R4 ;  /* 0x00000000040872ca */ /* 0x000fc400000e0000 */
[----:B------:R-:W-:Y:S02]  /*365b0*/  R2UR UR6, R60 ;  /* 0x000000003c0672ca */ /* 0x000fe400000e0000 */
[----:B------:R-:W-:Y:S02]  /*365c0*/  R2UR UR7, R61 ;  /* 0x000000003d0772ca */ /* 0x000fe400000e0000 */
[C---:B------:R-:W-:Y:S02]  /*365d0*/  R2UR UR9, R5.reuse ;  /* 0x00000000050972ca */ /* 0x040fe400000e0000 */
[----:B------:R-:W-:Y:S02]  /*365e0*/  R2UR UR10, R4 ;  /* 0x00000000040a72ca */ /* 0x000fe400000e0000 */
[----:B------:R-:W-:Y:S01]  /*365f0*/  R2UR UR11, R5 ;  /* 0x00000000050b72ca */ /* 0x000fe200000e0000 */
[----:B--2---:R-:W-:Y:S01]  /*36600*/  VIADD R20, R20, 0x2 ;  /* 0x0000000214147836 */ /* 0x004fe20000000000 */
[----:B------:R-:W-:-:S04]  /*36610*/  R2UR UR5, R21 ;  /* 0x00000000150572ca */ /* 0x000fc800000e0000 */
[----:B------:R-:W-:-:S13]  /*36620*/  R2UR UR4, R20 ;  /* 0x00000000140472ca */ /* 0x000fda00000e0000 */
[----:B------:R-:W-:Y:S03]  /*36630*/  HGMMA.64x64x16.F32.BF16 R24, gdesc[UR4], R24, gsb0 ;  /* 0x00e00000041879f0 */ /* 0x000fe60008001818 */
        /* <DEDUP_REMOVED lines=20> */
[----:B------:R-:W-:Y:S01]  /*36780*/  R2UR UR7, R59 ;  /* 0x000000003b0772ca */ /* 0x000fe200000e0000 */
[----:B------:R-:W-:Y:S01]  /*36790*/  WARPGROUP.ARRIVE ;  /* 0x00000000000079c5 */ /* 0x000fe20000000000 */
[----:B------:R-:W-:-:S02]  /*367a0*/  R2UR UR8, R4 ;  /* 0x00000000040872ca */ /* 0x000fc400000e0000 */
        /* <DEDUP_REMOVED lines=8> */
[----:B------:R-:W2:Y:S01]  /*36830*/  LDL.64 R20, [R0+0x38] ;  /* 0x0000380000147983 */ /* 0x000ea20000100a00 */
[----:B------:R-:W-:-:S02]  /*36840*/  R2UR UR4, R4 ;  /* 0x00000000040472ca */ /* 0x000fc400000e0000 */
[----:B------:R-:W-:Y:S01]  /*36850*/  R2UR UR5, R5 ;  /* 0x00000000050572ca */ /* 0x000fe200000e0000 */
[----:B------:R-:W3:-:S12]  /*36860*/  LDL.64 R14, [R0+0x30] ;  /* 0x00003000000e7983 */ /* 0x000ed80000100a00 */
[----:B--2---:R-:W2:Y:S01]  /*36870*/  LD.E R20, desc[UR4][R20.64] ;  /* 0x0000000414147980 */ /* 0x004ea2000c101900 */
[----:B---3--:R-:W-:Y:S01]  /*36880*/  MOV R14, R14 ;  /* 0x0000000e000e7202 */ /* 0x008fe20000000f00 */
[----:B------:R-:W-:Y:S01]  /*36890*/  BSSY B1, `(.L_x_2311) ;  /* 0x0000007000017945 */ /* 0x000fe20003800000 */
[----:B--2---:R-:W-:-:S04]  /*368a0*/  LEA.HI R13, R20, R20, RZ, 0x1 ;  /* 0x00000014140d7211 */ /* 0x004fc800078f08ff */
[----:B------:R-:W-:-:S05]  /*368b0*/  LOP3.LUT R13, R13, 0xfffffffe, RZ, 0xc0, !PT ;  /* 0xfffffffe0d0d7812 */ /* 0x000fca00078ec0ff */
[----:B------:R-:W-:-:S05]  /*368c0*/  IMAD.IADD R13, R20, 0x1, -R13 ;  /* 0x00000001140d7824 */ /* 0x000fca00078e0a0d */
[----:B------:R-:W-:-:S04]  /*368d0*/  SHF.L.U32 R13, R13, 0x1f, RZ ;  /* 0x0000001f0d0d7819 */ /* 0x000fc800000006ff */
[----:B------:R-:W1:Y:S02]  /*368e0*/  SYNCS.PHASECHK.TRANS64.TRYWAIT P0, [R14+URZ+0x38810], R13 ;  /* 0x0388100d0e0075a7 */ /* 0x000e64000800017f */
[----:B01----:R-:W-:Y:S05]  /*368f0*/  @!P0 BRA `(.L_x_2312) ;  /* 0x000000ec00808947 */ /* 0x003fea0003800000 */
.L_x_2335:
[----:B------:R-:W-:Y:S05]  /*36900*/  BSYNC B1 ;  /* 0x0000000000017941 */ /* 0x000fea0003800000 */
.L_x_2311:
[----:B------:R-:W2:Y:S01]  /*36910*/  LDL.64 R20, [R0+0x40] ;  /* 0x0000400000147983 */ /* 0x000ea20000100a00 */
[----:B------:R-:W-:Y:S02]  /*36920*/  R2UR UR4, R4 ;  /* 0x00000000040472ca */ /* 0x000fe400000e0000 */
[----:B------:R-:W-:Y:S01]  /*36930*/  R2UR UR5, R5 ;  /* 0x00000000050572ca */ /* 0x000fe200000e0000 */
[----:B0-----:R-:W3:-:S12]  /*36940*/  LDL.64 R14, [R0] ;  /* 0x00000000000e7983 */ /* 0x001ed80000100a00 */
[----:B--2---:R-:W2:Y:S01]  /*36950*/  LD.E R56, desc[UR4][R20.64+0x1c] ;  /* 0x00001c0414387980 */ /* 0x004ea2000c101900 */
[----:B------:R-:W-:Y:S02]  /*36960*/  R2UR UR6, R4 ;  /* 0x00000000040672ca */ /* 0x000fe400000e0000 */
[----:B------:R-:W-:Y:S01]  /*36970*/  R2UR UR7, R5 ;  /* 0x00000000050772ca */ /* 0x000fe200000e0000 */
[----:B---3--:R0:W5:Y:S01]  /*36980*/  LD.E R13, desc[UR4][R14.64] ;  /* 0x000000040e0d7980 */ /* 0x008162000c101900 */
[----:B------:R-:W-:Y:S11]  /*36990*/  BSSY B1, `(.L_x_2313) ;  /* 0x0000006000017945 */ /* 0x000ff60003800000 */
[----:B------:R0:W5:Y:S01]  /*369a0*/  LD.E R58, desc[UR6][R14.64+0x4] ;  /* 0x000004060e3a7980 */ /* 0x000162000c101900 */
[----:B--2---:R-:W-:-:S04]  /*369b0*/  LOP3.LUT R56, R56, 0x1, RZ, 0xfc, !PT ;  /* 0x0000000138387812 */ /* 0x004fc800078efcff */
[----:B------:R-:W-:-:S13]  /*369c0*/  ISETP.NE.AND P0, PT, R56, 0x3, PT ;  /* 0x000000033800780c */ /* 0x000fda0003f05270 */
[----:B0-----:R-:W-:Y:S05]  /*369d0*/  @!P0 BRA `(.L_x_2314) ;  /* 0x0000000000048947 */ /* 0x001fea0003800000 */
[----:B------:R-:W-:Y:S01]  /*369e0*/  BPT.TRAP 0x1 ;  /* 0x000000040000795c */ /* 0x000fe20000300000 */
.L_x_2314:
[----:B------:R-:W-:Y:S05]  /*369f0*/  BSYNC B1 ;  /* 0x0000000000017941 */ /* 0x000fea0003800000 */
.L_x_2313:
        /* <DEDUP_REMOVED lines=17> */
.L_x_2316:
[----:B------:R-:W-:Y:S05]  /*36b10*/  BSYNC B1 ;  /* 0x0000000000017941 */ /* 0x000fea0003800000 */
.L_x_2315:
        /* <DEDUP_REMOVED lines=10> */
.L_x_2318:
[----:B------:R-:W-:Y:S05]  /*36bc0*/  BSYNC B1 ;  /* 0x0000000000017941 */ /* 0x000fea0003800000 */
.L_x_2317:
[----:B------:R-:W2:Y:S04]  /*36bd0*/  LDL.64 R60, [R0] ;  /* 0x00000000003c7983 */ /* 0x000ea80000100a00 */
[----:B------:R-:W0:Y:S04]  /*36be0*/  LDL.64 R58, [R0+0x58] ;  /* 0x00005800003a7983 */ /* 0x000e280000100a00 */
[----:B------:R-:W3:Y:S04]  /*36bf0*/  LDL.64 R14, [R0+0x48] ;  /* 0x00004800000e7983 */ /* 0x000ee80000100a00 */
[----:B------:R-:W4:Y:S01]  /*36c00*/  LDL.64 R20, [R0+0x50] ;  /* 0x0000500000147983 */ /* 0x000f220000100a00 */
[----:B------:R-:W-:-:S02]  /*36c10*/  R2UR UR6, R4 ;  /* 0x00000000040672ca */ /* 0x000fc400000e0000 */
[C---:B------:R-:W-:Y:S02]  /*36c20*/  R2UR UR7, R5.reuse ;  /* 0x00000000050772ca */ /* 0x040fe400000e0000 */
[----:B------:R-:W-:Y:S02]  /*36c30*/  R2UR UR4, R4 ;  /* 0x00000000040472ca */ /* 0x000fe400000e0000 */
[----:B------:R-:W-:-:S09]  /*36c40*/  R2UR UR5, R5 ;  /* 0x00000000050572ca */ /* 0x000fd200000e0000 */
[----:B--2---:R-:W2:Y:S04]  /*36c50*/  LD.E R61, desc[UR6][R60.64] ;  /* 0x000000063c3d7980 */ /* 0x004ea8000c101900 */
[----:B0----5:R-:W2:Y:S01]  /*36c60*/  LD.E.64 R56, desc[UR4][R58.64] ;  /* 0x000000043a387980 */ /* 0x021ea2000c101b00 */
[----:B------:R-:W-:Y:S05]  /*36c70*/  WARPSYNC.ALL ;  /* 0x0000000000007948 */ /* 0x000fea0003800000 */
[----:B------:R-:W-:-:S02]  /*36c80*/  R2UR UR6, R4 ;  /* 0x00000000040672ca */ /* 0x000fc400000e0000 */
[C---:B------:R-:W-:Y:S02]  /*36c90*/  R2UR UR7, R5.reuse ;  /* 0x00000000050772ca */ /* 0x040fe400000e0000 */
[----:B------:R-:W-:Y:S02]  /*36ca0*/  R2UR UR4, R4 ;  /* 0x00000000040472ca */ /* 0x000fe400000e0000 */
[----:B------:R-:W-:-:S09]  /*36cb0*/  R2UR UR5, R5 ;  /* 0x00000000050572ca */ /* 0x000fd200000e0000 */
[----:B---3--:R-:W3:Y:S04]  /*36cc0*/  LD.E R13, desc[UR6][R14.64] ;  /* 0x000000060e0d7980 */ /* 0x008ee8000c101900 */
[----:B----4-:R-:W4:Y:S01]  /*36cd0*/  LD.E.64 R62, desc[UR4][R20.64] ;  /* 0x00000004143e7980 */ /* 0x010f22000c101b00 */
[----:B------:R-:W-:Y:S01]  /*36ce0*/  WARPGROUP.ARRIVE ;  /* 0x00000000000079c5 */ /* 0x000fe20000000000 */
[C---:B------:R-:W-:Y:S02]  /*36cf0*/  R2UR UR8, R4.reuse ;  /* 0x00000000040872ca */ /* 0x040fe400000e0000 */
[----:B------:R-:W-:Y:S02]  /*36d00*/  R2UR UR9, R5 ;  /* 0x00000000050972ca */ /* 0x000fe400000e0000 */
[----:B------:R-:W-:-:S02]  /*36d10*/  R2UR UR10, R4 ;  /* 0x00000000040a72ca */ /* 0x000fc400000e0000 */
[----:B------:R-:W-:Y:S01]  /*36d20*/  R2UR UR11, R5 ;  /* 0x00000000050b72ca */ /* 0x000fe200000e0000 */
[----:B--2---:R-:W-:Y:S01]  /*36d30*/  IMAD R56, R61, 0x1000, R56 ;  /* 0x000010003d387824 */ /* 0x004fe200078e0238 */
[----:B------:R-:W-:-:S04]  /*36d40*/  R2UR UR7, R57 ;  /* 0x00000000390772ca */ /* 0x000fc800000e0000 */
[----:B------:R-:W-:Y:S02]  /*36d50*/  R2UR UR6, R56 ;  /* 0x00000000380672ca */ /* 0x000fe400000e0000 */
[----:B---3--:R-:W-:Y:S02]  /*36d60*/  ISETP.NE.U32.AND P0, PT, R13, RZ, PT ;  /* 0x000000ff0d00720c */ /* 0x008fe40003f05070 */
[----:B----4-:R-:W-:Y:S02]  /*36d70*/  R2UR UR4, R62 ;  /* 0x000000003e0472ca */ /* 0x010fe400000e0000 */
[----:B------:R-:W-:-:S09]  /*36d80*/  R2UR UR5, R63 ;  /* 0x000000003f0572ca */ /* 0x000fd200000e0000 */
[----:B------:R-:W-:-:S05]  /*36d90*/  VOTEU.ANY UP0, P0 ;  /* 0x00000000003f7886 */ /* 0x000fca0000000100 */
[----:B------:R-:W-:Y:S03]  /*36da0*/  HGMMA.64x64x16.F32.BF16 R24, gdesc[UR4], R24, UP0, gsb0 ;  /* 0x00e00000041879f0 */ /* 0x000fe6000b801818 */
[----:B------:R-:W-:Y:S02]  /*36db0*/  WARPGROUP.DEPBAR.LE gsb0, 0x0 ;  /* 0x00008000000079c5 */ /* 0x000fe40000010000 */
[----:B------:R-:W-:Y:S04]  /*36dc0*/  ST.E desc[UR8][R14.64], R9 ;  /* 0x000000090e007985 */ /* 0x000fe8000c101908 */
        /* <DEDUP_REMOVED lines=242> */
[----:B------:R-:W-:Y:S01]  /*37cf0*/  UMOV UR8, 0x1 ;  /* 0x0000000100087882 */ /* 0x000fe20000000000 */
[----:B------:R-:W-:Y:S01]  /*37d00*/  IMAD.MOV.U32 R61, RZ, RZ, R57 ;  /* 0x000000ffff3d7224 */ /* 0x000fe200078e0039 */
[----:B------:R-:W0:Y:S01]  /*37d10*/  S2R R13, SR_TID.X ;  /* 0x00000000000d7919 */ /* 0x000e220000002100 */
[----:B------:R-:W-:Y:S01]  /*37d20*/  UISETP.NE.U32.AND UP0, UPT, UR8, URZ, UPT ;  /* 0x0000003f0800728c */ /* 0x000fe2000bf05070 */
[----:B------:R-:W-:Y:S01]  /*37d30*/  WARPGROUP.ARRIVE ;  /* 0x00000000000079c5 */ /* 0x000fe20000000000 */
[----:B------:R-:W-:-:S02]  /*37d40*/  R2UR UR10, R4 ;  /* 0x00000000040a72ca */ /* 0x000fc400000e0000 */
[----:B------:R-:W-:Y:S02]  /*37d50*/  R2UR UR7, R61 ;  /* 0x000000003d0772ca */ /* 0x000fe400000e0000 */
[C---:B------:R-:W-:Y:S02]  /*37d60*/  R2UR UR11, R5.reuse ;  /* 0x00000000050b72ca */ /* 0x040fe400000e0000 */
[----:B------:R-:W-:Y:S02]  /*37d70*/  R2UR UR12, R4 ;  /* 0x00000000040c72ca */ /* 0x000fe400000e0000 */
[----:B------:R-:W-:Y:S02]  /*37d80*/  R2UR UR13, R5 ;  /* 0x00000000050d72ca */ /* 0x000fe400000e0000 */
[----:B0-----:R-:W-:-:S06]  /*37d90*/  SHF.R.U32.HI R62, RZ, 0x7, R13 ;  /* 0x00000007ff3e7819 */ /* 0x001fcc000001160d */
[----:B------:R-:W0:Y:S02]  /*37da0*/  SHFL.IDX PT, R62, R62, RZ, 0x1f ;  /* 0x00001fff3e3e7589 */ /* 0x000e2400000e0000 */
[----:B0-----:R-:W-:-:S04]  /*37db0*/  ISETP.GT.AND P0, PT, R62, 0x7f, PT ;  /* 0x0000007f3e00780c */ /* 0x001fc80003f04270 */
[----:B------:R-:W-:-:S05]  /*37dc0*/  SEL R63, RZ, 0x2, !P0 ;  /* 0x00000002ff3f7807 */ /* 0x000fca0004000000 */
[----:B------:R-:W-:-:S05]  /*37dd0*/  IMAD.IADD R60, R63, 0x1, R64 ;  /* 0x000000013f3c7824 */ /* 0x000fca00078e0240 */
[----:B------:R-:W-:Y:S02]  /*37de0*/  R2UR UR6, R60 ;  /* 0x000000003c0672ca */ /* 0x000fe400000e0000 */
[----:B--2---:R-:W-:Y:S02]  /*37df0*/  IADD3 R58, R63, 0x800, R58 ;  /* 0x000008003f3a7810 */ /* 0x004fe40007ffe03a */
[----:B------:R-:W-:Y:S02]  /*37e00*/  R2UR UR5, R59 ;  /* 0x000000003b0572ca */ /* 0x000fe400000e0000 */
[----:B------:R-:W-:-:S13]  /*37e10*/  R2UR UR4, R58 ;  /* 0x000000003a0472ca */ /* 0x000fda00000e0000 */
[----:B------:R-:W-:Y:S03]  /*37e20*/  HGMMA.64x64x16.F32.BF16 R24, gdesc[UR4], R24, UP0, gsb0 ;  /* 0x00e00000041879f0 */ /* 0x000fe6000b801818 */
[----:B------:R-:W-:Y:S02]  /*37e30*/  WARPGROUP.DEPBAR.LE gsb0, 0x0 ;  /* 0x00008000000079c5 */ /* 0x000fe40000010000 */
[----:B------:R-:W-:Y:S04]  /*37e40*/  ST.E desc[UR10][R14.64], R9 ;  /* 0x000000090e007985 */ /* 0x000fe8000c10190a */
[----:B------:R-:W2:Y:S01]  /*37e50*/  LD.E.64 R58, desc[UR12][R20.64] ;  /* 0x0000000c143a7980 */ /* 0x000ea2000c101b00 */
[----:B------:R-:W-:Y:S01]  /*37e60*/  IMAD.MOV.U32 R67, RZ, RZ, 0x4 ;  /* 0x00000004ff437424 */ /* 0x000fe200078e00ff */
[----:B------:R-:W-:Y:S01]  /*37e70*/  WARPGROUP.ARRIVE ;  /* 0x00000000000079c5 */ /* 0x000fe20000000000 */
[----:B------:R-:W-:Y:S01]  /*37e80*/  IMAD.MOV.U32 R61, RZ, RZ, R57 ;  /* 0x000000ffff3d7224 */ /* 0x000fe200078e0039 */
[----:B------:R-:W-:-:S02]  /*37e90*/  R2UR UR8, R4 ;  /* 0x00000000040872ca */ /* 0x000fc400000e0000 */
[----:B------:R-:W-:Y:S02]  /*37ea0*/  SEL R65, R67, 0x2, P0 ;  /* 0x0000000243417807 */ /* 0x000fe40000000000 */
[----:B------:R-:W-:Y:S02]  /*37eb0*/  R2UR UR7, R61 ;  /* 0x000000003d0772ca */ /* 0x000fe400000e0000 */
[C---:B------:R-:W-:Y:S01]  /*37ec0*/  R2UR UR9, R5.reuse ;  /* 0x00000000050972ca */ /* 0x040fe200000e0000 */
[----:B------:R-:W-:Y:S01]  /*37ed0*/  IMAD.IADD R60, R64, 0x1, R65 ;  /* 0x00000001403c7824 */ /* 0x000fe200078e0241 */
[----:B------:R-:W-:Y:S02]  /*37ee0*/  R2UR UR10, R4 ;  /* 0x00000000040a72ca */ /* 0x000fe400000e0000 */
[----:B------:R-:W-:Y:S02]  /*37ef0*/  R2UR UR11, R5 ;  /* 0x00000000050b72ca */ /* 0x000fe400000e0000 */
[----:B------:R-:W-:-:S02]  /*37f00*/  R2UR UR6, R60 ;  /* 0x000000003c0672ca */ /* 0x000fc400000e0000 */
[----:B--2---:R-:W-:Y:S02]  /*37f10*/  IADD3 R58, R65, 0x800, R58 ;  /* 0x00000800413a7810 */ /* 0x004fe40007ffe03a */
[----:B------:R-:W-:Y:S02]  /*37f20*/  R2UR UR5, R59 ;  /* 0x000000003b0572ca */ /* 0x000fe400000e0000 */
[----:B------:R-:W-:-:S13]  /*37f30*/  R2UR UR4, R58 ;  /* 0x000000003a0472ca */ /* 0x000fda00000e0000 */
[----:B------:R-:W-:Y:S03]  /*37f40*/  HGMMA.64x64x16.F32.BF16 R24, gdesc[UR4], R24, gsb0 ;  /* 0x00e00000041879f0 */ /* 0x000fe60008001818 */
[----:B------:R-:W-:Y:S02]  /*37f50*/  WARPGROUP.DEPBAR.LE gsb0, 0x0 ;  /* 0x00008000000079c5 */ /* 0x000fe40000010000 */
[----:B------:R-:W-:Y:S04]  /*37f60*/  ST.E desc[UR8][R14.64], R9 ;  /* 0x000000090e007985 */ /* 0x000fe8000c101908 */
[----:B------:R-:W2:Y:S01]  /*37f70*/  LD.E.64 R58, desc[UR10][R20.64] ;  /* 0x0000000a143a7980 */ /* 0x000ea2000c101b00 */
[----:B------:R-:W-:Y:S01]  /*37f80*/  SEL R67, R67, 0x6, !P0 ;  /* 0x0000000643437807 */ /* 0x000fe20004000000 */
[----:B------:R-:W-:Y:S01]  /*37f90*/  IMAD.MOV.U32 R61, RZ, RZ, R57 ;  /* 0x000000ffff3d7224 */ /* 0x000fe200078e0039 */
[----:B------:R-:W-:Y:S01]  /*37fa0*/  WARPGROUP.ARRIVE ;  /* 0x00000000000079c5 */ /* 0x000fe20000000000 */
[----:B------:R-:W-:-:S02]  /*37fb0*/  R2UR UR8, R4 ;  /* 0x00000000040872ca */ /* 0x000fc400000e0000 */
[----:B------:R-:W-:Y:S01]  /*37fc0*/  IMAD.IADD R60, R64, 0x1, R67 ;  /* 0x00000001403c7824 */ /* 0x000fe200078e0243 */
[----:B------:R-:W-:Y:S02]  /*37fd0*/  R2UR UR7, R61 ;  /* 0x000000003d0772ca */ /* 0x000fe400000e0000 */
[C---:B------:R-:W-:Y:S02]  /*37fe0*/  R2UR UR9, R5.reuse ;  /* 0x00000000050972ca */ /* 0x040fe400000e0000 */
[----:B------:R-:W-:Y:S02]  /*37ff0*/  R2UR UR6, R60 ;  /* 0x000000003c0672ca */ /* 0x000fe400000e0000 */
[----:B------:R-:W-:Y:S02]  /*38000*/  R2UR UR10, R4 ;  /* 0x00000000040a72ca */ /* 0x000fe400000e0000 */
[----:B------:R-:W-:Y:S02]  /*38010*/  R2UR UR11, R5 ;  /* 0x00000000050b72ca */ /* 0x000fe400000e0000 */
[----:B--2---:R-:W-:-:S02]  /*38020*/  IADD3 R58, R67, 0x800, R58 ;  /* 0x00000800433a7810 */ /* 0x004fc40007ffe03a */
[----:B------:R-:W-:Y:S02]  /*38030*/  R2UR UR5, R59 ;  /* 0x000000003b0572ca */ /* 0x000fe400000e0000 */
[----:B------:R-:W-:-:S13]  /*38040*/  R2UR UR4, R58 ;  /* 0x000000003a0472ca */ /* 0x000fda00000e0000 */
[----:B------:R-:W-:Y:S03]  /*38050*/  HGMMA.64x64x16.F32.BF16 R24, gdesc[UR4], R24, gsb0 ;  /* 0x00e00000041879f0 */ /* 0x000fe60008001818 */
[----:B------:R-:W-:Y:S02]  /*38060*/  WARPGROUP.DEPBAR.LE gsb0, 0x0 ;  /* 0x00008000000079c5 */ /* 0x000fe40000010000 */
[----:B------:R-:W-:Y:S04]  /*38070*/  ST.E desc[UR8][R14.64], R9 ;  /* 0x000000090e007985 */ /* 0x000fe8000c101908 */
[----:B------:R-:W2:Y:S01]  /*38080*/  LD.E.64 R68, desc[UR10][R20.64] ;  /* 0x0000000a14447980 */ /* 0x000ea2000c101b00 */
[----:B------:R-:W-:Y:S01]  /*38090*/  IMAD.MOV.U32 R58, RZ, RZ, 0x28 ;  /* 0x00000028ff3a7424 */ /* 0x000fe200078e00ff */
[----:B------:R-:W-:Y:S01]  /*380a0*/  WARPGROUP.ARRIVE ;  /* 0x00000000000079c5 */ /* 0x000fe20000000000 */
[----:B------:R-:W-:Y:S01]  /*380b0*/  IMAD.MOV.U32 R59, RZ, RZ, 0xa00 ;  /* 0x00000a00ff3b7424 */ /* 0x000fe200078e00ff */
[----:B------:R-:W-:Y:S01]  /*380c0*/  R2UR UR8, R4 ;  /* 0x00000000040872ca */ /* 0x000fe200000e0000 */
[----:B------:R-:W-:Y:S01]  /*380d0*/  IMAD.MOV.U32 R61, RZ, RZ, R57 ;  /* 0x000000ffff3d7224 */ /* 0x000fe200078e0039 */
[----:B------:R-:W-:-:S02]  /*380e0*/  SEL R58, R58, 0x26, P0 ;  /* 0x000000263a3a7807 */ /* 0x000fc40000000000 */
[----:B------:R-:W-:Y:S02]  /*380f0*/  SEL R59, R59, 0x980, P0 ;  /* 0x000009803b3b7807 */ /* 0x000fe40000000000 */
[----:B------:R-:W-:Y:S02]  /*38100*/  R2UR UR7, R61 ;  /* 0x000000003d0772ca */ /* 0x000fe400000e0000 */
[C---:B------:R-:W-:Y:S01]  /*38110*/  R2UR UR9, R5.reuse ;  /* 0x00000000050972ca */ /* 0x040fe200000e0000 */
[----:B------:R-:W-:Y:S01]  /*38120*/  IMAD.IADD R58, R58, 0x1, R59 ;  /* 0x000000013a3a7824 */ /* 0x000fe200078e023b */
[----:B------:R-:W-:Y:S02]  /*38130*/  R2UR UR10, R4 ;  /* 0x00000000040a72ca */ /* 0x000fe400000e0000 */
[----:B------:R-:W-:Y:S02]  /*38140*/  R2UR UR11, R5 ;  /* 0x00000000050b72ca */ /* 0x000fe400000e0000 */
[----:B------:R-:W-:-:S05]  /*38150*/  LOP3.LUT R59, R58, 0xa06, RZ, 0xc0, !PT ;  /* 0x00000a063a3b7812 */ /* 0x000fca00078ec0ff */
[----:B------:R-:W-:-:S05]  /*38160*/  IMAD.IADD R60, R56, 0x1, R59 ;  /* 0x00000001383c7824 */ /* 0x000fca00078e023b */
[----:B------:R-:W-:Y:S01]  /*38170*/  R2UR UR6, R60 ;  /* 0x000000003c0672ca */ /* 0x000fe200000e0000 */
[----:B--2---:R-:W-:Y:S02]  /*38180*/  IMAD.IADD R58, R59, 0x1, R68 ;  /* 0x000000013b3a7824 */ /* 0x004fe400078e0244 */
[----:B------:R-:W-:-:S03]  /*38190*/  IMAD.MOV.U32 R59, RZ, RZ, R69 ;  /* 0x000000ffff3b7224 */ /* 0x000fc600078e0045 */
[----:B------:R-:W-:Y:S02]  /*381a0*/  R2UR UR4, R58 ;  /* 0x000000003a0472ca */ /* 0x000fe400000e0000 */
        /* <DEDUP_REMOVED lines=8> */
[----:B------:R-:W-:Y:S01]  /*38230*/  R2UR UR8, R4 ;  /* 0x00000000040872ca */ /* 0x000fe200000e0000 */
[----:B------:R-:W-:Y:S01]  /*38240*/  IMAD.IADD R60, R63, 0x1, R62 ;  /* 0x000000013f3c7824 */ /* 0x000fe200078e023e */
[----:B------:R-:W-:-:S02]  /*38250*/  R2UR UR9, R5 ;  /* 0x00000000050972ca */ /* 0x000fc400000e0000 */
[----:B------:R-:W-:Y:S02]  /*38260*/  R2UR UR7, R61 ;  /* 0x000000003d0772ca */ /* 0x000fe400000e0000 */
[----:B------:R-:W-:Y:S02]  /*38270*/  R2UR UR6, R60 ;  /* 0x000000003c0672ca */ /* 0x000fe400000e0000 */
[----:B------:R-:W-:Y:S02]  /*38280*/  R2UR UR10, R4 ;  /* 0x00000000040a72ca */ /* 0x000fe400000e0000 */
[----:B------:R-:W-:Y:S02]  /*38290*/  R2UR UR11, R5 ;  /* 0x00000000050b72ca */ /* 0x000fe400000e0000 */
[----:B--2---:R-:W-:Y:S02]  /*382a0*/  IADD3 R58, R63, 0xa00, R58 ;  /* 0x00000a003f3a7810 */ /* 0x004fe40007ffe03a */
[----:B------:R-:W-:-:S02]  /*382b0*/  R2UR UR5, R59 ;  /* 0x000000003b0572ca */ /* 0x000fc400000e0000 */
[----:B------:R-:W-:-:S13]  /*382c0*/  R2UR UR4, R58 ;  /* 0x000000003a0472ca */ /* 0x000fda00000e0000 */
[----:B------:R-:W-:Y:S03]  /*382d0*/  HGMMA.64x64x16.F32.BF16 R24, gdesc[UR4], R24, gsb0 ;  /* 0x00e00000041879f0 */ /* 0x000fe60008001818 */
[----:B------:R-:W-:Y:S02]  /*382e0*/  WARPGROUP.DEPBAR.LE gsb0, 0x0 ;  /* 0x00008000000079c5 */ /* 0x000fe40000010000 */
[----:B------:R-:W-:Y:S04]  /*382f0*/  ST.E desc[UR8][R14.64], R9 ;  /* 0x000000090e007985 */ /* 0x000fe8000c101908 */
[----:B------:R-:W2:Y:S01]  /*38300*/  LD.E.64 R58, desc[UR10][R20.64] ;  /* 0x0000000a143a7980 */ /* 0x000ea2000c101b00 */
[----:B------:R-:W-:Y:S01]  /*38310*/  IMAD.IADD R60, R65, 0x1, R62 ;  /* 0x00000001413c7824 */ /* 0x000fe200078e023e */
[----:B------:R-:W-:Y:S01]  /*38320*/  WARPGROUP.ARRIVE ;  /* 0x00000000000079c5 */ /* 0x000fe20000000000 */
[----:B------:R-:W-:Y:S01]  /*38330*/  IMAD.MOV.U32 R61, RZ, RZ, R57 ;  /* 0x000000ffff3d7224 */ /* 0x000fe200078e0039 */
[----:B------:R-:W-:-:S02]  /*38340*/  R2UR UR8, R4 ;  /* 0x00000000040872ca */ /* 0x000fc400000e0000 */
[----:B------:R-:W-:Y:S02]  /*38350*/  R2UR UR6, R60 ;  /* 0x000000003c0672ca */ /* 0x000fe400000e0000 */
[----:B------:R-:W-:Y:S02]  /*38360*/  R2UR UR7, R61 ;  /* 0x000000003d0772ca */ /* 0x000fe400000e0000 */
[C---:B------:R-:W-:Y:S02]  /*38370*/  R2UR UR9, R5.reuse ;  /* 0x00000000050972ca */ /* 0x040fe400000e0000 */
        /* <DEDUP_REMOVED lines=172> */
[----:B------:R-:W-:-:S02]  /*38e40*/  R2UR UR8, R4 ;  /* 0x00000000040872ca */ /* 0x000fc400000e0000 */
[----:B------:R-:W-:Y:S02]  /*38e50*/  SEL R58, R58, 0x3e, P0 ;  /* 0x0000003e3a3a7807 */ /* 0x000fe40000000000 */
[----:B------:R-:W-:Y:S02]  /*38e60*/  SEL R59, R59, 0xf80, P0 ;  /* 0x00000f803b3b7807 */ /* 0x000fe40000000000 */
[----:B------:R-:W-:Y:S02]  /*38e70*/  R2UR UR9, R5 ;  /* 0x00000000050972ca */ /* 0x000fe400000e0000 */
[----:B------:R-:W-:Y:S01]  /*38e80*/  LOP3.LUT P0, RZ, R13, 0x7f, RZ, 0xc0, !PT ;  /* 0x0000007f0dff7812 */ /* 0x000fe2000780c0ff */
[----:B------:R-:W-:-:S05]  /*38e90*/  IMAD.IADD R58, R58, 0x1, R59 ;  /* 0x000000013a3a7824 */ /* 0x000fca00078e023b */
[----:B------:R-:W-:-:S05]  /*38ea0*/  LOP3.LUT R59, R58, 0x1e06, RZ, 0xc0, !PT ;  /* 0x00001e063a3b7812 */ /* 0x000fca00078ec0ff */
[----:B------:R-:W-:-:S05]  /*38eb0*/  IMAD.IADD R58, R56, 0x1, R59 ;  /* 0x00000001383a7824 */ /* 0x000fca00078e023b */
[----:B------:R-:W-:Y:S01]  /*38ec0*/  R2UR UR6, R58 ;  /* 0x000000003a0672ca */ /* 0x000fe200000e0000 */
[----:B--2---:R-:W-:Y:S02]  /*38ed0*/  IMAD.IADD R56, R59, 0x1, R20 ;  /* 0x000000013b387824 */ /* 0x004fe400078e0214 */
[----:B------:R-:W-:Y:S02]  /*38ee0*/  IMAD.MOV.U32 R59, RZ, RZ, R57 ;  /* 0x000000ffff3b7224 */ /* 0x000fe400078e0039 */
[----:B------:R-:W-:Y:S01]  /*38ef0*/  IMAD.MOV.U32 R57, RZ, RZ, R21 ;  /* 0x000000ffff397224 */ /* 0x000fe200078e0015 */
[----:B------:R-:W-:Y:S02]  /*38f00*/  R2UR UR4, R56 ;  /* 0x00000000380472ca */ /* 0x000fe400000e0000 */
[----:B------:R-:W-:Y:S02]  /*38f10*/  R2UR UR7, R59 ;  /* 0x000000003b0772ca */ /* 0x000fe400000e0000 */
[----:B------:R-:W-:-:S13]  /*38f20*/  R2UR UR5, R57 ;  /* 0x00000000390572ca */ /* 0x000fda00000e0000 */
[----:B------:R-:W-:Y:S03]  /*38f30*/  HGMMA.64x64x16.F32.BF16 R24, gdesc[UR4], R24, gsb0 ;  /* 0x00e00000041879f0 */ /* 0x000fe60008001818 */
[----:B------:R-:W-:Y:S02]  /*38f40*/  WARPGROUP.DEPBAR.LE gsb0, 0x0 ;  /* 0x00008000000079c5 */ /* 0x000fe40000010000 */
[----:B------:R0:W-:Y:S04]  /*38f50*/  ST.E desc[UR8][R14.64], R9 ;  /* 0x000000090e007985 */ /* 0x0001e8000c101908 */
[----:B------:R-:W2:Y:S04]  /*38f60*/  @!P0 LDL.64 R20, [R0+0x18] ;  /* 0x0000180000148983 */ /* 0x000ea80000100a00 */
[----:B------:R-:W3:Y:S01]  /*38f70*/  @!P0 LDL.64 R56, [R0] ;  /* 0x0000000000388983 */ /* 0x000ee20000100a00 */
[----:B------:R-:W-:-:S02]  /*38f80*/  @!P0 R2UR UR4, R4 ;  /* 0x00000000040482ca */ /* 0x000fc400000e0000 */
[C---:B------:R-:W-:Y:S02]  /*38f90*/  @!P0 R2UR UR5, R5.reuse ;  /* 0x00000000050582ca */ /* 0x040fe400000e0000 */
[----:B------:R-:W-:Y:S02]  /*38fa0*/  @!P0 R2UR UR6, R4 ;  /* 0x00000000040682ca */ /* 0x000fe400000e0000 */
[----:B------:R-:W-:-:S09]  /*38fb0*/  @!P0 R2UR UR7, R5 ;  /* 0x00000000050782ca */ /* 0x000fd200000e0000 */
[----:B--2---:R-:W2:Y:S04]  /*38fc0*/  @!P0 LD.E.64 R20, desc[UR4][R20.64+0x30] ;  /* 0x0000300414148980 */ /* 0x004ea8000c101b00 */
[----:B---3--:R-:W3:Y:S01]  /*38fd0*/  @!P0 LD.E R56, desc[UR6][R56.64] ;  /* 0x0000000638388980 */ /* 0x008ee2000c101900 */
[----:B--2---:R-:W-:-:S05]  /*38fe0*/  @!P0 MOV R13, R20 ;  /* 0x00000014000d8202 */ /* 0x004fca0000000f00 */
[----:B---3--:R-:W-:-:S05]  /*38ff0*/  @!P0 IMAD R13, R56, 0x8, R13 ;  /* 0x00000008380d8824 */ /* 0x008fca00078e020d */
[----:B------:R-:W-:-:S04]  /*39000*/  @!P0 PRMT R13, RZ, 0x654, R13 ;  /* 0x00000654ff0d8816 */ /* 0x000fc8000000000d */
[----:B------:R1:W-:Y:S01]  /*39010*/  @!P0 SYNCS.ARRIVE.TRANS64.RED.A1T0 RZ, [R13+URZ], RZ ;  /* 0x000000ff0dff89a7 */ /* 0x0003e2000810043f */
[----:B0-----:R-:W2:Y:S01]  /*39020*/  LDL.64 R14, [R0+0x68] ;  /* 0x00006800000e7983 */ /* 0x001ea20000100a00 */
[----:B------:R-:W-:Y:S02]  /*39030*/  R2UR UR4, R4 ;  /* 0x00000000040472ca */ /* 0x000fe400000e0000 */
[----:B------:R-:W-:-:S13]  /*39040*/  R2UR UR5, R5 ;  /* 0x00000000050572ca */ /* 0x000fda00000e0000 */
[----:B--2---:R-:W2:Y:S01]  /*39050*/  LD.E.64 R14, desc[UR4][R14.64] ;  /* 0x000000040e0e7980 */ /* 0x004ea2000c101b00 */
[----:B------:R-:W-:Y:S02]  /*39060*/  R2UR UR4, R4 ;  /* 0x00000000040472ca */ /* 0x000fe400000e0000 */
[----:B------:R-:W-:-:S13]  /*39070*/  R2UR UR5, R5 ;  /* 0x00000000050572ca */ /* 0x000fda00000e0000 */
[----:B------:R-:W3:Y:S01]  /*39080*/  LD.E R9, desc[UR4][R10.64+0x24] ;  /* 0x000024040a097980 */ /* 0x000ee2000c101900 */
[C---:B------:R-:W-:Y:S02]  /*39090*/  R2UR UR4, R4.reuse ;  /* 0x00000000040472ca */ /* 0x040fe400000e0000 */
[C---:B------:R-:W-:Y:S02]  /*390a0*/  R2UR UR5, R5.reuse ;  /* 0x00000000050572ca */ /* 0x040fe400000e0000 */
[C---:B------:R-:W-:Y:S02]  /*390b0*/  R2UR UR14, R4.reuse ;  /* 0x00000000040e72ca */ /* 0x040fe400000e0000 */
[C---:B------:R-:W-:Y:S02]  /*390c0*/  R2UR UR15, R5.reuse ;  /* 0x00000000050f72ca */ /* 0x040fe400000e0000 */
[----:B------:R-:W-:Y:S02]  /*390d0*/  R2UR UR10, R4 ;  /* 0x00000000040a72ca */ /* 0x000fe400000e0000 */
[----:B------:R-:W-:-:S02]  /*390e0*/  R2UR UR11, R5 ;  /* 0x00000000050b72ca */ /* 0x000fc400000e0000 */
[C---:B------:R-:W-:Y:S02]  /*390f0*/  R2UR UR8, R4.reuse ;  /* 0x00000000040872ca */ /* 0x040fe400000e0000 */
[C---:B------:R-:W-:Y:S02]  /*39100*/  R2UR UR9, R5.reuse ;  /* 0x00000000050972ca */ /* 0x040fe400000e0000 */
[----:B------:R-:W-:Y:S02]  /*39110*/  R2UR UR12, R4 ;  /* 0x00000000040c72ca */ /* 0x000fe400000e0000 */
[----:B------:R-:W-:-:S05]  /*39120*/  R2UR UR13, R5 ;  /* 0x00000000050d72ca */ /* 0x000fca00000e0000 */
[----:B------:R-:W4:Y:S04]  /*39130*/  LD.E R62, desc[UR10][R10.64+0xc] ;  /* 0x00000c0a0a3e7980 */ /* 0x000f28000c101900 */
[----:B------:R-:W4:Y:S04]  /*39140*/  LD.E R61, desc[UR8][R10.64+0x10] ;  /* 0x000010080a3d7980 */ /* 0x000f28000c101900 */
[----:B------:R-:W4:Y:S04]  /*39150*/  LD.E R63, desc[UR12][R10.64+0x14] ;  /* 0x0000140c0a3f7980 */ /* 0x000f28000c101900 */
[----:B--2---:R-:W2:Y:S01]  /*39160*/  LD.E R56, desc[UR4][R14.64] ;  /* 0x000000040e387980 */ /* 0x004ea2000c101900 */
[----:B------:R-:W-:-:S02]  /*39170*/  R2UR UR4, R4 ;  /* 0x00000000040472ca */ /* 0x000fc400000e0000 */
[----:B------:R-:W-:-:S13]  /*39180*/  R2UR UR5, R5 ;  /* 0x00000000050572ca */ /* 0x000fda00000e0000 */
[----:B------:R-:W4:Y:S01]  /*39190*/  LD.E R57, desc[UR4][R10.64] ;  /* 0x000000040a397980 */ /* 0x000f22000c101900 */
[----:B------:R-:W-:Y:S02]  /*391a0*/  R2UR UR4, R4 ;  /* 0x00000000040472ca */ /* 0x000fe400000e0000 */
[----:B------:R-:W-:Y:S02]  /*391b0*/  R2UR UR5, R5 ;  /* 0x00000000050572ca */ /* 0x000fe400000e0000 */
[----:B---3--:R-:W-:Y:S01]  /*391c0*/  ISETP.NE.AND P1, PT, R9, 0x1, PT ;  /* 0x000000010900780c */ /* 0x008fe20003f25270 */
[----:B------:R-:W-:-:S10]  /*391d0*/  IMAD.MOV.U32 R9, RZ, RZ, R7 ;  /* 0x000000ffff097224 */ /* 0x000fd400078e0007 */
[----:B------:R-:W3:Y:S02]  /*391e0*/  LD.E R58, desc[UR4][R8.64] ;  /* 0x00000004083a7980 */ /* 0x000ee4000c101900 */
[C---:B------:R-:W-:Y:S02]  /*391f0*/  @P1 R2UR UR4, R4.reuse ;  /* 0x00000000040412ca */ /* 0x040fe400000e0000 */
[C---:B------:R-:W-:Y:S02]  /*39200*/  @P1 R2UR UR5, R5.reuse ;  /* 0x00000000050512ca */ /* 0x040fe400000e0000 */
[C---:B------:R-:W-:Y:S02]  /*39210*/  @P1 R2UR UR6, R4.reuse ;  /* 0x00000000040612ca */ /* 0x040fe400000e0000 */
[----:B------:R-:W-:Y:S01]  /*39220*/  @P1 R2UR UR7, R5 ;  /* 0x00000000050712ca */ /* 0x000fe200000e0000 */
[----:B------:R-:W3:Y:S08]  /*39230*/  LD.E R8, desc[UR14][R10.64+0x18] ;  /* 0x0000180e0a087980 */ /* 0x000ef0000c101900 */
[----:B------:R-:W3:Y:S04]  /*39240*/  @P1 LD.E R60, desc[UR4][R10.64+0x28] ;  /* 0x000028040a3c1980 */ /* 0x000ee8000c101900 */
[----:B------:R-:W3:Y:S01]  /*39250*/  @P1 LD.E R59, desc[UR6][R10.64+0x2c] ;  /* 0x00002c060a3b1980 */ /* 0x000ee2000c101900 */
[----:B------:R-:W-:-:S02]  /*39260*/  R2UR UR4, R4 ;  /* 0x00000000040472ca */ /* 0x000fc400000e0000 */
[C---:B------:R-:W-:Y:S02]  /*39270*/  R2UR UR5, R5.reuse ;  /* 0x00000000050572ca */ /* 0x040fe400000e0000 */
[----:B------:R-:W-:Y:S02]  /*39280*/  R2UR UR6, R4 ;  /* 0x00000000040672ca */ /* 0x000fe400000e0000 */
[----:B------:R-:W-:-:S09]  /*39290*/  R2UR UR7, R5 ;  /* 0x00000000050772ca */ /* 0x000fd200000e0000 */
[----:B------:R-:W3:Y:S04]  /*392a0*/  LD.E R14, desc[UR4][R10.64+0x8] ;  /* 0x000008040a0e7980 */ /* 0x000ee8000c101900 */
[----:B------:R-:W3:Y:S01]  /*392b0*/  LD.E R9, desc[UR6][R10.64+0x4] ;  /* 0x000004060a097980 */ /* 0x000ee2000c101900 */
[----:B------:R-:W-:Y:S01]  /*392c0*/  BSSY B1, `(.L_x_2320) ;  /* 0x000008c000017945 */ /* 0x000fe20003800000 */
[-C--:B--2---:R-:W-:Y:S01]  /*392d0*/  FMUL.FTZ R29, R29, R56.reuse ;  /* 0x000000381d1d7220 */ /* 0x084fe20000410000 */
[-C--:B------:R-:W-:Y:S01]  /*392e0*/  FMUL.FTZ R15, R30, R56.reuse ;  /* 0x000000381e0f7220 */ /* 0x080fe20000410000 */
[----:B------:R-:W-:Y:S02]  /*392f0*/  FMUL.FTZ R32, R32, R56 ;  /* 0x0000003820207220 */ /* 0x000fe40000410000 */
[----:B------:R0:W2:Y:S01]  /*39300*/  MUFU.TANH R66, R29 ;  /* 0x0000001d00427308 */ /* 0x0000a20000002400 */
[----:B----4-:R-:W-:-:S07]  /*39310*/  SHF.R.S32.HI R30, RZ, 0x1f, R57 ;  /* 0x0000001fff1e7819 */ /* 0x010fce0000011439 */
[----:B------:R4:W1:Y:S01]  /*39320*/  MUFU.TANH R67, R32 ;  /* 0x0000002000437308 */ /* 0x0008620000002400 */
[----:B0-----:R-:W-:-:S04]  /*39330*/  LEA.HI R29, R30, R57, RZ, 0x7 ;  /* 0x000000391e1d7211 */ /* 0x001fc800078f38ff */
[----:B----4-:R-:W-:-:S05]  /*39340*/  LOP3.LUT R32, R29, 0xffffff80, RZ, 0xc0, !PT ;  /* 0xffffff801d207812 */ /* 0x010fca00078ec0ff */
[----:B------:R-:W-:Y:S02]  /*39350*/  IMAD.IADD R32, R57, 0x1, -R32 ;  /* 0x0000000139207824 */ /* 0x000fe400078e0a20 */
[-C--:B------:R-:W-:Y:S01]  /*39360*/  FMUL.FTZ R20, R31, R56.reuse ;  /* 0x000000381f147220 */ /* 0x080fe20000410000 */
[-C--:B------:R-:W-:Y:S01]  /*39370*/  FMUL.FTZ R36, R36, R56.reuse ;  /* 0x0000003824247220 */ /* 0x080fe20000410000 */
[----:B------:R-:W-:Y:S02]  /*39380*/  LEA.HI R31, R30, R57, RZ, 0x2 ;  /* 0x000000391e1f7211 */ /* 0x000fe400078f10ff */
[----:B------:R-:W-:Y:S01]  /*39390*/  SHF.R.S32.HI R29, RZ, 0x1f, R32 ;  /* 0x0000001fff1d7819 */ /* 0x000fe20000011420 */
[----:B------:R0:W4:Y:S01]  /*393a0*/  MUFU.TANH R69, R36 ;  /* 0x0000002400457308 */ /* 0x0001220000002400 */
[----:B------:R-:W-:Y:S02]  /*393b0*/  FMUL.FTZ R21, R24, R56 ;  /* 0x0000003818157220 */ /* 0x000fe40000410000 */
[----:B------:R-:W-:Y:S01]  /*393c0*/  LEA.HI R30, R29, R32, RZ, 0x2 ;  /* 0x000000201d1e7211 */ /* 0x000fe200078f10ff */
[----:B------:R-:W-:-:S03]  /*393d0*/  FMUL.FTZ R24, R34, R56 ;  /* 0x0000003822187220 */ /* 0x000fc60000410000 */
[--C-:B------:R-:W-:Y:S02]  /*393e0*/  SHF.R.S32.HI R34, RZ, 0x1f, R30.reuse ;  /* 0x0000001fff227819 */ /* 0x100fe4000001141e */
[----:B0-----:R-:W-:Y:S02]  /*393f0*/  LOP3.LUT R36, R31, 0xfffffffc, RZ, 0xc0, !PT ;  /* 0xfffffffc1f247812 */ /* 0x001fe400078ec0ff */
[----:B------:R-:W-:Y:S01]  /*39400*/  SHF.R.S32.HI R31, RZ, 0x2, R30 ;  /* 0x00000002ff1f7819 */ /* 0x000fe2000001141e */
[----:B------:R-:W-:Y:S01]  /*39410*/  FMUL.FTZ R33, R33, R56 ;  /* 0x0000003821217220 */ /* 0x000fe20000410000 */
[----:B------:R-:W-:Y:S01]  /*39420*/  LEA.HI R29, R29, R32, RZ, 0x5 ;  /* 0x000000201d1d7211 */ /* 0x000fe200078f28ff */
[----:B------:R-:W-:Y:S01]  /*39430*/  IMAD.IADD R36, R57, 0x1, -R36 ;  /* 0x0000000139247824 */ /* 0x000fe200078e0a24 */
[----:B------:R-:W-:Y:S01]  /*39440*/  LEA.HI R34, R34, R31, RZ, 0x3 ;  /* 0x0000001f22227211 */ /* 0x000fe200078f18ff */
[----:B------:R0:W1:Y:S01]  /*39450*/  MUFU.TANH R68, R33 ;  /* 0x0000002100447308 */ /* 0x0000620000002400 */
[----:B------:R-:W-:-:S02]  /*39460*/  SHF.R.S32.HI R29, RZ, 0x5, R29 ;  /* 0x00000005ff1d7819 */ /* 0x000fc4000001141d */
[----:B------:R-:W-:Y:S02]  /*39470*/  LOP3.LUT R34, R34, 0xfffffff8, RZ, 0xc0, !PT ;  /* 0xfffffff822227812 */ /* 0x000fe400078ec0ff */
[----:B0-----:R-:W-:Y:S01]  /*39480*/  LEA.HI R33, R36, R36, RZ, 0x1 ;  /* 0x0000002424217211 */ /* 0x001fe200078f08ff */
[----:B---3--:R-:W-:Y:S02]  /*39490*/  IMAD R29, R58, 0x4, R29 ;  /* 0x000000043a1d7824 */ /* 0x008fe400078e021d */
[----:B------:R-:W-:Y:S01]  /*394a0*/  IMAD.IADD R34, R31, 0x1, -R34 ;  /* 0x000000011f227824 */ /* 0x000fe200078e0a22 */
[----:B------:R-:W-:-:S03]  /*394b0*/  LOP3.LUT R33, R33, 0x1ffffffe, RZ, 0xc0, !PT ;  /* 0x1ffffffe21217812 */ /* 0x000fc600078ec0ff */
[----:B------:R-:W-:Y:S02]  /*394c0*/  IMAD.U32 R34, R29, 0x10, R34 ;  /* 0x000000101d227824 */ /* 0x000fe400078e0022 */
[----:B------:R-:W-:-:S04]  /*394d0*/  IMAD.IADD R33, R36, 0x1, -R33 ;  /* 0x0000000124217824 */ /* 0x000fc800078e0a21 */
[----:B------:R-:W-:-:S04]  /*394e0*/  IMAD R33, R33, 0x8, R34 ;  /* 0x0000000821217824 */ /* 0x000fc800078e0222 */
[----:B------:R-:W-:-:S04]  /*394f0*/  @P1 IMAD.HI.U32 R60, R33, R60, RZ ;  /* 0x0000003c213c1227 */ /* 0x000fc800078e00ff */
[----:B------:R-:W-:Y:S01]  /*39500*/  FMUL.FTZ R25, R25, R56 ;  /* 0x0000003819197220 */ /* 0x000fe20000410000 */
[----:B------:R-:W-:-:S03]  /*39510*/  @P1 SHF.R.U32.HI R33, RZ, R59, R60 ;  /* 0x0000003bff211219 */ /* 0x000fc6000001163c */
[----:B------:R0:W3:Y:S01]  /*39520*/  MUFU.TANH R64, R25 ;  /* 0x0000001900407308 */ /* 0x0000e20000002400 */
[----:B------:R-:W-:Y:S01]  /*39530*/  IMAD.SHL.U32 R34, R6, 0x40, RZ ;  /* 0x0000004006227824 */ /* 0x000fe200078e00ff */
[----:B------:R-:W-:Y:S01]  /*39540*/  LOP3.LUT R29, R30, 0x7ffffffc, RZ, 0xc0, !PT ;  /* 0x7ffffffc1e1d7812 */ /* 0x000fe200078ec0ff */
[-C--:B------:R-:W-:Y:S01]  /*39550*/  FMUL.FTZ R28, R28, R56.reuse ;  /* 0x000000381c1c7220 */ /* 0x080fe20000410000 */
[-C--:B0-----:R-:W-:Y:S02]  /*39560*/  FMUL.FTZ R25, R35, R56.reuse ;  /* 0x0000003823197220 */ /* 0x081fe40000410000 */
[----:B------:R-:W0:Y:S01]  /*39570*/  SHFL.IDX PT, R35, R33, RZ, 0x1c1f ;  /* 0x001c1fff21237589 */ /* 0x000e2200000e0000 */
[----:B------:R-:W-:Y:S01]  /*39580*/  IADD3 R6, -R34, 0x1, RZ ;  /* 0x0000000122067810 */ /* 0x000fe20007ffe1ff */
[-C--:B------:R-:W-:Y:S01]  /*39590*/  FMUL.FTZ R7, R26, R56.reuse ;  /* 0x000000381a077220 */ /* 0x080fe20000410000 */
[----:B-1----:R-:W-:Y:S01]  /*395a0*/  FMUL.FTZ R13, R27, R56 ;  /* 0x000000381b0d7220 */ /* 0x002fe20000410000 */
[----:B------:R1:W0:Y:S01]  /*395b0*/  MUFU.TANH R65, R28 ;  /* 0x0000001c00417308 */ /* 0x0002220000002400 */
[----:B------:R-:W-:-:S02]  /*395c0*/  IMAD.IADD R29, R32, 0x1, -R29 ;  /* 0x00000001201d7824 */ /* 0x000fc400078e0a1d */
[-C--:B------:R-:W-:Y:S01]  /*395d0*/  FMUL.FTZ R26, R38, R56.reuse ;  /* 0x00000038261a7220 */ /* 0x080fe20000410000 */
[-C--:B------:R-:W-:Y:S01]  /*395e0*/  FMUL.FTZ R40, R40, R56.reuse ;  /* 0x0000003828287220 */ /* 0x080fe20000410000 */
[-C--:B------:R-:W-:Y:S01]  /*395f0*/  FMUL.FTZ R41, R41, R56.reuse ;  /* 0x0000003829297220 */ /* 0x080fe20000410000 */
[-C--:B------:R-:W-:Y:S01]  /*39600*/  FMUL.FTZ R42, R42, R56.reuse ;  /* 0x000000382a2a7220 */ /* 0x080fe20000410000 */
        /* <DEDUP_REMOVED lines=15> */
[----:B------:R-:W-:Y:S01]  /*39700*/  IMAD R30, R29, -0x2, R6 ;  /* 0xfffffffe1d1e7824 */ /* 0x000fe200078e0206 */
[----:B------:R-:W-:Y:S01]  /*39710*/  ISETP.GE.AND P2, PT, R8, 0x1, PT ;  /* 0x000000010800780c */ /* 0x000fe20003f46270 */
[----:B------:R-:W1:Y:S01]  /*39720*/  MUFU.TANH R21, R21 ;  /* 0x0000001500157308 */ /* 0x000e620000002400 */
[----:B------:R-:W-:Y:S01]  /*39730*/  IMAD.IADD R6, R14, 0x1, -R34 ;  /* 0x000000010e067824 */ /* 0x000fe200078e0a22 */
[----:B------:R-:W-:-:S02]  /*39740*/  LOP3.LUT R31, RZ, R62, RZ, 0x33, !PT ;  /* 0x0000003eff1f7212 */ /* 0x000fc400078e33ff */
[----:B------:R-:W-:-:S04]  /*39750*/  IADD3 R30, -R9, R30, R14 ;  /* 0x0000001e091e7210 */ /* 0x000fc80007ffe10e */
[----:B------:R-:W0:Y:S01]  /*39760*/  MUFU.TANH R7, R7 ;  /* 0x0000000700077308 */ /* 0x000e220000002400 */
[----:B------:R-:W-:-:S07]  /*39770*/  IMAD R36, R29, -0x2, R6 ;  /* 0xfffffffe1d247824 */ /* 0x000fce00078e0206 */
[----:B------:R-:W0:Y:S01]  /*39780*/  MUFU.TANH R13, R13 ;  /* 0x0000000d000d7308 */ /* 0x000e220000002400 */
[----:B------:R-:W-:-:S07]  /*39790*/  IMAD.IADD R61, R30, 0x1, R61 ;  /* 0x000000011e3d7824 */ /* 0x000fce00078e023d */
[----:B------:R-:W0:Y:S08]  /*397a0*/  MUFU.TANH R15, R15 ;  /* 0x0000000f000f7308 */ /* 0x000e300000002400 */
[----:B------:R-:W0:Y:S08]  /*397b0*/  MUFU.TANH R20, R20 ;  /* 0x0000001400147308 */ /* 0x000e300000002400 */
[----:B------:R-:W0:Y:S08]  /*397c0*/  MUFU.TANH R24, R24 ;  /* 0x0000001800187308 */ /* 0x000e300000002400 */
[----:B------:R-:W0:Y:S08]  /*397d0*/  MUFU.TANH R25, R25 ;  /* 0x0000001900197308 */ /* 0x000e300000002400 */
[----:B------:R0:W0:Y:S08]  /*397e0*/  MUFU.TANH R70, R37 ;  /* 0x0000002500467308 */ /* 0x0000300000002400 */
        /* <DEDUP_REMOVED lines=16> */
[----:B------:R-:W1:Y:S08]  /*398f0*/  MUFU.TANH R54, R54 ;  /* 0x0000003600367308 */ /* 0x000e700000002400 */
[----:B------:R1:W1:Y:S01]  /*39900*/  MUFU.TANH R32, R55 ;  /* 0x0000003700207308 */ /* 0x0002620000002400 */
[----:B------:R-:W-:Y:S01]  /*39910*/  IMAD.IADD R38, R30, 0x1, R31 ;  /* 0x000000011e267824 */ /* 0x000fe200078e021f */
[----:B0-----:R-:W-:Y:S01]  /*39920*/  VIADDMNMX R31, R35, R61, R36, PT ;  /* 0x0000003d231f7246 */ /* 0x001fe20003800124 */
[----:B------:R-:W-:-:S02]  /*39930*/  IMAD.IADD R63, R63, 0x1, -R34 ;  /* 0x000000013f3f7824 */ /* 0x000fc400078e0a22 */
[----:B------:R-:W-:Y:S01]  /*39940*/  IMAD.IADD R6, R38, 0x1, R35 ;  /* 0x0000000126067824 */ /* 0x000fe200078e0223 */
[----:B--234-:R-:W-:Y:S06]  /*39950*/  @!P2 BRA `(.L_x_2321) ;  /* 0x000000000088a947 */ /* 0x01cfec0003800000 */
[----:B------:R-:W-:Y:S01]  /*39960*/  IADD3 R35, -R9, R14, R35 ;  /* 0x0000000e09237210 */ /* 0x000fe20007ffe123 */
[----:B------:R-:W-:Y:S03]  /*39970*/  BSSY B2, `(.L_x_2322) ;  /* 0x000001c000027945 */ /* 0x000fe60003800000 */
[----:B------:R-:W-:-:S13]  /*39980*/  ISETP.GT.AND P1, PT, R35, -0x1, PT ;  /* 0xffffffff2300780c */ /* 0x000fda0003f24270 */
[----:B------:R-:W-:Y:S05]  /*39990*/  @P1 BRA `(.L_x_2323) ;  /* 0x00000000003c1947 */ /* 0x000fea0003800000 */
[----:B------:R-:W-:Y:S01]  /*399a0*/  ISETP.NE.AND P1, PT, R8, 0x1, PT ;  /* 0x000000010800780c */ /* 0x000fe20003f25270 */
[----:B------:R-:W-:Y:S01]  /*399b0*/  BSSY B3, `(.L_x_2324) ;  /* 0x000000b000037945 */ /* 0x000fe20003800000 */
[----:B------:R-:W-:-:S11]  /*399c0*/  LOP3.LUT R35, RZ, R35, RZ, 0x33, !PT ;  /* 0x00000023ff237212 */ /* 0x000fd600078e33ff */
[----:B------:R-:W-:Y:S05]  /*399d0*/  @!P1 BRA `(.L_x_2325) ;  /* 0x0000000000209947 */ /* 0x000fea0003800000 */
[C---:B------:R-:W-:Y:S02]  /*399e0*/  R2UR UR4, R4.reuse ;  /* 0x00000000040472ca */ /* 0x040fe400000e0000 */
[C---:B------:R-:W-:Y:S02]  /*399f0*/  R2UR UR5, R5.reuse ;  /* 0x00000000050572ca */ /* 0x040fe400000e0000 */
[----:B------:R-:W-:Y:S02]  /*39a00*/  R2UR UR6, R4 ;  /* 0x00000000040672ca */ /* 0x000fe400000e0000 */
[----:B------:R-:W-:-:S09]  /*39a10*/  R2UR UR7, R5 ;  /* 0x00000000050772ca */ /* 0x000fd200000e0000 */
[----:B------:R-:W2:Y:S04]  /*39a20*/  LD.E R30, desc[UR4][R10.64+0x1c] ;  /* 0x00001c040a1e7980 */ /* 0x000ea8000c101900 */
[----:B------:R-:W3:Y:S01]  /*39a30*/  LD.E R37, desc[UR6][R10.64+0x20] ;  /* 0x000020060a257980 */ /* 0x000ee2000c101900 */
[----:B--2---:R-:W-:-:S05]  /*39a40*/  IMAD.HI.U32 R30, R35, R30, RZ ;  /* 0x0000001e231e7227 */ /* 0x004fca00078e00ff */
[----:B---3--:R-:W-:-:S07]  /*39a50*/  SHF.R.U32.HI R35, RZ, R37, R30 ;  /* 0x00000025ff237219 */ /* 0x008fce000001161e */
.L_x_2325:
[----:B------:R-:W-:Y:S05]  /*39a60*/  BSYNC B3 ;  /* 0x0000000000037941 */ /* 0x000fea0003800000 */
.L_x_2324:
[----:B------:R-:W-:Y:S01]  /*39a70*/  LOP3.LUT R35, RZ, R35, RZ, 0x33, !PT ;  /* 0x00000023ff237212 */ /* 0x000fe200078e33ff */
[----:B------:R-:W-:Y:S06]  /*39a80*/  BRA `(.L_x_2326) ;  /* 0x0000000000287947 */ /* 0x000fec0003800000 */
.L_x_2323:
[----:B------:R-:W-:-:S13]  /*39a90*/  ISETP.NE.AND P1, PT, R8, 0x1, PT ;  /* 0x000000010800780c */ /* 0x000fda0003f25270 */
        /* <DEDUP_REMOVED lines=9> */
.L_x_2326:
[----:B------:R-:W-:Y:S05]  /*39b30*/  BSYNC B2 ;  /* 0x0000000000027941 */ /* 0x000fea0003800000 */
.L_x_2322:
[----:B------:R-:W-:-:S04]  /*39b40*/  IMAD R30, R8, R35, -R34 ;  /* 0x00000023081e7224 */ /* 0x000fc800078e0a22 */
[----:B------:R-:W-:-:S05]  /*39b50*/  IMAD R35, R29, -0x2, R30 ;  /* 0xfffffffe1d237824 */ /* 0x000fca00078e021e */
[----:B------:R-:W-:Y:S02]  /*39b60*/  VIMNMX R6, R6, R35, !PT ;  /* 0x0000002306067248 */ /* 0x000fe40007fe0100 */
[----:B------:R-:W-:-:S07]  /*39b70*/  VIADDMNMX R31, R35, R8, R31, PT ;  /* 0x00000008231f7246 */ /* 0x000fce000380011f */
.L_x_2321:
[----:B------:R-:W-:Y:S05]  /*39b80*/  BSYNC B1 ;  /* 0x0000000000017941 */ /* 0x000fea0003800000 */
.L_x_2320:
[C---:B------:R-:W-:Y:S01]  /*39b90*/  ISETP.GE.AND P1, PT, R63.reuse, 0x2, PT ;  /* 0x000000023f00780c */ /* 0x040fe20003f26270 */
[----:B------:R-:W0:Y:S01]  /*39ba0*/  SHFL.IDX PT, R33, R33, 0x1, 0x1c1f ;  /* 0x003c1f0021217f89 */ /* 0x000e2200000e0000 */
[C---:B------:R-:W-:Y:S01]  /*39bb0*/  ISETP.GE.AND P5, PT, R63.reuse, 0xa, PT ;  /* 0x0000000a3f00780c */ /* 0x040fe20003fa6270 */
[----:B------:R-:W-:Y:S01]  /*39bc0*/  BSSY B1, `(.L_x_2327) ;  /* 0x0000070000017945 */ /* 0x000fe20003800000 */
[----:B------:R-:W-:Y:S02]  /*39bd0*/  ISETP.GT.AND P3, PT, R6, 0x1, !P1 ;  /* 0x000000010600780c */ /* 0x000fe40004f64270 */
[----:B------:R-:W-:Y:S02]  /*39be0*/  ISETP.GE.AND P2, PT, R63, 0x9, PT ;  /* 0x000000093f00780c */ /* 0x000fe40003f46270 */
[----:B------:R-:W-:Y:S02]  /*39bf0*/  ISETP.LT.OR P3, PT, R31, 0x2, P3 ;  /* 0x000000021f00780c */ /* 0x000fe40001f61670 */
[----:B------:R-:W-:-:S02]  /*39c00*/  P2R R37, PR, RZ, 0x20 ;  /* 0x00000020ff257803 */ /* 0x000fc40000000000 */
[----:B-1----:R-:W-:Y:S02]  /*39c10*/  FSEL R55, R64, -INF , !P3 ;  /* 0xff80000040377808 */ /* 0x002fe40005800000 */
[C---:B------:R-:W-:Y:S02]  /*39c20*/  ISETP.GT.AND P3, PT, R6.reuse, 0x9, !P5 ;  /* 0x000000090600780c */ /* 0x040fe40006f64270 */
[----:B------:R-:W-:Y:S02]  /*39c30*/  ISETP.GT.AND P4, PT, R6, 0x8, !P2 ;  /* 0x000000080600780c */ /* 0x000fe40005784270 */
[----:B------:R-:W-:Y:S02]  /*39c40*/  ISETP.LT.OR P3, PT, R31, 0xa, P3 ;  /* 0x0000000a1f00780c */ /* 0x000fe40001f61670 */
[----:B------:R-:W-:Y:S02]  /*39c50*/  ISETP.GE.AND P5, PT, R63, 0x11, PT ;  /* 0x000000113f00780c */ /* 0x000fe40003fa6270 */
[----:B------:R-:W-:-:S02]  /*39c60*/  FSEL R57, R66, -INF , !P3 ;  /* 0xff80000042397808 */ /* 0x000fc40005800000 */
[----:B------:R-:W-:Y:S01]  /*39c70*/  ISETP.LT.OR P4, PT, R31, 0x9, P4 ;  /* 0x000000091f00780c */ /* 0x000fe20002781670 */
[----:B0-----:R-:W-:Y:S01]  /*39c80*/  IMAD.IADD R30, R38, 0x1, R33 ;  /* 0x00000001261e7824 */ /* 0x001fe200078e0221 */
[----:B------:R-:W-:Y:S02]  /*39c90*/  ISETP.GT.AND P3, PT, R6, 0x10, !P5 ;  /* 0x000000100600780c */ /* 0x000fe40006f64270 */
[----:B------:R-:W-:Y:S02]  /*39ca0*/  FSEL R65, R65, -INF , !P4 ;  /* 0xff80000041417808 */ /* 0x000fe40006000000 */
        /* <DEDUP_REMOVED lines=51> */
[----:B------:R-:W-:Y:S02]  /*39fe0*/  P2R R35, PR, RZ, 0x40 ;  /* 0x00000040ff237803 */ /* 0x000fe40000000000 */
[----:B------:R-:W-:-:S04]  /*39ff0*/  ISETP.GT.AND P6, PT, R6, RZ, !P6 ;  /* 0x000000ff0600720c */ /* 0x000fc800077c4270 */
[----:B------:R-:W-:-:S04]  /*3a000*/  ISETP.LT.OR P6, PT, R31, 0x1, P6 ;  /* 0x000000011f00780c */ /* 0x000fc800037c1670 */
[----:B------:R-:W-:Y:S02]  /*3a010*/  FSEL R41, R21, -INF , !P6 ;  /* 0xff80000015297808 */ /* 0x000fe40007000000 */
[----:B------:R-:W-:Y:S02]  /*3a020*/  ISETP.GE.AND P6, PT, R63, 0x3a, PT ;  /* 0x0000003a3f00780c */ /* 0x000fe40003fc6270 */
[----:B------:R-:W-:Y:S02]  /*3a030*/  VIADDMNMX R21, R33, R61, R36, PT ;  /* 0x0000003d21157246 */ /* 0x000fe40003800124 */
        /* <DEDUP_REMOVED lines=22> */
.L_x_2332:
[----:B------:R-:W-:Y:S05]  /*3a1a0*/  BSYNC B3 ;  /* 0x0000000000037941 */ /* 0x000fea0003800000 */
.L_x_2331:
[----:B------:R-:W-:Y:S01]  /*3a1b0*/  LOP3.LUT R9, RZ, R9, RZ, 0x33, !PT ;  /* 0x00000009ff097212 */ /* 0x000fe200078e33ff */
[----:B------:R-:W-:Y:S06]  /*3a1c0*/  BRA `(.L_x_2333) ;  /* 0x0000000000287947 */ /* 0x000fec0003800000 */
.L_x_2330:
        /* <DEDUP_REMOVED lines=10> */
.L_x_2333:
[----:B------:R-:W-:Y:S05]  /*3a270*/  BSYNC B2 ;  /* 0x0000000000027941 */ /* 0x000fea0003800000 */
.L_x_2329:
[----:B------:R-:W-:-:S04]  /*3a280*/  IMAD R6, R8, R9, -R34 ;  /* 0x0000000908067224 */ /* 0x000fc800078e0a22 */
[----:B------:R-:W-:-:S05]  /*3a290*/  IMAD R29, R29, -0x2, R6 ;  /* 0xfffffffe1d1d7824 */ /* 0x000fca00078e0206 */
[----:B------:R-:W-:Y:S02]  /*3a2a0*/  VIADDMNMX R21, R29, R8, R21, PT ;  /* 0x000000081d157246 */ /* 0x000fe40003800115 */
[----:B------:R-:W-:-:S07]  /*3a2b0*/  VIMNMX R30, R30, R29, !PT ;  /* 0x0000001d1e1e7248 */ /* 0x000fce0007fe0100 */
.L_x_2328:
[----:B------:R-:W-:Y:S05]  /*3a2c0*/  BSYNC B1 ;  /* 0x0000000000017941 */ /* 0x000fea0003800000 */
.L_x_2327:
[C---:B------:R-:W-:Y:S02]  /*3a2d0*/  ISETP.GT.AND P1, PT, R30.reuse, 0x1, !P1 ;  /* 0x000000011e00780c */ /* 0x040fe40004f24270 */
[----:B------:R-:W-:Y:S02]  /*3a2e0*/  ISETP.GT.AND P2, PT, R30, 0x8, !P2 ;  /* 0x000000081e00780c */ /* 0x000fe40005744270 */
[C---:B------:R-:W-:Y:S02]  /*3a2f0*/  ISETP.LT.OR P1, PT, R21.reuse, 0x2, P1 ;  /* 0x000000021500780c */ /* 0x040fe40000f21670 */
[----:B------:R-:W-:Y:S02]  /*3a300*/  ISETP.LT.OR P2, PT, R21, 0x9, P2 ;  /* 0x000000091500780c */ /* 0x000fe40001741670 */
[----:B------:R-:W-:Y:S02]  /*3a310*/  FSEL R13, R13, -INF , !P1 ;  /* 0xff8000000d0d7808 */ /* 0x000fe40004800000 */
[----:B------:R-:W-:-:S02]  /*3a320*/  ISETP.NE.AND P1, PT, R37, RZ, PT ;  /* 0x000000ff2500720c */ /* 0x000fc40003f25270 */
[----:B------:R-:W-:Y:S02]  /*3a330*/  FSEL R15, R15, -INF , !P2 ;  /* 0xff8000000f0f7808 */ /* 0x000fe40005000000 */
[----:B------:R-:W-:Y:S02]  /*3a340*/  ISETP.GT.AND P1, PT, R30, 0x9, !P1 ;  /* 0x000000091e00780c */ /* 0x000fe40004f24270 */
[----:B------:R-:W-:Y:S02]  /*3a350*/  ISETP.NE.AND P2, PT, R39, RZ, PT ;  /* 0x000000ff2700720c */ /* 0x000fe40003f45270 */
[----:B------:R-:W-:Y:S02]  /*3a360*/  ISETP.LT.OR P1, PT, R21, 0xa, P1 ;  /* 0x0000000a1500780c */ /* 0x000fe40000f21670 */
[----:B------:R-:W-:Y:S02]  /*3a370*/  ISETP.NE.AND P6, PT, R60, RZ, PT ;  /* 0x000000ff3c00720c */ /* 0x000fe40003fc5270 */
[----:B------:R-:W-:-:S02]  /*3a380*/  FSEL R20, R20, -INF , !P1 ;  /* 0xff80000014147808 */ /* 0x000fc40004800000 */
[----:B------:R-:W-:Y:S02]  /*3a390*/  ISETP.GT.AND P1, PT, R30, 0x10, !P2 ;  /* 0x000000101e00780c */ /* 0x000fe40005724270 */
        /* <DEDUP_REMOVED lines=24> */
[----:B------:R-:W-:-:S04]  /*3a520*/  ISETP.LT.OR P1, PT, R21, 0x22, P1 ;  /* 0x000000221500780c */ /* 0x000fc80000f21670 */
[----:B------:R-:W-:Y:S02]  /*3a530*/  FSEL R14, R43, -INF , !P1 ;  /* 0xff8000002b0e7808 */ /* 0x000fe40004800000 */
[----:B------:R-:W-:-:S04]  /*3a540*/  ISETP.NE.AND P1, PT, R35, RZ, PT ;  /* 0x000000ff2300720c */ /* 0x000fc80003f25270 */
[----:B------:R-:W-:-:S04]  /*3a550*/  ISETP.GT.AND P1, PT, R30, RZ, !P1 ;  /* 0x000000ff1e00720c */ /* 0x000fc80004f24270 */
[----:B------:R-:W-:-:S04]  /*3a560*/  ISETP.LT.OR P1, PT, R21, 0x1, P1 ;  /* 0x000000011500780c */ /* 0x000fc80000f21670 */
[----:B------:R-:W-:Y:S02]  /*3a570*/  FSEL R10, R7, -INF , !P1 ;  /* 0xff800000070a7808 */ /* 0x000fe40004800000 */
[----:B------:R-:W2:Y:S01]  /*3a580*/  LDL.64 R6, [R0+0x70] ;  /* 0x0000700000067983 */ /* 0x000ea20000100a00 */
[----:B------:R-:W-:Y:S02]  /*3a590*/  ISETP.NE.AND P1, PT, R62, RZ, PT ;  /* 0x000000ff3e00720c */ /* 0x000fe40003f25270 */
[----:B------:R-:W-:-:S04]  /*3a5a0*/  FMNMX.FTZ R8, R10, R13, !PT ;  /* 0x0000000d0a087209 */ /* 0x000fc80007810000 */
[----:B------:R-:W-:-:S04]  /*3a5b0*/  FMNMX.FTZ R9, R15, R8, !PT ;  /* 0x000000080f097209 */ /* 0x000fc80007810000 */
[----:B------:R-:W-:-:S04]  /*3a5c0*/  FMNMX.FTZ R9, R20, R9, !PT ;  /* 0x0000000914097209 */ /* 0x000fc80007810000 */
[----:B------:R-:W-:-:S04]  /*3a5d0*/  FMNMX.FTZ R8, R24, R9, !PT ;  /* 0x0000000918087209 */ /* 0x000fc80007810000 */
[----:B------:R-:W-:-:S04]  /*3a5e0*/  FMNMX.FTZ R9, R25, R8, !PT ;  /* 0x0000000819097209 */ /* 0x000fc80007810000 */
[----:B------:R-:W-:Y:S02]  /*3a5f0*/  FMNMX.FTZ R9, R26, R9, !PT ;  /* 0x000000091a097209 */ /* 0x000fe40007810000 */
[----:B------:R-:W-:Y:S02]  /*3a600*/  ISETP.GT.AND P1, PT, R30, 0x28, !P1 ;  /* 0x000000281e00780c */ /* 0x000fe40004f24270 */
[----:B------:R-:W-:Y:S02]  /*3a610*/  FMNMX.FTZ R8, R28, R9, !PT ;  /* 0x000000091c087209 */ /* 0x000fe40007810000 */
[----:B------:R-:W-:Y:S02]  /*3a620*/  ISETP.LT.OR P1, PT, R21, 0x29, P1 ;  /* 0x000000291500780c */ /* 0x000fe40000f21670 */
[----:B------:R-:W-:Y:S02]  /*3a630*/  FMNMX.FTZ R9, R11, R8, !PT ;  /* 0x000000080b097209 */ /* 0x000fe40007810000 */
[----:B------:R-:W-:-:S02]  /*3a640*/  ISETP.LT.OR P2, PT, R21, 0x2a, P2 ;  /* 0x0000002a1500780c */ /* 0x000fc40001741670 */
[----:B------:R-:W-:Y:S02]  /*3a650*/  FSEL R27, R27, -INF , !P1 ;  /* 0xff8000001b1b7808 */ /* 0x000fe40004800000 */
[----:B------:R-:W-:Y:S02]  /*3a660*/  FMNMX.FTZ R8, R14, R9, !PT ;  /* 0x000000090e087209 */ /* 0x000fe40007810000 */
[----:B------:R-:W-:Y:S02]  /*3a670*/  ISETP.LT.OR P3, PT, R21, 0x31, P3 ;  /* 0x000000311500780c */ /* 0x000fe40001f61670 */
[----:B------:R-:W-:Y:S02]  /*3a680*/  FSEL R29, R47, -INF , !P2 ;  /* 0xff8000002f1d7808 */ /* 0x000fe40005000000 */
[----:B------:R-:W-:Y:S02]  /*3a690*/  FMNMX.FTZ R8, R27, R8, !PT ;  /* 0x000000081b087209 */ /* 0x000fe40007810000 */
[----:B------:R-:W-:-:S02]  /*3a6a0*/  ISETP.GT.AND P5, PT, R30, 0x38, !P5 ;  /* 0x000000381e00780c */ /* 0x000fc40006fa4270 */
[----:B------:R-:W-:Y:S02]  /*3a6b0*/  ISETP.LT.OR P4, PT, R21, 0x32, P4 ;  /* 0x000000321500780c */ /* 0x000fe40002781670 */
[----:B------:R-:W-:Y:S02]  /*3a6c0*/  FSEL R31, R50, -INF , !P3 ;  /* 0xff800000321f7808 */ /* 0x000fe40005800000 */
[----:B------:R-:W-:Y:S02]  /*3a6d0*/  FMNMX.FTZ R8, R29, R8, !PT ;  /* 0x000000081d087209 */ /* 0x000fe40007810000 */
[----:B------:R-:W-:Y:S02]  /*3a6e0*/  ISETP.GT.AND P1, PT, R30, 0x39, !P6 ;  /* 0x000000391e00780c */ /* 0x000fe40007724270 */
[----:B------:R-:W-:Y:S02]  /*3a6f0*/  ISETP.LT.OR P5, PT, R21, 0x39, P5 ;  /* 0x000000391500780c */ /* 0x000fe40002fa1670 */
[----:B------:R-:W-:-:S02]  /*3a700*/  FSEL R30, R51, -INF , !P4 ;  /* 0xff800000331e7808 */ /* 0x000fc40006000000 */
[----:B------:R-:W-:Y:S02]  /*3a710*/  FMNMX.FTZ R9, R31, R8, !PT ;  /* 0x000000081f097209 */ /* 0x000fe40007810000 */
[----:B------:R-:W-:Y:S02]  /*3a720*/  ISETP.LT.OR P1, PT, R21, 0x3a, P1 ;  /* 0x0000003a1500780c */ /* 0x000fe40000f21670 */
[----:B------:R-:W-:Y:S02]  /*3a730*/  R2UR UR4, R4 ;  /* 0x00000000040472ca */ /* 0x000fe400000e0000 */
[----:B------:R-:W-:Y:S02]  /*3a740*/  R2UR UR5, R5 ;  /* 0x00000000050572ca */ /* 0x000fe400000e0000 */
[----:B------:R-:W-:Y:S02]  /*3a750*/  FSEL R21, R54, -INF , !P5 ;  /* 0xff80000036157808 */ /* 0x000fe40006800000 */
[----:B------:R-:W-:-:S02]  /*3a760*/  FMNMX.FTZ R8, R30, R9, !PT ;  /* 0x000000091e087209 */ /* 0x000fc40007810000 */
[----:B------:R-:W-:Y:S02]  /*3a770*/  R2UR UR6, R4 ;  /* 0x00000000040672ca */ /* 0x000fe400000e0000 */
[----:B------:R-:W-:Y:S02]  /*3a780*/  R2UR UR7, R5 ;  /* 0x00000000050772ca */ /* 0x000fe400000e0000 */
[----:B------:R-:W-:Y:S02]  /*3a790*/  FSEL R32, R32, -INF , !P1 ;  /* 0xff80000020207808 */ /* 0x000fe40004800000 */
[----:B------:R-:W-:-:S04]  /*3a7a0*/  FMNMX.FTZ R9, R21, R8, !PT ;  /* 0x0000000815097209 */ /* 0x000fc80007810000 */
[----:B------:R-:W-:-:S05]  /*3a7b0*/  FMNMX.FTZ R9, R32, R9, !PT ;  /* 0x0000000920097209 */ /* 0x000fca0007810000 */
[----:B--2---:R-:W-:Y:S04]  /*3a7c0*/  ST.E desc[UR4][R6.64+0x4], R9 ;  /* 0x0000040906007985 */ /* 0x004fe8000c101904 */
[----:B------:R-:W2:Y:S01]  /*3a7d0*/  LD.E R36, desc[UR6][R6.64+0x4] ;  /* 0x0000040606247980 */ /* 0x000ea2000c101900 */
        /* <DEDUP_REMOVED lines=14> */
[----:B------:R-:W-:-:S05]  /*3a8c0*/  FMNMX.FTZ R33, R53, R8, !PT ;  /* 0x0000000835217209 */ /* 0x000fca0007810000 */
[----:B------:R-:W0:Y:S01]  /*3a8d0*/  SHFL.BFLY PT, R8, R33, 0x2, 0x1f ;  /* 0x0c401f0021087f89 */ /* 0x000e2200000e0000 */
[----:B------:R-:W-:Y:S02]  /*3a8e0*/  R2UR UR8, R4 ;  /* 0x00000000040872ca */ /* 0x000fe400000e0000 */
[----:B------:R-:W-:Y:S02]  /*3a8f0*/  R2UR UR9, R5 ;  /* 0x00000000050972ca */ /* 0x000fe400000e0000 */
[----:B0-----:R-:W-:Y:S01]  /*3a900*/  FMNMX.FTZ R34, R33, R8, !PT ;  /* 0x0000000821227209 */ /* 0x001fe20007810000 */
[----:B------:R-:W-:Y:S04]  /*3a910*/  ST.E desc[UR4][R6.64], R33 ;  /* 0x0000002106007985 */ /* 0x000fe8000c101904 */
[----:B--2---:R-:W0:Y:S02]  /*3a920*/  SHFL.BFLY PT, R9, R36, 0x2, 0x1f ;  /* 0x0c401f0024097f89 */ /* 0x004e2400000e0000 */
[----:B0-----:R-:W-:-:S02]  /*3a930*/  FMNMX.FTZ R37, R36, R9, !PT ;  /* 0x0000000924257209 */ /* 0x001fc40007810000 */
[----:B------:R-:W0:Y:S04]  /*3a940*/  SHFL.BFLY PT, R9, R34, 0x1, 0x1f ;  /* 0x0c201f0022097f89 */ /* 0x000e2800000e0000 */
[----:B------:R-:W1:Y:S01]  /*3a950*/  SHFL.BFLY PT, R8, R37, 0x1, 0x1f ;  /* 0x0c201f0025087f89 */ /* 0x000e6200000e0000 */
[----:B0-----:R-:W-:Y:S02]  /*3a960*/  FMNMX.FTZ R35, R34, R9, !PT ;  /* 0x0000000922237209 */ /* 0x001fe40007810000 */
[----:B-1----:R-:W-:-:S03]  /*3a970*/  FMNMX.FTZ R39, R37, R8, !PT ;  /* 0x0000000825277209 */ /* 0x002fc60007810000 */
[----:B------:R-:W-:Y:S04]  /*3a980*/  ST.E desc[UR6][R6.64], R35 ;  /* 0x0000002306007985 */ /* 0x000fe8000c101906 */
[----:B------:R0:W-:Y:S04]  /*3a990*/  ST.E desc[UR8][R6.64+0x4], R39 ;  /* 0x0000042706007985 */ /* 0x0001e8000c101908 */
[----:B------:R-:W2:Y:S04]  /*3a9a0*/  LDL.64 R8, [R0+0x70] ;  /* 0x0000700000087983 */ /* 0x000ea80000100a00 */
[----:B--2---:R-:W2:Y:S04]  /*3a9b0*/  LD.E R37, desc[UR6][R8.64+0x20] ;  /* 0x0000200608257980 */ /* 0x004ea8000c101900 */
[----:B------:R-:W2:Y:S04]  /*3a9c0*/  LD.E R34, desc[UR4][R8.64] ;  /* 0x0000000408227980 */ /* 0x000ea8000c101900 */
[----:B------:R-:W3:Y:S01]  /*3a9d0*/  LD.E R48, desc[UR4][R8.64+0x4] ;  /* 0x0000040408307980 */ /* 0x000ee2000c101900 */
[C---:B--2---:R-:W-:Y:S01]  /*3a9e0*/  FMUL.FTZ R36, R34.reuse, R37 ;  /* 0x0000002522247220 */ /* 0x044fe20000410000 */
[----:B------:R-:W-:-:S04]  /*3a9f0*/  FSETP.NEU.FTZ.AND P1, PT, R34, -INF , PT ;  /* 0xff8000002200780b */ /* 0x000fc80003f3d000 */
[----:B------:R-:W-:-:S05]  /*3aa00*/  FSEL R36, R36, RZ, P1 ;  /* 0x000000ff24247208 */ /* 0x000fca0000800000 */
[----:B0-----:R-:W-:-:S04]  /*3aa10*/  FFMA.FTZ R7, R55, R37, -R36 ;  /* 0x0000002537077223 */ /* 0x001fc80000010824 */
[----:B------:R0:W-:Y:S01]  /*3aa20*/  MUFU.EX2 R33, R7 ;  /* 0x0000000700217308 */ /* 0x0001e20000000800 */
[-CC-:B------:R-:W-:Y:S01]  /*3aa30*/  FFMA.FTZ R6, R41, R37.reuse, -R36.reuse ;  /* 0x0000002529067223 */ /* 0x180fe20000010824 */
[-CC-:B------:R-:W-:Y:S01]  /*3aa40*/  FFMA.FTZ R42, R75, R37.reuse, -R36.reuse ;  /* 0x000000254b2a7223 */ /* 0x180fe20000010824 */
[----:B0-----:R-:W-:Y:S01]  /*3aa50*/  FFMA.FTZ R7, R71, R37, -R36 ;  /* 0x0000002547077223 */ /* 0x001fe20000010824 */
[----:B---3--:R-:W-:-:S04]  /*3aa60*/  FSETP.NEU.FTZ.AND P1, PT, R48, -INF , PT ;  /* 0xff8000003000780b */ /* 0x008fc80003f3d000 */
[----:B------:R0:W-:Y:S02]  /*3aa70*/  MUFU.EX2 R41, R7 ;  /* 0x0000000700297308 */ /* 0x0001e40000000800 */
[----:B0-----:R-:W-:Y:S01]  /*3aa80*/  FFMA.FTZ R7, R49, R37, -R36 ;  /* 0x0000002531077223 */ /* 0x001fe20000010824 */
[----:B------:R-:W-:-:S05]  /*3aa90*/  FMUL.FTZ R49, R37, R48 ;  /* 0x0000003025317220 */ /* 0x000fca0000410000 */
[----:B------:R0:W-:Y:S01]  /*3aaa0*/  MUFU.EX2 R43, R42 ;  /* 0x0000002a002b7308 */ /* 0x0001e20000000800 */
[----:B------:R-:W-:Y:S01]  /*3aab0*/  FFMA.FTZ R34, R65, R37, -R36 ;  /* 0x0000002541227223 */ /* 0x000fe20000010824 */
[----:B0-----:R-:W-:-:S06]  /*3aac0*/  FSEL R42, R49, RZ, P1 ;  /* 0x000000ff312a7208 */ /* 0x001fcc0000800000 */
[----:B------:R0:W1:Y:S01]  /*3aad0*/  MUFU.EX2 R168, R6 ;  /* 0x0000000600a87308 */ /* 0x0000620000000800 */
[-CC-:B------:R-:W-:Y:S01]  /*3aae0*/  FFMA.FTZ R10, R10, R37.reuse, -R42.reuse ;  /* 0x000000250a0a7223 */ /* 0x180fe2000001082a */
[-CC-:B------:R-:W-:Y:S01]  /*3aaf0*/  FFMA.FTZ R13, R13, R37.reuse, -R42.reuse ;  /* 0x000000250d0d7223 */ /* 0x180fe2000001082a */
[-C--:B------:R-:W-:Y:S01]  /*3ab00*/  FFMA.FTZ R15, R15, R37.reuse, -R42 ;  /* 0x000000250f0f7223 */ /* 0x080fe2000001082a */
[----:B------:R-:W-:-:S04]  /*3ab10*/  FFMA.FTZ R35, R57, R37, -R36 ;  /* 0x0000002539237223 */ /* 0x000fc80000010824 */
[----:B------:R-:W-:Y:S01]  /*3ab20*/  MUFU.EX2 R169, R10 ;  /* 0x0000000a00a97308 */ /* 0x000fe20000000800 */
[-C--:B------:R-:W-:Y:S01]  /*3ab30*/  FFMA.FTZ R20, R20, R37.reuse, -R42 ;  /* 0x0000002514147223 */ /* 0x080fe2000001082a */
[----:B------:R-:W-:-:S06]  /*3ab40*/  FFMA.FTZ R38, R67, R37, -R36 ;  /* 0x0000002543267223 */ /* 0x000fcc0000010824 */
[----:B------:R-:W2:Y:S01]  /*3ab50*/  MUFU.EX2 R48, R13 ;  /* 0x0000000d00307308 */ /* 0x000ea20000000800 */
[-C--:B------:R-:W-:Y:S01]  /*3ab60*/  FFMA.FTZ R24, R24, R37.reuse, -R42 ;  /* 0x0000002518187223 */ /* 0x080fe2000001082a */
[----:B0-----:R-:W-:-:S06]  /*3ab70*/  FFMA.FTZ R6, R69, R37, -R36 ;  /* 0x0000002545067223 */ /* 0x001fcc0000010824 */
[----:B------:R-:W0:Y:S01]  /*3ab80*/  MUFU.EX2 R34, R34 ;  /* 0x0000002200227308 */ /* 0x000e220000000800 */
[-C--:B------:R-:W-:Y:S01]  /*3ab90*/  FFMA.FTZ R39, R59, R37.reuse, -R36 ;  /* 0x000000253b277223 */ /* 0x080fe20000010824 */
[----:B------:R-:W-:-:S06]  /*3aba0*/  FFMA.FTZ R25, R25, R37, -R42 ;  /* 0x0000002519197223 */ /* 0x000fcc000001082a */
[----:B------:R-:W3:Y:S01]  /*3abb0*/  MUFU.EX2 R171, R15 ;  /* 0x0000000f00ab7308 */ /* 0x000ee20000000800 */
[----:B------:R-:W-:-:S07]  /*3abc0*/  FFMA.FTZ R26, R26, R37, -R42 ;  /* 0x000000251a1a7223 */ /* 0x000fce000001082a */
[----:B------:R-:W-:Y:S08]  /*3abd0*/  MUFU.EX2 R35, R35 ;  /* 0x0000002300237308 */ /* 0x000ff00000000800 */
[----:B------:R-:W4:Y:S08]  /*3abe0*/  MUFU.EX2 R20, R20 ;  /* 0x0000001400147308 */ /* 0x000f300000000800 */
[----:B------:R-:W-:Y:S08]  /*3abf0*/  MUFU.EX2 R38, R38 ;  /* 0x0000002600267308 */ /* 0x000ff00000000800 */
[----:B------:R5:W-:Y:S01]  /*3ac00*/  MUFU.EX2 R174, R6 ;  /* 0x0000000600ae7308 */ /* 0x000be20000000800 */
[----:B------:R-:W-:-:S07]  /*3ac10*/  FFMA.FTZ R11, R11, R37, -R42 ;  /* 0x000000250b0b7223 */ /* 0x000fce000001082a */
[----:B------:R-:W4:Y:S01]  /*3ac20*/  MUFU.EX2 R24, R24 ;  /* 0x0000001800187308 */ /* 0x000f220000000800 */
[-C--:B-----5:R-:W-:Y:S01]  /*3ac30*/  FFMA.FTZ R6, R79, R37.reuse, -R36 ;  /* 0x000000254f067223 */ /* 0x0a0fe20000010824 */
[----:B------:R-:W-:-:S06]  /*3ac40*/  FFMA.FTZ R28, R28, R37, -R42 ;  /* 0x000000251c1c7223 */ /* 0x000fcc000001082a */
[----:B------:R-:W5:Y:S01]  /*3ac50*/  MUFU.EX2 R39, R39 ;  /* 0x0000002700277308 */ /* 0x000f620000000800 */
[----:B------:R-:W-:-:S07]  /*3ac60*/  FFMA.FTZ R40, R73, R37, -R36 ;  /* 0x0000002549287223 */ /* 0x000fce0000010824 */
[----:B------:R1:W-:Y:S08]  /*3ac70*/  MUFU.EX2 R47, R7 ;  /* 0x00000007002f7308 */ /* 0x0003f00000000800 */
[----:B------:R2:W-:Y:S01]  /*3ac80*/  MUFU.EX2 R180, R6 ;  /* 0x0000000600b47308 */ /* 0x0005e20000000800 */
[----:B-1----:R-:W-:-:S07]  /*3ac90*/  FADD.FTZ R7, R168, R33 ;  /* 0x00000021a8077221 */ /* 0x002fce0000010000 */
[----:B------:R-:W1:Y:S01]  /*3aca0*/  MUFU.EX2 R25, R25 ;  /* 0x0000001900197308 */ /* 0x000e620000000800 */
[----:B--2---:R-:W-:Y:S01]  /*3acb0*/  FADD.FTZ R6, R169, R48 ;  /* 0x00000030a9067221 */ /* 0x004fe20000010000 */
[----:B0-----:R-:W-:-:S03]  /*3acc0*/  FADD.FTZ R10, R34, R7 ;  /* 0x00000007220a7221 */ /* 0x001fc60000010000 */
[----:B---3--:R-:W-:-:S03]  /*3acd0*/  FADD.FTZ R7, R171, R6 ;  /* 0x00000006ab077221 */ /* 0x008fc60000010000 */
[----:B------:R-:W0:Y:S01]  /*3ace0*/  MUFU.EX2 R26, R26 ;  /* 0x0000001a001a7308 */ /* 0x000e220000000800 */
[-CC-:B------:R-:W-:Y:S01]  /*3acf0*/  FFMA.FTZ R44, R77, R37.reuse, -R36.reuse ;  /* 0x000000254d2c7223 */ /* 0x180fe20000010824 */
[-CC-:B------:R-:W-:Y:S01]  /*3ad00*/  FFMA.FTZ R45, R45, R37.reuse, -R36.reuse ;  /* 0x000000252d2d7223 */ /* 0x180fe20000010824 */
[-CC-:B------:R-:W-:Y:S01]  /*3ad10*/  FFMA.FTZ R46, R81, R37.reuse, -R36.reuse ;  /* 0x00000025512e7223 */ /* 0x180fe20000010824 */
[----:B----4-:R-:W-:Y:S01]  /*3ad20*/  FADD.FTZ R7, R20, R7 ;  /* 0x0000000714077221 */ /* 0x010fe20000010000 */
[----:B------:R-:W-:-:S03]  /*3ad30*/  FFMA.FTZ R36, R53, R37, -R36 ;  /* 0x0000002535247223 */ /* 0x000fc60000010824 */
[----:B------:R2:W-:Y:S01]  /*3ad40*/  MUFU.EX2 R177, R11 ;  /* 0x0000000b00b17308 */ /* 0x0005e20000000800 */
[-CC-:B------:R-:W-:Y:S01]  /*3ad50*/  FFMA.FTZ R14, R14, R37.reuse, -R42.reuse ;  /* 0x000000250e0e7223 */ /* 0x180fe2000001082a */
[----:B------:R-:W-:-:S06]  /*3ad60*/  FFMA.FTZ R27, R27, R37, -R42 ;  /* 0x000000251b1b7223 */ /* 0x000fcc000001082a */
[----:B------:R-:W3:Y:S01]  /*3ad70*/  MUFU.EX2 R175, R28 ;  /* 0x0000001c00af7308 */ /* 0x000ee20000000800 */
[----:B--2---:R-:W-:Y:S01]  /*3ad80*/  FADD.FTZ R11, R35, R10 ;  /* 0x0000000a230b7221 */ /* 0x004fe20000010000 */
[----:B------:R-:W-:-:S03]  /*3ad90*/  FADD.FTZ R10, R24, R7 ;  /* 0x00000007180a7221 */ /* 0x000fc60000010000 */
[----:B------:R-:W-:-:S03]  /*3ada0*/  FADD.FTZ R6, R38, R11 ;  /* 0x0000000b26067221 */ /* 0x000fc60000010000 */
[----:B------:R-:W2:Y:S01]  /*3adb0*/  MUFU.EX2 R40, R40 ;  /* 0x0000002800287308 */ /* 0x000ea20000000800 */
[----:B-----5:R-:W-:Y:S01]  /*3adc0*/  FADD.FTZ R7, R39, R6 ;  /* 0x0000000627077221 */ /* 0x020fe20000010000 */
[----:B-1----:R-:W-:Y:S01]  /*3add0*/  FADD.FTZ R11, R25, R10 ;  /* 0x0000000a190b7221 */ /* 0x002fe20000010000 */
[----:B------:R-:W-:-:S05]  /*3ade0*/  FFMA.FTZ R29, R29, R37, -R42 ;  /* 0x000000251d1d7223 */ /* 0x000fca000001082a */
[----:B------:R-:W-:Y:S01]  /*3adf0*/  MUFU.EX2 R49, R36 ;  /* 0x0000002400317308 */ /* 0x000fe20000000800 */
[----:B------:R-:W-:Y:S01]  /*3ae00*/  FADD.FTZ R6, R174, R7 ;  /* 0x00000007ae067221 */ /* 0x000fe20000010000 */
[----:B0-----:R-:W-:-:S06]  /*3ae10*/  FADD.FTZ R10, R26, R11 ;  /* 0x0000000b1a0a7221 */ /* 0x001fcc0000010000 */
[----:B------:R-:W0:Y:S01]  /*3ae20*/  MUFU.EX2 R36, R14 ;  /* 0x0000000e00247308 */ /* 0x000e220000000800 */
[----:B------:R-:W-:Y:S01]  /*3ae30*/  FFMA.FTZ R31, R31, R37, -R42 ;  /* 0x000000251f1f7223 */ /* 0x000fe2000001082a */
[----:B------:R-:W-:Y:S01]  /*3ae40*/  FADD.FTZ R7, R41, R6 ;  /* 0x0000000629077221 */ /* 0x000fe20000010000 */
[----:B---3--:R-:W-:-:S05]  /*3ae50*/  FADD.FTZ R10, R175, R10 ;  /* 0x0000000aaf0a7221 */ /* 0x008fca0000010000 */
[----:B------:R-:W1:Y:S01]  /*3ae60*/  MUFU.EX2 R44, R44 ;  /* 0x0000002c002c7308 */ /* 0x000e620000000800 */
[----:B------:R-:W-:-:S07]  /*3ae70*/  FFMA.FTZ R30, R30, R37, -R42 ;  /* 0x000000251e1e7223 */ /* 0x000fce000001082a */
[----:B------:R-:W3:Y:S01]  /*3ae80*/  MUFU.EX2 R27, R27 ;  /* 0x0000001b001b7308 */ /* 0x000ee20000000800 */
[----:B--2---:R-:W-:Y:S01]  /*3ae90*/  FADD.FTZ R6, R40, R7 ;  /* 0x0000000728067221 */ /* 0x004fe20000010000 */
[----:B------:R-:W-:-:S06]  /*3aea0*/  FADD.FTZ R7, R177, R10 ;  /* 0x0000000ab1077221 */ /* 0x000fcc0000010000 */
[----:B------:R-:W2:Y:S01]  /*3aeb0*/  MUFU.EX2 R45, R45 ;  /* 0x0000002d002d7308 */ /* 0x000ea20000000800 */
[----:B------:R-:W-:-:S07]  /*3aec0*/  FFMA.FTZ R21, R21, R37, -R42 ;  /* 0x0000002515157223 */ /* 0x000fce000001082a */
[----:B------:R-:W4:Y:S01]  /*3aed0*/  MUFU.EX2 R28, R29 ;  /* 0x0000001d001c7308 */ /* 0x000f220000000800 */
[----:B------:R-:W-:Y:S01]  /*3aee0*/  FADD.FTZ R11, R43, R6 ;  /* 0x000000062b0b7221 */ /* 0x000fe20000010000 */
[----:B0-----:R-:W-:-:S06]  /*3aef0*/  FADD.FTZ R6, R36, R7 ;  /* 0x0000000724067221 */ /* 0x001fcc0000010000 */
[----:B------:R-:W0:Y:S01]  /*3af00*/  MUFU.EX2 R31, R31 ;  /* 0x0000001f001f7308 */ /* 0x000e220000000800 */
[----:B------:R-:W-:Y:S01]  /*3af10*/  FFMA.FTZ R32, R32, R37, -R42 ;  /* 0x0000002520207223 */ /* 0x000fe2000001082a */
[----:B-1----:R-:W-:Y:S01]  /*3af20*/  FADD.FTZ R10, R44, R11 ;  /* 0x0000000b2c0a7221 */ /* 0x002fe20000010000 */
[----:B---3--:R-:W-:-:S05]  /*3af30*/  FADD.FTZ R7, R27, R6 ;  /* 0x000000061b077221 */ /* 0x008fca0000010000 */
[----:B------:R-:W1:Y:S01]  /*3af40*/  MUFU.EX2 R30, R30 ;  /* 0x0000001e001e7308 */ /* 0x000e620000000800 */
[----:B--2---:R-:W-:Y:S01]  /*3af50*/  FADD.FTZ R11, R45, R10 ;  /* 0x0000000a2d0b7221 */ /* 0x004fe20000010000 */
[----:B----4-:R-:W-:-:S06]  /*3af60*/  FADD.FTZ R6, R28, R7 ;  /* 0x000000071c067221 */ /* 0x010fcc0000010000 */
[----:B------:R-:W2:Y:S08]  /*3af70*/  MUFU.EX2 R46, R46 ;  /* 0x0000002e002e7308 */ /* 0x000eb00000000800 */
[----:B------:R-:W3:Y:S01]  /*3af80*/  MUFU.EX2 R21, R21 ;  /* 0x0000001500157308 */ /* 0x000ee20000000800 */
[----:B------:R-:W-:Y:S01]  /*3af90*/  FADD.FTZ R10, R180, R11 ;  /* 0x0000000bb40a7221 */ /* 0x000fe20000010000 */
[----:B0-----:R-:W-:-:S06]  /*3afa0*/  FADD.FTZ R7, R31, R6 ;  /* 0x000000061f077221 */ /* 0x001fcc0000010000 */
[----:B------:R-:W0:Y:S01]  /*3afb0*/  MUFU.EX2 R32, R32 ;  /* 0x0000002000207308 */ /* 0x000e220000000800 */
[----:B------:R-:W-:Y:S01]  /*3afc0*/  FADD.FTZ R11, R47, R10 ;  /* 0x0000000a2f0b7221 */ /* 0x000fe20000010000 */
[----:B-1----:R-:W-:-:S03]  /*3afd0*/  FADD.FTZ R6, R30, R7 ;  /* 0x000000071e067221 */ /* 0x002fc60000010000 */
[----:B--2---:R-:W-:Y:S01]  /*3afe0*/  FADD.FTZ R10, R46, R11 ;  /* 0x0000000b2e0a7221 */ /* 0x004fe20000010000 */
[----:B---3--:R-:W-:-:S03]  /*3aff0*/  FADD.FTZ R7, R21, R6 ;  /* 0x0000000615077221 */ /* 0x008fc60000010000 */
[----:B------:R-:W-:Y:S01]  /*3b000*/  FADD.FTZ R13, R49, R10 ;  /* 0x0000000a310d7221 */ /* 0x000fe20000010000 */
[----:B0-----:R-:W-:-:S04]  /*3b010*/  FADD.FTZ R29, R32, R7 ;  /* 0x00000007201d7221 */ /* 0x001fc80000010000 */
[----:B------:R-:W-:Y:S04]  /*3b020*/  ST.E desc[UR4][R8.64+0x10], R13 ;  /* 0x0000100d08007985 */ /* 0x000fe8000c101904 */
[----:B------:R0:W-:Y:S04]  /*3b030*/  ST.E desc[UR6][R8.64+0x14], R29 ;  /* 0x0000141d08007985 */ /* 0x0001e8000c101906 */
[----:B------:R-:W2:Y:S01]  /*3b040*/  LDL.64 R10, [R0+0x80] ;  /* 0x00008000000a7983 */ /* 0x000ea20000100a00 */
[----:B------:R-:W-:Y:S06]  /*3b050*/  BAR.SYNC.DEFER_BLOCKING 0xf, 0x100 ;  /* 0x03c4000000007b1d */ /* 0x000fec0000010000 */
[----:B------:R-:W3:Y:S01]  /*3b060*/  LDL.64 R6, [R0+0x88] ;  /* 0x0000880000067983 */ /* 0x000ee20000100a00 */
[----:B------:R-:W-:-:S02]  /*3b070*/  F2FP.BF16.F32.PACK_AB R168, R33, R168 ;  /* 0x000000a821a8723e */ /* 0x000fc400000010ff */
[----:B------:R-:W-:Y:S01]  /*3b080*/  F2FP.BF16.F32.PACK_AB R170, R35, R34 ;  /* 0x0000002223aa723e */ /* 0x000fe200000010ff */
[----:B0-----:R-:W4:Y:S04]  /*3b090*/  LDL.64 R8, [R0+0x90] ;  /* 0x0000900000087983 */ /* 0x001f280000100a00 */
[----:B--2---:R-:W2:Y:S04]  /*3b0a0*/  LD.E.64 R10, desc[UR4][R10.64+0x10] ;  /* 0x000010040a0a7980 */ /* 0x004ea8000c101b00 */
[----:B--2---:R-:W2:Y:S04]  /*3b0b0*/  LD.E.64 R14, desc[UR6][R10.64+0x8] ;  /* 0x000008060a0e7980 */ /* 0x004ea8000c101b00 */
[----:B------:R-:W5:Y:S01]  /*3b0c0*/  LD.E.64 R50, desc[UR4][R10.64] ;  /* 0x000000040a327980 */ /* 0x000f62000c101b00 */
[----:B------:R-:W-:-:S02]  /*3b0d0*/  F2FP.BF16.F32.PACK_AB R169, R48, R169 ;  /* 0x000000a930a9723e */ /* 0x000fc400000010ff */
[----:B------:R-:W-:Y:S02]  /*3b0e0*/  F2FP.BF16.F32.PACK_AB R171, R20, R171 ;  /* 0x000000ab14ab723e */ /* 0x000fe400000010ff */
[----:B------:R-:W-:Y:S02]  /*3b0f0*/  F2FP.BF16.F32.PACK_AB R172, R39, R38 ;  /* 0x0000002627ac723e */ /* 0x000fe400000010ff */
[----:B------:R-:W-:Y:S02]  /*3b100*/  F2FP.BF16.F32.PACK_AB R174, R41, R174 ;  /* 0x000000ae29ae723e */ /* 0x000fe400000010ff */
[----:B------:R-:W-:Y:S01]  /*3b110*/  F2FP.BF16.F32.PACK_AB R173, R25, R24 ;  /* 0x0000001819ad723e */ /* 0x000fe200000010ff */
[----:B------:R-:W3:Y:S01]  /*3b120*/  LDL.64 R10, [R0] ;  /* 0x00000000000a7983 */ /* 0x000ee20000100a00 */
        /* <DEDUP_REMOVED lines=9> */
[----:B--2---:R-:W-:-:S05]  /*3b1c0*/  MOV R14, R14 ;  /* 0x0000000e000e7202 */ /* 0x004fca0000000f00 */
[--C-:B-----5:R-:W-:Y:S02]  /*3b1d0*/  IMAD R50, R50, 0x2, R14.reuse ;  /* 0x0000000232327824 */ /* 0x120fe400078e020e */
[C---:B------:R-:W-:Y:S02]  /*3b1e0*/  IMAD R13, R51.reuse, 0x2, R14 ;  /* 0x00000002330d7824 */ /* 0x040fe400078e020e */
[----:B------:R-:W-:Y:S01]  /*3b1f0*/  IMAD R51, R51, 0x2, R50 ;  /* 0x0000000233337824 */ /* 0x000fe200078e0232 */
[----:B------:R-:W-:Y:S04]  /*3b200*/  STSM.16.M88.4 [R14], R168 ;  /* 0x000000a80e007844 */ /* 0x000fe80000000200 */
[----:B------:R-:W-:Y:S04]  /*3b210*/  STSM.16.M88.4 [R50], R172 ;  /* 0x000000ac32007844 */ /* 0x000fe80000000200 */
[----:B------:R0:W-:Y:S04]  /*3b220*/  STSM.16.M88.4 [R13], R176 ;  /* 0x000000b00d007844 */ /* 0x0001e80000000200 */
[----:B------:R1:W-:Y:S01]  /*3b230*/  STSM.16.M88.4 [R51], R180 ;  /* 0x000000b433007844 */ /* 0x0003e20000000200 */
[----:B------:R-:W-:-:S02]  /*3b240*/  R2UR UR28, R4 ;  /* 0x00000000041c72ca */ /* 0x000fc400000e0000 */
[----:B------:R-:W-:Y:S01]  /*3b250*/  R2UR UR29, R5 ;  /* 0x00000000051d72ca */ /* 0x000fe200000e0000 */
[----:B---3--:R-:W2:Y:S04]  /*3b260*/  LD.E R11, desc[UR6][R10.64] ;  /* 0x000000060a0b7980 */ /* 0x008ea8000c101900 */
[----:B----4-:R-:W2:Y:S04]  /*3b270*/  LD.E.64 R8, desc[UR4][R8.64] ;  /* 0x0000000408087980 */ /* 0x010ea8000c101b00 */
[----:B0-----:R-:W3:Y:S04]  /*3b280*/  LD.E R13, desc[UR4][R6.64+0x14] ;  /* 0x00001404060d7980 */ /* 0x001ee8000c101900 */
[----:B------:R-:W4:Y:S04]  /*3b290*/  LD.E R15, desc[UR4][R6.64] ;  /* 0x00000004060f7980 */ /* 0x000f28000c101900 */
[----:B------:R-:W5:Y:S04]  /*3b2a0*/  LD.E R21, desc[UR6][R6.64+0x4] ;  /* 0x0000040606157980 */ /* 0x000f68000c101900 */
[----:B------:R-:W2:Y:S01]  /*3b2b0*/  LD.E R25, desc[UR8][R6.64+0x8] ;  /* 0x0000080806197980 */ /* 0x000ea2000c101900 */
[----:B------:R-:W-:-:S02]  /*3b2c0*/  R2UR UR10, R4 ;  /* 0x00000000040a72ca */ /* 0x000fc400000e0000 */
[C---:B------:R-:W-:Y:S01]  /*3b2d0*/  R2UR UR11, R5.reuse ;  /* 0x00000000050b72ca */ /* 0x040fe200000e0000 */
[----:B------:R-:W2:Y:S01]  /*3b2e0*/  LD.E R31, desc[UR6][R6.64+0x18] ;  /* 0x00001806061f7980 */ /* 0x000ea2000c101900 */
[C---:B------:R-:W-:Y:S02]  /*3b2f0*/  R2UR UR12, R4.reuse ;  /* 0x00000000040c72ca */ /* 0x040fe400000e0000 */
[C---:B------:R-:W-:Y:S01]  /*3b300*/  R2UR UR13, R5.reuse ;  /* 0x00000000050d72ca */ /* 0x040fe200000e0000 */
[----:B------:R-:W2:Y:S01]  /*3b310*/  LD.E R33, desc[UR8][R6.64+0x1c] ;  /* 0x00001c0806217980 */ /* 0x000ea2000c101900 */
[C---:B------:R-:W-:Y:S02]  /*3b320*/  R2UR UR14, R4.reuse ;  /* 0x00000000040e72ca */ /* 0x040fe400000e0000 */
[----:B------:R-:W-:Y:S01]  /*3b330*/  R2UR UR15, R5 ;  /* 0x00000000050f72ca */ /* 0x000fe200000e0000 */
        /* <DEDUP_REMOVED lines=16> */
[----:B------:R-:W-:Y:S02]  /*3b440*/  R2UR UR26, R4 ;  /* 0x00000000041a72ca */ /* 0x000fe400000e0000 */
[----:B------:R-:W-:Y:S01]  /*3b450*/  R2UR UR27, R5 ;  /* 0x00000000051b72ca */ /* 0x000fe200000e0000 */
[----:B------:R-:W2:Y:S04]  /*3b460*/  LD.E R41, desc[UR16][R6.64+0x2c] ;  /* 0x00002c1006297980 */ /* 0x000ea8000c101900 */
[----:B------:R-:W2:Y:S04]  /*3b470*/  LD.E R43, desc[UR18][R6.64+0x30] ;  /* 0x00003012062b7980 */ /* 0x000ea8000c101900 */
[----:B------:R-:W2:Y:S04]  /*3b480*/  LD.E R45, desc[UR20][R6.64+0x34] ;  /* 0x00003414062d7980 */ /* 0x000ea8000c101900 */
[----:B------:R-:W2:Y:S04]  /*3b490*/  LD.E R47, desc[UR22][R6.64+0x38] ;  /* 0x00003816062f7980 */ /* 0x000ea8000c101900 */
[----:B------:R-:W2:Y:S04]  /*3b4a0*/  LD.E R49, desc[UR24][R6.64+0x3c] ;  /* 0x00003c1806317980 */ /* 0x000ea8000c101900 */
[----:B-1----:R-:W2:Y:S04]  /*3b4b0*/  LD.E R51, desc[UR26][R6.64+0x40] ;  /* 0x0000401a06337980 */ /* 0x002ea8000c101900 */
        /* <DEDUP_REMOVED lines=25> */
[----:B---3--:R0:W-:Y:S04]  /*3b650*/  ST.E desc[UR4][R6.64+0x14], R13 ;  /* 0x0000140d06007985 */ /* 0x0081e8000c101904 */
[----:B0-----:R-:W3:Y:S04]  /*3b660*/  LD.E R13, desc[UR28][R6.64+0xac] ;  /* 0x0000ac1c060d7980 */ /* 0x001ee8000c101900 */
[----:B----4-:R0:W-:Y:S04]  /*3b670*/  ST.E desc[UR8][R6.64], R15 ;  /* 0x0000000f06007985 */ /* 0x0101e8000c101908 */
[----:B-----5:R1:W-:Y:S04]  /*3b680*/  ST.E desc[UR10][R6.64+0x4], R21 ;  /* 0x0000041506007985 */ /* 0x0203e8000c10190a */
[----:B--2---:R2:W-:Y:S04]  /*3b690*/  ST.E desc[UR12][R6.64+0x8], R25 ;  /* 0x0000081906007985 */ /* 0x0045e8000c10190c */
[----:B0-----:R-:W4:Y:S04]  /*3b6a0*/  LD.E R15, desc[UR6][R6.64+0xb0] ;  /* 0x0000b006060f7980 */ /* 0x001f28000c101900 */
[----:B-1----:R-:W5:Y:S04]  /*3b6b0*/  LD.E R21, desc[UR6][R6.64+0xb4] ;  /* 0x0000b40606157980 */ /* 0x002f68000c101900 */
[----:B--2---:R-:W2:Y:S04]  /*3b6c0*/  LD.E R25, desc[UR6][R6.64+0xb8] ;  /* 0x0000b80606197980 */ /* 0x004ea8000c101900 */
        /* <DEDUP_REMOVED lines=105> */
[----:B----4-:R0:W-:Y:S04]  /*3bd60*/  ST.E desc[UR4][R6.64+0x130], R15 ;  /* 0x0001300f06007985 */ /* 0x0101e8000c101904 */
[----:B-----5:R1:W-:Y:S04]  /*3bd70*/  ST.E desc[UR4][R6.64+0x134], R21 ;  /* 0x0001341506007985 */ /* 0x0203e8000c101904 */
[----:B--2---:R2:W-:Y:S04]  /*3bd80*/  ST.E desc[UR4][R6.64+0x138], R25 ;  /* 0x0001381906007985 */ /* 0x0045e8000c101904 */
[----:B---3--:R3:W-:Y:S04]  /*3bd90*/  ST.E desc[UR4][R6.64+0x13c], R13 ;  /* 0x00013c0d06007985 */ /* 0x0087e8000c101904 */
[----:B0-----:R-:W4:Y:S04]  /*3bda0*/  LD.E R15, desc[UR6][R6.64+0x140] ;  /* 0x00014006060f7980 */ /* 0x001f28000c101900 */
[----:B----4-:R0:W-:Y:S04]  /*3bdb0*/  ST.E desc[UR4][R6.64+0x140], R15 ;  /* 0x0001400f06007985 */ /* 0x0101e8000c101904 */
[----:B-1----:R-:W4:Y:S04]  /*3bdc0*/  LD.E R21, desc[UR6][R6.64+0x144] ;  /* 0x0001440606157980 */ /* 0x002f28000c101900 */
[----:B----4-:R1:W-:Y:S04]  /*3bdd0*/  ST.E desc[UR4][R6.64+0x144], R21 ;  /* 0x0001441506007985 */ /* 0x0103e8000c101904 */
[----:B--2---:R-:W2:Y:S04]  /*3bde0*/  LD.E R25, desc[UR6][R6.64+0x148] ;  /* 0x0001480606197980 */ /* 0x004ea8000c101900 */
[----:B--2---:R2:W-:Y:S04]  /*3bdf0*/  ST.E desc[UR4][R6.64+0x148], R25 ;  /* 0x0001481906007985 */ /* 0x0045e8000c101904 */
[----:B---3--:R-:W3:Y:S04]  /*3be00*/  LD.E R13, desc[UR6][R6.64+0x14c] ;  /* 0x00014c06060d7980 */ /* 0x008ee8000c101900 */
        /* <DEDUP_REMOVED lines=78> */
[----:B--2---:R-:W-:Y:S04]  /*3c2f0*/  ST.E desc[UR4][R6.64+0x1e8], R25 ;  /* 0x0001e81906007985 */ /* 0x004fe8000c101904 */
[----:B---3--:R-:W2:Y:S04]  /*3c300*/  LD.E R13, desc[UR6][R6.64+0x1ec] ;  /* 0x0001ec06060d7980 */ /* 0x008ea8000c101900 */
[----:B--2---:R2:W-:Y:S04]  /*3c310*/  ST.E desc[UR4][R6.64+0x1ec], R13 ;  /* 0x0001ec0d06007985 */ /* 0x0045e8000c101904 */
[----:B0-----:R-:W3:Y:S04]  /*3c320*/  LD.E R15, desc[UR6][R6.64+0x1f0] ;  /* 0x0001f006060f7980 */ /* 0x001ee8000c101900 */
[----:B---3--:R-:W-:Y:S04]  /*3c330*/  ST.E desc[UR4][R6.64+0x1f0], R15 ;  /* 0x0001f00f06007985 */ /* 0x008fe8000c101904 */
[----:B-1----:R-:W3:Y:S04]  /*3c340*/  LD.E R21, desc[UR6][R6.64+0x1f4] ;  /* 0x0001f40606157980 */ /* 0x002ee8000c101900 */
[----:B---3--:R-:W-:Y:S04]  /*3c350*/  ST.E desc[UR4][R6.64+0x1f4], R21 ;  /* 0x0001f41506007985 */ /* 0x008fe8000c101904 */
[----:B------:R-:W3:Y:S01]  /*3c360*/  LD.E R155, desc[UR6][R6.64+0x1f8] ;  /* 0x0001f806069b7980 */ /* 0x000ee2000c101900 */
[----:B------:R-:W-:-:S03]  /*3c370*/  IMAD R8, R11, 0x1000, R8 ;  /* 0x000010000b087824 */ /* 0x000fc600078e0208 */
[----:B---3--:R-:W-:Y:S04]  /*3c380*/  ST.E desc[UR4][R6.64+0x1f8], R155 ;  /* 0x0001f89b06007985 */ /* 0x008fe8000c101904 */
[----:B--2---:R-:W2:Y:S01]  /*3c390*/  LD.E R13, desc[UR6][R6.64+0x1fc] ;  /* 0x0001fc06060d7980 */ /* 0x004ea2000c101900 */
[----:B------:R-:W-:Y:S02]  /*3c3a0*/  R2UR UR6, R8 ;  /* 0x00000000080672ca */ /* 0x000fe400000e0000 */
[----:B------:R-:W-:Y:S02]  /*3c3b0*/  R2UR UR7, R9 ;  /* 0x00000000090772ca */ /* 0x000fe400000e0000 */
[----:B------:R-:W-:Y:S02]  /*3c3c0*/  R2UR UR34, R4 ;  /* 0x00000000042272ca */ /* 0x000fe400000e0000 */
[----:B------:R-:W-:-:S02]  /*3c3d0*/  R2UR UR35, R5 ;  /* 0x00000000052372ca */ /* 0x000fc400000e0000 */
        /* <DEDUP_REMOVED lines=36> */
[----:B------:R-:W-:Y:S02]  /*3c620*/  R2UR UR32, R4 ;  /* 0x00000000042072ca */ /* 0x000fe400000e0000 */
[----:B------:R-:W-:Y:S01]  /*3c630*/  R2UR UR33, R5 ;  /* 0x00000000052172ca */ /* 0x000fe200000e0000 */
[----:B--2---:R-:W-:Y:S01]  /*3c640*/  ST.E desc[UR4][R6.64+0x1fc], R13 ;  /* 0x0001fc0d06007985 */ /* 0x004fe2000c101904 */
[----:B------:R-:W-:-:S06]  /*3c650*/  WARPGROUP.ARRIVE ;  /* 0x00000000000079c5 */ /* 0x000fcc0000000000 */
[----:B------:R-:W-:Y:S01]  /*3c660*/  HGMMA.64x256x16.F32.BF16 R24, R168, gdesc[UR4].tnspB, RZ, !UPT, gsb0 ;  /* 0x43e00004a8187df0 */ /* 0x000fe2000c0018ff */
[----:B------:R-:W-:Y:S02]  /*3c670*/  R2UR UR4, R4 ;  /* 0x00000000040472ca */ /* 0x000fe400000e0000 */
[----:B------:R-:W-:Y:S01]  /*3c680*/  R2UR UR5, R5 ;  /* 0x00000000050572ca */ /* 0x000fe200000e0000 */
[----:B------:R-:W-:Y:S02]  /*3c690*/  VIADD R10, R8, 0x80 ;  /* 0x00000080080a7836 */ /* 0x000fe40000000000 */
[----:B------:R-:W-:-:S03]  /*3c6a0*/  IMAD.MOV.U32 R11, RZ, RZ, R9 ;  /* 0x000000ffff0b7224 */ /* 0x000fc600078e0009 */
[----:B------:R-:W-:Y:S02]  /*3c6b0*/  R2UR UR6, R10 ;  /* 0x000000000a0672ca */ /* 0x000fe400000e0000 */
[----:B------:R-:W-:Y:S01]  /*3c6c0*/  R2UR UR7, R11 ;  /* 0x000000000b0772ca */ /* 0x000fe200000e0000 */
[----:B------:R-:W-:Y:S02]  /*3c6d0*/  WARPGROUP.DEPBAR.LE gsb0, 0x0 ;  /* 0x00008000000079c5 */ /* 0x000fe40000010000 */
[----:B------:R-:W-:Y:S04]  /*3c6e0*/  ST.E desc[UR34][R6.64], R24 ;  /* 0x0000001806007985 */ /* 0x000fe8000c101922 */
[----:B------:R-:W-:Y:S04]  /*3c6f0*/  ST.E desc[UR50][R6.64+0x4], R25 ;  /* 0x0000041906007985 */ /* 0x000fe8000c101932 */
[----:B------:R-:W-:Y:S04]  /*3c700*/  ST.E desc[UR60][R6.64+0x8], R26 ;  /* 0x0000081a06007985 */ /* 0x000fe8000c10193c */
[----:B------:R-:W-:Y:S04]  /*3c710*/  ST.E desc[UR58][R6.64+0xc], R27 ;  /* 0x00000c1b06007985 */ /* 0x000fe8000c10193a */
[----:B------:R-:W-:Y:S01]  /*3c720*/  ST.E desc[UR56][R6.64+0x10], R28 ;  /* 0x0000101c06007985 */ /* 0x000fe2000c101938 */
[----:B------:R-:W-:-:S03]  /*3c730*/  R2UR UR34, R4 ;  /* 0x00000000042272ca */ /* 0x000fc600000e0000 */
[----:B------:R-:W-:Y:S01]  /*3c740*/  ST.E desc[UR54][R6.64+0x14], R29 ;  /* 0x0000141d06007985 */ /* 0x000fe2000c101936 */
[----:B------:R-:W-:-:S03]  /*3c750*/  R2UR UR35, R5 ;  /* 0x00000000052372ca */ /* 0x000fc600000e0000 */
[----:B------:R-:W-:Y:S01]  /*3c760*/  ST.E desc[UR52][R6.64+0x18], R30 ;  /* 0x0000181e06007985 */ /* 0x000fe2000c101934 */
[----:B------:R-:W-:-:S03]  /*3c770*/  R2UR UR50, R4 ;  /* 0x00000000043272ca */ /* 0x000fc600000e0000 */
[----:B------:R-:W-:Y:S01]  /*3c780*/  ST.E desc[UR4][R6.64+0x1c], R31 ;  /* 0x00001c1f06007985 */ /* 0x000fe2000c101904 */
[----:B------:R-:W-:-:S03]  /*3c790*/  R2UR UR51, R5 ;  /* 0x00000000053372ca */ /* 0x000fc600000e0000 */
[----:B------:R-:W-:Y:S01]  /*3c7a0*/  ST.E desc[UR8][R6.64+0x20], R32 ;  /* 0x0000202006007985 */ /* 0x000fe2000c101908 */
[C---:B------:R-:W-:Y:S02]  /*3c7b0*/  R2UR UR60, R4.reuse ;  /* 0x00000000043c72ca */ /* 0x040fe400000e0000 */
[C---:B------:R-:W-:Y:S01]  /*3c7c0*/  R2UR UR61, R5.reuse ;  /* 0x00000000053d72ca */ /* 0x040fe200000e0000 */
[----:B------:R-:W-:Y:S01]  /*3c7d0*/  ST.E desc[UR10][R6.64+0x24], R33 ;  /* 0x0000242106007985 */ /* 0x000fe2000c10190a */
[C---:B------:R-:W-:Y:S02]  /*3c7e0*/  R2UR UR58, R4.reuse ;  /* 0x00000000043a72ca */ /* 0x040fe400000e0000 */
[C---:B------:R-:W-:Y:S01]  /*3c7f0*/  R2UR UR59, R5.reuse ;  /* 0x00000000053b72ca */ /* 0x040fe200000e0000 */
[----:B------:R-:W-:Y:S01]  /*3c800*/  ST.E desc[UR12][R6.64+0x28], R34 ;  /* 0x0000282206007985 */ /* 0x000fe2000c10190c */
[C---:B------:R-:W-:Y:S02]  /*3c810*/  R2UR UR56, R4.reuse ;  /* 0x00000000043872ca */ /* 0x040fe400000e0000 */
[----:B------:R-:W-:Y:S01]  /*3c820*/  R2UR UR57, R5 ;  /* 0x00000000053972ca */ /* 0x000fe200000e0000 */
[----:B------:R-:W-:Y:S01]  /*3c830*/  ST.E desc[UR14][R6.64+0x2c], R35 ;  /* 0x00002c2306007985 */ /* 0x000fe2000c10190e */
[----:B------:R-:W-:-:S02]  /*3c840*/  R2UR UR54, R4 ;  /* 0x00000000043672ca */ /* 0x000fc400000e0000 */
        /* <DEDUP_REMOVED lines=302> */
[----:B------:R-:W-:Y:S02]  /*3db30*/  R2UR UR50, R4 ;  /* 0x00000000043272ca */ /* 0x000fe400000e0000 */
[----:B------:R-:W-:Y:S01]  /*3db40*/  R2UR UR51, R5 ;  /* 0x00000000053372ca */ /* 0x000fe200000e0000 */
        /* <DEDUP_REMOVED lines=58> */
[----:B------:R-:W-:Y:S01]  /*3def0*/  R2UR UR33, R5 ;  /* 0x00000000052172ca */ /* 0x000fe200000e0000 */
[----:B------:R-:W-:-:S02]  /*3df00*/  VIADD R10, R8, 0x100 ;  /* 0x00000100080a7836 */ /* 0x000fc40000000000 */
        /* <DEDUP_REMOVED lines=390> */
[----:B------:R-:W-:Y:S01]  /*3f770*/  VIADD R8, R8, 0x180 ;  /* 0x0000018008087836 */ /* 0x000fe20000000000 */
[----:B------:R-:W-:-:S04]  /*3f780*/  R2UR UR7, R9 ;  /* 0x00000000090772ca */ /* 0x000fc800000e0000 */
        /* <DEDUP_REMOVED lines=367> */
[----:B------:R-:W-:Y:S01]  /*40e80*/  R2UR UR25, R5 ;  /* 0x00000000051972ca */ /* 0x000fe200000e0000 */
[----:B------:R-:W-:Y:S02]  /*40e90*/  WARPGROUP.DEPBAR.LE gsb0, 0x0 ;  /* 0x00008000000079c5 */ /* 0x000fe40000010000 */
[----:B------:R-:W-:Y:S01]  /*40ea0*/  ST.E desc[UR4][R6.64], R24 ;  /* 0x0000001806007985 */ /* 0x000fe2000c101904 */
[----:B------:R-:W-:-:S02]  /*40eb0*/  R2UR UR4, R4 ;  /* 0x00000000040472ca */ /* 0x000fc400000e0000 */
[----:B------:R-:W-:Y:S01]  /*40ec0*/  R2UR UR5, R5 ;  /* 0x00000000050572ca */ /* 0x000fe200000e0000 */
[----:B------:R-:W-:Y:S04]  /*40ed0*/  ST.E desc[UR6][R6.64+0x4], R25 ;  /* 0x0000041906007985 */ /* 0x000fe8000c101906 */
[----:B------:R-:W-:Y:S04]  /*40ee0*/  ST.E desc[UR8][R6.64+0x8], R26 ;  /* 0x0000081a06007985 */ /* 0x000fe8000c101908 */
[----:B------:R-:W-:Y:S01]  /*40ef0*/  ST.E desc[UR10][R6.64+0xc], R27 ;  /* 0x00000c1b06007985 */ /* 0x000fe2000c10190a */
[----:B------:R-:W-:-:S03]  /*40f00*/  R2UR UR6, R4 ;  /* 0x00000000040672ca */ /* 0x000fc600000e0000 */
[----:B------:R-:W-:Y:S01]  /*40f10*/  ST.E desc[UR12][R6.64+0x10], R28 ;  /* 0x0000101c06007985 */ /* 0x000fe2000c10190c */
[----:B------:R-:W-:-:S03]  /*40f20*/  R2UR UR7, R5 ;  /* 0x00000000050772ca */ /* 0x000fc600000e0000 */
        /* <DEDUP_REMOVED lines=21> */
[C---:B------:R-:W-:Y:S02]  /*41080*/  R2UR UR20, R4.reuse ;  /* 0x00000000041472ca */ /* 0x040fe400000e0000 */
[----:B------:R-:W-:Y:S01]  /*41090*/  R2UR UR21, R5 ;  /* 0x00000000051572ca */ /* 0x000fe200000e0000 */
[----:B------:R-:W-:Y:S01]  /*410a0*/  ST.E desc[UR6][R6.64+0x30], R36 ;  /* 0x0000302406007985 */ /* 0x000fe2000c101906 */
[----:B------:R-:W-:-:S02]  /*410b0*/  R2UR UR22, R4 ;  /* 0x00000000041672ca */ /* 0x000fc400000e0000 */
[C---:B------:R-:W-:Y:S02]  /*410c0*/  R2UR UR23, R5.reuse ;  /* 0x00000000051772ca */ /* 0x040fe400000e0000 */
[C---:B------:R-:W-:Y:S02]  /*410d0*/  R2UR UR24, R4.reuse ;  /* 0x00000000041872ca */ /* 0x040fe400000e0000 */
[C---:B------:R-:W-:Y:S02]  /*410e0*/  R2UR UR25, R5.reuse ;  /* 0x00000000051972ca */ /* 0x040fe400000e0000 */
[C---:B------:R-:W-:Y:S02]  /*410f0*/  R2UR UR6, R4.reuse ;  /* 0x00000000040672ca */ /* 0x040fe400000e0000 */
[----:B------:R-:W-:Y:S01]  /*41100*/  R2UR UR7, R5 ;  /* 0x00000000050772ca */ /* 0x000fe200000e0000 */
[----:B------:R-:W-:Y:S01]  /*41110*/  ST.E desc[UR8][R6.64+0x34], R37 ;  /* 0x0000342506007985 */ /* 0x000fe2000c101908 */
[----:B------:R-:W-:-:S02]  /*41120*/  R2UR UR8, R4 ;  /* 0x00000000040872ca */ /* 0x000fc400000e0000 */
[----:B------:R-:W-:Y:S01]  /*41130*/  R2UR UR9, R5 ;  /* 0x00000000050972ca */ /* 0x000fe200000e0000 */
[----:B------:R-:W-:Y:S04]  /*41140*/  ST.E desc[UR4][R6.64+0x38], R38 ;  /* 0x0000382606007985 */ /* 0x000fe8000c101904 */
        /* <DEDUP_REMOVED lines=27> */
[C---:B------:R-:W-:Y:S01]  /*41300*/  R2UR UR21, R5.reuse ;  /* 0x00000000051572ca */ /* 0x040fe200000e0000 */
[----:B------:R-:W-:Y:S01]  /*41310*/  ST.E desc[UR4][R6.64+0x64], R49 ;  /* 0x0000643106007985 */ /* 0x000fe2000c101904 */
[C---:B------:R-:W-:Y:S02]  /*41320*/  R2UR UR22, R4.reuse ;  /* 0x00000000041672ca */ /* 0x040fe400000e0000 */
[C---:B------:R-:W-:Y:S01]  /*41330*/  R2UR UR23, R5.reuse ;  /* 0x00000000051772ca */ /* 0x040fe200000e0000 */
[----:B------:R-:W-:Y:S01]  /*41340*/  ST.E desc[UR6][R6.64+0x68], R50 ;  /* 0x0000683206007985 */ /* 0x000fe2000c101906 */
[C---:B------:R-:W-:Y:S02]  /*41350*/  R2UR UR24, R4.reuse ;  /* 0x00000000041872ca */ /* 0x040fe400000e0000 */
[----:B------:R-:W-:Y:S02]  /*41360*/  R2UR UR25, R5 ;  /* 0x00000000051972ca */ /* 0x000fe400000e0000 */
[----:B------:R-:W-:-:S02]  /*41370*/  R2UR UR4, R4 ;  /* 0x00000000040472ca */ /* 0x000fc400000e0000 */
[C---:B------:R-:W-:Y:S02]  /*41380*/  R2UR UR5, R5.reuse ;  /* 0x00000000050572ca */ /* 0x040fe400000e0000 */
[C---:B------:R-:W-:Y:S02]  /*41390*/  R2UR UR6, R4.reuse ;  /* 0x00000000040672ca */ /* 0x040fe400000e0000 */
        /* <DEDUP_REMOVED lines=9> */
[----:B------:R-:W-:Y:S04]  /*41430*/  ST.E desc[UR20][R6.64+0x84], R57 ;  /* 0x0000843906007985 */ /* 0x000fe8000c101914 */
[----:B------:R-:W-:Y:S04]  /*41440*/  ST.E desc[UR22][R6.64+0x88], R58 ;  /* 0x0000883a06007985 */ /* 0x000fe8000c101916 */
[----:B------:R-:W-:Y:S01]  /*41450*/  ST.E desc[UR24][R6.64+0x8c], R59 ;  /* 0x00008c3b06007985 */ /* 0x000fe2000c101918 */
[----:B------:R-:W-:-:S03]  /*41460*/  R2UR UR10, R4 ;  /* 0x00000000040a72ca */ /* 0x000fc600000e0000 */
[----:B------:R-:W-:Y:S01]  /*41470*/  ST.E desc[UR4][R6.64+0x90], R60 ;  /* 0x0000903c06007985 */ /* 0x000fe2000c101904 */
[C---:B------:R-:W-:Y:S02]  /*41480*/  R2UR UR4, R4.reuse ;  /* 0x00000000040472ca */ /* 0x040fe400000e0000 */
[C---:B------:R-:W-:Y:S01]  /*41490*/  R2UR UR5, R5.reuse ;  /* 0x00000000050572ca */ /* 0x040fe200000e0000 */
[----:B------:R-:W-:Y:S01]  /*414a0*/  ST.E desc[UR6][R6.64+0x94], R61 ;  /* 0x0000943d06007985 */ /* 0x000fe2000c101906 */
        /* <DEDUP_REMOVED lines=267> */
[----:B------:R-:W2:Y:S01]  /*42560*/  LD.E R9, desc[UR28][R6.64] ;  /* 0x0000001c06097980 */ /* 0x000ea2000c101900 */
[----:B------:R-:W-:-:S02]  /*42570*/  R2UR UR4, R4 ;  /* 0x00000000040472ca */ /* 0x000fc400000e0000 */
[C---:B------:R-:W-:Y:S02]  /*42580*/  R2UR UR5, R5.reuse ;  /* 0x00000000050572ca */ /* 0x040fe400000e0000 */
[----:B------:R-:W-:Y:S02]  /*42590*/  R2UR UR6, R4 ;  /* 0x00000000040672ca */ /* 0x000fe400000e0000 */
[----:B------:R-:W-:-:S09]  /*425a0*/  R2UR UR7, R5 ;  /* 0x00000000050772ca */ /* 0x000fd200000e0000 */
[----:B--2---:R0:W-:Y:S04]  /*425b0*/  ST.E desc[UR4][R6.64], R9 ;  /* 0x0000000906007985 */ /* 0x0041e8000c101904 */
[----:B------:R-:W2:Y:S01]  /*425c0*/  LD.E R11, desc[UR6][R6.64+0x4] ;  /* 0x00000406060b7980 */ /* 0x000ea2000c101900 */
[C---:B------:R-:W-:Y:S02]  /*425d0*/  R2UR UR4, R4.reuse ;  /* 0x00000000040472ca */ /* 0x040fe400000e0000 */
        /* <DEDUP_REMOVED lines=10> */
[----:B------:R-:W3:Y:S01]  /*42680*/  LD.E R15, desc[UR6][R6.64+0xc] ;  /* 0x00000c06060f7980 */ /* 0x000ee2000c101900 */
[C---:B------:R-:W-:Y:S02]  /*42690*/  R2UR UR4, R4.reuse ;  /* 0x00000000040472ca */ /* 0x040fe400000e0000 */
[C---:B------:R-:W-:Y:S02]  /*426a0*/  R2UR UR5, R5.reuse ;  /* 0x00000000050572ca */ /* 0x040fe400000e0000 */
[----:B------:R-:W-:Y:S02]  /*426b0*/  R2UR UR6, R4 ;  /* 0x00000000040672ca */ /* 0x000fe400000e0000 */
[----:B------:R-:W-:-:S09]  /*426c0*/  R2UR UR7, R5 ;  /* 0x00000000050772ca */ /* 0x000fd200000e0000 */
[----:B---3--:R3:W-:Y:S04]  /*426d0*/  ST.E desc[UR4][R6.64+0xc], R15 ;  /* 0x00000c0f06007985 */ /* 0x0087e8000c101904 */
[----:B0-----:R-:W4:Y:S01]  /*426e0*/  LD.E R9, desc[UR6][R6.64+0x10] ;  /* 0x0000100606097980 */ /* 0x001f22000c101900 */
[C---:B------:R-:W-:Y:S02]  /*426f0*/  R2UR UR4, R4.reuse ;  /* 0x00000000040472ca */ /* 0x040fe400000e0000 */
[C---:B------:R-:W-:Y:S02]  /*42700*/  R2UR UR5, R5.reuse ;  /* 0x00000000050572ca */ /* 0x040fe400000e0000 */
[----:B------:R-:W-:Y:S02]  /*42710*/  R2UR UR6, R4 ;  /* 0x00000000040672ca */ /* 0x000fe400000e0000 */
[----:B------:R-:W-:-:S09]  /*42720*/  R2UR UR7, R5 ;  /* 0x00000000050772ca */ /* 0x000fd200000e0000 */
[----:B----4-:R0:W-:Y:S04]  /*42730*/  ST.E desc[UR4][R6.64+0x10], R9 ;  /* 0x0000100906007985 */ /* 0x0101e8000c101904 */
[----:B-1----:R-:W4:Y:S01]  /*42740*/  LD.E R11, desc[UR6][R6.64+0x14] ;  /* 0x00001406060b7980 */ /* 0x002f22000c101900 */
[C---:B------:R-:W-:Y:S02]  /*42750*/  R2UR UR4, R4.reuse ;  /* 0x00000000040472ca */ /* 0x040fe400000e0000 */
[C---:B------:R-:W-:Y:S02]  /*42760*/  R2UR UR5, R5.reuse ;  /* 0x00000000050572ca */ /* 0x040fe400000e0000 */
[----:B------:R-:W-:Y:S02]  /*42770*/  R2UR UR6, R4 ;  /* 0x00000000040672ca */ /* 0x000fe400000e0000 */
[----:B------:R-:W-:-:S09]  /*42780*/  R2UR UR7, R5 ;  /* 0x00000000050772ca */ /* 0x000fd200000e0000 */
[----:B----4-:R1:W-:Y:S04]  /*42790*/  ST.E desc[UR4][R6.64+0x14], R11 ;  /* 0x0000140b06007985 */ /* 0x0103e8000c101904 */
[----:B--2---:R-:W2:Y:S01]  /*427a0*/  LD.E R13, desc[UR6][R6.64+0x18] ;  /* 0x00001806060d7980 */ /* 0x004ea2000c101900 */
[C---:B------:R-:W-:Y:S02]  /*427b0*/  R2UR UR4, R4.reuse ;  /* 0x00000000040472ca */ /* 0x040fe400000e0000 */
[C---:B------:R-:W-:Y:S02]  /*427c0*/  R2UR UR5, R5.reuse ;  /* 0x00000000050572ca */ /* 0x040fe400000e0000 */
[----:B------:R-:W-:Y:S02]  /*427d0*/  R2UR UR6, R4 ;  /* 0x00000000040672ca */ /* 0x000fe400000e0000 */
[----:B------:R-:W-:-:S09]  /*427e0*/  R2UR UR7, R5 ;  /* 0x00000000050772ca */ /* 0x000fd200000e0000 */
[----:B--2---:R2:W-:Y:S04]  /*427f0*/  ST.E desc[UR4][R6.64+0x18], R13 ;  /* 0x0000180d06007985 */ /* 0x0045e8000c101904 */
[----:B---3--:R-:W3:Y:S01]  /*42800*/  LD.E R15, desc[UR6][R6.64+0x1c] ;  /* 0x00001c06060f7980 */ /* 0x008ee2000c101900 */
        /* <DEDUP_REMOVED lines=719> */
[----:B---3--:R-:W2:Y:S01]  /*45500*/  LD.E R15, desc[UR6][R6.64+0x1fc] ;  /* 0x0001fc06060f7980 */ /* 0x008ea2000c101900 */
[----:B------:R-:W-:Y:S02]  /*45510*/  R2UR UR4, R4 ;  /* 0x00000000040472ca */ /* 0x000fe400000e0000 */
[----:B------:R-:W-:-:S13]  /*45520*/  R2UR UR5, R5 ;  /* 0x00000000050572ca */ /* 0x000fda00000e0000 */
[----:B--2---:R0:W-:Y:S01]  /*45530*/  ST.E desc[UR4][R6.64+0x1fc], R15 ;  /* 0x0001fc0f06007985 */ /* 0x0041e2000c101904 */
        /* <DEDUP_REMOVED lines=8> */
[----:B------:R-:W-:Y:S05]  /*455c0*/  @P0 BRA `(.L_x_2334) ;  /* 0x0000000000300947 */ /* 0x000fea0003800000 */
[----:B0-----:R-:W2:Y:S04]  /*455d0*/  LDL.64 R6, [R0+0x40] ;  /* 0x0000400000067983 */ /* 0x001ea80000100a00 */
[----:B------:R-:W3:Y:S01]  /*455e0*/  LDL.64 R8, [R0] ;  /* 0x0000000000087983 */ /* 0x000ee20000100a00 */
[C---:B------:R-:W-:Y:S02]  /*455f0*/  R2UR UR4, R4.reuse ;  /* 0x00000000040472ca */ /* 0x040fe400000e0000 */
[C---:B------:R-:W-:Y:S02]  /*45600*/  R2UR UR5, R5.reuse ;  /* 0x00000000050572ca */ /* 0x040fe400000e0000 */
[----:B------:R-:W-:Y:S02]  /*45610*/  R2UR UR6, R4 ;  /* 0x00000000040672ca */ /* 0x000fe400000e0000 */
[----:B------:R-:W-:-:S09]  /*45620*/  R2UR UR7, R5 ;  /* 0x00000000050772ca */ /* 0x000fd200000e0000 */
[----:B--2---:R-:W2:Y:S04]  /*45630*/  LD.E.64 R6, desc[UR4][R6.64+0x30] ;  /* 0x0000300406067980 */ /* 0x004ea8000c101b00 */
[----:B---3--:R-:W3:Y:S01]  /*45640*/  LD.E R8, desc[UR6][R8.64] ;  /* 0x0000000608087980 */ /* 0x008ee2000c101900 */
[----:B--2---:R-:W-:-:S05]  /*45650*/  MOV R5, R6 ;  /* 0x0000000600057202 */ /* 0x004fca0000000f00 */
[----:B---3--:R-:W-:-:S05]  /*45660*/  IMAD R4, R8, 0x8, R5 ;  /* 0x0000000808047824 */ /* 0x008fca00078e0205 */
[----:B------:R-:W-:-:S04]  /*45670*/  PRMT R4, RZ, 0x654, R4 ;  /* 0x00000654ff047816 */ /* 0x000fc80000000004 */
[----:B------:R1:W-:Y:S03]  /*45680*/  SYNCS.ARRIVE.TRANS64.RED.A1T0 RZ, [R4+URZ], RZ ;  /* 0x000000ff04ff79a7 */ /* 0x0003e6000810043f */
.L_x_2334:
[----:B0-----:R-:W-:-:S04]  /*45690*/  IMAD.MOV.U32 R13, RZ, RZ, 0x0 ;  /* 0x00000000ff0d7424 */ /* 0x001fc800078e00ff */
[----:B-1----:R-:W-:Y:S05]  /*456a0*/  RET.REL.NODEC R12 `(_ZN7cutlass13device_kernelIN5flash11enable_sm90INS1_16FlashAttnFwdSm90INS1_25CollectiveMainloopFwdSm90ILi2EN4cute5tupleIJNS5_1CILi1EEES8_S8_EEENS6_IJNS7_ILi64EEESA_SA_EEELi512ENS_10bfloat16_tEfNS_4arch4Sm90ELb0ELb1ELb1ELb0ELb0ELb0ELb1ELb0ELb0ELb1ELb0ELb0EEENS1_21CollectiveEpilogueFwdINS6_IJSA_NS7_ILi512EEESA_EEES9_SC_SE_Li256ELb0ELb1ELb0ELb0EEENS1_30DynamicPersistentTileSchedulerILi256ELi128ELb0ELb1ELb1EEEEEEEEEvNT_6ParamsE) ;  /* 0xfffffba80c547950 */ /* 0x002fea0003c3ffff */
.L_x_2310:
[----:B0-----:R0:W1:Y:S02]  /*456b0*/  SYNCS.PHASECHK.TRANS64.TRYWAIT P0, [R13+URZ], R24 ;  /* 0x000000180d0075a7 */ /* 0x001064000800017f */
[----:B-1----:R-:W-:Y:S05]  /*456c0*/  @!P0 NANOSLEEP.SYNCS 0x989680 ;  /* 0x009896800000895d */ /* 0x002fea0003900000 */
[----:B------:R-:W1:Y:S02]  /*456d0*/  @!P0 SYNCS.PHASECHK.TRANS64 P0, [R13+URZ], R24 ;  /* 0x000000180d0085a7 */ /* 0x000e64000800007f */
[----:B-1----:R-:W-:Y:S05]  /*456e0*/  @!P0 BRA `(.L_x_2310) ;  /* 0xfffffffc00f08947 */ /* 0x002fea000383ffff */
[----:B------:R-:W-:Y:S05]  /*456f0*/  BRA `(.L_x_2309) ;  /* 0xffffff0c00187947 */ /* 0x000fea000383ffff */
.L_x_2312:
[----:B0-----:R0:W1:Y:S02]  /*45700*/  SYNCS.PHASECHK.TRANS64.TRYWAIT P0, [R14+URZ+0x38810], R13 ;  /* 0x0388100d0e0075a7 */ /* 0x001064000800017f */
[----:B-1----:R-:W-:Y:S05]  /*45710*/  @!P0 NANOSLEEP.SYNCS 0x989680 ;  /* 0x009896800000895d */ /* 0x002fea0003900000 */
[----:B------:R-:W1:Y:S02]  /*45720*/  @!P0 SYNCS.PHASECHK.TRANS64 P0, [R14+URZ+0x38810], R13 ;  /* 0x0388100d0e0085a7 */ /* 0x000e64000800007f */
[----:B-1----:R-:W-:Y:S05]  /*45730*/  @!P0 BRA `(.L_x_2312) ;  /* 0xfffffffc00f08947 */ /* 0x002fea000383ffff */
[----:B------:R-:W-:Y:S05]  /*45740*/  BRA `(.L_x_2335) ;  /* 0xffffff10006c7947 */ /* 0x000fea000383ffff */
.L_x_2319:
[----:B0-----:R0:W1:Y:S02]  /*45750*/  SYNCS.PHASECHK.TRANS64.TRYWAIT P0, [R56+URZ], R57 ;  /* 0x00000039380075a7 */ /* 0x001064000800017f */
[----:B-1----:R-:W-:Y:S05]  /*45760*/  @!P0 NANOSLEEP.SYNCS 0x989680 ;  /* 0x009896800000895d */ /* 0x002fea0003900000 */
[----:B------:R-:W1:Y:S02]  /*45770*/  @!P0 SYNCS.PHASECHK.TRANS64 P0, [R56+URZ], R57 ;  /* 0x00000039380085a7 */ /* 0x000e64000800007f */
[----:B-1----:R-:W-:Y:S05]  /*45780*/  @!P0 BRA `(.L_x_2319) ;  /* 0xfffffffc00f08947 */ /* 0x002fea000383ffff */
[----:B------:R-:W-:Y:S05]  /*45790*/  BRA `(.L_x_2318) ;  /* 0xffffff1400087947 */ /* 0x000fea000383ffff */
.L_x_2336:
        /* <DEDUP_REMOVED lines=14> */
.L_x_6026:


//--------------------- .text._ZN7cutlass13device_kernelIN5flash11enable_sm90INS1_16FlashAttnFwdSm90INS1_25CollectiveMainloopFwdSm90ILi2EN4cute5tupleIJNS5_1CILi1EEES8_S8_EEENS6_IJNS7_ILi64EEESA_SA_EEELi512ENS_10bfloat16_tEfNS_4arch4Sm90ELb0ELb1ELb1ELb1ELb0ELb0ELb0ELb0ELb0ELb1ELb0ELb0EEENS1_21CollectiveEpilogueFwdINS6_IJSA_NS7_ILi512EEESA_EEES9_SC_SE_Li256ELb1ELb1ELb0ELb0EEENS1_36VarlenDynamicPersistentTileSchedulerILi64ELi64ELi256ELi128ELb0ELb1ELb1ELb1ELb0ELb1EEEEEEEEEvNT_6ParamsE --------------------------
	.section	.text._ZN7cutlass13device_kernelIN5flash11enable_sm90INS1_16FlashAttnFwdSm90INS1_25CollectiveMainloopFwdSm90ILi2EN4cute5tupleIJNS5_1CILi1EEES8_S8_EEENS6_IJNS7_ILi64EEESA_SA_EEELi512ENS_10bfloat16_tEfNS_4arch4Sm90ELb0ELb1ELb1ELb1ELb0ELb0ELb0ELb0ELb0ELb1ELb0ELb0EEENS1_21CollectiveEpilogueFwdINS6_IJSA_NS7_ILi512EEESA_EEES9_SC_SE_Li256ELb1ELb1ELb0ELb0EEENS1_36VarlenDynamicPersistentTileSchedulerILi64ELi64ELi256ELi128ELb0ELb1ELb1ELb1ELb0ELb1EEEEEEEEEvNT_6ParamsE,"ax",@progbits
	.align	128
.text._ZN7cutlass13device_kernelIN5flash11enable_sm90INS1_16FlashAttnFwdSm90INS1_25CollectiveMainloopFwdSm90ILi2EN4cute5tupleIJNS5_1CILi1EEES8_S8_EEENS6_IJNS7_ILi64EEESA_SA_EEELi512ENS_10bfloat16_tEfNS_4arch4Sm90ELb0ELb1ELb1ELb1ELb0ELb0ELb0ELb0ELb0ELb1ELb0ELb0EEENS1_21CollectiveEpilogueFwdINS6_IJSA_NS7_ILi512EEESA_EEES9_SC_SE_Li256ELb1ELb1ELb0ELb0EEENS1_36VarlenDynamicPersistentTileSchedulerILi64ELi64ELi256ELi128ELb0ELb1ELb1ELb1ELb0ELb1EEEEEEEEEvNT_6ParamsE:
        .type           _ZN7cutlass13device_kernelIN5flash11enable_sm90INS1_16FlashAttnFwdSm90INS1_25CollectiveMainloopFwdSm90ILi2EN4cute5tupleIJNS5_1CILi1EEES8_S8_EEENS6_IJNS7_ILi64EEESA_SA_EEELi512ENS_10bfloat16_tEfNS_4arch4Sm90ELb0ELb1ELb1ELb1ELb0ELb0ELb0ELb0ELb0ELb1ELb0ELb0EEENS1_21CollectiveEpilogueFwdINS6_IJSA_NS7_ILi512EEESA_EEES9_SC_SE_Li256ELb1ELb1ELb0ELb0EEENS1_36VarlenDynamicPersistentTileSchedulerILi64ELi64ELi256ELi128ELb0ELb1ELb1ELb1ELb0ELb1EEEEEEEEEvNT_6ParamsE,@function
        .size           _ZN7cutlass13device_kernelIN5flash11enable_sm90INS1_16FlashAttnFwdSm90INS1_25CollectiveMainloopFwdSm90ILi2EN4cute5tupleIJNS5_1CILi1EEES8_S8_EEENS6_IJNS7_ILi64EEESA_SA_EEELi512ENS_10bfloat16_tEfNS_4arch4Sm90ELb0ELb1ELb1ELb1ELb0ELb0ELb0ELb0ELb0ELb1ELb0ELb0EEENS1_21CollectiveEpilogueFwdINS6_IJSA_NS7_ILi512EEESA_EEES9_SC_SE_Li256ELb1ELb1ELb0ELb0EEENS1_36VarlenDynamicPersistentTileSchedulerILi64ELi64ELi256ELi128ELb0ELb1ELb1ELb1ELb0ELb1EEEEEEEEEvNT_6ParamsE,(.L_x_6028 - _ZN7cutlass13device_kernelIN5flash11enable_sm90INS1_16FlashAttnFwdSm90INS1_25CollectiveMainloopFwdSm90ILi2EN4cute5tupleIJNS5_1CILi1EEES8_S8_EEENS6_IJNS7_ILi64EEESA_SA_EEELi512ENS_10bfloat16_tEfNS_4arch4Sm90ELb0ELb1ELb1ELb1ELb0ELb0ELb0ELb0ELb0ELb1ELb0ELb0EEENS1_21CollectiveEpilogueFwdINS6_IJSA_NS7_ILi512EEESA_EEES9_SC_SE_Li256ELb1ELb1ELb0ELb0EEENS1_36VarlenDynamicPersistentTileSchedulerILi64ELi64ELi256ELi128ELb0ELb1ELb1ELb1ELb0ELb1EEEEEEEEEvNT_6ParamsE)
        .other          _ZN7cutlass13device_kernelIN5flash11enable_sm90INS1_16FlashAttnFwdSm90INS1_25CollectiveMainloopFwdSm90ILi2EN4cute5tupleIJNS5_1CILi1EEES8_S8_EEENS6_IJNS7_ILi64EEESA_SA_EEELi512ENS_10bfloat16_tEfNS_4arch4Sm90ELb0ELb1ELb1ELb1ELb0ELb0ELb0ELb0ELb0ELb1ELb0ELb0EEENS1_21CollectiveEpilogueFwdINS6_IJSA_NS7_ILi512EEESA_EEES9_SC_SE_Li256ELb1ELb1ELb0ELb0EEENS1_36VarlenDynamicPersistentTileSchedulerILi64ELi64ELi256ELi128ELb0ELb1ELb1ELb1ELb0ELb1EEEEEEEEEvNT_6ParamsE,@"STO_CUDA_ENTRY STV_DEFAULT"
_ZN7cutlass13device_kernelIN5flash11enable_sm90INS1_16FlashAttnFwdSm90INS1_25CollectiveMainloopFwdSm90ILi2EN4cute5tupleIJNS5_1CILi1EEES8_S8_EEENS6_IJNS7_ILi64EEESA_SA_EEELi512ENS_10bfloat16_tEfNS_4arch4Sm90ELb0ELb1ELb1ELb1ELb0ELb0ELb0ELb0ELb0ELb1ELb0ELb0EEENS1_21CollectiveEpilogueFwdINS6_IJSA_NS7_ILi512EEESA_EEES9_SC_SE_Li256ELb1ELb1ELb0ELb0EEENS1_36VarlenDynamicPersistentTileSchedulerILi64ELi64ELi256ELi128ELb0ELb1ELb1ELb1ELb0ELb1EEEEEEEEEvNT_6ParamsE:
        /* <DEDUP_REMOVED lines=18> */
.L_x_2338:
[----:B------:R-:W-:Y:S05]  /*0120*/  BSYNC B0 ;  /* 0x0000000000007941 */ /* 0x000fea0003800000 */
.L_x_2337:
        /* <DEDUP_REMOVED lines=37> */
.L_x_2339:
        /* <DEDUP_REMOVED lines=22> */
.L_x_2340:
        /* <DEDUP_REMOVED lines=18> */
.L_x_2341:
        /* <DEDUP_REMOVED lines=22> */
.L_x_2342:
        /* <DEDUP_REMOVED lines=22> */
.L_x_2343:
[----:B------:R-:W-:Y:S01]  /*08c0*/  PLOP3.LUT P0, PT, PT, PT, UP0, 0x80, 0x0 ;  /* 0x000000000000781c */ /* 0x000fe20003f0f008 */
[----:B------:R-:W-:Y:S01]  /*08d0*/  UMOV UR36, 0x1 ;  /* 0x0000000100247882 */ /* 0x000fe20000000000 */
[----:B------:R-:W-:Y:S01]  /*08e0*/  NOP ;  /* 0x0000000000007918 */ /* 0x000fe20000000000 */
[----:B------:R-:W-:Y:S01]  /*08f0*/  USEL UR36, UR36, 0x2, !UP0 ;  /* 0x0000000224247887 */ /* 0x000fe2000c000000 */
[----:B------:R-:W-:Y:S01]  /*0900*/  ULDC.64 UR40, c[0x0][0x208] ;  /* 0x0000820000287ab9 */ /* 0x000fe20000000a00 */
[----:B012-4-:R-:W-:Y:S08]  /*0910*/  BAR.SYNC.DEFER_BLOCKING 0x0 ;  /* 0x0000000000007b1d */ /* 0x017ff00000010000 */
[----:B------:R-:W-:Y:S05]  /*0920*/  @!P0 BRA `(.L_x_2344) ;  /* 0x00000104002c8947 */ /* 0x000fea0003800000 */
.L_x_2345:
[----:B------:R-:W-:-:S08]  /*0930*/  NOP ;  /* 0x0000000000007918 */ /* 0x000fd00000000000 */
[----:B------:R-:W0:Y:S02]  /*0940*/  USETMAXREG.TRY_ALLOC.CTAPOOL UP0, 0xf0 ;  /* 0x000000f0000079c8 */ /* 0x000e240008000600 */
[----:B0-----:R-:W-:-:S13]  /*0950*/  PLOP3.LUT P0, PT, PT, PT, UP0, 0x80, 0x0 ;  /* 0x000000000000781c */ /* 0x001fda0003f0f008 */
[----:B------:R-:W-:Y:S05]  /*0960*/  @!P0 BRA `(.L_x_2345) ;  /* 0xfffffffc00f08947 */ /* 0x000fea000383ffff */
[----:B------:R-:W-:Y:S01]  /*0970*/  LOP3.LUT R0, R4, 0xffffff80, RZ, 0xc0, !PT ;  /* 0xffffff8004007812 */ /* 0x000fe200078ec0ff */
[----:B------:R-:W0:Y:S01]  /*0980*/  S2UR UR4, SR_CgaCtaId ;  /* 0x00000000000479c3 */ /* 0x000e220000008800 */
[----:B------:R-:W-:Y:S02]  /*0990*/  UMOV UR46, 0x400 ;  /* 0x00000400002e7882 */ /* 0x000fe40000000000 */
[----:B------:R-:W-:-:S13]  /*09a0*/  ISETP.NE.AND P0, PT, R0, 0x80, PT ;  /* 0x000000800000780c */ /* 0x000fda0003f05270 */
[----:B------:R-:W-:Y:S06]  /*09b0*/  @!P0 BAR.ARV 0x8, 0x100 ;  /* 0x0204000000008b1d */ /* 0x000fec0000002000 */
[----:B------:R-:W-:Y:S01]  /*09c0*/  ISETP.GE.U32.AND P0, PT, R4, 0x100, PT ;  /* 0x000001000400780c */ /* 0x000fe20003f06070 */
[----:B0-----:R-:W-:-:S03]  /*09d0*/  ULEA UR46, UR4, UR46, 0x18 ;  /* 0x0000002e042e7291 */ /* 0x001fc6000f8ec03f */
[----:B------:R-:W-:-:S09]  /*09e0*/  ULDC UR4, c[0x0][0xc3c] ;  /* 0x00030f0000047ab9 */ /* 0x000fd20000000800 */
        /* <DEDUP_REMOVED lines=13> */
[----:B------:R-:W-:Y:S01]  /*0ac0*/  R2UR UR5, R9 ;  /* 0x00000000090572ca */ /* 0x000fe200000e0000 */
[----:B------:R-:W-:Y:S01]  /*0ad0*/  UMOV UR38, URZ ;  /* 0x0000003f00267c82 */ /* 0x000fe20008000000 */
[CC--:B------:R-:W-:Y:S01]  /*0ae0*/  LEA.HI R2, R0.reuse, R197.reuse, RZ, 0x4 ;  /* 0x000000c500027211 */ /* 0x0c0fe200078f20ff */
[----:B------:R-:W-:Y:S01]  /*0af0*/  UMOV UR37, URZ ;  /* 0x0000003f00257c82 */ /* 0x000fe20008000000 */
[----:B------:R-:W-:-:S02]  /*0b00*/  LEA.HI R7, R0, R197, RZ, 0x2 ;  /* 0x000000c500077211 */ /* 0x000fc400078f10ff */
[----:B------:R-:W-:Y:S02]  /*0b10*/  SHF.R.S32.HI R5, RZ, 0x4, R2 ;  /* 0x00000004ff057819 */ /* 0x000fe40000011402 */
[----:B------:R-:W-:Y:S02]  /*0b20*/  LEA.HI R6, R0, R197, RZ, 0x7 ;  /* 0x000000c500067211 */ /* 0x000fe400078f38ff */
[C---:B------:R-:W-:Y:S02]  /*0b30*/  LEA.HI R3, R2.reuse, R5, RZ, 0x1 ;  /* 0x0000000502037211 */ /* 0x040fe400078f08ff */
[----:B------:R-:W-:Y:S02]  /*0b40*/  LOP3.LUT R2, R2, 0xfffffff0, RZ, 0xc0, !PT ;  /* 0xfffffff002027812 */ /* 0x000fe400078ec0ff */
[----:B------:R-:W-:Y:S02]  /*0b50*/  LOP3.LUT R4, R3, 0x1ffffffe, RZ, 0xc0, !PT ;  /* 0x1ffffffe03047812 */ /* 0x000fe400078ec0ff */
[----:B------:R-:W-:Y:S01]  /*0b60*/  LEA.HI R3, R0, R197, RZ, 0x5 ;  /* 0x000000c500037211 */ /* 0x000fe200078f28ff */
[----:B------:R-:W-:Y:S01]  /*0b70*/  IMAD.IADD R2, R197, 0x1, -R2 ;  /* 0x00000001c5027824 */ /* 0x000fe200078e0a02 */
[----:B------:R-:W-:Y:S01]  /*0b80*/  LOP3.LUT R10, R7, 0xfffffffc, RZ, 0xc0, !PT ;  /* 0xfffffffc070a7812 */ /* 0x000fe200078ec0ff */
[----:B------:R-:W-:Y:S01]  /*0b90*/  IMAD.IADD R5, R5, 0x1, -R4 ;  /* 0x0000000105057824 */ /* 0x000fe200078e0a04 */
[----:B------:R-:W-:-:S02]  /*0ba0*/  SHF.R.S32.HI R4, RZ, 0x5, R3 ;  /* 0x00000005ff047819 */ /* 0x000fc40000011403 */
[----:B------:R-:W-:Y:S01]  /*0bb0*/  SHF.R.S32.HI R3, RZ, 0x1f, R3 ;  /* 0x0000001fff037819 */ /* 0x000fe20000011403 */
[----:B------:R-:W-:Y:S01]  /*0bc0*/  IMAD.IADD R10, R197, 0x1, -R10 ;  /* 0x00000001c50a7824 */ /* 0x000fe200078e0a0a */
[----:B------:R-:W-:Y:S01]  /*0bd0*/  LOP3.LUT R8, R6, 0xffffff80, RZ, 0xc0, !PT ;  /* 0xffffff8006087812 */ /* 0x000fe200078ec0ff */
[----:B------:R-:W-:Y:S01]  /*0be0*/  IMAD.SHL.U32 R5, R5, 0x8, RZ ;  /* 0x0000000805057824 */ /* 0x000fe200078e00ff */
[----:B------:R-:W-:Y:S02]  /*0bf0*/  LEA.HI R3, R3, R4, RZ, 0x2 ;  /* 0x0000000403037211 */ /* 0x000fe400078f10ff */
[----:B------:R-:W-:Y:S01]  /*0c00*/  SHF.R.S32.HI R193, RZ, 0x7, R6 ;  /* 0x00000007ffc17819 */ /* 0x000fe20000011406 */
[----:B------:R-:W-:Y:S01]  /*0c10*/  IMAD.IADD R8, R197, 0x1, -R8 ;  /* 0x00000001c5087824 */ /* 0x000fe200078e0a08 */
[----:B------:R-:W-:Y:S02]  /*0c20*/  LOP3.LUT R3, R3, 0x3ffffc, RZ, 0xc0, !PT ;  /* 0x003ffffc03037812 */ /* 0x000fe400078ec0ff */
[--C-:B------:R-:W-:Y:S01]  /*0c30*/  SHF.R.S32.HI R7, RZ, 0x1f, R2.reuse ;  /* 0x0000001fff077819 */ /* 0x100fe20000011402 */
[----:B------:R-:W-:Y:S01]  /*0c40*/  IMAD R12, R193, 0x100, R2 ;  /* 0x00000100c10c7824 */ /* 0x000fe200078e0202 */
[----:B------:R-:W-:Y:S01]  /*0c50*/  LEA.HI R11, R10, R10, RZ, 0x1 ;  /* 0x0000000a0a0b7211 */ /* 0x000fe200078f08ff */
[----:B------:R-:W-:Y:S01]  /*0c60*/  IMAD.IADD R3, R4, 0x1, -R3 ;  /* 0x0000000104037824 */ /* 0x000fe200078e0a03 */
[----:B------:R-:W-:-:S02]  /*0c70*/  LEA.HI R9, R7, R2, RZ, 0x3 ;  /* 0x0000000207097211 */ /* 0x000fc400078f18ff */
[----:B------:R-:W-:Y:S01]  /*0c80*/  SHF.R.S32.HI R7, RZ, 0x1f, R8 ;  /* 0x0000001fff077819 */ /* 0x000fe20000011408 */
[----:B------:R-:W-:Y:S01]  /*0c90*/  IMAD R12, R3, 0x10, R12 ;  /* 0x00000010030c7824 */ /* 0x000fe200078e020c */
[----:B------:R-:W-:Y:S02]  /*0ca0*/  LOP3.LUT R13, R11, 0x1ffffffe, RZ, 0xc0, !PT ;  /* 0x1ffffffe0b0d7812 */ /* 0x000fe400078ec0ff */
[-C--:B------:R-:W-:Y:S01]  /*0cb0*/  LEA.HI R3, R7, R8.reuse, RZ, 0x2 ;  /* 0x0000000807037211 */ /* 0x080fe200078f10ff */
[----:B------:R-:W-:Y:S01]  /*0cc0*/  IMAD.U32 R196, R12, 0x40, R5 ;  /* 0x000000400cc47824 */ /* 0x000fe200078e0005 */
[----:B------:R-:W-:Y:S01]  /*0cd0*/  LOP3.LUT R11, R9, 0xfffffff8, RZ, 0xc0, !PT ;  /* 0xfffffff8090b7812 */ /* 0x000fe200078ec0ff */
[----:B------:R-:W-:Y:S01]  /*0ce0*/  IMAD.IADD R185, R10, 0x1, -R13 ;  /* 0x000000010ab97824 */ /* 0x000fe200078e0a0d */
[----:B------:R-:W-:Y:S01]  /*0cf0*/  LOP3.LUT R13, R3, 0x7ffffffc, RZ, 0xc0, !PT ;  /* 0x7ffffffc030d7812 */ /* 0x000fe200078ec0ff */
[----:B------:R-:W-:Y:S01]  /*0d00*/  IMAD.SHL.U32 R9, R9, 0x40, RZ ;  /* 0x0000004009097824 */ /* 0x000fe200078e00ff */
[----:B------:R-:W-:Y:S01]  /*0d10*/  LEA.HI R7, R7, R8, RZ, 0x5 ;  /* 0x0000000807077211 */ /* 0x000fe200078f28ff */
[----:B------:R-:W-:Y:S01]  /*0d20*/  IMAD.IADD R11, R2, 0x1, -R11 ;  /* 0x00000001020b7824 */ /* 0x000fe200078e0a0b */
[----:B------:R-:W-:Y:S01]  /*0d30*/  SHF.R.S32.HI R2, RZ, 0x2, R3 ;  /* 0x00000002ff027819 */ /* 0x000fe20000011403 */
[----:B------:R-:W-:Y:S01]  /*0d40*/  IMAD.IADD R13, R8, 0x1, -R13 ;  /* 0x00000001080d7824 */ /* 0x000fe200078e0a0d */
[----:B------:R-:W-:Y:S01]  /*0d50*/  SHF.R.S32.HI R3, RZ, 0x1f, R3 ;  /* 0x0000001fff037819 */ /* 0x000fe20000011403 */
[----:B------:R-:W-:Y:S01]  /*0d60*/  IMAD.SHL.U32 R8, R11, 0x40, RZ ;  /* 0x000000400b087824 */ /* 0x000fe200078e00ff */
[----:B------:R-:W-:-:S02]  /*0d70*/  LOP3.LUT R9, R9, 0x7ffffe00, RZ, 0xc0, !PT ;  /* 0x7ffffe0009097812 */ /* 0x000fc400078ec0ff */
[----:B------:R-:W-:Y:S02]  /*0d80*/  LEA.HI R3, R3, R2, RZ, 0x3 ;  /* 0x0000000203037211 */ /* 0x000fe400078f18ff */
[----:B------:R-:W-:Y:S01]  /*0d90*/  LOP3.LUT R8, R8, 0x1c0, RZ, 0xc0, !PT ;  /* 0x000001c008087812 */ /* 0x000fe200078ec0ff */
[----:B------:R-:W-:Y:S01]  /*0da0*/  IMAD R9, R4, 0x400, R9 ;  /* 0x0000040004097824 */ /* 0x000fe200078e0209 */
[----:B------:R-:W-:Y:S02]  /*0db0*/  LOP3.LUT R3, R3, 0xfffffff8, RZ, 0xc0, !PT ;  /* 0xfffffff803037812 */ /* 0x000fe400078ec0ff */
[----:B------:R-:W-:Y:S02]  /*0dc0*/  LOP3.LUT R5, R8, 0x8, R5, 0xf8, !PT ;  /* 0x0000000808057812 */ /* 0x000fe400078ef805 */
[----:B------:R-:W-:Y:S01]  /*0dd0*/  SHF.R.U32.HI R8, RZ, 0x3, R8 ;  /* 0x00000003ff087819 */ /* 0x000fe20000011608 */
[----:B------:R-:W-:Y:S01]  /*0de0*/  IMAD.IADD R16, R2, 0x1, -R3 ;  /* 0x0000000102107824 */ /* 0x000fe200078e0a03 */
[----:B------:R-:W-:-:S02]  /*0df0*/  LEA.HI R0, R0, R197, RZ, 0x3 ;  /* 0x000000c500007211 */ /* 0x000fc400078f18ff */
[----:B------:R-:W-:Y:S02]  /*0e00*/  LOP3.LUT R8, R5, R8, RZ, 0x3c, !PT ;  /* 0x0000000805087212 */ /* 0x000fe400078e3cff */
[----:B------:R-:W-:Y:S02]  /*0e10*/  LOP3.LUT R2, R0, 0xfffffff8, RZ, 0xc0, !PT ;  /* 0xfffffff800027812 */ /* 0x000fe400078ec0ff */
[----:B------:R-:W-:Y:S01]  /*0e20*/  R2P PR, R11, 0x6 ;  /* 0x000000060b007804 */ /* 0x000fe20000000000 */
[----:B------:R-:W-:Y:S01]  /*0e30*/  IMAD.IADD R8, R9, 0x1, R8 ;  /* 0x0000000109087824 */ /* 0x000fe200078e0208 */
[----:B------:R-:W-:Y:S01]  /*0e40*/  LEA.HI R6, R6, R193, RZ, 0x1 ;  /* 0x000000c106067211 */ /* 0x000fe200078f08ff */
[----:B------:R-:W-:Y:S01]  /*0e50*/  IMAD.IADD R191, R197, 0x1, -R2 ;  /* 0x00000001c5bf7824 */ /* 0x000fe200078e0a02 */
[----:B------:R-:W-:Y:S01]  /*0e60*/  SHF.R.S32.HI R7, RZ, 0x5, R7 ;  /* 0x00000005ff077819 */ /* 0x000fe20000011407 */
[----:B------:R-:W-:Y:S01]  /*0e70*/  IMAD.SHL.U32 R2, R13, 0x2, RZ ;  /* 0x000000020d027824 */ /* 0x000fe200078e00ff */
        /* <DEDUP_REMOVED lines=28> */
.L_x_2453:
[----:B------:R-:W-:Y:S01]  /*1040*/  ULDC.64 UR8, c[0x0][0xa28] ;  /* 0x00028a0000087ab9 */ /* 0x000fe20000000a00 */
[----:B------:R-:W-:Y:S01]  /*1050*/  ULDC UR4, c[0x0][0x424] ;  /* 0x0001090000047ab9 */ /* 0x000fe20000000800 */
[----:B------:R-:W-:-:S04]  /*1060*/  UISETP.NE.U32.AND UP0, UPT, UR8, URZ, UPT ;  /* 0x0000003f0800728c */ /* 0x000fc8000bf05070 */
[----:B------:R-:W-:-:S03]  /*1070*/  UISETP.NE.AND.EX UP0, UPT, UR9, URZ, UPT, UP0 ;  /* 0x0000003f0900728c */ /* 0x000fc6000bf05300 */
[----:B------:R-:W-:Y:S02]  /*1080*/  ULDC.64 UR8, c[0x0][0xa18] ;  /* 0x0002860000087ab9 */ /* 0x000fe40000000a00 */
[----:B------:R-:W-:Y:S01]  /*1090*/  UISETP.NE.U32.AND UP1, UPT, UR8, URZ, UPT ;  /* 0x0000003f0800728c */ /* 0x000fe2000bf25070 */
[----:B------:R-:W-:-:S03]  /*10a0*/  PLOP3.LUT P0, PT, PT, PT, UP0, 0x80, 0x0 ;  /* 0x000000000000781c */ /* 0x000fc60003f0f008 */
[----:B------:R-:W-:-:S03]  /*10b0*/  UISETP.NE.AND.EX UP1, UPT, UR9, URZ, UPT, UP1 ;  /* 0x0000003f0900728c */ /* 0x000fc6000bf25310 */
[----:B------:R-:W-:Y:S02]  /*10c0*/  @UP0 ULDC.64 UR8, c[0x0][0xa28] ;  /* 0x00028a0000080ab9 */ /* 0x000fe40000000a00 */
[----:B------:R-:W-:Y:S01]  /*10d0*/  @UP0 UIMAD.WIDE UR8, UR6, 0x4, UR8 ;  /* 0x00000004060808a5 */ /* 0x000fe2000f8e0208 */
[----:B------:R-:W-:-:S05]  /*10e0*/  PLOP3.LUT P2, PT, PT, PT, UP1, 0x80, 0x0 ;  /* 0x000000000000781c */ /* 0x000fca0003f4f018 */
[----:B------:R-:W-:Y:S01]  /*10f0*/  @UP1 ULDC.64 UR10, c[0x0][0xa18] ;  /* 0x00028600000a1ab9 */ /* 0x000fe20000000a00 */
[----:B0-23--:R-:W-:Y:S02]  /*1100*/  IMAD.U32 R4, RZ, RZ, UR8 ;  /* 0x00000008ff047e24 */ /* 0x00dfe4000f8e00ff */
[----:B------:R-:W-:Y:S01]  /*1110*/  IMAD.U32 R5, RZ, RZ, UR9 ;  /* 0x00000009ff057e24 */ /* 0x000fe2000f8e00ff */
[----:B------:R-:W-:-:S04]  /*1120*/  @UP1 UIMAD.WIDE UR8, UR6, 0x4, UR10 ;  /* 0x00000004060818a5 */ /* 0x000fc8000f8e020a */
[----:B------:R-:W2:Y:S02]  /*1130*/  @P0 LDG.E R4, desc[UR40][R4.64] ;  /* 0x0000002804040981 */ /* 0x000ea4000c1e1900 */
[----:B-1----:R-:W-:Y:S02]  /*1140*/  IMAD.U32 R6, RZ, RZ, UR8 ;  /* 0x00000008ff067e24 */ /* 0x002fe4000f8e00ff */
[----:B----4-:R-:W-:Y:S01]  /*1150*/  IMAD.U32 R7, RZ, RZ, UR9 ;  /* 0x00000009ff077e24 */ /* 0x010fe2000f8e00ff */
[----:B------:R-:W-:-:S04]  /*1160*/  ULDC.64 UR8, c[0x0][0x418] ;  /* 0x0001060000087ab9 */ /* 0x000fc80000000a00 */
[----:B------:R-:W3:Y:S01]  /*1170*/  @P2 LDG.E R6, desc[UR40][R6.64] ;  /* 0x0000002806062981 */ /* 0x000ee2000c1e1900 */
[----:B------:R-:W-:Y:S01]  /*1180*/  UISETP.NE.U32.AND UP0, UPT, UR8, URZ, UPT ;  /* 0x0000003f0800728c */ /* 0x000fe2000bf05070 */
[----:B------:R-:W-:Y:S01]  /*1190*/  UMOV UR49, URZ ;  /* 0x0000003f00317c82 */ /* 0x000fe20008000000 */
[----:B------:R-:W-:Y:S02]  /*11a0*/  ULDC UR51, c[0x0][0x288] ;  /* 0x0000a20000337ab9 */ /* 0x000fe40000000800 */
[----:B------:R-:W-:Y:S01]  /*11b0*/  UISETP.NE.AND.EX UP0, UPT, UR9, URZ, UPT, UP0 ;  /* 0x0000003f0900728c */ /* 0x000fe2000bf05300 */
[----:B------:R-:W-:Y:S02]  /*11c0*/  UMOV UR44, UR7 ;  /* 0x00000007002c7c82 */ /* 0x000fe40008000000 */
[----:B------:R-:W-:Y:S01]  /*11d0*/  ULDC.64 UR8, c[0x0][0xa20] ;  /* 0x0002880000087ab9 */ /* 0x000fe20000000a00 */
[----:B------:R-:W-:Y:S01]  /*11e0*/  USEL UR4, UR4, 0x1, UP0 ;  /* 0x0000000104047887 */ /* 0x000fe20008000000 */
[----:B------:R-:W-:Y:S01]  /*11f0*/  ISETP.NE.U32.AND P1, PT, RZ, UR8, PT ;  /* 0x00000008ff007c0c */ /* 0x000fe2000bf25070 */
[----:B------:R-:W-:-:S02]  /*1200*/  ULDC UR8, c[0x0][0x2f0] ;  /* 0x0000bc0000087ab9 */ /* 0x000fc40000000800 */
[----:B------:R-:W-:Y:S01]  /*1210*/  UIMAD UR4, UR4, UR8, URZ ;  /* 0x00000008040472a4 */ /* 0x000fe2000f8e023f */
[----:B------:R-:W-:Y:S02]  /*1220*/  ISETP.NE.AND.EX P1, PT, RZ, UR9, PT, P1 ;  /* 0x00000009ff007c0c */ /* 0x000fe4000bf25310 */
[----:B--2---:R-:W-:Y:S02]  /*1230*/  @P0 R2UR UR49, R4 ;  /* 0x00000000043102ca */ /* 0x004fe400000e0000 */
[----:B---3--:R-:W-:Y:S01]  /*1240*/  @P2 R2UR UR51, R6 ;  /* 0x00000000063322ca */ /* 0x008fe200000e0000 */
[----:B------:R-:W-:-:S14]  /*1250*/  @P2 BRA `(.L_x_2346) ;  /* 0x0000000000342947 */ /* 0x000fdc0003800000 */
[----:B------:R-:W-:Y:S02]  /*1260*/  ULDC.64 UR8, c[0x0][0xa00] ;  /* 0x0002800000087ab9 */ /* 0x000fe40000000a00 */
[----:B------:R-:W-:-:S04]  /*1270*/  ISETP.NE.U32.AND P0, PT, RZ, UR8, PT ;  /* 0x00000008ff007c0c */ /* 0x000fc8000bf05070 */
[----:B------:R-:W-:-:S13]  /*1280*/  ISETP.NE.AND.EX P0, PT, RZ, UR9, PT, P0 ;  /* 0x00000009ff007c0c */ /* 0x000fda000bf05300 */
[----:B------:R-:W-:Y:S05]  /*1290*/  @!P0 BRA `(.L_x_2346) ;  /* 0x0000000000248947 */ /* 0x000fea0003800000 */
[----:B------:R-:W-:Y:S02]  /*12a0*/  ULDC.64 UR8, c[0x0][0xa00] ;  /* 0x0002800000087ab9 */ /* 0x000fe40000000a00 */
[----:B------:R-:W-:-:S06]  /*12b0*/  UIMAD.WIDE UR8, UR6, 0x4, UR8 ;  /* 0x00000004060878a5 */ /* 0x000fcc000f8e0208 */
[----:B------:R-:W-:Y:S02]  /*12c0*/  IMAD.U32 R4, RZ, RZ, UR8 ;  /* 0x00000008ff047e24 */ /* 0x000fe4000f8e00ff */
[----:B------:R-:W-:-:S05]  /*12d0*/  IMAD.U32 R5, RZ, RZ, UR9 ;  /* 0x00000009ff057e24 */ /* 0x000fca000f8e00ff */
[----:B------:R-:W2:Y:S04]  /*12e0*/  LDG.E R3, desc[UR40][R4.64] ;  /* 0x0000002804037981 */ /* 0x000ea8000c1e1900 */
[----:B------:R-:W3:Y:S01]  /*12f0*/  LDG.E R0, desc[UR40][R4.64+0x4] ;  /* 0x0000042804007981 */ /* 0x000ee2000c1e1900 */
[----:B--2---:R-:W-:Y:S02]  /*1300*/  R2UR UR51, R3 ;  /* 0x00000000033372ca */ /* 0x004fe400000e0000 */
[----:B---3--:R-:W-:-:S13]  /*1310*/  R2UR UR7, R0 ;  /* 0x00000000000772ca */ /* 0x008fda00000e0000 */
[----:B------:R-:W-:-:S12]  /*1320*/  UIADD3 UR51, -UR51, UR7, URZ ;  /* 0x0000000733337290 */ /* 0x000fd8000fffe13f */
.L_x_2346:
[----:B------:R-:W-:Y:S01]  /*1330*/  UMOV UR43, UR6 ;  /* 0x00000006002b7c82 */ /* 0x000fe20008000000 */
[----:B------:R-:W-:Y:S05]  /*1340*/  @!P1 BRA `(.L_x_2347) ;  /* 0x00000000001c9947 */ /* 0x000fea0003800000 */
[----:B------:R-:W-:Y:S02]  /*1350*/  ULDC.64 UR8, c[0x0][0xa20] ;  /* 0x0002880000087ab9 */ /* 0x000fe40000000a00 */
[----:B------:R-:W-:-:S06]  /*1360*/  UIMAD.WIDE UR6, UR6, 0x4, UR8 ;  /* 0x00000004060678a5 */ /* 0x000fcc000f8e0208 */
[----:B------:R-:W-:Y:S02]  /*1370*/  IMAD.U32 R4, RZ, RZ, UR6 ;  /* 0x00000006ff047e24 */ /* 0x000fe4000f8e00ff */
[----:B------:R-:W-:-:S05]  /*1380*/  IMAD.U32 R5, RZ, RZ, UR7 ;  /* 0x00000007ff057e24 */ /* 0x000fca000f8e00ff */
[----:B------:R-:W2:Y:S02]  /*1390*/  LDG.E R4, desc[UR40][R4.64] ;  /* 0x0000002804047981 */ /* 0x000ea4000c1e1900 */
[----:B--2---:R-:W-:Y:S01]  /*13a0*/  R2UR UR4, R4 ;  /* 0x00000000040472ca */ /* 0x004fe200000e0000 */
[----:B------:R-:W-:-:S14]  /*13b0*/  BRA `(.L_x_2348) ;  /* 0x0000000000347947 */ /* 0x000fdc0003800000 */
.L_x_2347:
        /* <DEDUP_REMOVED lines=13> */
.L_x_2348:
[----:B------:R-:W-:Y:S02]  /*1490*/  UISETP.NE.AND UP0, UPT, UR47, 0x1, UPT ;  /* 0x000000012f00788c */ /* 0x000fe4000bf05270 */
[----:B------:R-:W-:Y:S02]  /*14a0*/  UIADD3 UR49, -UR49, UR4, URZ ;  /* 0x0000000431317290 */ /* 0x000fe4000fffe13f */
[----:B------:R-:W-:Y:S02]  /*14b0*/  USHF.L.U32 UR42, UR5, 0x6, URZ ;  /* 0x00000006052a7899 */ /* 0x000fe4000800063f */
[----:B------:R-:W-:Y:S01]  /*14c0*/  UIADD3 UR4, UR49, 0x3f, URZ ;  /* 0x0000003f31047890 */ /* 0x000fe2000fffe03f */
[----:B------:R-:W-:-:S03]  /*14d0*/  PLOP3.LUT P0, PT, PT, PT, UP0, 0x80, 0x0 ;  /* 0x000000000000781c */ /* 0x000fc60003f0f008 */
[----:B------:R-:W-:-:S04]  /*14e0*/  USHF.R.S32.HI UR6, URZ, 0x1f, UR4 ;  /* 0x0000001f3f067899 */ /* 0x000fc80008011404 */
[----:B------:R-:W-:-:S04]  /*14f0*/  ULEA.HI UR6, UR6, UR4, URZ, 0x6 ;  /* 0x0000000406067291 */ /* 0x000fc8000f8f303f */
[----:B------:R-:W-:Y:S02]  /*1500*/  USHF.R.S32.HI UR6, URZ, 0x6, UR6 ;  /* 0x000000063f067899 */ /* 0x000fe40008011406 */
[----:B------:R-:W-:Y:S10]  /*1510*/  @!P0 BRA `(.L_x_2349) ;  /* 0x0000002000348947 */ /* 0x000ff40003800000 */
[----:B------:R-:W0:Y:S01]  /*1520*/  LDC.64 R8, c[0x0][0x9e0] ;  /* 0x00027800ff087b82 */ /* 0x000e220000000a00 */
[----:B------:R-:W-:Y:S01]  /*1530*/  ULDC UR4, c[0x0][0x448] ;  /* 0x0001120000047ab9 */ /* 0x000fe20000000800 */
[----:B------:R-:W-:Y:S02]  /*1540*/  UIADD3 UR7, UR42, 0x3f, URZ ;  /* 0x0000003f2a077890 */ /* 0x000fe4000fffe03f */
[----:B------:R-:W-:Y:S02]  /*1550*/  UISETP.NE.AND UP0, UPT, UR4, 0x1, UPT ;  /* 0x000000010400788c */ /* 0x000fe4000bf05270 */
[----:B------:R-:W-:-:S09]  /*1560*/  UIADD3 UR8, UR49, 0x1, -UR51 ;  /* 0x0000000131087890 */ /* 0x000fd2000fffe833 */
[----:B------:R-:W-:Y:S01]  /*1570*/  @UP0 ULDC UR4, c[0x0][0x44c] ;  /* 0x0001130000040ab9 */ /* 0x000fe20000000800 */
[----:B------:R-:W-:Y:S01]  /*1580*/  @UP0 ULDC UR9, c[0x0][0x450] ;  /* 0x0001140000090ab9 */ /* 0x000fe20000000800 */
[----:B------:R-:W-:-:S04]  /*1590*/  UIMAD.WIDE.U32 UR4, UR7, UR4, URZ ;  /* 0x00000004070472a5 */ /* 0x000fc8000f8e003f */
[----:B------:R-:W-:Y:S01]  /*15a0*/  @UP0 USHF.R.U32.HI UR7, URZ, UR9, UR5 ;  /* 0x000000093f070299 */ /* 0x000fe20008011605 */
[----:B0-----:R-:W-:-:S03]  /*15b0*/  ISETP.GE.AND P1, PT, R9, 0x1, PT ;  /* 0x000000010900780c */ /* 0x001fc60003f26270 */
[----:B------:R-:W-:-:S06]  /*15c0*/  UIADD3 UR7, UR8, UR7, URZ ;  /* 0x0000000708077290 */ /* 0x000fcc000fffe03f */
[----:B------:R-:W-:-:S04]  /*15d0*/  VIADD R0, R8, UR7 ;  /* 0x0000000708007c36 */ /* 0x000fc80008000000 */
[----:B------:R-:W-:Y:S05]  /*15e0*/  @!P1 BRA `(.L_x_2350) ;  /* 0x0000000000449947 */ /* 0x000fea0003800000 */
[----:B------:R-:W-:Y:S01]  /*15f0*/  ISETP.LT.AND P0, PT, RZ, UR7, PT ;  /* 0x00000007ff007c0c */ /* 0x000fe2000bf01270 */
[----:B------:R-:W-:-:S06]  /*1600*/  UIADD3 UR4, UR7, -0x1, URZ ;  /* 0xffffffff07047890 */ /* 0x000fcc000fffe03f */
[----:B------:R-:W-:-:S06]  /*1610*/  IMAD.U32 R3, RZ, RZ, UR4 ;  /* 0x00000004ff037e24 */ /* 0x000fcc000f8e00ff */
[----:B------:R-:W-:Y:S05]  /*1620*/  @P0 BRA `(.L_x_2351) ;  /* 0x00000000001c0947 */ /* 0x000fea0003800000 */
[----:B------:R-:W-:Y:S01]  /*1630*/  ISETP.NE.AND P0, PT, R9, 0x1, PT ;  /* 0x000000010900780c */ /* 0x000fe20003f05270 */
[----:B------:R-:W-:-:S12]  /*1640*/  IMAD R3, RZ, RZ, -UR7 ;  /* 0x80000007ff037e24 */ /* 0x000fd8000f8e02ff */
[----:B------:R-:W0:Y:S02]  /*1650*/  @P0 LDC.64 R4, c[0x0][0x9e8] ;  /* 0x00027a00ff040b82 */ /* 0x000e240000000a00 */
[----:B0-----:R-:W-:-:S05]  /*1660*/  @P0 IMAD.HI.U32 R4, R3, R4, RZ ;  /* 0x0000000403040227 */ /* 0x001fca00078e00ff */
[----:B------:R-:W-:-:S04]  /*1670*/  @P0 SHF.R.U32.HI R3, RZ, R5, R4 ;  /* 0x00000005ff030219 */ /* 0x000fc80000011604 */
[----:B------:R-:W-:Y:S01]  /*1680*/  LOP3.LUT R3, RZ, R3, RZ, 0x33, !PT ;  /* 0x00000003ff037212 */ /* 0x000fe200078e33ff */
[----:B------:R-:W-:Y:S06]  /*1690*/  BRA `(.L_x_2352) ;  /* 0x0000000000107947 */ /* 0x000fec0003800000 */
.L_x_2351:
[----:B------:R-:W-:-:S13]  /*16a0*/  ISETP.NE.AND P0, PT, R9, 0x1, PT ;  /* 0x000000010900780c */ /* 0x000fda0003f05270 */
[----:B------:R-:W0:Y:S02]  /*16b0*/  @P0 LDC.64 R4, c[0x0][0x9e8] ;  /* 0x00027a00ff040b82 */ /* 0x000e240000000a00 */
[----:B0-----:R-:W-:-:S05]  /*16c0*/  @P0 IMAD.HI.U32 R4, R3, R4, RZ ;  /* 0x0000000403040227 */ /* 0x001fca00078e00ff */
[----:B------:R-:W-:-:S07]  /*16d0*/  @P0 SHF.R.U32.HI R3, RZ, R5, R4 ;  /* 0x00000005ff030219 */ /* 0x000fce0000011604 */
.L_x_2352:
[----:B------:R-:W-:-:S05]  /*16e0*/  IMAD R3, R3, R9, R9 ;  /* 0x0000000903037224 */ /* 0x000fca00078e0209 */
[----:B------:R-:W-:-:S07]  /*16f0*/  VIMNMX R0, R0, R3, PT ;  /* 0x0000000300007248 */ /* 0x000fce0003fe0100 */
.L_x_2350:
[----:B------:R-:W-:Y:S01]  /*1700*/  @UP0 ULDC UR4, c[0x0][0x44c] ;  /* 0x0001130000040ab9 */ /* 0x000fe20000000800 */
[----:B------:R-:W-:Y:S01]  /*1710*/  VIADD R0, R0, 0x3f ;  /* 0x0000003f00007836 */ /* 0x000fe20000000000 */
[----:B------:R-:W-:Y:S01]  /*1720*/  UIMAD.WIDE.U32 UR4, UR42, UR4, URZ ;  /* 0x000000042a0472a5 */ /* 0x000fe2000f8e003f */
[----:B------:R-:W-:Y:S01]  /*1730*/  @UP0 ULDC UR8, c[0x0][0x450] ;  /* 0x0001140000080ab9 */ /* 0x000fe20000000800 */
[----:B------:R-:W-:Y:S02]  /*1740*/  UMOV UR7, UR42 ;  /* 0x0000002a00077c82 */ /* 0x000fe40008000000 */
[----:B------:R-:W-:Y:S01]  /*1750*/  @UP0 USHF.R.U32.HI UR7, URZ, UR8, UR5 ;  /* 0x000000083f070299 */ /* 0x000fe20008011605 */
[----:B------:R-:W-:Y:S02]  /*1760*/  SHF.R.S32.HI R3, RZ, 0x1f, R0 ;  /* 0x0000001fff037819 */ /* 0x000fe40000011400 */
[----:B------:R-:W-:Y:S01]  /*1770*/  ULDC UR4, c[0x0][0x9dc] ;  /* 0x0002770000047ab9 */ /* 0x000fe20000000800 */
[----:B------:R-:W-:Y:S01]  /*1780*/  UIADD3 UR49, UR7, UR49, -UR51 ;  /* 0x0000003107317290 */ /* 0x000fe2000fffe833 */
[----:B------:R-:W-:-:S03]  /*1790*/  LEA.HI R3, R3, R0, RZ, 0x6 ;  /* 0x0000000003037211 */ /* 0x000fc600078f30ff */
[----:B------:R-:W-:Y:S01]  /*17a0*/  UIADD3 UR4, UR49, -UR4, URZ ;  /* 0x8000000431047290 */ /* 0x000fe2000fffe03f */
[----:B------:R-:W-:-:S04]  /*17b0*/  SHF.R.S32.HI R3, RZ, 0x6, R3 ;  /* 0x00000006ff037819 */ /* 0x000fc80000011403 */
[----:B------:R-:W-:Y:S01]  /*17c0*/  VIMNMX R5, R3, UR6, PT ;  /* 0x0000000603057c48 */ /* 0x000fe2000bfe0100 */
[----:B------:R-:W-:Y:S01]  /*17d0*/  IMAD.U32 R3, RZ, RZ, UR4 ;  /* 0x00000004ff037e24 */ /* 0x000fe2000f8e00ff */
[----:B------:R-:W-:Y:S06]  /*17e0*/  @!P1 BRA `(.L_x_2353) ;  /* 0x0000000000409947 */ /* 0x000fec0003800000 */
[----:B------:R-:W-:-:S05]  /*17f0*/  IMAD.U32 R0, RZ, RZ, UR49 ;  /* 0x00000031ff007e24 */ /* 0x000fca000f8e00ff */
        /* <DEDUP_REMOVED lines=9> */
.L_x_2354:
[----:B------:R-:W-:-:S13]  /*1890*/  ISETP.NE.AND P0, PT, R9, 0x1, PT ;  /* 0x000000010900780c */ /* 0x000fda0003f05270 */
[----:B------:R-:W0:Y:S02]  /*18a0*/  @P0 LDC.64 R6, c[0x0][0x9e8] ;  /* 0x00027a00ff060b82 */ /* 0x000e240000000a00 */
[----:B0-----:R-:W-:-:S05]  /*18b0*/  @P0 IMAD.HI.U32 R4, R0, R6, RZ ;  /* 0x0000000600040227 */ /* 0x001fca00078e00ff */
[----:B------:R-:W-:-:S07]  /*18c0*/  @P0 SHF.R.U32.HI R0, RZ, R7, R4 ;  /* 0x00000007ff000219 */ /* 0x000fce0000011604 */
.L_x_2355:
[----:B------:R-:W-:-:S05]  /*18d0*/  IMAD R0, R0, R9, RZ ;  /* 0x0000000900007224 */ /* 0x000fca00078e02ff */
[----:B------:R-:W-:-:S07]  /*18e0*/  VIMNMX R3, R3, R0, !PT ;  /* 0x0000000003037248 */ /* 0x000fce0007fe0100 */
.L_x_2353:
        /* <DEDUP_REMOVED lines=68> */
[----:B------:R-:W-:Y:S01]  /*1d30*/  CS2R R30, SRZ ;  /* 0x00000000001e7805 */ /* 0x000fe2000001ff00 */
[----:B------:R-:W-:Y:S01]  /*1d40*/  IMAD.MOV.U32 R12, RZ, RZ, RZ ;  /* 0x000000ffff0c7224 */ /* 0x000fe200078e00ff */
[----:B------:R-:W-:Y:S01]  /*1d50*/  CS2R R26, SRZ ;  /* 0x00000000001a7805 */ /* 0x000fe2000001ff00 */
[----:B------:R-:W-:Y:S02]  /*1d60*/  IMAD.MOV.U32 R169, RZ, RZ, RZ ;  /* 0x000000ffffa97224 */ /* 0x000fe400078e00ff */
[----:B------:R-:W-:Y:S02]  /*1d70*/  IMAD.MOV.U32 R14, RZ, RZ, RZ ;  /* 0x000000ffff0e7224 */ /* 0x000fe400078e00ff */
        /* <DEDUP_REMOVED lines=16> */
.L_x_2357:
[----:B------:R-:W-:Y:S01]  /*1e80*/  ULEA UR21, UR37, UR46, 0x3 ;  /* 0x0000002e25157291 */ /* 0x000fe2000f8e183f */
[----:B------:R-:W-:-:S05]  /*1e90*/  IMAD.U32 R0, RZ, RZ, UR38 ;  /* 0x00000026ff007e24 */ /* 0x000fca000f8e00ff */
[----:B------:R-:W-:-:S04]  /*1ea0*/  SHF.L.U32 R0, R0, 0x1f, RZ ;  /* 0x0000001f00007819 */ /* 0x000fc800000006ff */
[----:B------:R-:W0:Y:S02]  /*1eb0*/  SYNCS.PHASECHK.TRANS64.TRYWAIT P1, [UR21+0x28c50], R0 ;  /* 0x028c5000ff0075a7 */ /* 0x000e240008020155 */
[----:B0-----:R-:W-:Y:S05]  /*1ec0*/  @!P1 BRA `(.L_x_2358) ;  /* 0x00000160003c9947 */ /* 0x001fea0003800000 */
.L_x_2602:
        /* <DEDUP_REMOVED lines=45> */
.L_x_2364:
        /* <DEDUP_REMOVED lines=143> */
.L_x_2360:
[----:B------:R-:W-:Y:S01]  /*2a90*/  ULEA UR21, UR37, UR46, 0x3 ;  /* 0x0000002e25157291 */ /* 0x000fe2000f8e183f */
[----:B------:R-:W-:-:S05]  /*2aa0*/  IMAD.U32 R0, RZ, RZ, UR38 ;  /* 0x00000026ff007e24 */ /* 0x000fca000f8e00ff */
[----:B------:R-:W-:-:S04]  /*2ab0*/  SHF.L.U32 R0, R0, 0x1f, RZ ;  /* 0x0000001f00007819 */ /* 0x000fc800000006ff */
[----:B------:R0:W1:Y:S01]  /*2ac0*/  SYNCS.PHASECHK.TRANS64.TRYWAIT P1, [UR21+0x28c50], R0 ;  /* 0x028c5000ff0075a7 */ /* 0x0000620008020155 */
[----:B------:R-:W-:Y:S05]  /*2ad0*/  @!P0 BRA `(.L_x_2361) ;  /* 0x0000000000048947 */ /* 0x000fea0003800000 */
[----:B------:R-:W-:Y:S01]  /*2ae0*/  BPT.TRAP 0x1 ;  /* 0x000000040000795c */ /* 0x000fe20000300000 */
.L_x_2361:
[----:B-1----:R-:W-:Y:S05]  /*2af0*/  @P1 BRA `(.L_x_2362) ;  /* 0x0000000000081947 */ /* 0x002fea0003800000 */
[----:B------:R-:W1:Y:S02]  /*2b00*/  SYNCS.PHASECHK.TRANS64.TRYWAIT P1, [UR21+0x28c50], R0 ;  /* 0x028c5000ff0075a7 */ /* 0x000e640008020155 */
[----:B-1----:R-:W-:Y:S05]  /*2b10*/  @!P1 BRA `(.L_x_2363) ;  /* 0x0000015400409947 */ /* 0x002fea0003800000 */
.L_x_2362:
        /* <DEDUP_REMOVED lines=29> */
.L_x_2359:
        /* <DEDUP_REMOVED lines=144> */
.L_x_2349:
[----:B------:R-:W-:Y:S01]  /*35f0*/  ULDC UR4, c[0x0][0x448] ;  /* 0x0001120000047ab9 */ /* 0x000fe20000000800 */
[----:B------:R-:W-:Y:S02]  /*3600*/  UIADD3 UR7, UR42, 0x3f, URZ ;  /* 0x0000003f2a077890 */ /* 0x000fe4000fffe03f */
[----:B------:R-:W-:Y:S02]  /*3610*/  UISETP.NE.AND UP0, UPT, UR4, 0x1, UPT ;  /* 0x000000010400788c */ /* 0x000fe4000bf05270 */
[----:B------:R-:W-:Y:S01]  /*3620*/  UIADD3 UR10, UR49, 0x1, -UR51 ;  /* 0x00000001310a7890 */ /* 0x000fe2000fffe833 */
[----:B------:R-:W-:Y:S02]  /*3630*/  ULDC.64 UR4, c[0x0][0x9e0] ;  /* 0x0002780000047ab9 */ /* 0x000fe40000000a00 */
[----:B------:R-:W-:-:S06]  /*3640*/  UISETP.GE.AND UP1, UPT, UR5, 0x1, UPT ;  /* 0x000000010500788c */ /* 0x000fcc000bf26270 */
[----:B------:R-:W-:Y:S01]  /*3650*/  @UP0 ULDC UR8, c[0x0][0x44c] ;  /* 0x0001130000080ab9 */ /* 0x000fe20000000800 */
[----:B------:R-:W-:Y:S01]  /*3660*/  @UP0 ULDC UR11, c[0x0][0x450] ;  /* 0x00011400000b0ab9 */ /* 0x000fe20000000800 */
[----:B------:R-:W-:Y:S01]  /*3670*/  UIMAD.WIDE.U32 UR8, UR7, UR8, URZ ;  /* 0x00000008070872a5 */ /* 0x000fe2000f8e003f */
[----:B------:R-:W-:-:S03]  /*3680*/  PLOP3.LUT P1, PT, PT, PT, UP1, 0x80, 0x0 ;  /* 0x000000000000781c */ /* 0x000fc60003f2f018 */
[----:B------:R-:W-:-:S04]  /*3690*/  @UP0 USHF.R.U32.HI UR7, URZ, UR11, UR9 ;  /* 0x0000000b3f070299 */ /* 0x000fc80008011609 */
[----:B------:R-:W-:-:S04]  /*36a0*/  UIADD3 UR7, UR10, UR7, URZ ;  /* 0x000000070a077290 */ /* 0x000fc8000fffe03f */
[----:B------:R-:W-:-:S06]  /*36b0*/  UIADD3 UR4, UR7, UR4, URZ ;  /* 0x0000000407047290 */ /* 0x000fcc000fffe03f */
[----:B------:R-:W-:Y:S01]  /*36c0*/  IMAD.U32 R0, RZ, RZ, UR4 ;  /* 0x00000004ff007e24 */ /* 0x000fe2000f8e00ff */
[----:B------:R-:W-:Y:S06]  /*36d0*/  @!P1 BRA `(.L_x_2365) ;  /* 0x0000000000409947 */ /* 0x000fec0003800000 */
        /* <DEDUP_REMOVED lines=10> */
.L_x_2366:
[----:B------:R-:W-:-:S11]  /*3780*/  UISETP.NE.AND UP1, UPT, UR5, 0x1, UPT ;  /* 0x000000010500788c */ /* 0x000fd6000bf25270 */
[----:B------:R-:W-:Y:S02]  /*3790*/  @UP1 ULDC.64 UR10, c[0x0][0x9e8] ;  /* 0x00027a00000a1ab9 */ /* 0x000fe40000000a00 */
[----:B------:R-:W-:-:S04]  /*37a0*/  UIMAD.WIDE.U32 UR8, UR4, UR10, URZ ;  /* 0x0000000a040872a5 */ /* 0x000fc8000f8e003f */
[----:B------:R-:W-:-:S12]  /*37b0*/  @UP1 USHF.R.U32.HI UR4, URZ, UR11, UR9 ;  /* 0x0000000b3f041299 */ /* 0x000fd80008011609 */
.L_x_2367:
[----:B------:R-:W-:-:S06]  /*37c0*/  UIMAD UR4, UR4, UR5, UR5 ;  /* 0x00000005040472a4 */ /* 0x000fcc000f8e0205 */
[----:B------:R-:W-:-:S07]  /*37d0*/  VIMNMX R0, R0, UR4, PT ;  /* 0x0000000400007c48 */ /* 0x000fce000bfe0100 */
.L_x_2365:
[----:B------:R-:W-:Y:S01]  /*37e0*/  VIADD R0, R0, 0x3f ;  /* 0x0000003f00007836 */ /* 0x000fe20000000000 */
[----:B------:R-:W-:Y:S01]  /*37f0*/  @UP0 ULDC UR8, c[0x0][0x44c] ;  /* 0x0001130000080ab9 */ /* 0x000fe20000000800 */
[----:B------:R-:W-:Y:S01]  /*3800*/  @UP0 ULDC UR7, c[0x0][0x450] ;  /* 0x0001140000070ab9 */ /* 0x000fe20000000800 */
[----:B------:R-:W-:Y:S02]  /*3810*/  UIMAD.WIDE.U32 UR8, UR42, UR8, URZ ;  /* 0x000000082a0872a5 */ /* 0x000fe4000f8e003f */
[----:B------:R-:W-:Y:S01]  /*3820*/  SHF.R.S32.HI R3, RZ, 0x1f, R0 ;  /* 0x0000001fff037819 */ /* 0x000fe20000011400 */
[----:B------:R-:W-:Y:S01]  /*3830*/  UMOV UR4, UR42 ;  /* 0x0000002a00047c82 */ /* 0x000fe20008000000 */
[----:B------:R-:W-:Y:S02]  /*3840*/  @UP0 USHF.R.U32.HI UR4, URZ, UR7, UR9 ;  /* 0x000000073f040299 */ /* 0x000fe40008011609 */
[----:B------:R-:W-:Y:S01]  /*3850*/  LEA.HI R3, R3, R0, RZ, 0x6 ;  /* 0x0000000003037211 */ /* 0x000fe200078f30ff */
[----:B------:R-:W-:Y:S01]  /*3860*/  ULDC UR8, c[0x0][0x9dc] ;  /* 0x0002770000087ab9 */ /* 0x000fe20000000800 */
[----:B------:R-:W-:-:S02]  /*3870*/  UIADD3 UR4, UR4, UR49, -UR51 ;  /* 0x0000003104047290 */ /* 0x000fc4000fffe833 */
[----:B------:R-:W-:Y:S02]  /*3880*/  SHF.R.S32.HI R3, RZ, 0x6, R3 ;  /* 0x00000006ff037819 */ /* 0x000fe40000011403 */
[----:B------:R-:W-:Y:S02]  /*3890*/  UIADD3 UR8, UR4, -UR8, URZ ;  /* 0x8000000804087290 */ /* 0x000fe4000fffe03f */
[----:B------:R-:W-:Y:S01]  /*38a0*/  VIMNMX R168, R3, UR6, PT ;  /* 0x0000000603a87c48 */ /* 0x000fe2000bfe0100 */
[----:B------:R-:W-:Y:S09]  /*38b0*/  @!P1 BRA `(.L_x_2368) ;  /* 0x0000000000449947 */ /* 0x000ff20003800000 */
        /* <DEDUP_REMOVED lines=10> */
.L_x_2369:
[----:B------:R-:W-:-:S11]  /*3960*/  UISETP.NE.AND UP0, UPT, UR5, 0x1, UPT ;  /* 0x000000010500788c */ /* 0x000fd6000bf05270 */
[----:B------:R-:W-:Y:S02]  /*3970*/  @UP0 ULDC.64 UR10, c[0x0][0x9e8] ;  /* 0x00027a00000a0ab9 */ /* 0x000fe40000000a00 */
[----:B------:R-:W-:-:S04]  /*3980*/  UIMAD.WIDE.U32 UR6, UR4, UR10, URZ ;  /* 0x0000000a040672a5 */ /* 0x000fc8000f8e003f */
[----:B------:R-:W-:-:S12]  /*3990*/  @UP0 USHF.R.U32.HI UR4, URZ, UR11, UR7 ;  /* 0x0000000b3f040299 */ /* 0x000fd80008011607 */
.L_x_2370:
[----:B------:R-:W-:-:S04]  /*39a0*/  UIMAD UR4, UR4, UR5, URZ ;  /* 0x00000005040472a4 */ /* 0x000fc8000f8e023f */
[----:B------:R-:W-:-:S04]  /*39b0*/  UISETP.LT.AND UP0, UPT, UR8, UR4, UPT ;  /* 0x000000040800728c */ /* 0x000fc8000bf01270 */
[----:B------:R-:W-:-:S12]  /*39c0*/  USEL UR8, UR8, UR4, !UP0 ;  /* 0x0000000408087287 */ /* 0x000fd8000c000000 */
.L_x_2368:
[----:B------:R-:W-:Y:S01]  /*39d0*/  USHF.R.S32.HI UR4, URZ, 0x1f, UR8 ;  /* 0x0000001f3f047899 */ /* 0x000fe20008011408 */
[----:B------:R-:W-:Y:S01]  /*39e0*/  PLOP3.LUT P0, PT, PT, PT, PT, 0x80, 0x0 ;  /* 0x000000000000781c */ /* 0x000fe20003f0f070 */
[----:B------:R-:W-:Y:S01]  /*39f0*/  IMAD.MOV.U32 R0, RZ, RZ, RZ ;  /* 0x000000ffff007224 */ /* 0x000fe200078e00ff */
[----:B------:R-:W-:Y:S01]  /*3a00*/  CS2R R150, SRZ ;  /* 0x0000000000967805 */ /* 0x000fe2000001ff00 */
[----:B------:R-:W-:Y:S01]  /*3a10*/  ULEA.HI UR4, UR4, UR8, URZ, 0x6 ;  /* 0x0000000804047291 */ /* 0x000fe2000f8f303f */
[----:B------:R-:W-:Y:S01]  /*3a20*/  IMAD.MOV.U32 R3, RZ, RZ, RZ ;  /* 0x000000ffff037224 */ /* 0x000fe200078e00ff */
[----:B------:R-:W-:Y:S02]  /*3a30*/  CS2R R148, SRZ ;  /* 0x0000000000947805 */ /* 0x000fe4000001ff00 */
[----:B------:R-:W-:Y:S01]  /*3a40*/  CS2R R146, SRZ ;  /* 0x0000000000927805 */ /* 0x000fe2000001ff00 */
[----:B------:R-:W-:Y:S01]  /*3a50*/  USHF.R.S32.HI UR4, URZ, 0x6, UR4 ;  /* 0x000000063f047899 */ /* 0x000fe20008011404 */
[----:B------:R-:W-:-:S02]  /*3a60*/  CS2R R144, SRZ ;  /* 0x0000000000907805 */ /* 0x000fc4000001ff00 */
[----:B------:R-:W-:Y:S02]  /*3a70*/  CS2R R142, SRZ ;  /* 0x00000000008e7805 */ /* 0x000fe4000001ff00 */
[----:B------:R-:W-:Y:S01]  /*3a80*/  CS2R R140, SRZ ;  /* 0x00000000008c7805 */ /* 0x000fe2000001ff00 */
[----:B------:R-:W-:Y:S01]  /*3a90*/  UISETP.LT.AND UP0, UPT, URZ, UR4, UPT ;  /* 0x000000043f00728c */ /* 0x000fe2000bf01270 */
[----:B------:R-:W-:Y:S02]  /*3aa0*/  CS2R R138, SRZ ;  /* 0x00000000008a7805 */ /* 0x000fe4000001ff00 */
[----:B------:R-:W-:Y:S02]  /*3ab0*/  CS2R R136, SRZ ;  /* 0x0000000000887805 */ /* 0x000fe4000001ff00 */
[----:B------:R-:W-:Y:S01]  /*3ac0*/  CS2R R134, SRZ ;  /* 0x0000000000867805 */ /* 0x000fe2000001ff00 */
[----:B------:R-:W-:Y:S01]  /*3ad0*/  USEL UR48, URZ, UR4, !UP0 ;  /* 0x000000043f307287 */ /* 0x000fe2000c000000 */
[----:B------:R-:W-:-:S02]  /*3ae0*/  CS2R R132, SRZ ;  /* 0x0000000000847805 */ /* 0x000fc4000001ff00 */
[----:B------:R-:W-:Y:S02]  /*3af0*/  CS2R R130, SRZ ;  /* 0x0000000000827805 */ /* 0x000fe4000001ff00 */
[----:B------:R-:W-:Y:S02]  /*3b00*/  CS2R R128, SRZ ;  /* 0x0000000000807805 */ /* 0x000fe4000001ff00 */
[----:B------:R-:W-:Y:S02]  /*3b10*/  CS2R R126, SRZ ;  /* 0x00000000007e7805 */ /* 0x000fe4000001ff00 */
[----:B------:R-:W-:Y:S02]  /*3b20*/  CS2R R124, SRZ ;  /* 0x00000000007c7805 */ /* 0x000fe4000001ff00 */
[----:B------:R-:W-:Y:S02]  /*3b30*/  ISETP.GT.AND P1, PT, R168, UR48, PT ;  /* 0x00000030a8007c0c */ /* 0x000fe4000bf24270 */
        /* <DEDUP_REMOVED lines=49> */
[----:B------:R-:W-:Y:S02]  /*3e50*/  IMAD.MOV.U32 R169, RZ, RZ, RZ ;  /* 0x000000ffffa97224 */ /* 0x000fe400078e00ff */
[----:B------:R-:W-:-:S02]  /*3e60*/  IMAD.MOV.U32 R14, RZ, RZ, RZ ;  /* 0x000000ffff0e7224 */ /* 0x000fc400078e00ff */
        /* <DEDUP_REMOVED lines=32> */
.L_x_2371:
        /* <DEDUP_REMOVED lines=9> */
.L_x_2603:
[----:B------:R-:W-:Y:S05]  /*4100*/  @!P0 BRA `(.L_x_2373) ;  /* 0x0000000000048947 */ /* 0x000fea0003800000 */
[----:B------:R-:W-:Y:S01]  /*4110*/  BPT.TRAP 0x1 ;  /* 0x000000040000795c */ /* 0x000fe20000300000 */
.L_x_2373:
[----:B------:R-:W-:Y:S02]  /*4120*/  IMAD.U32 R7, RZ, RZ, UR37 ;  /* 0x00000025ff077e24 */ /* 0x000fe4000f8e00ff */
[----:B------:R-:W-:-:S03]  /*4130*/  IMAD.U32 R8, RZ, RZ, UR38 ;  /* 0x00000026ff087e24 */ /* 0x000fc6000f8e00ff */
[----:B------:R-:W-:Y:S02]  /*4140*/  LEA R7, R7, UR46, 0x3 ;  /* 0x0000002e07077c11 */ /* 0x000fe4000f8e18ff */
[----:B------:R-:W-:-:S04]  /*4150*/  SHF.L.U32 R8, R8, 0x1f, RZ ;  /* 0x0000001f08087819 */ /* 0x000fc800000006ff */
[----:B------:R1:W2:Y:S01]  /*4160*/  SYNCS.PHASECHK.TRANS64.TRYWAIT P1, [R7+URZ+0x28c30], R8 ;  /* 0x028c3008070075a7 */ /* 0x0002a2000802017f */
[----:B------:R-:W-:Y:S05]  /*4170*/  @!P0 BRA `(.L_x_2374) ;  /* 0x0000000000048947 */ /* 0x000fea0003800000 */
[----:B------:R-:W-:Y:S01]  /*4180*/  BPT.TRAP 0x1 ;  /* 0x000000040000795c */ /* 0x000fe20000300000 */
.L_x_2374:
[----:B--2---:R-:W-:Y:S05]  /*4190*/  @P1 BRA `(.L_x_2375) ;  /* 0x0000000000081947 */ /* 0x004fea0003800000 */
[----:B------:R-:W2:Y:S02]  /*41a0*/  SYNCS.PHASECHK.TRANS64.TRYWAIT P1, [R7+URZ+0x28c30], R8 ;  /* 0x028c3008070075a7 */ /* 0x000ea4000802017f */
[----:B--2---:R-:W-:Y:S05]  /*41b0*/  @!P1 BRA `(.L_x_2376) ;  /* 0x0000013c00c89947 */ /* 0x004fea0003800000 */
.L_x_2375:
        /* <DEDUP_REMOVED lines=15> */
[----:B------:R-:W-:Y:S01]  /*42b0*/  VIADD R3, R185, UR42 ;  /* 0x0000002ab9037c36 */ /* 0x000fe20008000000 */
[----:B------:R-:W-:Y:S01]  /*42c0*/  UMOV UR7, 0x40000040 ;  /* 0x4000004000077882 */ /* 0x000fe20000000000 */
[----:B------:R-:W-:Y:S01]  /*42d0*/  UMOV UR5, 0x40000040 ;  /* 0x4000004000057882 */ /* 0x000fe20000000000 */
[----:B------:R-:W-:Y:S01]  /*42e0*/  ULOP3.LUT UR4, UR4, 0x3fff, URZ, 0xc0, !UPT ;  /* 0x00003fff04047892 */ /* 0x000fe2000f8ec03f */
[----:B------:R-:W-:Y:S01]  /*42f0*/  IMAD.MOV.U32 R4, RZ, RZ, R3 ;  /* 0x000000ffff047224 */ /* 0x000fe200078e0003 */
[----:B------:R-:W-:Y:S01]  /*4300*/  UMOV UR11, 0x40000040 ;  /* 0x40000040000b7882 */ /* 0x000fe20000000000 */
[----:B------:R-:W-:Y:S01]  /*4310*/  UMOV UR9, 0x40000040 ;  /* 0x4000004000097882 */ /* 0x000fe20000000000 */
[----:B------:R-:W-:-:S02]  /*4320*/  ULEA UR18, UR37, UR18, 0x9 ;  /* 0x0000001225127291 */ /* 0x000fc4000f8e483f */
[----:B------:R-:W-:Y:S02]  /*4330*/  ULOP3.LUT UR16, UR4, 0x10000, URZ, 0xfc, !UPT ;  /* 0x0001000004107892 */ /* 0x000fe4000f8efc3f */
[----:B------:R-:W-:Y:S02]  /*4340*/  UIADD3 UR6, UR18, 0x2, URZ ;  /* 0x0000000212067890 */ /* 0x000fe4000fffe03f */
[----:B------:R-:W-:Y:S02]  /*4350*/  UIADD3 UR4, UR16, 0x2, URZ ;  /* 0x0000000210047890 */ /* 0x000fe4000fffe03f */
[----:B------:R-:W-:Y:S02]  /*4360*/  UIADD3 UR10, UR18, 0x4, URZ ;  /* 0x00000004120a7890 */ /* 0x000fe4000fffe03f */
[----:B------:R-:W-:Y:S02]  /*4370*/  UIADD3 UR8, UR16, 0x4, URZ ;  /* 0x0000000410087890 */ /* 0x000fe4000fffe03f */
[----:B------:R-:W-:Y:S01]  /*4380*/  HGMMA.64x64x16.F32.BF16 R24, gdesc[UR16], RZ, !UPT, gsb0 ;  /* 0x00e00000101879f0 */ /* 0x000fe2000c0018ff */
[----:B------:R-:W-:-:S02]  /*4390*/  UIADD3 UR14, UR18, 0x6, URZ ;  /* 0x00000006120e7890 */ /* 0x000fc4000fffe03f */
[----:B------:R-:W-:Y:S01]  /*43a0*/  UIADD3 UR12, UR16, 0x6, URZ ;  /* 0x00000006100c7890 */ /* 0x000fe2000fffe03f */
[----:B------:R-:W-:Y:S01]  /*43b0*/  UMOV UR15, 0x40000040 ;  /* 0x40000040000f7882 */ /* 0x000fe20000000000 */
[----:B------:R-:W-:Y:S01]  /*43c0*/  UMOV UR13, 0x40000040 ;  /* 0x40000040000d7882 */ /* 0x000fe20000000000 */
[----:B------:R-:W-:Y:S02]  /*43d0*/  ULDC UR20, c[0x0][0x9dc] ;  /* 0x0002770000147ab9 */ /* 0x000fe40000000800 */
[----:B------:R-:W-:Y:S01]  /*43e0*/  ULOP3.LUT UR20, URZ, UR20, URZ, 0x33, !UPT ;  /* 0x000000143f147292 */ /* 0x000fe2000f8e333f */
[----:B------:R-:W-:Y:S02]  /*43f0*/  WARPGROUP.DEPBAR.LE gsb0, 0x0 ;  /* 0x00008000000079c5 */ /* 0x000fe40000010000 */
[----:B------:R-:W-:-:S06]  /*4400*/  WARPGROUP.ARRIVE ;  /* 0x00000000000079c5 */ /* 0x000fcc0000000000 */
[----:B------:R-:W-:Y:S01]  /*4410*/  HGMMA.64x64x16.F32.BF16 R24, gdesc[UR4], R24, gsb0 ;  /* 0x00e00000041879f0 */ /* 0x000fe20008001818 */
[----:B------:R-:W-:Y:S01]  /*4420*/  ULDC UR7, c[0x0][0x448] ;  /* 0x0001120000077ab9 */ /* 0x000fe20000000800 */
[----:B------:R-:W-:Y:S01]  /*4430*/  ULDC UR6, c[0x0][0x9d8] ;  /* 0x0002760000067ab9 */ /* 0x000fe20000000800 */
[----:B------:R-:W-:-:S06]  /*4440*/  UISETP.NE.AND UP0, UPT, UR7, 0x1, UPT ;  /* 0x000000010700788c */ /* 0x000fcc000bf05270 */
[----:B------:R-:W-:Y:S02]  /*4450*/  PLOP3.LUT P2, PT, PT, PT, UP0, 0x80, 0x0 ;  /* 0x000000000000781c */ /* 0x000fe40003f4f008 */
[----:B------:R-:W-:-:S03]  /*4460*/  PLOP3.LUT P3, PT, PT, PT, UP0, 0x80, 0x0 ;  /* 0x000000000000781c */ /* 0x000fc60003f6f008 */
[----:B------:R-:W-:-:S08]  /*4470*/  @UP0 ULDC UR7, c[0x0][0x44c] ;  /* 0x0001130000070ab9 */ /* 0x000fd00000000800 */
[----:B------:R-:W-:Y:S01]  /*4480*/  @P2 IMAD.HI.U32 R5, R3, UR7, RZ ;  /* 0x0000000703052c27 */ /* 0x000fe2000f8e00ff */
[----:B------:R-:W-:-:S03]  /*4490*/  @UP0 ULDC UR7, c[0x0][0x450] ;  /* 0x0001140000070ab9 */ /* 0x000fc60000000800 */
[----:B------:R-:W-:Y:S01]  /*44a0*/  @!P1 VIADD R3, R7, 0x28c40 ;  /* 0x00028c4007039836 */ /* 0x000fe20000000000 */
[----:B------:R-:W-:Y:S01]  /*44b0*/  @P3 SHF.R.U32.HI R4, RZ, UR7, R5 ;  /* 0x00000007ff043c19 */ /* 0x000fe20008011605 */
[----:B------:R-:W-:-:S03]  /*44c0*/  IMAD.MOV.U32 R5, RZ, RZ, -0x40 ;  /* 0xffffffc0ff057424 */ /* 0x000fc600078e00ff */
[----:B------:R-:W-:Y:S01]  /*44d0*/  @!P1 PRMT R3, RZ, 0x654, R3 ;  /* 0x00000654ff039816 */ /* 0x000fe20000000003 */
[----:B------:R-:W0:Y:S01]  /*44e0*/  SHFL.IDX PT, R9, R4, RZ, 0x1c1f ;  /* 0x001c1fff04097589 */ /* 0x000e2200000e0000 */
[----:B------:R-:W-:Y:S02]  /*44f0*/  WARPGROUP.DEPBAR.LE gsb0, 0x0 ;  /* 0x00008000000079c5 */ /* 0x000fe40000010000 */
[----:B------:R-:W-:-:S06]  /*4500*/  WARPGROUP.ARRIVE ;  /* 0x00000000000079c5 */ /* 0x000fcc0000000000 */
[----:B------:R-:W-:Y:S03]  /*4510*/  HGMMA.64x64x16.F32.BF16 R24, gdesc[UR8], R24, gsb0 ;  /* 0x00e00000081879f0 */ /* 0x000fe60008001818 */
[----:B------:R-:W-:Y:S02]  /*4520*/  WARPGROUP.DEPBAR.LE gsb0, 0x0 ;  /* 0x00008000000079c5 */ /* 0x000fe40000010000 */
[----:B------:R-:W-:-:S06]  /*4530*/  WARPGROUP.ARRIVE ;  /* 0x00000000000079c5 */ /* 0x000fcc0000000000 */
[----:B------:R-:W-:Y:S01]  /*4540*/  HGMMA.64x64x16.F32.BF16 R24, gdesc[UR12], R24, gsb0 ;  /* 0x00e000000c1879f0 */ /* 0x000fe20008001818 */
[----:B------:R-:W-:Y:S02]  /*4550*/  ULDC.64 UR14, c[0x0][0x9e0] ;  /* 0x00027800000e7ab9 */ /* 0x000fe40000000a00 */
[----:B------:R-:W-:-:S06]  /*4560*/  UISETP.GE.AND UP1, UPT, UR15, 0x1, UPT ;  /* 0x000000010f00788c */ /* 0x000fcc000bf26270 */
[----:B------:R-:W-:Y:S01]  /*4570*/  PLOP3.LUT P2, PT, PT, PT, UP1, 0x40, 0x0 ;  /* 0x000000000000781c */ /* 0x000fe20003f4e818 */
[----:B------:R-:W-:Y:S02]  /*4580*/  WARPGROUP.DEPBAR.LE gsb0, 0x0 ;  /* 0x00008000000079c5 */ /* 0x000fe40000010000 */
[----:B------:R3:W-:Y:S01]  /*4590*/  @!P1 SYNCS.ARRIVE.TRANS64.RED.A1T0 RZ, [R3+URZ], RZ ;  /* 0x000000ff03ff99a7 */ /* 0x0007e2000810043f */
[----:B------:R-:W-:Y:S01]  /*45a0*/  FMUL.FTZ R24, R24, UR6 ;  /* 0x0000000618187c20 */ /* 0x000fe20008410000 */
[----:B------:R-:W-:Y:S01]  /*45b0*/  FMUL.FTZ R25, R25, UR6 ;  /* 0x0000000619197c20 */ /* 0x000fe20008410000 */
[----:B------:R-:W-:Y:S01]  /*45c0*/  FMUL.FTZ R26, R26, UR6 ;  /* 0x000000061a1a7c20 */ /* 0x000fe20008410000 */
[----:B------:R-:W-:Y:S01]  /*45d0*/  FMUL.FTZ R27, R27, UR6 ;  /* 0x000000061b1b7c20 */ /* 0x000fe20008410000 */
[----:B------:R-:W-:Y:S01]  /*45e0*/  FMUL.FTZ R28, R28, UR6 ;  /* 0x000000061c1c7c20 */ /* 0x000fe20008410000 */
[----:B------:R-:W-:Y:S01]  /*45f0*/  FMUL.FTZ R29, R29, UR6 ;  /* 0x000000061d1d7c20 */ /* 0x000fe20008410000 */
[----:B------:R-:W-:Y:S01]  /*4600*/  FMUL.FTZ R32, R32, UR6 ;  /* 0x0000000620207c20 */ /* 0x000fe20008410000 */
[----:B---3--:R-:W-:-:S02]  /*4610*/  IMAD R3, R168, R5, 0x41 ;  /* 0x00000041a8037424 */ /* 0x008fc400078e0205 */
        /* <DEDUP_REMOVED lines=20> */
[----:B------:R-:W-:Y:S01]  /*4760*/  IADD3 R5, -R2, UR49, R3 ;  /* 0x0000003102057c10 */ /* 0x000fe2000fffe103 */
[----:B------:R-:W-:Y:S01]  /*4770*/  FMUL.FTZ R31, R31, UR6 ;  /* 0x000000061f1f7c20 */ /* 0x000fe20008410000 */
[----:B------:R-:W3:Y:S01]  /*4780*/  MUFU.TANH R24, R24 ;  /* 0x0000001800187308 */ /* 0x000ee20000002400 */
[----:B------:R-:W-:Y:S01]  /*4790*/  FMUL.FTZ R35, R35, UR6 ;  /* 0x0000000623237c20 */ /* 0x000fe20008410000 */
[----:B------:R-:W-:Y:S01]  /*47a0*/  FMUL.FTZ R30, R30, UR6 ;  /* 0x000000061e1e7c20 */ /* 0x000fe20008410000 */
[----:B------:R-:W-:Y:S01]  /*47b0*/  FMUL.FTZ R34, R34, UR6 ;  /* 0x0000000622227c20 */ /* 0x000fe20008410000 */
[----:B------:R-:W-:-:S02]  /*47c0*/  VIADD R5, R5, -UR51 ;  /* 0x8000003305057c36 */ /* 0x000fc40008000000 */
[----:B------:R-:W-:Y:S02]  /*47d0*/  FMUL.FTZ R38, R38, UR6 ;  /* 0x0000000626267c20 */ /* 0x000fe40008410000 */
[----:B------:R-:W4:Y:S08]  /*47e0*/  MUFU.TANH R25, R25 ;  /* 0x0000001900197308 */ /* 0x000f300000002400 */
        /* <DEDUP_REMOVED lines=25> */
[----:B------:R5:W0:Y:S08]  /*4980*/  MUFU.TANH R11, R31 ;  /* 0x0000001f000b7308 */ /* 0x000a300000002400 */
[----:B------:R1:W0:Y:S01]  /*4990*/  MUFU.TANH R13, R35 ;  /* 0x00000023000d7308 */ /* 0x0002220000002400 */
[----:B-----5:R-:W-:-:S07]  /*49a0*/  LEA R31, R168, 0xffffffc0, 0x6 ;  /* 0xffffffc0a81f7811 */ /* 0x020fce00078e30ff */
[----:B------:R5:W0:Y:S01]  /*49b0*/  MUFU.TANH R10, R30 ;  /* 0x0000001e000a7308 */ /* 0x000a220000002400 */
[----:B-1----:R-:W-:-:S07]  /*49c0*/  VIADD R35, R5, UR14 ;  /* 0x0000000e05237c36 */ /* 0x002fce0008000000 */
[----:B------:R1:W2:Y:S01]  /*49d0*/  MUFU.TANH R12, R34 ;  /* 0x00000022000c7308 */ /* 0x0002a20000002400 */
[----:B-----5:R-:W-:-:S07]  /*49e0*/  IADD3 R30, -R2, UR49, -R31 ;  /* 0x00000031021e7c10 */ /* 0x020fce000fffe91f */
[----:B------:R5:W2:Y:S01]  /*49f0*/  MUFU.TANH R14, R38 ;  /* 0x00000026000e7308 */ /* 0x000aa20000002400 */
[----:B-1----:R-:W-:-:S04]  /*4a00*/  VIADD R34, R5, UR20 ;  /* 0x0000001405227c36 */ /* 0x002fc80008000000 */
[----:B0-----:R-:W-:Y:S02]  /*4a10*/  IMAD.IADD R5, R34, 0x1, R9 ;  /* 0x0000000122057824 */ /* 0x001fe400078e0209 */
[----:B-----5:R-:W-:Y:S01]  /*4a20*/  VIADD R38, R3, 0xffffffff ;  /* 0xffffffff03267836 */ /* 0x020fe20000000000 */
[----:B------:R-:W-:Y:S01]  /*4a30*/  VIADDMNMX R3, R9, R35, R30, PT ;  /* 0x0000002309037246 */ /* 0x000fe2000380011e */
[----:B---34-:R-:W-:Y:S06]  /*4a40*/  @P2 BRA `(.L_x_2377) ;  /* 0x00000000005c2947 */ /* 0x018fec0003800000 */
[----:B------:R-:W-:Y:S01]  /*4a50*/  IMAD.U32 R6, RZ, RZ, UR51 ;  /* 0x00000033ff067e24 */ /* 0x000fe2000f8e00ff */
[----:B------:R-:W-:Y:S04]  /*4a60*/  BSSY B0, `(.L_x_2378) ;  /* 0x0000011000007945 */ /* 0x000fe80003800000 */
[----:B------:R-:W-:-:S04]  /*4a70*/  IADD3 R6, -R6, UR49, R9 ;  /* 0x0000003106067c10 */ /* 0x000fc8000fffe109 */
[----:B------:R-:W-:-:S13]  /*4a80*/  ISETP.GT.AND P2, PT, R6, -0x1, PT ;  /* 0xffffffff0600780c */ /* 0x000fda0003f44270 */
[----:B------:R-:W-:Y:S05]  /*4a90*/  @P2 BRA `(.L_x_2379) ;  /* 0x0000000000202947 */ /* 0x000fea0003800000 */
[----:B------:R-:W-:Y:S01]  /*4aa0*/  UISETP.NE.AND UP2, UPT, UR15, 0x1, UPT ;  /* 0x000000010f00788c */ /* 0x000fe2000bf45270 */
[----:B------:R-:W-:-:S05]  /*4ab0*/  LOP3.LUT R6, RZ, R6, RZ, 0x33, !PT ;  /* 0x00000006ff067212 */ /* 0x000fca00078e33ff */
[----:B------:R-:W-:-:S05]  /*4ac0*/  PLOP3.LUT P2, PT, PT, PT, UP2, 0x80, 0x0 ;  /* 0x000000000000781c */ /* 0x000fca0003f4f028 */
[----:B------:R-:W-:-:S08]  /*4ad0*/  @UP2 ULDC.64 UR6, c[0x0][0x9e8] ;  /* 0x00027a0000062ab9 */ /* 0x000fd00000000a00 */
[----:B------:R-:W-:-:S05]  /*4ae0*/  @P2 IMAD.HI.U32 R9, R6, UR6, RZ ;  /* 0x0000000606092c27 */ /* 0x000fca000f8e00ff */
[----:B------:R-:W-:-:S04]  /*4af0*/  @P2 SHF.R.U32.HI R6, RZ, UR7, R9 ;  /* 0x00000007ff062c19 */ /* 0x000fc80008011609 */
[----:B------:R-:W-:Y:S01]  /*4b00*/  LOP3.LUT R6, RZ, R6, RZ, 0x33, !PT ;  /* 0x00000006ff067212 */ /* 0x000fe200078e33ff */
[----:B------:R-:W-:Y:S06]  /*4b10*/  BRA `(.L_x_2380) ;  /* 0x0000000000147947 */ /* 0x000fec0003800000 */
.L_x_2379:
[----:B------:R-:W-:-:S06]  /*4b20*/  UISETP.NE.AND UP2, UPT, UR15, 0x1, UPT ;  /* 0x000000010f00788c */ /* 0x000fcc000bf45270 */
[----:B------:R-:W-:-:S05]  /*4b30*/  PLOP3.LUT P2, PT, PT, PT, UP2, 0x80, 0x0 ;  /* 0x000000000000781c */ /* 0x000fca0003f4f028 */
[----:B------:R-:W-:-:S08]  /*4b40*/  @UP2 ULDC.64 UR6, c[0x0][0x9e8] ;  /* 0x00027a0000062ab9 */ /* 0x000fd00000000a00 */
[----:B------:R-:W-:-:S05]  /*4b50*/  @P2 IMAD.HI.U32 R9, R6, UR6, RZ ;  /* 0x0000000606092c27 */ /* 0x000fca000f8e00ff */
[----:B------:R-:W-:-:S07]  /*4b60*/  @P2 SHF.R.U32.HI R6, RZ, UR7, R9 ;  /* 0x00000007ff062c19 */ /* 0x000fce0008011609 */
.L_x_2380:
[----:B------:R-:W-:Y:S05]  /*4b70*/  BSYNC B0 ;  /* 0x0000000000007941 */ /* 0x000fea0003800000 */
.L_x_2378:
[----:B------:R-:W-:-:S04]  /*4b80*/  IMAD R9, R6, UR15, -R31 ;  /* 0x0000000f06097c24 */ /* 0x000fc8000f8e0a1f */
[----:B------:R-:W-:-:S05]  /*4b90*/  IMAD.IADD R6, R9, 0x1, -R2 ;  /* 0x0000000109067824 */ /* 0x000fca00078e0a02 */
[----:B------:R-:W-:Y:S02]  /*4ba0*/  VIMNMX R5, R5, R6, !PT ;  /* 0x0000000605057248 */ /* 0x000fe40007fe0100 */
[----:B------:R-:W-:-:S07]  /*4bb0*/  VIADDMNMX R3, R6, UR15, R3, PT ;  /* 0x0000000f06037c46 */ /* 0x000fce000b800103 */
.L_x_2377:
[C---:B------:R-:W-:Y:S02]  /*4bc0*/  ISETP.GE.AND P2, PT, R38.reuse, 0x2, PT ;  /* 0x000000022600780c */ /* 0x040fe40003f46270 */
[C---:B------:R-:W-:Y:S02]  /*4bd0*/  ISETP.GE.AND P6, PT, R38.reuse, 0xa, PT ;  /* 0x0000000a2600780c */ /* 0x040fe40003fc6270 */
[----:B------:R-:W-:Y:S02]  /*4be0*/  ISETP.GT.AND P4, PT, R5, 0x1, !P2 ;  /* 0x000000010500780c */ /* 0x000fe40005784270 */
[----:B------:R-:W-:Y:S02]  /*4bf0*/  ISETP.GE.AND P3, PT, R38, 0x9, PT ;  /* 0x000000092600780c */ /* 0x000fe40003f66270 */
[----:B------:R-:W-:Y:S02]  /*4c00*/  ISETP.LT.OR P4, PT, R3, 0x2, P4 ;  /* 0x000000020300780c */ /* 0x000fe40002781670 */
[----:B------:R-:W-:-:S02]  /*4c10*/  ISETP.GT.AND P5, PT, R5, 0x8, !P3 ;  /* 0x000000080500780c */ /* 0x000fc40005fa4270 */
[----:B------:R-:W-:Y:S02]  /*4c20*/  FSEL R42, R25, -INF , !P4 ;  /* 0xff800000192a7808 */ /* 0x000fe40006000000 */
[----:B------:R-:W-:Y:S02]  /*4c30*/  ISETP.GT.AND P4, PT, R5, 0x9, !P6 ;  /* 0x000000090500780c */ /* 0x000fe40007784270 */
[----:B------:R-:W-:Y:S02]  /*4c40*/  P2R R25, PR, RZ, 0x40 ;  /* 0x00000040ff197803 */ /* 0x000fe40000000000 */
[----:B------:R-:W-:Y:S02]  /*4c50*/  ISETP.LT.OR P4, PT, R3, 0xa, P4 ;  /* 0x0000000a0300780c */ /* 0x000fe40002781670 */
[----:B------:R-:W-:Y:S02]  /*4c60*/  ISETP.GE.AND P6, PT, R38, 0x11, PT ;  /* 0x000000112600780c */ /* 0x000fe40003fc6270 */
[----:B------:R-:W-:-:S02]  /*4c70*/  FSEL R58, R29, -INF , !P4 ;  /* 0xff8000001d3a7808 */ /* 0x000fc40006000000 */
[----:B------:R-:W-:Y:S02]  /*4c80*/  ISETP.LT.OR P5, PT, R3, 0x9, P5 ;  /* 0x000000090300780c */ /* 0x000fe40002fa1670 */
        /* <DEDUP_REMOVED lines=58> */
[----:B------:R-:W-:-:S04]  /*5030*/  ISETP.GE.AND P6, PT, R38, 0x3a, PT ;  /* 0x0000003a2600780c */ /* 0x000fc80003fc6270 */
[----:B------:R-:W-:Y:S02]  /*5040*/  P2R R38, PR, RZ, 0x40 ;  /* 0x00000040ff267803 */ /* 0x000fe40000000000 */
[----:B------:R-:W-:Y:S02]  /*5050*/  ISETP.GT.AND P6, PT, R5, 0x39, !P6 ;  /* 0x000000390500780c */ /* 0x000fe400077c4270 */
[----:B------:R-:W0:Y:S02]  /*5060*/  SHFL.IDX PT, R5, R4, 0x1, 0x1c1f ;  /* 0x003c1f0004057f89 */ /* 0x000e2400000e0000 */
[----:B------:R-:W-:-:S04]  /*5070*/  ISETP.LT.OR P6, PT, R3, 0x3a, P6 ;  /* 0x0000003a0300780c */ /* 0x000fc800037c1670 */
[----:B------:R-:W-:Y:S02]  /*5080*/  FSEL R74, R53, -INF , !P6 ;  /* 0xff800000354a7808 */ /* 0x000fe40007000000 */
[----:B------:R-:W-:Y:S02]  /*5090*/  PLOP3.LUT P6, PT, PT, PT, UP1, 0x40, 0x0 ;  /* 0x000000000000781c */ /* 0x000fe40003fce818 */
[----:B0-----:R-:W-:Y:S01]  /*50a0*/  VIADDMNMX R3, R5, R35, R30, PT ;  /* 0x0000002305037246 */ /* 0x001fe2000380011e */
[----:B------:R-:W-:-:S10]  /*50b0*/  IMAD.IADD R6, R34, 0x1, R5 ;  /* 0x0000000122067824 */ /* 0x000fd400078e0205 */
[----:B------:R-:W-:Y:S05]  /*50c0*/  @P6 BRA `(.L_x_2381) ;  /* 0x0000000000646947 */ /* 0x000fea0003800000 */
        /* <DEDUP_REMOVED lines=9> */
[----:B------:R-:W-:Y:S01]  /*5160*/  @P6 IMAD.HI.U32 R5, R4, UR6, RZ ;  /* 0x0000000604056c27 */ /* 0x000fe2000f8e00ff */
[----:B------:R-:W-:-:S13]  /*5170*/  PLOP3.LUT P6, PT, PT, PT, UP2, 0x80, 0x0 ;  /* 0x000000000000781c */ /* 0x000fda0003fcf028 */
[----:B------:R-:W-:-:S04]  /*5180*/  @P6 SHF.R.U32.HI R4, RZ, UR7, R5 ;  /* 0x00000007ff046c19 */ /* 0x000fc80008011605 */
[----:B------:R-:W-:Y:S01]  /*5190*/  LOP3.LUT R4, RZ, R4, RZ, 0x33, !PT ;  /* 0x00000004ff047212 */ /* 0x000fe200078e33ff */
[----:B------:R-:W-:Y:S06]  /*51a0*/  BRA `(.L_x_2384) ;  /* 0x0000000000187947 */ /* 0x000fec0003800000 */
.L_x_2383:
[----:B------:R-:W-:-:S06]  /*51b0*/  UISETP.NE.AND UP2, UPT, UR15, 0x1, UPT ;  /* 0x000000010f00788c */ /* 0x000fcc000bf45270 */
[----:B------:R-:W-:-:S05]  /*51c0*/  PLOP3.LUT P6, PT, PT, PT, UP2, 0x80, 0x0 ;  /* 0x000000000000781c */ /* 0x000fca0003fcf028 */
[----:B------:R-:W-:-:S08]  /*51d0*/  @UP2 ULDC.64 UR6, c[0x0][0x9e8] ;  /* 0x00027a0000062ab9 */ /* 0x000fd00000000a00 */
[----:B------:R-:W-:Y:S01]  /*51e0*/  @P6 IMAD.HI.U32 R5, R4, UR6, RZ ;  /* 0x0000000604056c27 */ /* 0x000fe2000f8e00ff */
[----:B------:R-:W-:-:S13]  /*51f0*/  PLOP3.LUT P6, PT, PT, PT, UP2, 0x80, 0x0 ;  /* 0x000000000000781c */ /* 0x000fda0003fcf028 */
[----:B------:R-:W-:-:S07]  /*5200*/  @P6 SHF.R.U32.HI R4, RZ, UR7, R5 ;  /* 0x00000007ff046c19 */ /* 0x000fce0008011605 */
.L_x_2384:
[----:B------:R-:W-:Y:S05]  /*5210*/  BSYNC B0 ;  /* 0x0000000000007941 */ /* 0x000fea0003800000 */
.L_x_2382:
[----:B------:R-:W-:-:S04]  /*5220*/  IMAD R5, R4, UR15, -R31 ;  /* 0x0000000f04057c24 */ /* 0x000fc8000f8e0a1f */
[----:B------:R-:W-:-:S05]  /*5230*/  IMAD.IADD R5, R5, 0x1, -R2 ;  /* 0x0000000105057824 */ /* 0x000fca00078e0a02 */
[----:B------:R-:W-:Y:S02]  /*5240*/  VIMNMX R6, R6, R5, !PT ;  /* 0x0000000506067248 */ /* 0x000fe40007fe0100 */
[----:B------:R-:W-:-:S07]  /*5250*/  VIADDMNMX R3, R5, UR15, R3, PT ;  /* 0x0000000f05037c46 */ /* 0x000fce000b800103 */
.L_x_2381:
[----:B------:R-:W-:Y:S01]  /*5260*/  BAR.SYNC.DEFER_BLOCKING 0xf, 0x100 ;  /* 0x03c4000000007b1d */ /* 0x000fe20000010000 */
[----:B------:R-:W-:Y:S02]  /*5270*/  ISETP.GT.AND P2, PT, R6, 0x1, !P2 ;  /* 0x000000010600780c */ /* 0x000fe40005744270 */
[----:B------:R-:W-:Y:S02]  /*5280*/  ISETP.NE.AND P6, PT, R9, RZ, PT ;  /* 0x000000ff0900720c */ /* 0x000fe40003fc5270 */
[----:B------:R-:W-:Y:S01]  /*5290*/  ISETP.LT.OR P2, PT, R3, 0x2, P2 ;  /* 0x000000020300780c */ /* 0x000fe20001741670 */
[----:B------:R-:W-:Y:S01]  /*52a0*/  ULDC UR10, c[0x0][0x988] ;  /* 0x00026200000a7ab9 */ /* 0x000fe20000000800 */
[----:B------:R-:W-:Y:S02]  /*52b0*/  FMNMX.FTZ R5, R32, R42, !PT ;  /* 0x0000002a20057209 */ /* 0x000fe40007810000 */
[----:B------:R-:W-:Y:S02]  /*52c0*/  FSEL R9, R27, -INF , !P2 ;  /* 0xff8000001b097808 */ /* 0x000fe40005000000 */
[----:B------:R-:W-:-:S02]  /*52d0*/  ISETP.NE.AND P2, PT, R25, RZ, PT ;  /* 0x000000ff1900720c */ /* 0x000fc40003f45270 */
[----:B------:R-:W-:Y:S02]  /*52e0*/  FMNMX.FTZ R5, R56, R5, !PT ;  /* 0x0000000538057209 */ /* 0x000fe40007810000 */
[----:B------:R-:W-:Y:S02]  /*52f0*/  ISETP.GT.AND P2, PT, R6, 0x9, !P2 ;  /* 0x000000090600780c */ /* 0x000fe40005744270 */
[----:B------:R-:W-:Y:S02]  /*5300*/  FMNMX.FTZ R5, R58, R5, !PT ;  /* 0x000000053a057209 */ /* 0x000fe40007810000 */
[----:B------:R-:W-:Y:S02]  /*5310*/  ISETP.LT.OR P2, PT, R3, 0xa, P2 ;  /* 0x0000000a0300780c */ /* 0x000fe40001741670 */
[----:B------:R-:W-:Y:S02]  /*5320*/  FMNMX.FTZ R5, R60, R5, !PT ;  /* 0x000000053c057209 */ /* 0x000fe40007810000 */
[----:B------:R-:W-:-:S02]  /*5330*/  FSEL R11, R11, -INF , !P2 ;  /* 0xff8000000b0b7808 */ /* 0x000fc40005000000 */
[----:B------:R-:W-:Y:S02]  /*5340*/  ISETP.NE.AND P2, PT, R28, RZ, PT ;  /* 0x000000ff1c00720c */ /* 0x000fe40003f45270 */
[----:B------:R-:W-:Y:S02]  /*5350*/  FMNMX.FTZ R5, R62, R5, !PT ;  /* 0x000000053e057209 */ /* 0x000fe40007810000 */
[----:B------:R-:W-:Y:S02]  /*5360*/  ISETP.GT.AND P2, PT, R6, 0x10, !P2 ;  /* 0x000000100600780c */ /* 0x000fe40005744270 */
[----:B------:R-:W-:Y:S02]  /*5370*/  FMNMX.FTZ R5, R64, R5, !PT ;  /* 0x0000000540057209 */ /* 0x000fe40007810000 */
[----:B------:R-:W-:Y:S02]  /*5380*/  ISETP.LT.OR P2, PT, R3, 0x11, P2 ;  /* 0x000000110300780c */ /* 0x000fe40001741670 */
[----:B------:R-:W-:-:S02]  /*5390*/  FMNMX.FTZ R5, R66, R5, !PT ;  /* 0x0000000542057209 */ /* 0x000fc40007810000 */
[----:B--2---:R-:W-:Y:S02]  /*53a0*/  FSEL R12, R12, -INF , !P2 ;  /* 0xff8000000c0c7808 */ /* 0x004fe40005000000 */
[----:B------:R-:W-:Y:S02]  /*53b0*/  ISETP.NE.AND P2, PT, R29, RZ, PT ;  /* 0x000000ff1d00720c */ /* 0x000fe40003f45270 */
[----:B------:R-:W-:Y:S02]  /*53c0*/  FMNMX.FTZ R5, R40, R5, !PT ;  /* 0x0000000528057209 */ /* 0x000fe40007810000 */
[C---:B------:R-:W-:Y:S02]  /*53d0*/  ISETP.GT.AND P2, PT, R6.reuse, 0x11, !P2 ;  /* 0x000000110600780c */ /* 0x040fe40005744270 */
[----:B------:R-:W-:Y:S02]  /*53e0*/  ISETP.GT.AND P3, PT, R6, 0x8, !P3 ;  /* 0x000000080600780c */ /* 0x000fe40005f64270 */
[----:B------:R-:W-:-:S02]  /*53f0*/  ISETP.LT.OR P2, PT, R3, 0x12, P2 ;  /* 0x000000120300780c */ /* 0x000fc40001741670 */
[----:B------:R-:W-:Y:S02]  /*5400*/  FMNMX.FTZ R5, R68, R5, !PT ;  /* 0x0000000544057209 */ /* 0x000fe40007810000 */
[----:B------:R-:W-:Y:S02]  /*5410*/  FSEL R13, R13, -INF , !P2 ;  /* 0xff8000000d0d7808 */ /* 0x000fe40005000000 */
[----:B------:R-:W-:Y:S02]  /*5420*/  ISETP.NE.AND P2, PT, R33, RZ, PT ;  /* 0x000000ff2100720c */ /* 0x000fe40003f45270 */
[----:B------:R-:W-:Y:S02]  /*5430*/  ISETP.LT.OR P3, PT, R3, 0x9, P3 ;  /* 0x000000090300780c */ /* 0x000fe40001f61670 */
[----:B------:R-:W-:Y:S02]  /*5440*/  ISETP.GT.AND P2, PT, R6, 0x18, !P2 ;  /* 0x000000180600780c */ /* 0x000fe40005744270 */
[----:B------:R-:W-:-:S02]  /*5450*/  FMNMX.FTZ R5, R44, R5, !PT ;  /* 0x000000052c057209 */ /* 0x000fc40007810000 */
[----:B------:R-:W-:Y:S02]  /*5460*/  ISETP.LT.OR P2, PT, R3, 0x19, P2 ;  /* 0x000000190300780c */ /* 0x000fe40001741670 */
[----:B------:R-:W-:Y:S02]  /*5470*/  FSEL R10, R10, -INF , !P3 ;  /* 0xff8000000a0a7808 */ /* 0x000fe40005800000 */
[----:B------:R-:W-:Y:S02]  /*5480*/  FSEL R14, R14, -INF , !P2 ;  /* 0xff8000000e0e7808 */ /* 0x000fe40005000000 */
[----:B------:R-:W-:Y:S02]  /*5490*/  ISETP.NE.AND P2, PT, R36, RZ, PT ;  /* 0x000000ff2400720c */ /* 0x000fe40003f45270 */
[----:B------:R-:W-:Y:S02]  /*54a0*/  ISETP.NE.AND P3, PT, R41, RZ, PT ;  /* 0x000000ff2900720c */ /* 0x000fe40003f65270 */
[----:B------:R-:W-:-:S02]  /*54b0*/  ISETP.GT.AND P2, PT, R6, 0x19, !P2 ;  /* 0x000000190600780c */ /* 0x000fc40005744270 */
[----:B------:R-:W-:Y:S02]  /*54c0*/  FMNMX.FTZ R5, R70, R5, !PT ;  /* 0x0000000546057209 */ /* 0x000fe40007810000 */
[----:B------:R-:W-:Y:S02]  /*54d0*/  ISETP.LT.OR P2, PT, R3, 0x1a, P2 ;  /* 0x0000001a0300780c */ /* 0x000fe40001741670 */
[----:B------:R-:W-:Y:S02]  /*54e0*/  FMNMX.FTZ R5, R48, R5, !PT ;  /* 0x0000000530057209 */ /* 0x000fe40007810000 */
[----:B------:R-:W-:Y:S02]  /*54f0*/  FSEL R15, R15, -INF , !P2 ;  /* 0xff8000000f0f7808 */ /* 0x000fe40005000000 */
[----:B------:R-:W-:Y:S02]  /*5500*/  ISETP.NE.AND P2, PT, R37, RZ, PT ;  /* 0x000000ff2500720c */ /* 0x000fe40003f45270 */
[----:B------:R-:W-:-:S02]  /*5510*/  FMNMX.FTZ R5, R72, R5, !PT ;  /* 0x0000000548057209 */ /* 0x000fc40007810000 */
[----:B------:R-:W-:Y:S02]  /*5520*/  ISETP.GT.AND P2, PT, R6, 0x20, !P2 ;  /* 0x000000200600780c */ /* 0x000fe40005744270 */
[----:B------:R-:W-:Y:S02]  /*5530*/  FMNMX.FTZ R5, R52, R5, !PT ;  /* 0x0000000534057209 */ /* 0x000fe40007810000 */
[----:B------:R-:W-:Y:S02]  /*5540*/  ISETP.LT.OR P2, PT, R3, 0x21, P2 ;  /* 0x000000210300780c */ /* 0x000fe40001741670 */
[----:B------:R-:W-:Y:S02]  /*5550*/  FMNMX.FTZ R27, R74, R5, !PT ;  /* 0x000000054a1b7209 */ /* 0x000fe40007810000 */
[----:B------:R-:W-:Y:S02]  /*5560*/  FSEL R20, R20, -INF , !P2 ;  /* 0xff80000014147808 */ /* 0x000fe40005000000 */
[----:B------:R-:W-:-:S02]  /*5570*/  ISETP.NE.AND P2, PT, R39, RZ, PT ;  /* 0x000000ff2700720c */ /* 0x000fc40003f45270 */
[C---:B------:R-:W-:Y:S02]  /*5580*/  ISETP.GT.AND P4, PT, R6.reuse, 0x31, !P4 ;  /* 0x000000310600780c */ /* 0x040fe40006784270 */
[C---:B------:R-:W-:Y:S02]  /*5590*/  ISETP.GT.AND P2, PT, R6.reuse, 0x21, !P2 ;  /* 0x000000210600780c */ /* 0x040fe40005744270 */
[----:B------:R-:W-:Y:S02]  /*55a0*/  ISETP.GT.AND P5, PT, R6, 0x38, !P5 ;  /* 0x000000380600780c */ /* 0x000fe40006fa4270 */
[C---:B------:R-:W-:Y:S02]  /*55b0*/  ISETP.LT.OR P2, PT, R3.reuse, 0x22, P2 ;  /* 0x000000220300780c */ /* 0x040fe40001741670 */
[----:B------:R-:W-:Y:S02]  /*55c0*/  ISETP.LT.OR P4, PT, R3, 0x32, P4 ;  /* 0x000000320300780c */ /* 0x000fe40002781670 */
[----:B------:R-:W-:-:S02]  /*55d0*/  FSEL R21, R21, -INF , !P2 ;  /* 0xff80000015157808 */ /* 0x000fc40005000000 */
[C---:B------:R-:W-:Y:S02]  /*55e0*/  ISETP.GT.AND P2, PT, R6.reuse, 0x28, !P3 ;  /* 0x000000280600780c */ /* 0x040fe40005f44270 */
[----:B------:R-:W-:Y:S02]  /*55f0*/  ISETP.NE.AND P3, PT, R45, RZ, PT ;  /* 0x000000ff2d00720c */ /* 0x000fe40003f65270 */
[----:B------:R-:W-:Y:S02]  /*5600*/  ISETP.LT.OR P2, PT, R3, 0x29, P2 ;  /* 0x000000290300780c */ /* 0x000fe40001741670 */
[----:B------:R-:W-:Y:S02]  /*5610*/  ISETP.GT.AND P3, PT, R6, 0x30, !P3 ;  /* 0x000000300600780c */ /* 0x000fe40005f64270 */
[----:B------:R-:W-:Y:S02]  /*5620*/  FSEL R24, R46, -INF , !P2 ;  /* 0xff8000002e187808 */ /* 0x000fe40005000000 */
[----:B------:R-:W-:-:S02]  /*5630*/  ISETP.GT.AND P2, PT, R6, RZ, !P6 ;  /* 0x000000ff0600720c */ /* 0x000fc40007744270 */
[----:B------:R-:W-:Y:S02]  /*5640*/  ISETP.NE.AND P6, PT, R38, RZ, PT ;  /* 0x000000ff2600720c */ /* 0x000fe40003fc5270 */
[C---:B------:R-:W-:Y:S02]  /*5650*/  ISETP.LT.OR P2, PT, R3.reuse, 0x1, P2 ;  /* 0x000000010300780c */ /* 0x040fe40001741670 */
[----:B------:R-:W-:Y:S02]  /*5660*/  ISETP.LT.OR P3, PT, R3, 0x31, P3 ;  /* 0x000000310300780c */ /* 0x000fe40001f61670 */
[----:B------:R-:W-:Y:S02]  /*5670*/  FSEL R4, R26, -INF , !P2 ;  /* 0xff8000001a047808 */ /* 0x000fe40005000000 */
[----:B------:R-:W0:Y:S01]  /*5680*/  SHFL.BFLY PT, R26, R27, 0x2, 0x1f ;  /* 0x0c401f001b1a7f89 */ /* 0x000e2200000e0000 */
[----:B------:R-:W-:Y:S02]  /*5690*/  ISETP.NE.AND P2, PT, R43, RZ, PT ;  /* 0x000000ff2b00720c */ /* 0x000fe40003f45270 */
[----:B------:R-:W-:-:S02]  /*56a0*/  FMNMX.FTZ R5, R4, R9, !PT ;  /* 0x0000000904057209 */ /* 0x000fc40007810000 */
[----:B------:R-:W-:Y:S02]  /*56b0*/  ISETP.GT.AND P2, PT, R6, 0x29, !P2 ;  /* 0x000000290600780c */ /* 0x000fe40005744270 */
[C---:B------:R-:W-:Y:S02]  /*56c0*/  ISETP.LT.OR P5, PT, R3.reuse, 0x39, P5 ;  /* 0x000000390300780c */ /* 0x040fe40002fa1670 */
[----:B------:R-:W-:Y:S02]  /*56d0*/  ISETP.LT.OR P2, PT, R3, 0x2a, P2 ;  /* 0x0000002a0300780c */ /* 0x000fe40001741670 */
[----:B0-----:R-:W-:Y:S02]  /*56e0*/  FMNMX.FTZ R28, R27, R26, !PT ;  /* 0x0000001a1b1c7209 */ /* 0x001fe40007810000 */
[----:B------:R-:W-:-:S03]  /*56f0*/  FMNMX.FTZ R26, R10, R5, !PT ;  /* 0x000000050a1a7209 */ /* 0x000fc60007810000 */
[----:B------:R-:W0:Y:S01]  /*5700*/  SHFL.BFLY PT, R29, R28, 0x1, 0x1f ;  /* 0x0c201f001c1d7f89 */ /* 0x000e2200000e0000 */
[----:B------:R-:W-:-:S04]  /*5710*/  FMNMX.FTZ R5, R11, R26, !PT ;  /* 0x0000001a0b057209 */ /* 0x000fc80007810000 */
[----:B------:R-:W-:-:S04]  /*5720*/  FMNMX.FTZ R26, R12, R5, !PT ;  /* 0x000000050c1a7209 */ /* 0x000fc80007810000 */
[----:B------:R-:W-:-:S04]  /*5730*/  FMNMX.FTZ R25, R13, R26, !PT ;  /* 0x0000001a0d197209 */ /* 0x000fc80007810000 */
[----:B------:R-:W-:Y:S02]  /*5740*/  FMNMX.FTZ R26, R14, R25, !PT ;  /* 0x000000190e1a7209 */ /* 0x000fe40007810000 */
[----:B------:R-:W-:Y:S02]  /*5750*/  FSEL R25, R47, -INF , !P2 ;  /* 0xff8000002f197808 */ /* 0x000fe40005000000 */
[----:B------:R-:W-:-:S04]  /*5760*/  FMNMX.FTZ R27, R15, R26, !PT ;  /* 0x0000001a0f1b7209 */ /* 0x000fc80007810000 */
[----:B------:R-:W-:Y:S02]  /*5770*/  FMNMX.FTZ R26, R20, R27, !PT ;  /* 0x0000001b141a7209 */ /* 0x000fe40007810000 */
[----:B0-----:R-:W-:Y:S02]  /*5780*/  FMNMX.FTZ R5, R28, R29, !PT ;  /* 0x0000001d1c057209 */ /* 0x001fe40007810000 */
[----:B------:R-:W-:Y:S02]  /*5790*/  FMNMX.FTZ R27, R21, R26, !PT ;  /* 0x0000001a151b7209 */ /* 0x000fe40007810000 */
[C---:B------:R-:W-:Y:S01]  /*57a0*/  FSETP.NEU.FTZ.AND P2, PT, R5.reuse, -INF , PT ;  /* 0xff8000000500780b */ /* 0x040fe20003f5d000 */
[----:B------:R-:W-:Y:S01]  /*57b0*/  FMUL.FTZ R28, R5, UR10 ;  /* 0x0000000a051c7c20 */ /* 0x000fe20008410000 */
[----:B------:R-:W-:-:S04]  /*57c0*/  FSEL R26, R50, -INF , !P3 ;  /* 0xff800000321a7808 */ /* 0x000fc80005800000 */
[----:B------:R-:W-:Y:S02]  /*57d0*/  FSEL R31, R28, RZ, P2 ;  /* 0x000000ff1c1f7208 */ /* 0x000fe40001000000 */
[----:B------:R-:W-:Y:S02]  /*57e0*/  ISETP.GT.AND P2, PT, R6, 0x39, !P6 ;  /* 0x000000390600780c */ /* 0x000fe40007744270 */
[----:B------:R-:W-:Y:S01]  /*57f0*/  FMNMX.FTZ R6, R24, R27, !PT ;  /* 0x0000001b18067209 */ /* 0x000fe20007810000 */
[--C-:B------:R-:W-:Y:S01]  /*5800*/  FFMA.FTZ R30, R32, UR10, -R31.reuse ;  /* 0x0000000a201e7c23 */ /* 0x100fe2000801081f */
[----:B------:R-:W-:Y:S01]  /*5810*/  FSEL R27, R51, -INF , !P4 ;  /* 0xff800000331b7808 */ /* 0x000fe20006000000 */
[--C-:B------:R-:W-:Y:S01]  /*5820*/  FFMA.FTZ R34, R58, UR10, -R31.reuse ;  /* 0x0000000a3a227c23 */ /* 0x100fe2000801081f */
[----:B------:R-:W-:Y:S01]  /*5830*/  FMNMX.FTZ R29, R25, R6, !PT ;  /* 0x00000006191d7209 */ /* 0x000fe20007810000 */
[----:B------:R0:W-:Y:S01]  /*5840*/  MUFU.EX2 R152, R30 ;  /* 0x0000001e00987308 */ /* 0x0001e20000000800 */
[----:B------:R-:W-:Y:S01]  /*5850*/  ISETP.LT.OR P2, PT, R3, 0x3a, P2 ;  /* 0x0000003a0300780c */ /* 0x000fe20001741670 */
[--C-:B------:R-:W-:Y:S01]  /*5860*/  FFMA.FTZ R32, R42, UR10, -R31.reuse ;  /* 0x0000000a2a207c23 */ /* 0x100fe2000801081f */
[----:B------:R-:W-:Y:S01]  /*5870*/  FMNMX.FTZ R6, R26, R29, !PT ;  /* 0x0000001d1a067209 */ /* 0x000fe20007810000 */
[--C-:B------:R-:W-:Y:S01]  /*5880*/  FFMA.FTZ R36, R60, UR10, -R31.reuse ;  /* 0x0000000a3c247c23 */ /* 0x100fe2000801081f */
[----:B------:R-:W-:Y:S01]  /*5890*/  FSEL R3, R54, -INF , !P5 ;  /* 0xff80000036037808 */ /* 0x000fe20006800000 */
[--C-:B------:R-:W-:Y:S01]  /*58a0*/  FFMA.FTZ R38, R64, UR10, -R31.reuse ;  /* 0x0000000a40267c23 */ /* 0x100fe2000801081f */
[----:B------:R-:W-:Y:S01]  /*58b0*/  FMNMX.FTZ R6, R27, R6, !PT ;  /* 0x000000061b067209 */ /* 0x000fe20007810000 */
[----:B------:R1:W-:Y:S01]  /*58c0*/  MUFU.EX2 R35, R34 ;  /* 0x0000002200237308 */ /* 0x0003e20000000800 */
[----:B------:R-:W-:Y:S01]  /*58d0*/  FSEL R28, R55, -INF , !P2 ;  /* 0xff800000371c7808 */ /* 0x000fe20005000000 */
[--C-:B0-----:R-:W-:Y:S01]  /*58e0*/  FFMA.FTZ R30, R56, UR10, -R31.reuse ;  /* 0x0000000a381e7c23 */ /* 0x101fe2000801081f */
[----:B------:R-:W-:Y:S01]  /*58f0*/  FMNMX.FTZ R29, R3, R6, !PT ;  /* 0x00000006031d7209 */ /* 0x000fe20007810000 */
[--C-:B------:R-:W-:Y:S01]  /*5900*/  FFMA.FTZ R39, R66, UR10, -R31.reuse ;  /* 0x0000000a42277c23 */ /* 0x100fe2000801081f */
[--C-:B------:R-:W-:Y:S01]  /*5910*/  FFMA.FTZ R40, R40, UR10, -R31.reuse ;  /* 0x0000000a28287c23 */ /* 0x100fe2000801081f */
[--C-:B------:R-:W-:Y:S01]  /*5920*/  FFMA.FTZ R42, R70, UR10, -R31.reuse ;  /* 0x0000000a462a7c23 */ /* 0x100fe2000801081f */
[----:B------:R-:W-:Y:S01]  /*5930*/  FMNMX.FTZ R29, R28, R29, !PT ;  /* 0x0000001d1c1d7209 */ /* 0x000fe20007810000 */
[----:B------:R-:W-:Y:S01]  /*5940*/  MUFU.EX2 R154, R30 ;  /* 0x0000001e009a7308 */ /* 0x000fe20000000800 */
[--C-:B-1----:R-:W-:Y:S01]  /*5950*/  FFMA.FTZ R34, R68, UR10, -R31.reuse ;  /* 0x0000000a44227c23 */ /* 0x102fe2000801081f */
[----:B------:R-:W-:-:S02]  /*5960*/  FFMA.FTZ R45, R72, UR10, -R31 ;  /* 0x0000000a482d7c23 */ /* 0x000fc4000801081f */
[----:B------:R-:W0:Y:S04]  /*5970*/  SHFL.BFLY PT, R6, R29, 0x2, 0x1f ;  /* 0x0c401f001d067f89 */ /* 0x000e2800000e0000 */
[----:B------:R-:W-:Y:S08]  /*5980*/  MUFU.EX2 R41, R34 ;  /* 0x0000002200297308 */ /* 0x000ff00000000800 */
[----:B------:R1:W-:Y:S08]  /*5990*/  MUFU.EX2 R33, R32 ;  /* 0x0000002000217308 */ /* 0x0003f00000000800 */
[----:B------:R-:W-:Y:S01]  /*59a0*/  MUFU.EX2 R36, R36 ;  /* 0x0000002400247308 */ /* 0x000fe20000000800 */
[----:B-1----:R-:W-:Y:S01]  /*59b0*/  FFMA.FTZ R32, R62, UR10, -R31 ;  /* 0x0000000a3e207c23 */ /* 0x002fe2000801081f */
[----:B0-----:R-:W-:-:S06]  /*59c0*/  FMNMX.FTZ R30, R29, R6, !PT ;  /* 0x000000061d1e7209 */ /* 0x001fcc0007810000 */
[----:B------:R0:W1:Y:S01]  /*59d0*/  MUFU.EX2 R37, R32 ;  /* 0x0000002000257308 */ /* 0x0000620000000800 */
[----:B------:R-:W2:Y:S07]  /*59e0*/  SHFL.BFLY PT, R29, R30, 0x1, 0x1f ;  /* 0x0c201f001e1d7f89 */ /* 0x000eae00000e0000 */
[----:B------:R-:W-:Y:S01]  /*59f0*/  MUFU.EX2 R43, R42 ;  /* 0x0000002a002b7308 */ /* 0x000fe20000000800 */
[--C-:B0-----:R-:W-:Y:S01]  /*5a00*/  FFMA.FTZ R32, R44, UR10, -R31.reuse ;  /* 0x0000000a2c207c23 */ /* 0x101fe2000801081f */
[----:B------:R-:W-:-:S06]  /*5a10*/  FFMA.FTZ R44, R48, UR10, -R31 ;  /* 0x0000000a302c7c23 */ /* 0x000fcc000801081f */
[----:B------:R-:W-:Y:S01]  /*5a20*/  MUFU.EX2 R38, R38 ;  /* 0x0000002600267308 */ /* 0x000fe20000000800 */
[----:B-1----:R-:W-:-:S07]  /*5a30*/  F2FP.BF16.F32.PACK_AB R156, R37, R36 ;  /* 0x00000024259c723e */ /* 0x002fce00000010ff */
[----:B------:R-:W0:Y:S01]  /*5a40*/  MUFU.EX2 R39, R39 ;  /* 0x0000002700277308 */ /* 0x000e220000000800 */
[----:B--2---:R-:W-:Y:S01]  /*5a50*/  FMNMX.FTZ R6, R30, R29, !PT ;  /* 0x0000001d1e067209 */ /* 0x004fe20007810000 */
[--C-:B------:R-:W-:Y:S01]  /*5a60*/  FFMA.FTZ R29, R52, UR10, -R31.reuse ;  /* 0x0000000a341d7c23 */ /* 0x100fe2000801081f */
[----:B------:R-:W-:Y:S02]  /*5a70*/  FFMA.FTZ R31, R74, UR10, -R31 ;  /* 0x0000000a4a1f7c23 */ /* 0x000fe4000801081f */
[C---:B------:R-:W-:Y:S01]  /*5a80*/  FSETP.NEU.FTZ.AND P2, PT, R6.reuse, -INF , PT ;  /* 0xff8000000600780b */ /* 0x040fe20003f5d000 */
[----:B------:R-:W-:Y:S02]  /*5a90*/  FMUL.FTZ R30, R6, UR10 ;  /* 0x0000000a061e7c20 */ /* 0x000fe40008410000 */
[----:B------:R-:W1:Y:S03]  /*5aa0*/  MUFU.EX2 R40, R40 ;  /* 0x0000002800287308 */ /* 0x000e660000000800 */
        /* <DEDUP_REMOVED lines=15> */
[----:B------:R-:W2:Y:S01]  /*5ba0*/  MUFU.EX2 R9, R9 ;  /* 0x0000000900097308 */ /* 0x000ea20000000800 */
[--C-:B------:R-:W-:Y:S01]  /*5bb0*/  FFMA.FTZ R27, R27, UR10, -R34.reuse ;  /* 0x0000000a1b1b7c23 */ /* 0x100fe20008010822 */
[--C-:B------:R-:W-:Y:S01]  /*5bc0*/  FFMA.FTZ R3, R3, UR10, -R34.reuse ;  /* 0x0000000a03037c23 */ /* 0x100fe20008010822 */
[----:B------:R-:W-:Y:S01]  /*5bd0*/  FFMA.FTZ R28, R28, UR10, -R34 ;  /* 0x0000000a1c1c7c23 */ /* 0x000fe20008010822 */
[----:B0-----:R-:W-:-:S02]  /*5be0*/  F2FP.BF16.F32.PACK_AB R158, R39, R38 ;  /* 0x00000026279e723e */ /* 0x001fc400000010ff */
[----:B-1----:R-:W-:Y:S02]  /*5bf0*/  F2FP.BF16.F32.PACK_AB R160, R41, R40 ;  /* 0x0000002829a0723e */ /* 0x002fe400000010ff */
[----:B------:R-:W-:Y:S08]  /*5c00*/  MUFU.EX2 R10, R10 ;  /* 0x0000000a000a7308 */ /* 0x000ff00000000800 */
[----:B------:R-:W0:Y:S01]  /*5c10*/  MUFU.EX2 R11, R11 ;  /* 0x0000000b000b7308 */ /* 0x000e220000000800 */
[----:B--2---:R-:W-:-:S07]  /*5c20*/  F2FP.BF16.F32.PACK_AB R153, R9, R4 ;  /* 0x000000040999723e */ /* 0x004fce00000010ff */
[----:B------:R1:W-:Y:S08]  /*5c30*/  MUFU.EX2 R30, R31 ;  /* 0x0000001f001e7308 */ /* 0x0003f00000000800 */
[----:B------:R-:W2:Y:S01]  /*5c40*/  MUFU.EX2 R12, R12 ;  /* 0x0000000c000c7308 */ /* 0x000ea20000000800 */
[----:B-1----:R-:W-:Y:S01]  /*5c50*/  FADD.FTZ R31, R152, R33 ;  /* 0x00000021981f7221 */ /* 0x002fe20000010000 */
[----:B------:R-:W-:-:S02]  /*5c60*/  F2FP.BF16.F32.PACK_AB R152, R33, R152 ;  /* 0x000000982198723e */ /* 0x000fc400000010ff */
[----:B0-----:R-:W-:Y:S01]  /*5c70*/  F2FP.BF16.F32.PACK_AB R155, R11, R10 ;  /* 0x0000000a0b9b723e */ /* 0x001fe200000010ff */
[----:B------:R-:W-:Y:S01]  /*5c80*/  FADD.FTZ R42, R154, R31 ;  /* 0x0000001f9a2a7221 */ /* 0x000fe20000010000 */
[----:B------:R-:W-:Y:S01]  /*5c90*/  FADD.FTZ R31, R4, R9 ;  /* 0x00000009041f7221 */ /* 0x000fe20000010000 */
[C---:B------:R-:W-:Y:S01]  /*5ca0*/  F2FP.BF16.F32.PACK_AB R154, R35.reuse, R154 ;  /* 0x0000009a239a723e */ /* 0x040fe200000010ff */
[----:B------:R-:W0:Y:S01]  /*5cb0*/  MUFU.EX2 R13, R13 ;  /* 0x0000000d000d7308 */ /* 0x000e220000000800 */
[----:B------:R-:W-:Y:S01]  /*5cc0*/  FADD.FTZ R47, R35, R42 ;  /* 0x0000002a232f7221 */ /* 0x000fe20000010000 */
[----:B------:R-:W-:Y:S02]  /*5cd0*/  FADD.FTZ R42, R10, R31 ;  /* 0x0000001f0a2a7221 */ /* 0x000fe40000010000 */
[----:B------:R1:W-:Y:S01]  /*5ce0*/  STSM.16.M88.4 [R18+0x26800], R152 ;  /* 0x0268009812007844 */ /* 0x0003e20000000200 */
[----:B------:R-:W-:Y:S01]  /*5cf0*/  FADD.FTZ R46, R36, R47 ;  /* 0x0000002f242e7221 */ /* 0x000fe20000010000 */
[----:B------:R-:W-:-:S02]  /*5d00*/  FADD.FTZ R31, R11, R42 ;  /* 0x0000002a0b1f7221 */ /* 0x000fc40000010000 */
[----:B------:R-:W3:Y:S01]  /*5d10*/  MUFU.EX2 R14, R14 ;  /* 0x0000000e000e7308 */ /* 0x000ee20000000800 */
[----:B------:R-:W-:Y:S01]  /*5d20*/  FADD.FTZ R47, R37, R46 ;  /* 0x0000002e252f7221 */ /* 0x000fe20000010000 */
[----:B--2---:R-:W-:-:S03]  /*5d30*/  FADD.FTZ R34, R12, R31 ;  /* 0x0000001f0c227221 */ /* 0x004fc60000010000 */
[----:B------:R-:W-:-:S03]  /*5d40*/  FADD.FTZ R42, R38, R47 ;  /* 0x0000002f262a7221 */ /* 0x000fc60000010000 */
[----:B------:R-:W2:Y:S01]  /*5d50*/  MUFU.EX2 R15, R15 ;  /* 0x0000000f000f7308 */ /* 0x000ea20000000800 */
[----:B0-----:R-:W-:Y:S01]  /*5d60*/  FADD.FTZ R31, R13, R34 ;  /* 0x000000220d1f7221 */ /* 0x001fe20000010000 */
[----:B------:R-:W-:Y:S01]  /*5d70*/  FADD.FTZ R33, R39, R42 ;  /* 0x0000002a27217221 */ /* 0x000fe20000010000 */
[----:B------:R-:W-:-:S03]  /*5d80*/  F2FP.BF16.F32.PACK_AB R157, R13, R12 ;  /* 0x0000000c0d9d723e */ /* 0x000fc600000010ff */
[----:B------:R-:W-:Y:S02]  /*5d90*/  FADD.FTZ R36, R40, R33 ;  /* 0x0000002128247221 */ /* 0x000fe40000010000 */
[----:B------:R-:W0:Y:S01]  /*5da0*/  MUFU.EX2 R20, R20 ;  /* 0x0000001400147308 */ /* 0x000e220000000800 */
[----:B---3--:R-:W-:Y:S01]  /*5db0*/  FADD.FTZ R34, R14, R31 ;  /* 0x0000001f0e227221 */ /* 0x008fe20000010000 */
[----:B------:R-:W-:-:S06]  /*5dc0*/  FADD.FTZ R33, R41, R36 ;  /* 0x0000002429217221 */ /* 0x000fcc0000010000 */
[----:B------:R-:W3:Y:S01]  /*5dd0*/  MUFU.EX2 R21, R21 ;  /* 0x0000001500157308 */ /* 0x000ee20000000800 */
[C---:B--2---:R-:W-:Y:S01]  /*5de0*/  FADD.FTZ R31, R15.reuse, R34 ;  /* 0x000000220f1f7221 */ /* 0x044fe20000010000 */
[----:B------:R-:W-:-:S05]  /*5df0*/  F2FP.BF16.F32.PACK_AB R159, R15, R14 ;  /* 0x0000000e0f9f723e */ /* 0x000fca00000010ff */
[----:B------:R1:W-:Y:S01]  /*5e00*/  STSM.16.M88.4 [R19], R156 ;  /* 0x0000009c13007844 */ /* 0x0003e20000000200 */
[----:B------:R-:W2:Y:S01]  /*5e10*/  MUFU.EX2 R32, R32 ;  /* 0x0000002000207308 */ /* 0x000ea20000000800 */
[----:B0-----:R-:W-:-:S07]  /*5e20*/  FADD.FTZ R4, R20, R31 ;  /* 0x0000001f14047221 */ /* 0x001fce0000010000 */
[----:B------:R-:W0:Y:S01]  /*5e30*/  MUFU.EX2 R24, R24 ;  /* 0x0000001800187308 */ /* 0x000e220000000800 */
[C---:B---3--:R-:W-:Y:S01]  /*5e40*/  FADD.FTZ R9, R21.reuse, R4 ;  /* 0x0000000415097221 */ /* 0x048fe20000010000 */
[----:B------:R-:W-:-:S06]  /*5e50*/  F2FP.BF16.F32.PACK_AB R161, R21, R20 ;  /* 0x0000001415a1723e */ /* 0x000fcc00000010ff */
[----:B------:R-:W3:Y:S01]  /*5e60*/  MUFU.EX2 R25, R25 ;  /* 0x0000001900197308 */ /* 0x000ee20000000800 */
[----:B--2---:R-:W-:Y:S01]  /*5e70*/  FADD.FTZ R4, R32, R33 ;  /* 0x0000002120047221 */ /* 0x004fe20000010000 */
[----:B------:R-:W-:-:S03]  /*5e80*/  F2FP.BF16.F32.PACK_AB R162, R43, R32 ;  /* 0x000000202ba2723e */ /* 0x000fc600000010ff */
[----:B------:R-:W-:-:S03]  /*5e90*/  FADD.FTZ R43, R43, R4 ;  /* 0x000000042b2b7221 */ /* 0x000fc60000010000 */
[----:B------:R-:W-:Y:S01]  /*5ea0*/  MUFU.EX2 R44, R44 ;  /* 0x0000002c002c7308 */ /* 0x000fe20000000800 */
[----:B0-----:R-:W-:-:S07]  /*5eb0*/  FADD.FTZ R10, R24, R9 ;  /* 0x00000009180a7221 */ /* 0x001fce0000010000 */
[----:B------:R-:W0:Y:S01]  /*5ec0*/  MUFU.EX2 R45, R45 ;  /* 0x0000002d002d7308 */ /* 0x000e220000000800 */
[C---:B---3--:R-:W-:Y:S01]  /*5ed0*/  F2FP.BF16.F32.PACK_AB R163, R25.reuse, R24 ;  /* 0x0000001819a3723e */ /* 0x048fe200000010ff */
[----:B------:R-:W-:-:S04]  /*5ee0*/  FADD.FTZ R25, R25, R10 ;  /* 0x0000000a19197221 */ /* 0x000fc80000010000 */
[----:B------:R1:W-:Y:S02]  /*5ef0*/  STSM.16.M88.4 [R23], R160 ;  /* 0x000000a017007844 */ /* 0x0003e40000000200 */
[----:B------:R-:W-:Y:S08]  /*5f00*/  MUFU.EX2 R26, R26 ;  /* 0x0000001a001a7308 */ /* 0x000ff00000000800 */
[----:B------:R-:W2:Y:S01]  /*5f10*/  MUFU.EX2 R27, R27 ;  /* 0x0000001b001b7308 */ /* 0x000ea20000000800 */
[----:B0-----:R-:W-:Y:S01]  /*5f20*/  F2FP.BF16.F32.PACK_AB R164, R45, R44 ;  /* 0x0000002c2da4723e */ /* 0x001fe200000010ff */
[----:B------:R-:W-:-:S04]  /*5f30*/  FADD.FTZ R44, R44, R43 ;  /* 0x0000002b2c2c7221 */ /* 0x000fc80000010000 */
[----:B------:R-:W-:Y:S02]  /*5f40*/  FADD.FTZ R44, R45, R44 ;  /* 0x0000002c2d2c7221 */ /* 0x000fe40000010000 */
[----:B------:R-:W0:Y:S08]  /*5f50*/  MUFU.EX2 R29, R29 ;  /* 0x0000001d001d7308 */ /* 0x000e300000000800 */
[----:B------:R-:W3:Y:S01]  /*5f60*/  MUFU.EX2 R3, R3 ;  /* 0x0000000300037308 */ /* 0x000ee20000000800 */
[----:B--2---:R-:W-:Y:S01]  /*5f70*/  F2FP.BF16.F32.PACK_AB R165, R27, R26 ;  /* 0x0000001a1ba5723e */ /* 0x004fe200000010ff */
[----:B------:R-:W-:-:S04]  /*5f80*/  FADD.FTZ R26, R26, R25 ;  /* 0x000000191a1a7221 */ /* 0x000fc80000010000 */
[----:B------:R-:W-:Y:S02]  /*5f90*/  FADD.FTZ R26, R27, R26 ;  /* 0x0000001a1b1a7221 */ /* 0x000fe40000010000 */
[----:B------:R-:W2:Y:S01]  /*5fa0*/  MUFU.EX2 R28, R28 ;  /* 0x0000001c001c7308 */ /* 0x000ea20000000800 */
[----:B0-----:R-:W-:Y:S01]  /*5fb0*/  F2FP.BF16.F32.PACK_AB R166, R30, R29 ;  /* 0x0000001d1ea6723e */ /* 0x001fe200000010ff */
[----:B------:R-:W-:Y:S01]  /*5fc0*/  FADD.FTZ R29, R29, R44 ;  /* 0x0000002c1d1d7221 */ /* 0x000fe20000010000 */
[----:B---3--:R-:W-:Y:S01]  /*5fd0*/  FADD.FTZ R9, R3, R26 ;  /* 0x0000001a03097221 */ /* 0x008fe20000010000 */
[----:B--2---:R-:W-:Y:S02]  /*5fe0*/  F2FP.BF16.F32.PACK_AB R167, R28, R3 ;  /* 0x000000031ca7723e */ /* 0x004fe400000010ff */
[----:B------:R-:W-:Y:S01]  /*5ff0*/  FADD.FTZ R3, R30, R29 ;  /* 0x0000001d1e037221 */ /* 0x000fe20000010000 */
[----:B------:R-:W-:Y:S02]  /*6000*/  FADD.FTZ R4, R28, R9 ;  /* 0x000000091c047221 */ /* 0x000fe40000010000 */
[----:B------:R1:W-:Y:S01]  /*6010*/  STSM.16.M88.4 [R22], R164 ;  /* 0x000000a416007844 */ /* 0x0003e20000000200 */
[----:B------:R-:W-:Y:S05]  /*6020*/  @!P0 BRA `(.L_x_2385) ;  /* 0x0000000000048947 */ /* 0x000fea0003800000 */
[----:B------:R-:W-:Y:S01]  /*6030*/  BPT.TRAP 0x1 ;  /* 0x000000040000795c */ /* 0x000fe20000300000 */
.L_x_2385:
[----:B------:R0:W2:Y:S01]  /*6040*/  SYNCS.PHASECHK.TRANS64.TRYWAIT P2, [R7+URZ+0x28c50], R8 ;  /* 0x028c5008070075a7 */ /* 0x0000a2000804017f */
[----:B------:R-:W-:Y:S05]  /*6050*/  @!P0 BRA `(.L_x_2386) ;  /* 0x0000000000048947 */ /* 0x000fea0003800000 */
[----:B------:R-:W-:Y:S01]  /*6060*/  BPT.TRAP 0x1 ;  /* 0x000000040000795c */ /* 0x000fe20000300000 */
.L_x_2386:
[----:B--2---:R-:W-:Y:S05]  /*6070*/  @P2 BRA `(.L_x_2387) ;  /* 0x0000000000082947 */ /* 0x004fea0003800000 */
[----:B------:R-:W2:Y:S02]  /*6080*/  SYNCS.PHASECHK.TRANS64.TRYWAIT P2, [R7+URZ+0x28c50], R8 ;  /* 0x028c5008070075a7 */ /* 0x000ea4000804017f */
[----:B--2---:R-:W-:Y:S05]  /*6090*/  @!P2 BRA `(.L_x_2388) ;  /* 0x000001200024a947 */ /* 0x004fea0003800000 */
.L_x_2387:
[----:B------:R-:W-:Y:S01]  /*60a0*/  ULEA UR11, UR37, UR50, 0xc ;  /* 0x00000032250b7291 */ /* 0x000fe2000f8e603f */
[----:B------:R-:W-:Y:S01]  /*60b0*/  WARPGROUP.ARRIVE ;  /* 0x00000000000079c5 */ /* 0x000fe20000000000 */
[----:B------:R-:W-:Y:S01]  /*60c0*/  UMOV UR7, 0x40000040 ;  /* 0x4000004000077882 */ /* 0x000fe20000000000 */
[----:B------:R-:W-:Y:S01]  /*60d0*/  PLOP3.LUT P2, PT, PT, PT, UP1, 0x40, 0x0 ;  /* 0x000000000000781c */ /* 0x000fe20003f4e818 */
[----:B------:R-:W-:Y:S01]  /*60e0*/  @UP0 ULDC UR18, c[0x0][0x450] ;  /* 0x0001140000120ab9 */ /* 0x000fe20000000800 */
[----:B0-2---:R-:W-:Y:S02]  /*60f0*/  @!P1 VIADD R7, R7, 0x28c60 ;  /* 0x00028c6007079836 */ /* 0x005fe40000000000 */
        /* <DEDUP_REMOVED lines=16> */
[----:B------:R-:W-:Y:S02]  /*6200*/  UMOV UR7, 0x40000040 ;  /* 0x4000004000077882 */ /* 0x000fe40000000000 */
[----:B------:R-:W-:Y:S01]  /*6210*/  UMOV UR11, UR42 ;  /* 0x0000002a000b7c82 */ /* 0x000fe20008000000 */
[----:B------:R-:W-:Y:S02]  /*6220*/  WARPGROUP.DEPBAR.LE gsb0, 0x0 ;  /* 0x00008000000079c5 */ /* 0x000fe40000010000 */
[----:B------:R-:W-:-:S15]  /*6230*/  WARPGROUP.ARRIVE ;  /* 0x00000000000079c5 */ /* 0x000fde0000000000 */
[----:B------:R-:W-:-:S06]  /*6240*/  NOP ;  /* 0x0000000000007918 */ /* 0x000fcc0000000000 */
[----:B------:R-:W-:Y:S01]  /*6250*/  HGMMA.64x256x16.F32.BF16 R24, R164, gdesc[UR4].tnspB, R24, gsb0 ;  /* 0x43e00004a4187df0 */ /* 0x000fe20008001818 */
[----:B------:R-:W-:Y:S02]  /*6260*/  @UP0 ULDC UR6, c[0x0][0x44c] ;  /* 0x0001130000060ab9 */ /* 0x000fe40000000800 */
[----:B------:R-:W-:-:S04]  /*6270*/  UIMAD.WIDE.U32 UR6, UR42, UR6, URZ ;  /* 0x000000062a0672a5 */ /* 0x000fc8000f8e003f */
[----:B------:R-:W-:-:S04]  /*6280*/  @UP0 USHF.R.U32.HI UR11, URZ, UR18, UR7 ;  /* 0x000000123f0b0299 */ /* 0x000fc80008011607 */
[----:B------:R-:W-:-:S04]  /*6290*/  UIADD3 UR6, UR11, UR49, -UR51 ;  /* 0x000000310b067290 */ /* 0x000fc8000fffe833 */
[----:B------:R-:W-:Y:S01]  /*62a0*/  UIADD3 UR14, UR6, UR14, URZ ;  /* 0x0000000e060e7290 */ /* 0x000fe2000fffe03f */
        /* <DEDUP_REMOVED lines=10> */
[----:B0-----:R-:W-:Y:S01]  /*6350*/  VIADD R7, R168, 0xfffffffe ;  /* 0xfffffffea8077836 */ /* 0x001fe20000000000 */
[----:B------:R-:W-:Y:S06]  /*6360*/  @P2 BRA `(.L_x_2389) ;  /* 0x0000000000442947 */ /* 0x000fec0003800000 */
        /* <DEDUP_REMOVED lines=10> */
.L_x_2390:
[----:B------:R-:W-:-:S11]  /*6410*/  UISETP.NE.AND UP2, UPT, UR15, 0x1, UPT ;  /* 0x000000010f00788c */ /* 0x000fd6000bf45270 */
[----:B------:R-:W-:Y:S02]  /*6420*/  @UP2 ULDC.64 UR18, c[0x0][0x9e8] ;  /* 0x00027a0000122ab9 */ /* 0x000fe40000000a00 */
[----:B------:R-:W-:-:S04]  /*6430*/  UIMAD.WIDE.U32 UR6, UR11, UR18, URZ ;  /* 0x000000120b0672a5 */ /* 0x000fc8000f8e003f */
[----:B------:R-:W-:-:S12]  /*6440*/  @UP2 USHF.R.U32.HI UR11, URZ, UR19, UR7 ;  /* 0x000000133f0b2299 */ /* 0x000fd80008011607 */
.L_x_2391:
[----:B------:R-:W-:-:S04]  /*6450*/  UIMAD UR11, UR11, UR15, UR15 ;  /* 0x0000000f0b0b72a4 */ /* 0x000fc8000f8e020f */
[----:B------:R-:W-:-:S04]  /*6460*/  UISETP.LT.AND UP2, UPT, UR14, UR11, UPT ;  /* 0x0000000b0e00728c */ /* 0x000fc8000bf41270 */
[----:B------:R-:W-:-:S12]  /*6470*/  USEL UR14, UR14, UR11, UP2 ;  /* 0x0000000b0e0e7287 */ /* 0x000fd80009000000 */
.L_x_2389:
[----:B------:R-:W-:Y:S01]  /*6480*/  USHF.R.S32.HI UR6, URZ, 0x1f, UR14 ;  /* 0x0000001f3f067899 */ /* 0x000fe2000801140e */
[----:B------:R-:W-:Y:S01]  /*6490*/  ULDC UR24, c[0x0][0x9e4] ;  /* 0x0002790000187ab9 */ /* 0x000fe20000000800 */
[----:B------:R-:W-:Y:S02]  /*64a0*/  ULDC UR25, c[0x0][0x9d8] ;  /* 0x0002760000197ab9 */ /* 0x000fe40000000800 */
[----:B------:R-:W-:Y:S01]  /*64b0*/  ULEA.HI UR6, UR6, UR14, URZ, 0x6 ;  /* 0x0000000e06067291 */ /* 0x000fe2000f8f303f */
[----:B------:R-:W-:Y:S01]  /*64c0*/  ULDC UR22, c[0x0][0x988] ;  /* 0x0002620000167ab9 */ /* 0x000fe20000000800 */
[----:B------:R-:W-:Y:S02]  /*64d0*/  ULDC UR26, c[0x0][0x9e0] ;  /* 0x00027800001a7ab9 */ /* 0x000fe40000000800 */
[----:B------:R-:W-:-:S04]  /*64e0*/  USHF.R.S32.HI UR6, URZ, 0x6, UR6 ;  /* 0x000000063f067899 */ /* 0x000fc80008011406 */
[----:B------:R-:W-:-:S04]  /*64f0*/  UISETP.LT.AND UP2, UPT, UR48, UR6, UPT ;  /* 0x000000063000728c */ /* 0x000fc8000bf41270 */
[----:B------:R-:W-:-:S06]  /*6500*/  USEL UR21, UR48, UR6, !UP2 ;  /* 0x0000000630157287 */ /* 0x000fcc000d000000 */
[----:B------:R-:W-:-:S13]  /*6510*/  ISETP.GE.AND P2, PT, R7, UR21, PT ;  /* 0x0000001507007c0c */ /* 0x000fda000bf46270 */
[----:B------:R-:W-:Y:S05]  /*6520*/  @!P2 BRA `(.L_x_2392) ;  /* 0x0000002400d8a947 */ /* 0x000fea0003800000 */
.L_x_2409:
[----:B------:R-:W-:-:S04]  /*6530*/  UIADD3 UR23, UR37, 0x1, URZ ;  /* 0x0000000125177890 */ /* 0x000fc8000fffe03f */
[----:B------:R-:W-:-:S04]  /*6540*/  UISETP.NE.AND UP2, UPT, UR23, 0x2, UPT ;  /* 0x000000021700788c */ /* 0x000fc8000bf45270 */
[----:B------:R-:W-:Y:S02]  /*6550*/  USEL UR6, URZ, 0x1, UP2 ;  /* 0x000000013f067887 */ /* 0x000fe40009000000 */
[----:B------:R-:W-:Y:S02]  /*6560*/  USEL UR23, UR23, URZ, UP2 ;  /* 0x0000003f17177287 */ /* 0x000fe40009000000 */
[----:B------:R-:W-:Y:S01]  /*6570*/  ULOP3.LUT UR38, UR38, UR6, URZ, 0x3c, !UPT ;  /* 0x0000000626267292 */ /* 0x000fe2000f8e3c3f */
[----:B012---:R-:W-:Y:S11]  /*6580*/  @!P0 BRA `(.L_x_2393) ;  /* 0x0000000000048947 */ /* 0x007ff60003800000 */
[----:B------:R-:W-:Y:S01]  /*6590*/  BPT.TRAP 0x1 ;  /* 0x000000040000795c */ /* 0x000fe20000300000 */
.L_x_2393:
[----:B------:R-:W-:Y:S01]  /*65a0*/  ULEA UR27, UR23, UR46, 0x3 ;  /* 0x0000002e171b7291 */ /* 0x000fe2000f8e183f */
[----:B------:R-:W-:-:S05]  /*65b0*/  IMAD.U32 R8, RZ, RZ, UR38 ;  /* 0x00000026ff087e24 */ /* 0x000fca000f8e00ff */
[----:B------:R-:W-:-:S04]  /*65c0*/  SHF.L.U32 R8, R8, 0x1f, RZ ;  /* 0x0000001f08087819 */ /* 0x000fc800000006ff */
[----:B------:R0:W2:Y:S01]  /*65d0*/  SYNCS.PHASECHK.TRANS64.TRYWAIT P2, [UR27+0x28c30], R8 ;  /* 0x028c3008ff0075a7 */ /* 0x0000a2000804015b */
[----:B------:R-:W-:Y:S05]  /*65e0*/  @!P0 BRA `(.L_x_2394) ;  /* 0x0000000000048947 */ /* 0x000fea0003800000 */
[----:B------:R-:W-:Y:S01]  /*65f0*/  BPT.TRAP 0x1 ;  /* 0x000000040000795c */ /* 0x000fe20000300000 */
.L_x_2394:
[----:B--2---:R-:W-:Y:S05]  /*6600*/  @P2 BRA `(.L_x_2395) ;  /* 0x0000000000082947 */ /* 0x004fea0003800000 */
[----:B------:R-:W2:Y:S02]  /*6610*/  SYNCS.PHASECHK.TRANS64.TRYWAIT P2, [UR27+0x28c30], R8 ;  /* 0x028c3008ff0075a7 */ /* 0x000ea4000804015b */
[----:B--2---:R-:W-:Y:S05]  /*6620*/  @!P2 BRA `(.L_x_2396) ;  /* 0x0000011800d4a947 */ /* 0x004fea0003800000 */
.L_x_2395:
[----:B------:R-:W-:Y:S01]  /*6630*/  R2UR UR18, R0 ;  /* 0x00000000001272ca */ /* 0x000fe200000e0000 */
[----:B-1----:R-:W-:Y:S01]  /*6640*/  WARPGROUP.ARRIVE ;  /* 0x00000000000079c5 */ /* 0x002fe20000000000 */
[----:B------:R-:W-:Y:S01]  /*6650*/  UMOV UR19, 0x40000040 ;  /* 0x4000004000137882 */ /* 0x000fe20000000000 */
[----:B------:R-:W-:Y:S01]  /*6660*/  UMOV UR7, 0x40000040 ;  /* 0x4000004000077882 */ /* 0x000fe20000000000 */
[----:B------:R-:W-:Y:S01]  /*6670*/  UMOV UR11, 0x40000040 ;  /* 0x40000040000b7882 */ /* 0x000fe20000000000 */
[----:B------:R-:W-:Y:S01]  /*6680*/  UMOV UR15, 0x40000040 ;  /* 0x40000040000f7882 */ /* 0x000fe20000000000 */
[----:B------:R-:W-:Y:S01]  /*6690*/  PLOP3.LUT P2, PT, PT, PT, UP0, 0x80, 0x0 ;  /* 0x000000000000781c */ /* 0x000fe20003f4f008 */
[----:B------:R-:W-:Y:S01]  /*66a0*/  IMAD.U32 R21, RZ, RZ, UR27 ;  /* 0x0000001bff157e24 */ /* 0x000fe2000f8e00ff */
[----:B------:R-:W-:Y:S01]  /*66b0*/  PLOP3.LUT P3, PT, PT, PT, UP0, 0x80, 0x0 ;  /* 0x000000000000781c */ /* 0x000fe20003f6f008 */
[----:B------:R-:W-:-:S04]  /*66c0*/  IMAD.U32 R11, RZ, RZ, UR51 ;  /* 0x00000033ff0b7e24 */ /* 0x000fc8000f8e00ff */
[----:B------:R-:W-:-:S04]  /*66d0*/  ULEA UR18, UR23, UR18, 0x9 ;  /* 0x0000001217127291 */ /* 0x000fc8000f8e483f */
[----:B------:R-:W-:Y:S02]  /*66e0*/  UIADD3 UR6, UR18, 0x2, URZ ;  /* 0x0000000212067890 */ /* 0x000fe4000fffe03f */
[----:B------:R-:W-:Y:S02]  /*66f0*/  UIADD3 UR10, UR18, 0x4, URZ ;  /* 0x00000004120a7890 */ /* 0x000fe4000fffe03f */
[----:B------:R-:W-:Y:S02]  /*6700*/  UIADD3 UR14, UR18, 0x6, URZ ;  /* 0x00000006120e7890 */ /* 0x000fe4000fffe03f */
[----:B------:R-:W-:Y:S03]  /*6710*/  HGMMA.64x64x16.F32.BF16 R152, gdesc[UR16], RZ, !UPT, gsb0 ;  /* 0x00e00000109879f0 */ /* 0x000fe6000c0018ff */
[----:B------:R-:W-:Y:S02]  /*6720*/  WARPGROUP.DEPBAR.LE gsb0, 0x0 ;  /* 0x00008000000079c5 */ /* 0x000fe40000010000 */
[----:B------:R-:W-:-:S06]  /*6730*/  WARPGROUP.ARRIVE ;  /* 0x00000000000079c5 */ /* 0x000fcc0000000000 */
[----:B------:R-:W-:Y:S01]  /*6740*/  HGMMA.64x64x16.F32.BF16 R152, gdesc[UR4], R152, gsb0 ;  /* 0x00e00000049879f0 */ /* 0x000fe20008001898 */
[----:B------:R-:W-:Y:S02]  /*6750*/  @UP0 ULDC UR6, c[0x0][0x44c] ;  /* 0x0001130000060ab9 */ /* 0x000fe40000000800 */
        /* <DEDUP_REMOVED lines=14> */
[----:B------:R-:W-:Y:S01]  /*6840*/  @P2 IMAD.HI.U32 R10, R168, UR6, RZ ;  /* 0x00000006a80a2c27 */ /* 0x000fe2000f8e00ff */
[----:B------:R-:W-:-:S03]  /*6850*/  @UP0 ULDC UR6, c[0x0][0x450] ;  /* 0x0001140000060ab9 */ /* 0x000fc60000000800 */
[----:B------:R-:W-:Y:S01]  /*6860*/  FMUL.FTZ R205, R152, UR25 ;  /* 0x0000001998cd7c20 */ /* 0x000fe20008410000 */
[----:B------:R-:W-:Y:S01]  /*6870*/  FMUL.FTZ R206, R153, UR25 ;  /* 0x0000001999ce7c20 */ /* 0x000fe20008410000 */
[----:B------:R-:W-:Y:S01]  /*6880*/  FMUL.FTZ R152, R166, UR25 ;  /* 0x00000019a6987c20 */ /* 0x000fe20008410000 */
[----:B------:R-:W-:Y:S01]  /*6890*/  @P3 SHF.R.U32.HI R168, RZ, UR6, R10 ;  /* 0x00000006ffa83c19 */ /* 0x000fe2000801160a */
[----:B------:R-:W-:Y:S02]  /*68a0*/  @!P1 VIADD R10, R21, 0x28c40 ;  /* 0x00028c40150a9836 */ /* 0x000fe40000000000 */
[----:B------:R-:W-:Y:S01]  /*68b0*/  FMUL.FTZ R208, R157, UR25 ;  /* 0x000000199dd07c20 */ /* 0x000fe20008410000 */
[----:B------:R-:W-:Y:S01]  /*68c0*/  FMUL.FTZ R13, R158, UR25 ;  /* 0x000000199e0d7c20 */ /* 0x000fe20008410000 */
[----:B------:R-:W-:Y:S01]  /*68d0*/  FMUL.FTZ R153, R167, UR25 ;  /* 0x00000019a7997c20 */ /* 0x000fe20008410000 */
[----:B------:R-:W1:Y:S01]  /*68e0*/  SHFL.IDX PT, R169, R168, RZ, 0x1c1f ;  /* 0x001c1fffa8a97589 */ /* 0x000e6200000e0000 */
[----:B------:R-:W-:Y:S01]  /*68f0*/  FMUL.FTZ R166, R172, UR25 ;  /* 0x00000019aca67c20 */ /* 0x000fe20008410000 */
[----:B--2---:R-:W-:Y:S01]  /*6900*/  FMUL.FTZ R9, R154, UR25 ;  /* 0x000000199a097c20 */ /* 0x004fe20008410000 */
        /* <DEDUP_REMOVED lines=16> */
[----:B------:R-:W-:Y:S01]  /*6a10*/  @!P1 PRMT R10, RZ, 0x654, R10 ;  /* 0x00000654ff0a9816 */ /* 0x000fe2000000000a */
[----:B------:R-:W-:Y:S01]  /*6a20*/  FMUL.FTZ R160, R182, UR25 ;  /* 0x00000019b6a07c20 */ /* 0x000fe20008410000 */
[----:B------:R-:W-:-:S02]  /*6a30*/  IMAD.SHL.U32 R175, R7, 0x40, RZ ;  /* 0x0000004007af7824 */ /* 0x000fc400078e00ff */
[----:B------:R-:W-:Y:S01]  /*6a40*/  FMUL.FTZ R161, R183, UR25 ;  /* 0x00000019b7a17c20 */ /* 0x000fe20008410000 */
[----:B------:R-:W-:Y:S01]  /*6a50*/  PLOP3.LUT P2, PT, PT, PT, UP1, 0x40, 0x0 ;  /* 0x000000000000781c */ /* 0x000fe20003f4e818 */
[----:B------:R2:W-:Y:S01]  /*6a60*/  @!P1 SYNCS.ARRIVE.TRANS64.RED.A1T0 RZ, [R10+URZ], RZ ;  /* 0x000000ff0aff99a7 */ /* 0x0005e2000810043f */
[----:B------:R-:W3:Y:S01]  /*6a70*/  MUFU.TANH R205, R205 ;  /* 0x000000cd00cd7308 */ /* 0x000ee20000002400 */
[----:B--2---:R-:W-:-:S07]  /*6a80*/  IADD3 R10, -R2, 0x1, -R175 ;  /* 0x00000001020a7810 */ /* 0x004fce0007ffe9af */
[----:B------:R-:W2:Y:S01]  /*6a90*/  MUFU.TANH R206, R206 ;  /* 0x000000ce00ce7308 */ /* 0x000ea20000002400 */
[----:B------:R-:W-:-:S07]  /*6aa0*/  IADD3 R10, -R11, UR49, R10 ;  /* 0x000000310b0a7c10 */ /* 0x000fce000fffe10a */
[----:B------:R-:W4:Y:S01]  /*6ab0*/  MUFU.TANH R9, R9 ;  /* 0x0000000900097308 */ /* 0x000f220000002400 */
[C---:B------:R-:W-:Y:S02]  /*6ac0*/  VIADD R180, R10.reuse, UR26 ;  /* 0x0000001a0ab47c36 */ /* 0x040fe40008000000 */
[----:B------:R-:W-:Y:S02]  /*6ad0*/  VIADD R182, R10, UR20 ;  /* 0x000000140ab67c36 */ /* 0x000fe40008000000 */
[C---:B-1----:R-:W-:Y:S02]  /*6ae0*/  IMAD.IADD R176, R169.reuse, 0x1, R180 ;  /* 0x00000001a9b07824 */ /* 0x042fe400078e02b4 */
[----:B------:R-:W-:Y:S01]  /*6af0*/  IMAD.IADD R179, R169, 0x1, R182 ;  /* 0x00000001a9b37824 */ /* 0x000fe200078e02b6 */
[----:B------:R-:W1:Y:S08]  /*6b00*/  MUFU.TANH R12, R12 ;  /* 0x0000000c000c7308 */ /* 0x000e700000002400 */
        /* <DEDUP_REMOVED lines=28> */
[----:B-1234-:R-:W-:Y:S05]  /*6cd0*/  @P2 BRA `(.L_x_2397) ;  /* 0x00000000005c2947 */ /* 0x01efea0003800000 */
[----:B------:R-:W-:Y:S01]  /*6ce0*/  IMAD.U32 R10, RZ, RZ, UR51 ;  /* 0x00000033ff0a7e24 */ /* 0x000fe2000f8e00ff */
[----:B------:R-:W-:Y:S04]  /*6cf0*/  BSSY B0, `(.L_x_2398) ;  /* 0x0000011000007945 */ /* 0x000fe80003800000 */
[----:B------:R-:W-:-:S04]  /*6d00*/  IADD3 R169, -R10, UR49, R169 ;  /* 0x000000310aa97c10 */ /* 0x000fc8000fffe1a9 */
        /* <DEDUP_REMOVED lines=10> */
.L_x_2399:
[----:B------:R-:W-:-:S05]  /*6db0*/  IMAD.U32 R170, RZ, RZ, UR24 ;  /* 0x00000018ffaa7e24 */ /* 0x000fca000f8e00ff */
[----:B------:R-:W-:-:S13]  /*6dc0*/  ISETP.NE.AND P2, PT, R170, 0x1, PT ;  /* 0x00000001aa00780c */ /* 0x000fda0003f45270 */
[----:B------:R-:W1:Y:S02]  /*6dd0*/  @P2 LDC.64 R10, c[0x0][0x9e8] ;  /* 0x00027a00ff0a2b82 */ /* 0x000e640000000a00 */
[----:B-1----:R-:W-:-:S05]  /*6de0*/  @P2 IMAD.HI.U32 R10, R169, R10, RZ ;  /* 0x0000000aa90a2227 */ /* 0x002fca00078e00ff */
[----:B------:R-:W-:-:S07]  /*6df0*/  @P2 SHF.R.U32.HI R169, RZ, R11, R10 ;  /* 0x0000000bffa92219 */ /* 0x000fce000001160a */
.L_x_2400:
[----:B------:R-:W-:Y:S05]  /*6e00*/  BSYNC B0 ;  /* 0x0000000000007941 */ /* 0x000fea0003800000 */
.L_x_2398:
[----:B------:R-:W-:-:S04]  /*6e10*/  IMAD R169, R169, R170, -R175 ;  /* 0x000000aaa9a97224 */ /* 0x000fc800078e0aaf */
[----:B------:R-:W-:-:S05]  /*6e20*/  IMAD.IADD R169, R169, 0x1, -R2 ;  /* 0x00000001a9a97824 */ /* 0x000fca00078e0a02 */
[----:B------:R-:W-:Y:S02]  /*6e30*/  VIADDMNMX R176, R169, R170, R176, PT ;  /* 0x000000aaa9b07246 */ /* 0x000fe400038001b0 */
[----:B------:R-:W-:-:S07]  /*6e40*/  VIMNMX R179, R179, R169, !PT ;  /* 0x000000a9b3b37248 */ /* 0x000fce0007fe0100 */
.L_x_2397:
[----:B------:R-:W-:Y:S01]  /*6e50*/  ISETP.GT.AND P2, PT, R7, -0x1, PT ;  /* 0xffffffff0700780c */ /* 0x000fe20003f44270 */
[----:B------:R1:W2:Y:S03]  /*6e60*/  SHFL.IDX PT, R11, R168, 0x1, 0x1c1f ;  /* 0x003c1f00a80b7f89 */ /* 0x0002a600000e0000 */
[C---:B------:R-:W-:Y:S02]  /*6e70*/  ISETP.GT.AND P5, PT, R179.reuse, RZ, P2 ;  /* 0x000000ffb300720c */ /* 0x040fe400017a4270 */
[C---:B------:R-:W-:Y:S02]  /*6e80*/  ISETP.GT.AND P4, PT, R179.reuse, 0x1, P2 ;  /* 0x00000001b300780c */ /* 0x040fe40001784270 */
[----:B------:R-:W-:Y:S02]  /*6e90*/  ISETP.LT.OR P5, PT, R176, 0x1, P5 ;  /* 0x00000001b000780c */ /* 0x000fe40002fa1670 */
[----:B------:R-:W-:-:S02]  /*6ea0*/  ISETP.GT.AND P6, PT, R179, 0x8, P2 ;  /* 0x00000008b300780c */ /* 0x000fc400017c4270 */
[----:B------:R-:W-:Y:S02]  /*6eb0*/  FSEL R174, R205, -INF , !P5 ;  /* 0xff800000cdae7808 */ /* 0x000fe40006800000 */
[C---:B------:R-:W-:Y:S02]  /*6ec0*/  ISETP.GT.AND P5, PT, R179.reuse, 0x10, P2 ;  /* 0x00000010b300780c */ /* 0x040fe400017a4270 */
[----:B------:R-:W-:Y:S02]  /*6ed0*/  ISETP.GT.AND P3, PT, R179, 0x9, P2 ;  /* 0x00000009b300780c */ /* 0x000fe40001764270 */
[C---:B------:R-:W-:Y:S02]  /*6ee0*/  ISETP.LT.OR P5, PT, R176.reuse, 0x11, P5 ;  /* 0x00000011b000780c */ /* 0x040fe40002fa1670 */
[----:B------:R-:W-:Y:S02]  /*6ef0*/  ISETP.LT.OR P4, PT, R176, 0x2, P4 ;  /* 0x00000002b000780c */ /* 0x000fe40002781670 */
[----:B0-----:R-:W-:-:S02]  /*6f00*/  FSEL R209, R209, -INF , !P5 ;  /* 0xff800000d1d17808 */ /* 0x001fc40006800000 */
[----:B------:R-:W-:Y:S02]  /*6f10*/  ISETP.GT.AND P5, PT, R179, 0x20, P2 ;  /* 0x00000020b300780c */ /* 0x000fe400017a4270 */
[C---:B------:R-:W-:Y:S02]  /*6f20*/  ISETP.LT.OR P6, PT, R176.reuse, 0x9, P6 ;  /* 0x00000009b000780c */ /* 0x040fe400037c1670 */
[C---:B------:R-:W-:Y:S02]  /*6f30*/  ISETP.LT.OR P3, PT, R176.reuse, 0xa, P3 ;  /* 0x0000000ab000780c */ /* 0x040fe40001f61670 */
[----:B------:R-:W-:Y:S02]  /*6f40*/  ISETP.LT.OR P5, PT, R176, 0x21, P5 ;  /* 0x00000021b000780c */ /* 0x000fe40002fa1670 */
[----:B------:R-:W-:Y:S02]  /*6f50*/  FSEL R206, R206, -INF , !P4 ;  /* 0xff800000cece7808 */ /* 0x000fe40006000000 */
[----:B------:R-:W-:-:S02]  /*6f60*/  FSEL R207, R207, -INF , !P6 ;  /* 0xff800000cfcf7808 */ /* 0x000fc40007000000 */
[----:B------:R-:W-:Y:S02]  /*6f70*/  FSEL R208, R208, -INF , !P3 ;  /* 0xff800000d0d07808 */ /* 0x000fe40005800000 */
[C---:B------:R-:W-:Y:S02]  /*6f80*/  ISETP.GT.AND P4, PT, R179.reuse, 0x11, P2 ;  /* 0x00000011b300780c */ /* 0x040fe40001784270 */
[C---:B------:R-:W-:Y:S02]  /*6f90*/  ISETP.GT.AND P6, PT, R179.reuse, 0x18, P2 ;  /* 0x00000018b300780c */ /* 0x040fe400017c4270 */
[C---:B------:R-:W-:Y:S02]  /*6fa0*/  ISETP.GT.AND P3, PT, R179.reuse, 0x19, P2 ;  /* 0x00000019b300780c */ /* 0x040fe40001764270 */
[----:B------:R-:W-:Y:S02]  /*6fb0*/  FSEL R170, R164, -INF , !P5 ;  /* 0xff800000a4aa7808 */ /* 0x000fe40006800000 */
[----:B------:R-:W-:-:S02]  /*6fc0*/  ISETP.GT.AND P5, PT, R179, 0x30, P2 ;  /* 0x00000030b300780c */ /* 0x000fc400017a4270 */
[C---:B------:R-:W-:Y:S02]  /*6fd0*/  ISETP.LT.OR P4, PT, R176.reuse, 0x12, P4 ;  /* 0x00000012b000780c */ /* 0x040fe40002781670 */
[C---:B------:R-:W-:Y:S02]  /*6fe0*/  ISETP.LT.OR P6, PT, R176.reuse, 0x19, P6 ;  /* 0x00000019b000780c */ /* 0x040fe400037c1670 */
[C---:B------:R-:W-:Y:S02]  /*6ff0*/  ISETP.LT.OR P3, PT, R176.reuse, 0x1a, P3 ;  /* 0x0000001ab000780c */ /* 0x040fe40001f61670 */
[----:B------:R-:W-:Y:S02]  /*7000*/  ISETP.LT.OR P5, PT, R176, 0x31, P5 ;  /* 0x00000031b000780c */ /* 0x000fe40002fa1670 */
[----:B------:R-:W-:Y:S02]  /*7010*/  FSEL R210, R210, -INF , !P4 ;  /* 0xff800000d2d27808 */ /* 0x000fe40006000000 */
[----:B-1----:R-:W-:-:S02]  /*7020*/  FSEL R168, R162, -INF , !P6 ;  /* 0xff800000a2a87808 */ /* 0x002fc40007000000 */
[----:B------:R-:W-:Y:S02]  /*7030*/  FSEL R169, R163, -INF , !P3 ;  /* 0xff800000a3a97808 */ /* 0x000fe40005800000 */
[C---:B------:R-:W-:Y:S02]  /*7040*/  ISETP.GT.AND P4, PT, R179.reuse, 0x21, P2 ;  /* 0x00000021b300780c */ /* 0x040fe40001784270 */
[C---:B------:R-:W-:Y:S02]  /*7050*/  ISETP.GT.AND P6, PT, R179.reuse, 0x28, P2 ;  /* 0x00000028b300780c */ /* 0x040fe400017c4270 */
[----:B------:R-:W-:Y:S02]  /*7060*/  ISETP.GT.AND P3, PT, R179, 0x29, P2 ;  /* 0x00000029b300780c */ /* 0x000fe40001764270 */
[----:B------:R-:W-:Y:S01]  /*7070*/  FSEL R163, R173, -INF , !P5 ;  /* 0xff800000ada37808 */ /* 0x000fe20006800000 */
[----:B--2---:R-:W-:Y:S01]  /*7080*/  IMAD.IADD R173, R180, 0x1, R11 ;  /* 0x00000001b4ad7824 */ /* 0x004fe200078e020b */
[----:B------:R-:W-:-:S02]  /*7090*/  PLOP3.LUT P5, PT, PT, PT, UP1, 0x40, 0x0 ;  /* 0x000000000000781c */ /* 0x000fc40003fae818 */
[C---:B------:R-:W-:Y:S02]  /*70a0*/  ISETP.LT.OR P4, PT, R176.reuse, 0x22, P4 ;  /* 0x00000022b000780c */ /* 0x040fe40002781670 */
[C---:B------:R-:W-:Y:S02]  /*70b0*/  ISETP.LT.OR P6, PT, R176.reuse, 0x29, P6 ;  /* 0x00000029b000780c */ /* 0x040fe400037c1670 */
[----:B------:R-:W-:Y:S02]  /*70c0*/  ISETP.LT.OR P3, PT, R176, 0x2a, P3 ;  /* 0x0000002ab000780c */ /* 0x000fe40001f61670 */
[----:B------:R-:W-:Y:S02]  /*70d0*/  FSEL R171, R165, -INF , !P4 ;  /* 0xff800000a5ab7808 */ /* 0x000fe40006000000 */
[----:B------:R-:W-:Y:S02]  /*70e0*/  FSEL R166, R166, -INF , !P6 ;  /* 0xff800000a6a67808 */ /* 0x000fe40007000000 */
[----:B------:R-:W-:-:S02]  /*70f0*/  FSEL R167, R167, -INF , !P3 ;  /* 0xff800000a7a77808 */ /* 0x000fc40005800000 */
[C---:B------:R-:W-:Y:S02]  /*7100*/  ISETP.GT.AND P4, PT, R179.reuse, 0x31, P2 ;  /* 0x00000031b300780c */ /* 0x040fe40001784270 */
[C---:B------:R-:W-:Y:S02]  /*7110*/  ISETP.GT.AND P6, PT, R179.reuse, 0x38, P2 ;  /* 0x00000038b300780c */ /* 0x040fe400017c4270 */
[----:B------:R-:W-:Y:S02]  /*7120*/  ISETP.GT.AND P3, PT, R179, 0x39, P2 ;  /* 0x00000039b300780c */ /* 0x000fe40001764270 */
[C---:B------:R-:W-:Y:S02]  /*7130*/  ISETP.LT.OR P4, PT, R176.reuse, 0x32, P4 ;  /* 0x00000032b000780c */ /* 0x040fe40002781670 */
[C---:B------:R-:W-:Y:S02]  /*7140*/  ISETP.LT.OR P6, PT, R176.reuse, 0x39, P6 ;  /* 0x00000039b000780c */ /* 0x040fe400037c1670 */
[----:B------:R-:W-:Y:S01]  /*7150*/  ISETP.LT.OR P3, PT, R176, 0x3a, P3 ;  /* 0x0000003ab000780c */ /* 0x000fe20001f61670 */
[----:B------:R-:W-:Y:S01]  /*7160*/  IMAD.IADD R176, R182, 0x1, R11 ;  /* 0x00000001b6b07824 */ /* 0x000fe200078e020b */
[----:B------:R-:W-:-:S02]  /*7170*/  FSEL R164, R172, -INF , !P4 ;  /* 0xff800000aca47808 */ /* 0x000fc40006000000 */
[----:B------:R-:W-:Y:S02]  /*7180*/  FSEL R165, R177, -INF , !P6 ;  /* 0xff800000b1a57808 */ /* 0x000fe40007000000 */
[----:B------:R-:W-:Y:S01]  /*7190*/  FSEL R162, R178, -INF , !P3 ;  /* 0xff800000b2a27808 */ /* 0x000fe20005800000 */
[----:B------:R-:W-:Y:S06]  /*71a0*/  @P5 BRA `(.L_x_2401) ;  /* 0x00000000005c5947 */ /* 0x000fec0003800000 */
        /* <DEDUP_REMOVED lines=13> */
.L_x_2403:
[----:B------:R-:W-:-:S05]  /*7280*/  IMAD.U32 R178, RZ, RZ, UR24 ;  /* 0x00000018ffb27e24 */ /* 0x000fca000f8e00ff */
[----:B------:R-:W-:-:S13]  /*7290*/  ISETP.NE.AND P3, PT, R178, 0x1, PT ;  /* 0x00000001b200780c */ /* 0x000fda0003f65270 */
[----:B------:R-:W0:Y:S02]  /*72a0*/  @P3 LDC.64 R10, c[0x0][0x9e8] ;  /* 0x00027a00ff0a3b82 */ /* 0x000e240000000a00 */
[----:B0-----:R-:W-:-:S05]  /*72b0*/  @P3 IMAD.HI.U32 R10, R172, R10, RZ ;  /* 0x0000000aac0a3227 */ /* 0x001fca00078e00ff */
[----:B------:R-:W-:-:S07]  /*72c0*/  @P3 SHF.R.U32.HI R172, RZ, R11, R10 ;  /* 0x0000000bffac3219 */ /* 0x000fce000001160a */
.L_x_2404:
[----:B------:R-:W-:Y:S05]  /*72d0*/  BSYNC B0 ;  /* 0x0000000000007941 */ /* 0x000fea0003800000 */
.L_x_2402:
[----:B------:R-:W-:-:S04]  /*72e0*/  IMAD R175, R172, R178, -R175 ;  /* 0x000000b2acaf7224 */ /* 0x000fc800078e0aaf */
[----:B------:R-:W-:-:S05]  /*72f0*/  IMAD.IADD R175, R175, 0x1, -R2 ;  /* 0x00000001afaf7824 */ /* 0x000fca00078e0a02 */
[----:B------:R-:W-:Y:S02]  /*7300*/  VIADDMNMX R173, R175, R178, R173, PT ;  /* 0x000000b2afad7246 */ /* 0x000fe400038001ad */
[----:B------:R-:W-:-:S07]  /*7310*/  VIMNMX R176, R176, R175, !PT ;  /* 0x000000afb0b07248 */ /* 0x000fce0007fe0100 */
.L_x_2401:
[----:B------:R-:W-:Y:S01]  /*7320*/  FMNMX.FTZ R11, R174, R5, !PT ;  /* 0x00000005ae0b7209 */ /* 0x000fe20007810000 */
[----:B------:R-:W-:Y:S01]  /*7330*/  UMOV UR10, UR22 ;  /* 0x00000016000a7c82 */ /* 0x000fe20008000000 */
[----:B------:R-:W-:Y:S01]  /*7340*/  ISETP.GT.AND P4, PT, R176, RZ, P2 ;  /* 0x000000ffb000720c */ /* 0x000fe20001784270 */
[----:B------:R-:W-:Y:S01]  /*7350*/  IMAD.MOV R179, RZ, RZ, -R17 ;  /* 0x000000ffffb37224 */ /* 0x000fe200078e0a11 */
[----:B------:R-:W-:Y:S02]  /*7360*/  FMNMX.FTZ R10, R206, R11, !PT ;  /* 0x0000000bce0a7209 */ /* 0x000fe40007810000 */
[----:B------:R-:W-:Y:S02]  /*7370*/  ISETP.GT.AND P3, PT, R176, 0x1, P2 ;  /* 0x00000001b000780c */ /* 0x000fe40001764270 */
[----:B------:R-:W-:Y:S02]  /*7380*/  FMNMX.FTZ R11, R207, R10, !PT ;  /* 0x0000000acf0b7209 */ /* 0x000fe40007810000 */
[----:B------:R-:W-:-:S02]  /*7390*/  ISETP.LT.OR P4, PT, R173, 0x1, P4 ;  /* 0x00000001ad00780c */ /* 0x000fc40002781670 */
[----:B------:R-:W-:Y:S02]  /*73a0*/  FMNMX.FTZ R10, R208, R11, !PT ;  /* 0x0000000bd00a7209 */ /* 0x000fe40007810000 */
[----:B------:R-:W-:Y:S02]  /*73b0*/  ISETP.GT.AND P5, PT, R176, 0x8, P2 ;  /* 0x00000008b000780c */ /* 0x000fe400017a4270 */
[----:B------:R-:W-:Y:S02]  /*73c0*/  FMNMX.FTZ R11, R209, R10, !PT ;  /* 0x0000000ad10b7209 */ /* 0x000fe40007810000 */
[----:B------:R-:W-:Y:S02]  /*73d0*/  ISETP.LT.OR P3, PT, R173, 0x2, P3 ;  /* 0x00000002ad00780c */ /* 0x000fe40001f61670 */
[----:B------:R-:W-:Y:S02]  /*73e0*/  FMNMX.FTZ R11, R210, R11, !PT ;  /* 0x0000000bd20b7209 */ /* 0x000fe40007810000 */
[----:B------:R-:W-:-:S02]  /*73f0*/  FSEL R9, R9, -INF , !P4 ;  /* 0xff80000009097808 */ /* 0x000fc40006000000 */
        /* <DEDUP_REMOVED lines=15> */
[----:B------:R-:W-:Y:S02]  /*74f0*/  FSEL R14, R14, -INF , !P6 ;  /* 0xff8000000e0e7808 */ /* 0x000fe40007000000 */
[----:B------:R-:W-:Y:S02]  /*7500*/  FMNMX.FTZ R11, R165, R10, !PT ;  /* 0x0000000aa50b7209 */ /* 0x000fe40007810000 */
[----:B------:R-:W-:-:S02]  /*7510*/  ISETP.LT.OR P3, PT, R173, 0x11, P3 ;  /* 0x00000011ad00780c */ /* 0x000fc40001f61670 */
[----:B------:R-:W-:Y:S02]  /*7520*/  FMNMX.FTZ R11, R162, R11, !PT ;  /* 0x0000000ba20b7209 */ /* 0x000fe40007810000 */
[C---:B------:R-:W-:Y:S02]  /*7530*/  ISETP.GT.AND P4, PT, R176.reuse, 0x19, P2 ;  /* 0x00000019b000780c */ /* 0x040fe40001784270 */
[----:B------:R-:W-:Y:S01]  /*7540*/  ISETP.GT.AND P6, PT, R176, 0x18, P2 ;  /* 0x00000018b000780c */ /* 0x000fe200017c4270 */
[----:B------:R-:W0:Y:S01]  /*7550*/  SHFL.BFLY PT, R10, R11, 0x2, 0x1f ;  /* 0x0c401f000b0a7f89 */ /* 0x000e2200000e0000 */
[----:B------:R-:W-:Y:S02]  /*7560*/  ISETP.LT.OR P5, PT, R173, 0x12, P5 ;  /* 0x00000012ad00780c */ /* 0x000fe40002fa1670 */
[----:B------:R-:W-:Y:S02]  /*7570*/  FSEL R15, R15, -INF , !P3 ;  /* 0xff8000000f0f7808 */ /* 0x000fe40005800000 */
[----:B------:R-:W-:-:S02]  /*7580*/  ISETP.LT.OR P4, PT, R173, 0x1a, P4 ;  /* 0x0000001aad00780c */ /* 0x000fc40002781670 */
[----:B------:R-:W-:Y:S02]  /*7590*/  ISETP.LT.OR P6, PT, R173, 0x19, P6 ;  /* 0x00000019ad00780c */ /* 0x000fe400037c1670 */
[----:B------:R-:W-:Y:S02]  /*75a0*/  FSEL R20, R20, -INF , !P5 ;  /* 0xff80000014147808 */ /* 0x000fe40006800000 */
[----:B------:R-:W-:Y:S02]  /*75b0*/  FSEL R153, R153, -INF , !P4 ;  /* 0xff80000099997808 */ /* 0x000fe40006000000 */
[----:B------:R-:W-:Y:S02]  /*75c0*/  ISETP.GT.AND P3, PT, R176, 0x20, P2 ;  /* 0x00000020b000780c */ /* 0x000fe40001764270 */
[----:B------:R-:W-:Y:S02]  /*75d0*/  FSEL R152, R152, -INF , !P6 ;  /* 0xff80000098987808 */ /* 0x000fe40007000000 */
[----:B------:R-:W-:-:S02]  /*75e0*/  ISETP.GT.AND P5, PT, R176, 0x21, P2 ;  /* 0x00000021b000780c */ /* 0x000fc400017a4270 */
[C---:B------:R-:W-:Y:S02]  /*75f0*/  ISETP.LT.OR P3, PT, R173.reuse, 0x21, P3 ;  /* 0x00000021ad00780c */ /* 0x040fe40001f61670 */
[----:B------:R-:W-:Y:S02]  /*7600*/  ISETP.GT.AND P6, PT, R176, 0x28, P2 ;  /* 0x00000028b000780c */ /* 0x000fe400017c4270 */
[----:B------:R-:W-:Y:S02]  /*7610*/  ISETP.LT.OR P5, PT, R173, 0x22, P5 ;  /* 0x00000022ad00780c */ /* 0x000fe40002fa1670 */
[----:B0-----:R-:W-:Y:S02]  /*7620*/  FMNMX.FTZ R172, R11, R10, !PT ;  /* 0x0000000a0bac7209 */ /* 0x001fe40007810000 */
[----:B------:R-:W-:Y:S02]  /*7630*/  FMNMX.FTZ R11, R9, R6, !PT ;  /* 0x00000006090b7209 */ /* 0x000fe40007810000 */
[----:B------:R-:W-:Y:S01]  /*7640*/  FSEL R154, R154, -INF , !P3 ;  /* 0xff8000009a9a7808 */ /* 0x000fe20005800000 */
[----:B------:R-:W0:Y:S01]  /*7650*/  SHFL.BFLY PT, R175, R172, 0x1, 0x1f ;  /* 0x0c201f00acaf7f89 */ /* 0x000e2200000e0000 */
[----:B------:R-:W-:-:S02]  /*7660*/  ISETP.GT.AND P3, PT, R176, 0x29, P2 ;  /* 0x00000029b000780c */ /* 0x000fc40001764270 */
[----:B------:R-:W-:Y:S02]  /*7670*/  FSEL R155, R155, -INF , !P5 ;  /* 0xff8000009b9b7808 */ /* 0x000fe40006800000 */
[C---:B------:R-:W-:Y:S02]  /*7680*/  ISETP.LT.OR P6, PT, R173.reuse, 0x29, P6 ;  /* 0x00000029ad00780c */ /* 0x040fe400037c1670 */
[----:B------:R-:W-:Y:S02]  /*7690*/  ISETP.GT.AND P5, PT, R176, 0x30, P2 ;  /* 0x00000030b000780c */ /* 0x000fe400017a4270 */
[C---:B------:R-:W-:Y:S02]  /*76a0*/  ISETP.LT.OR P3, PT, R173.reuse, 0x2a, P3 ;  /* 0x0000002aad00780c */ /* 0x040fe40001f61670 */
[----:B------:R-:W-:Y:S02]  /*76b0*/  ISETP.LT.OR P5, PT, R173, 0x31, P5 ;  /* 0x00000031ad00780c */ /* 0x000fe40002fa1670 */
[----:B------:R-:W-:-:S02]  /*76c0*/  FSEL R157, R157, -INF , !P3 ;  /* 0xff8000009d9d7808 */ /* 0x000fc40005800000 */
[----:B------:R-:W-:Y:S02]  /*76d0*/  ISETP.GT.AND P3, PT, R176, 0x38, P2 ;  /* 0x00000038b000780c */ /* 0x000fe40001764270 */
[----:B------:R-:W-:Y:S02]  /*76e0*/  FSEL R158, R158, -INF , !P5 ;  /* 0xff8000009e9e7808 */ /* 0x000fe40006800000 */
[----:B------:R-:W-:-:S04]  /*76f0*/  ISETP.LT.OR P3, PT, R173, 0x39, P3 ;  /* 0x00000039ad00780c */ /* 0x000fc80001f61670 */
[----:B------:R-:W-:Y:S02]  /*7700*/  FSEL R160, R160, -INF , !P3 ;  /* 0xff800000a0a07808 */ /* 0x000fe40005800000 */
[----:B0-----:R-:W-:Y:S02]  /*7710*/  FMNMX.FTZ R10, R172, R175, !PT ;  /* 0x000000afac0a7209 */ /* 0x001fe40007810000 */
[----:B------:R-:W-:Y:S02]  /*7720*/  FMNMX.FTZ R172, R12, R11, !PT ;  /* 0x0000000b0cac7209 */ /* 0x000fe40007810000 */
[C---:B------:R-:W-:Y:S02]  /*7730*/  FSETP.NEU.FTZ.AND P4, PT, R10.reuse, -INF , PT ;  /* 0xff8000000a00780b */ /* 0x040fe40003f9d000 */
[----:B------:R-:W-:Y:S02]  /*7740*/  FMNMX.FTZ R11, R13, R172, !PT ;  /* 0x000000ac0d0b7209 */ /* 0x000fe40007810000 */
[----:B------:R-:W-:-:S02]  /*7750*/  FSEL R182, R10, RZ, P4 ;  /* 0x000000ff0ab67208 */ /* 0x000fc40002000000 */
[----:B------:R-:W-:-:S03]  /*7760*/  FMNMX.FTZ R172, R14, R11, !PT ;  /* 0x0000000b0eac7209 */ /* 0x000fc60007810000 */
[----:B------:R-:W-:Y:S01]  /*7770*/  FADD.FTZ R182, -R182, R5 ;  /* 0x00000005b6b67221 */ /* 0x000fe20000010100 */
[----:B------:R-:W-:Y:S01]  /*7780*/  FMNMX.FTZ R11, R15, R172, !PT ;  /* 0x000000ac0f0b7209 */ /* 0x000fe20007810000 */
[----:B------:R-:W-:Y:S02]  /*7790*/  FMUL.FTZ R172, R10, UR10 ;  /* 0x0000000a0aac7c20 */ /* 0x000fe40008410000 */
[----:B------:R-:W-:Y:S01]  /*77a0*/  FMUL.FTZ R5, R182, UR10 ;  /* 0x0000000ab6057c20 */ /* 0x000fe20008410000 */
[----:B------:R-:W-:Y:S02]  /*77b0*/  FMNMX.FTZ R175, R20, R11, !PT ;  /* 0x0000000b14af7209 */ /* 0x000fe40007810000 */
[----:B------:R-:W-:Y:S02]  /*77c0*/  FSEL R11, R172, RZ, P4 ;  /* 0x000000ffac0b7208 */ /* 0x000fe40002000000 */
[----:B------:R-:W-:Y:S01]  /*77d0*/  FMNMX.FTZ R172, R152, R175, !PT ;  /* 0x000000af98ac7209 */ /* 0x000fe20007810000 */
[----:B------:R-:W-:Y:S02]  /*77e0*/  MUFU.EX2 R5, R5 ;  /* 0x0000000500057308 */ /* 0x000fe40000000800 */
[--C-:B------:R-:W-:Y:S01]  /*77f0*/  FFMA.FTZ R178, R174, UR10, -R11.reuse ;  /* 0x0000000aaeb27c23 */ /* 0x100fe2000801080b */
[----:B------:R-:W-:Y:S01]  /*7800*/  FMNMX.FTZ R175, R153, R172, !PT ;  /* 0x000000ac99af7209 */ /* 0x000fe20007810000 */
[--C-:B------:R-:W-:Y:S01]  /*7810*/  FFMA.FTZ R207, R207, UR10, -R11.reuse ;  /* 0x0000000acfcf7c23 */ /* 0x100fe2000801080b */
[----:B------:R-:W-:Y:S01]  /*7820*/  FSEL R172, R156, -INF , !P6 ;  /* 0xff8000009cac7808 */ /* 0x000fe20007000000 */
[--C-:B------:R-:W-:Y:S01]  /*7830*/  FFMA.FTZ R168, R168, UR10, -R11.reuse ;  /* 0x0000000aa8a87c23 */ /* 0x100fe2000801080b */
[----:B------:R-:W-:Y:S01]  /*7840*/  FMNMX.FTZ R174, R154, R175, !PT ;  /* 0x000000af9aae7209 */ /* 0x000fe20007810000 */
[----:B------:R-:W0:Y:S01]  /*7850*/  MUFU.EX2 R156, R178 ;  /* 0x000000b2009c7308 */ /* 0x000e220000000800 */
[----:B------:R-:W-:Y:S01]  /*7860*/  ISETP.GT.AND P6, PT, R176, 0x31, P2 ;  /* 0x00000031b000780c */ /* 0x000fe200017c4270 */
[--C-:B------:R-:W-:Y:S01]  /*7870*/  FFMA.FTZ R175, R206, UR10, -R11.reuse ;  /* 0x0000000aceaf7c23 */ /* 0x100fe2000801080b */
[----:B------:R-:W-:Y:S01]  /*7880*/  FMNMX.FTZ R177, R155, R174, !PT ;  /* 0x000000ae9bb17209 */ /* 0x000fe20007810000 */
[--C-:B------:R-:W-:Y:S01]  /*7890*/  FFMA.FTZ R169, R169, UR10, -R11.reuse ;  /* 0x0000000aa9a97c23 */ /* 0x100fe2000801080b */
[----:B------:R-:W-:Y:S01]  /*78a0*/  ISETP.LT.OR P6, PT, R173, 0x32, P6 ;  /* 0x00000032ad00780c */ /* 0x000fe200037c1670 */
[--C-:B------:R-:W-:Y:S01]  /*78b0*/  FFMA.FTZ R170, R170, UR10, -R11.reuse ;  /* 0x0000000aaaaa7c23 */ /* 0x100fe2000801080b */
[----:B------:R-:W-:Y:S01]  /*78c0*/  FMNMX.FTZ R174, R172, R177, !PT ;  /* 0x000000b1acae7209 */ /* 0x000fe20007810000 */
[----:B------:R-:W1:Y:S01]  /*78d0*/  MUFU.EX2 R175, R175 ;  /* 0x000000af00af7308 */ /* 0x000e620000000800 */
[----:B------:R-:W-:Y:S01]  /*78e0*/  ISETP.GT.AND P2, PT, R176, 0x39, P2 ;  /* 0x00000039b000780c */ /* 0x000fe20001744270 */
[--C-:B------:R-:W-:Y:S01]  /*78f0*/  FFMA.FTZ R176, R208, UR10, -R11.reuse ;  /* 0x0000000ad0b07c23 */ /* 0x100fe2000801080b */
[----:B------:R-:W-:Y:S01]  /*7900*/  FMNMX.FTZ R177, R157, R174, !PT ;  /* 0x000000ae9db17209 */ /* 0x000fe20007810000 */
[--C-:B------:R-:W-:Y:S01]  /*7910*/  FFMA.FTZ R171, R171, UR10, -R11.reuse ;  /* 0x0000000aabab7c23 */ /* 0x100fe2000801080b */
[----:B------:R-:W-:Y:S01]  /*7920*/  FSEL R174, R159, -INF , !P6 ;  /* 0xff8000009fae7808 */ /* 0x000fe20007000000 */
[--C-:B------:R-:W-:Y:S01]  /*7930*/  FFMA.FTZ R166, R166, UR10, -R11.reuse ;  /* 0x0000000aa6a67c23 */ /* 0x100fe2000801080b */
[----:B------:R-:W-:Y:S01]  /*7940*/  FMNMX.FTZ R177, R158, R177, !PT ;  /* 0x000000b19eb17209 */ /* 0x000fe20007810000 */
[----:B------:R-:W2:Y:S01]  /*7950*/  MUFU.EX2 R159, R207 ;  /* 0x000000cf009f7308 */ /* 0x000ea20000000800 */
[----:B------:R-:W-:Y:S01]  /*7960*/  ISETP.LT.OR P2, PT, R173, 0x3a, P2 ;  /* 0x0000003aad00780c */ /* 0x000fe20001741670 */
[--C-:B------:R-:W-:Y:S01]  /*7970*/  FFMA.FTZ R173, R209, UR10, -R11.reuse ;  /* 0x0000000ad1ad7c23 */ /* 0x100fe2000801080b */
[----:B------:R-:W-:Y:S01]  /*7980*/  FMNMX.FTZ R177, R174, R177, !PT ;  /* 0x000000b1aeb17209 */ /* 0x000fe20007810000 */
[----:B0-----:R-:W-:Y:S01]  /*7990*/  FFMA.FTZ R182, R5, R3, R156 ;  /* 0x0000000305b67223 */ /* 0x001fe2000001009c */
[----:B------:R-:W-:Y:S01]  /*79a0*/  FSEL R161, R161, -INF , !P2 ;  /* 0xff800000a1a17808 */ /* 0x000fe20005000000 */
[--C-:B------:R-:W-:Y:S01]  /*79b0*/  FFMA.FTZ R167, R167, UR10, -R11.reuse ;  /* 0x0000000aa7a77c23 */ /* 0x100fe2000801080b */
[----:B------:R-:W-:Y:S01]  /*79c0*/  FMNMX.FTZ R178, R160, R177, !PT ;  /* 0x000000b1a0b27209 */ /* 0x000fe20007810000 */
[----:B------:R-:W0:Y:S01]  /*79d0*/  MUFU.EX2 R176, R176 ;  /* 0x000000b000b07308 */ /* 0x000e220000000800 */
[----:B-1----:R-:W-:Y:S01]  /*79e0*/  FADD.FTZ R182, R175, R182 ;  /* 0x000000b6afb67221 */ /* 0x002fe20000010000 */
[----:B------:R-:W-:Y:S01]  /*79f0*/  ISETP.NE.AND P2, PT, R2, R179, PT ;  /* 0x000000b30200720c */ /* 0x000fe20003f45270 */
[--C-:B------:R-:W-:Y:S01]  /*7a00*/  FFMA.FTZ R163, R163, UR10, -R11.reuse ;  /* 0x0000000aa3a37c23 */ /* 0x100fe2000801080b */
[----:B------:R-:W-:Y:S01]  /*7a10*/  FMNMX.FTZ R177, R161, R178, !PT ;  /* 0x000000b2a1b17209 */ /* 0x000fe20007810000 */
[--C-:B------:R-:W-:Y:S01]  /*7a20*/  FFMA.FTZ R178, R210, UR10, -R11.reuse ;  /* 0x0000000ad2b27c23 */ /* 0x100fe2000801080b */
[--C-:B------:R-:W-:Y:S01]  /*7a30*/  FFMA.FTZ R164, R164, UR10, -R11.reuse ;  /* 0x0000000aa4a47c23 */ /* 0x100fe2000801080b */
[--C-:B------:R-:W-:Y:S01]  /*7a40*/  FFMA.FTZ R165, R165, UR10, -R11.reuse ;  /* 0x0000000aa5a57c23 */ /* 0x100fe2000801080b */
[----:B------:R-:W1:Y:S01]  /*7a50*/  MUFU.EX2 R173, R173 ;  /* 0x000000ad00ad7308 */ /* 0x000e620000000800 */
[----:B------:R-:W3:Y:S01]  /*7a60*/  SHFL.BFLY PT, R180, R177, 0x2, 0x1f ;  /* 0x0c401f00b1b47f89 */ /* 0x000ee200000e0000 */
[-C--:B------:R-:W-:Y:S01]  /*7a70*/  FMUL.FTZ R24, R24, R5.reuse ;  /* 0x0000000518187220 */ /* 0x080fe20000410000 */
[-C--:B------:R-:W-:Y:S01]  /*7a80*/  FMUL.FTZ R25, R25, R5.reuse ;  /* 0x0000000519197220 */ /* 0x080fe20000410000 */
[-C--:B------:R-:W-:Y:S01]  /*7a90*/  FMUL.FTZ R28, R28, R5.reuse ;  /* 0x000000051c1c7220 */ /* 0x080fe20000410000 */
[-C--:B------:R-:W-:Y:S01]  /*7aa0*/  FMUL.FTZ R29, R29, R5.reuse ;  /* 0x000000051d1d7220 */ /* 0x080fe20000410000 */
[-C--:B------:R-:W-:Y:S01]  /*7ab0*/  FMUL.FTZ R32, R32, R5.reuse ;  /* 0x0000000520207220 */ /* 0x080fe20000410000 */
[-C--:B------:R-:W-:Y:S01]  /*7ac0*/  FMUL.FTZ R33, R33, R5.reuse ;  /* 0x0000000521217220 */ /* 0x080fe20000410000 */
[----:B------:R-:W4:Y:S01]  /*7ad0*/  MUFU.EX2 R178, R178 ;  /* 0x000000b200b27308 */ /* 0x000f220000000800 */
[-C--:B------:R-:W-:Y:S01]  /*7ae0*/  FMUL.FTZ R36, R36, R5.reuse ;  /* 0x0000000524247220 */ /* 0x080fe20000410000 */
[-C--:B------:R-:W-:Y:S01]  /*7af0*/  FMUL.FTZ R37, R37, R5.reuse ;  /* 0x0000000525257220 */ /* 0x080fe20000410000 */
[-C--:B------:R-:W-:Y:S01]  /*7b00*/  FMUL.FTZ R40, R40, R5.reuse ;  /* 0x0000000528287220 */ /* 0x080fe20000410000 */
[-C--:B------:R-:W-:Y:S01]  /*7b10*/  FMUL.FTZ R41, R41, R5.reuse ;  /* 0x0000000529297220 */ /* 0x080fe20000410000 */
[-C--:B------:R-:W-:Y:S01]  /*7b20*/  FMUL.FTZ R44, R44, R5.reuse ;  /* 0x000000052c2c7220 */ /* 0x080fe20000410000 */
[-C--:B------:R-:W-:Y:S01]  /*7b30*/  FMUL.FTZ R45, R45, R5.reuse ;  /* 0x000000052d2d7220 */ /* 0x080fe20000410000 */
[-C--:B------:R-:W-:Y:S01]  /*7b40*/  FMUL.FTZ R48, R48, R5.reuse ;  /* 0x0000000530307220 */ /* 0x080fe20000410000 */
[----:B------:R-:W5:Y:S01]  /*7b50*/  MUFU.EX2 R168, R168 ;  /* 0x000000a800a87308 */ /* 0x000f620000000800 */
        /* <DEDUP_REMOVED lines=8> */
[----:B---3--:R-:W-:Y:S01]  /*7be0*/  FMNMX.FTZ R180, R177, R180, !PT ;  /* 0x000000b4b1b47209 */ /* 0x008fe20007810000 */
[-C--:B------:R-:W-:Y:S01]  /*7bf0*/  FMUL.FTZ R64, R64, R5.reuse ;  /* 0x0000000540407220 */ /* 0x080fe20000410000 */
[-C--:B------:R-:W-:Y:S01]  /*7c00*/  FMUL.FTZ R65, R65, R5.reuse ;  /* 0x0000000541417220 */ /* 0x080fe20000410000 */
[-C--:B------:R-:W-:Y:S01]  /*7c10*/  FMUL.FTZ R68, R68, R5.reuse ;  /* 0x0000000544447220 */ /* 0x080fe20000410000 */
[-C--:B------:R-:W-:Y:S01]  /*7c20*/  FMUL.FTZ R69, R69, R5.reuse ;  /* 0x0000000545457220 */ /* 0x080fe20000410000 */
[----:B------:R-:W3:Y:S01]  /*7c30*/  SHFL.BFLY PT, R177, R180, 0x1, 0x1f ;  /* 0x0c201f00b4b17f89 */ /* 0x000ee200000e0000 */
        /* <DEDUP_REMOVED lines=22> */
[----:B------:R-:W-:Y:S01]  /*7da0*/  FMUL.FTZ R109, R109, R5 ;  /* 0x000000056d6d7220 */ /* 0x000fe20000410000 */
[----:B---3--:R-:W-:Y:S01]  /*7db0*/  FMNMX.FTZ R177, R180, R177, !PT ;  /* 0x000000b1b4b17209 */ /* 0x008fe20007810000 */
[----:B------:R-:W-:Y:S01]  /*7dc0*/  FFMA.FTZ R180, R162, UR10, -R11 ;  /* 0x0000000aa2b47c23 */ /* 0x000fe2000801080b */
[----:B------:R-:W-:Y:S01]  /*7dd0*/  IMAD.U32 R11, RZ, RZ, UR37 ;  /* 0x00000025ff0b7e24 */ /* 0x000fe2000f8e00ff */
[----:B------:R-:W3:Y:S01]  /*7de0*/  MUFU.EX2 R167, R167 ;  /* 0x000000a700a77308 */ /* 0x000ee20000000800 */
[C---:B------:R-:W-:Y:S01]  /*7df0*/  FSETP.NEU.FTZ.AND P3, PT, R177.reuse, -INF , PT ;  /* 0xff800000b100780b */ /* 0x040fe20003f7d000 */
[----:B------:R-:W-:Y:S01]  /*7e00*/  FMUL.FTZ R3, R177, UR10 ;  /* 0x0000000ab1037c20 */ /* 0x000fe20008410000 */
[----:B------:R-:W-:-:S02]  /*7e10*/  @!P2 IMAD R11, R11, 0x40, R16 ;  /* 0x000000400b0ba824 */ /* 0x000fc400078e0210 */
[-C--:B------:R-:W-:Y:S01]  /*7e20*/  FMUL.FTZ R112, R112, R5.reuse ;  /* 0x0000000570707220 */ /* 0x080fe20000410000 */
[-C--:B------:R-:W-:Y:S01]  /*7e30*/  FMUL.FTZ R113, R113, R5.reuse ;  /* 0x0000000571717220 */ /* 0x080fe20000410000 */
[-C--:B------:R-:W-:Y:S01]  /*7e40*/  FMUL.FTZ R116, R116, R5.reuse ;  /* 0x0000000574747220 */ /* 0x080fe20000410000 */
[----:B------:R-:W-:Y:S01]  /*7e50*/  FSEL R179, R3, RZ, P3 ;  /* 0x000000ff03b37208 */ /* 0x000fe20001800000 */
[----:B--2---:R-:W-:Y:S01]  /*7e60*/  FADD.FTZ R3, R159, R182 ;  /* 0x000000b69f037221 */ /* 0x004fe20000010000 */
[----:B------:R-:W2:Y:S01]  /*7e70*/  MUFU.EX2 R163, R163 ;  /* 0x000000a300a37308 */ /* 0x000ea20000000800 */
[----:B------:R-:W-:Y:S01]  /*7e80*/  @!P2 LEA R11, R11, UR46, 0x2 ;  /* 0x0000002e0b0bac11 */ /* 0x000fe2000f8e10ff */
[----:B------:R-:W-:Y:S01]  /*7e90*/  FMUL.FTZ R117, R117, R5 ;  /* 0x0000000575757220 */ /* 0x000fe20000410000 */
[----:B0-----:R-:W-:Y:S01]  /*7ea0*/  FADD.FTZ R162, R176, R3 ;  /* 0x00000003b0a27221 */ /* 0x001fe20000010000 */
[----:B------:R-:W-:Y:S01]  /*7eb0*/  FSEL R3, R177, RZ, P3 ;  /* 0x000000ffb1037208 */ /* 0x000fe20001800000 */
[--C-:B------:R-:W-:Y:S01]  /*7ec0*/  FFMA.FTZ R9, R9, UR10, -R179.reuse ;  /* 0x0000000a09097c23 */ /* 0x100fe200080108b3 */
[--C-:B------:R-:W-:Y:S01]  /*7ed0*/  FFMA.FTZ R12, R12, UR10, -R179.reuse ;  /* 0x0000000a0c0c7c23 */ /* 0x100fe200080108b3 */
[----:B-1----:R-:W-:Y:S01]  /*7ee0*/  FADD.FTZ R181, R173, R162 ;  /* 0x000000a2adb57221 */ /* 0x002fe20000010000 */
[--C-:B------:R-:W-:Y:S01]  /*7ef0*/  FFMA.FTZ R13, R13, UR10, -R179.reuse ;  /* 0x0000000a0d0d7c23 */ /* 0x100fe200080108b3 */
[----:B------:R-:W-:Y:S01]  /*7f00*/  FADD.FTZ R3, -R3, R6 ;  /* 0x0000000603037221 */ /* 0x000fe20000010100 */
[----:B------:R-:W-:Y:S01]  /*7f10*/  FFMA.FTZ R14, R14, UR10, -R179 ;  /* 0x0000000a0e0e7c23 */ /* 0x000fe200080108b3 */
[----:B----4-:R-:W-:Y:S01]  /*7f20*/  FADD.FTZ R181, R178, R181 ;  /* 0x000000b5b2b57221 */ /* 0x010fe20000010000 */
[----:B------:R-:W-:Y:S01]  /*7f30*/  MUFU.EX2 R9, R9 ;  /* 0x0000000900097308 */ /* 0x000fe20000000800 */
[----:B------:R-:W-:Y:S01]  /*7f40*/  FMUL.FTZ R3, R3, UR10 ;  /* 0x0000000a03037c20 */ /* 0x000fe20008410000 */
[----:B------:R-:W-:Y:S01]  /*7f50*/  FFMA.FTZ R15, R15, UR10, -R179 ;  /* 0x0000000a0f0f7c23 */ /* 0x000fe200080108b3 */
[----:B-----5:R-:W-:Y:S01]  /*7f60*/  FADD.FTZ R6, R168, R181 ;  /* 0x000000b5a8067221 */ /* 0x020fe20000010000 */
[--C-:B------:R-:W-:Y:S01]  /*7f70*/  FFMA.FTZ R181, R152, UR10, -R179.reuse ;  /* 0x0000000a98b57c23 */ /* 0x100fe200080108b3 */
[--C-:B------:R-:W-:Y:S01]  /*7f80*/  FFMA.FTZ R20, R20, UR10, -R179.reuse ;  /* 0x0000000a14147c23 */ /* 0x100fe200080108b3 */
[----:B------:R-:W-:Y:S01]  /*7f90*/  @!P2 STS [R11+0x28800], R5 ;  /* 0x028800050b00a388 */ /* 0x000fe20000000800 */
[----:B------:R-:W-:Y:S01]  /*7fa0*/  FADD.FTZ R183, R169, R6 ;  /* 0x00000006a9b77221 */ /* 0x000fe20000010000 */
[----:B------:R-:W-:Y:S01]  /*7fb0*/  MUFU.EX2 R12, R12 ;  /* 0x0000000c000c7308 */ /* 0x000fe20000000800 */
[----:B------:R-:W-:Y:S01]  /*7fc0*/  FFMA.FTZ R182, R154, UR10, -R179 ;  /* 0x0000000a9ab67c23 */ /* 0x000fe200080108b3 */
[----:B------:R-:W-:Y:S01]  /*7fd0*/  F2FP.BF16.F32.PACK_AB R154, R176, R159 ;  /* 0x0000009fb09a723e */ /* 0x000fe200000010ff */
[----:B------:R-:W-:Y:S01]  /*7fe0*/  FADD.FTZ R152, R170, R183 ;  /* 0x000000b7aa987221 */ /* 0x000fe20000010000 */
[--C-:B------:R-:W-:Y:S01]  /*7ff0*/  FFMA.FTZ R183, R155, UR10, -R179.reuse ;  /* 0x0000000a9bb77c23 */ /* 0x100fe200080108b3 */
[--C-:B------:R-:W-:Y:S01]  /*8000*/  FFMA.FTZ R153, R153, UR10, -R179.reuse ;  /* 0x0000000a99997c23 */ /* 0x100fe200080108b3 */
[--C-:B------:R-:W-:Y:S01]  /*8010*/  FFMA.FTZ R206, R160, UR10, -R179.reuse ;  /* 0x0000000aa0ce7c23 */ /* 0x100fe200080108b3 */
[----:B------:R-:W-:Y:S01]  /*8020*/  FADD.FTZ R205, R171, R152 ;  /* 0x00000098abcd7221 */ /* 0x000fe20000010000 */
[----:B------:R2:W0:Y:S01]  /*8030*/  MUFU.EX2 R6, R3 ;  /* 0x0000000300067308 */ /* 0x0004220000000800 */
[--C-:B------:R-:W-:Y:S01]  /*8040*/  FFMA.FTZ R172, R172, UR10, -R179.reuse ;  /* 0x0000000aacac7c23 */ /* 0x100fe200080108b3 */
[----:B------:R-:W-:Y:S01]  /*8050*/  FFMA.FTZ R157, R157, UR10, -R179 ;  /* 0x0000000a9d9d7c23 */ /* 0x000fe200080108b3 */
[----:B------:R-:W-:Y:S01]  /*8060*/  FADD.FTZ R152, R166, R205 ;  /* 0x000000cda6987221 */ /* 0x000fe20000010000 */
[--C-:B------:R-:W-:Y:S01]  /*8070*/  FFMA.FTZ R205, R158, UR10, -R179.reuse ;  /* 0x0000000a9ecd7c23 */ /* 0x100fe200080108b3 */
[----:B------:R-:W-:Y:S01]  /*8080*/  F2FP.BF16.F32.PACK_AB R158, R169, R168 ;  /* 0x000000a8a99e723e */ /* 0x000fe200000010ff */
[--C-:B------:R-:W-:Y:S01]  /*8090*/  FFMA.FTZ R174, R174, UR10, -R179.reuse ;  /* 0x0000000aaeae7c23 */ /* 0x100fe200080108b3 */
[----:B---3--:R-:W-:Y:S01]  /*80a0*/  FADD.FTZ R152, R167, R152 ;  /* 0x00000098a7987221 */ /* 0x008fe20000010000 */
[----:B------:R-:W1:Y:S01]  /*80b0*/  MUFU.EX2 R155, R13 ;  /* 0x0000000d009b7308 */ /* 0x000e620000000800 */
[----:B------:R-:W-:Y:S01]  /*80c0*/  FFMA.FTZ R179, R161, UR10, -R179 ;  /* 0x0000000aa1b37c23 */ /* 0x000fe200080108b3 */
[----:B------:R-:W-:Y:S01]  /*80d0*/  F2FP.BF16.F32.PACK_AB R162, R167, R166 ;  /* 0x000000a6a7a2723e */ /* 0x000fe200000010ff */
[----:B--2---:R-:W-:Y:S01]  /*80e0*/  FADD.FTZ R3, R163, R152 ;  /* 0x00000098a3037221 */ /* 0x004fe20000010000 */
[----:B------:R-:W-:Y:S01]  /*80f0*/  F2FP.BF16.F32.PACK_AB R152, R175, R156 ;  /* 0x0000009caf98723e */ /* 0x000fe200000010ff */
[----:B------:R-:W-:Y:S01]  /*8100*/  FMUL.FTZ R120, R120, R5 ;  /* 0x0000000578787220 */ /* 0x000fe20000410000 */
[----:B------:R-:W-:Y:S01]  /*8110*/  F2FP.BF16.F32.PACK_AB R156, R178, R173 ;  /* 0x000000adb29c723e */ /* 0x000fe200000010ff */
[-C--:B------:R-:W-:Y:S01]  /*8120*/  FMUL.FTZ R121, R121, R5.reuse ;  /* 0x0000000579797220 */ /* 0x080fe20000410000 */
[----:B------:R-:W2:Y:S01]  /*8130*/  MUFU.EX2 R14, R14 ;  /* 0x0000000e000e7308 */ /* 0x000ea20000000800 */
[----:B0-----:R0:W-:Y:S01]  /*8140*/  @!P2 STS [R11+0x28820], R6 ;  /* 0x028820060b00a388 */ /* 0x0011e20000000800 */
[-C--:B------:R-:W-:Y:S01]  /*8150*/  FMUL.FTZ R124, R124, R5.reuse ;  /* 0x000000057c7c7220 */ /* 0x080fe20000410000 */
[-C--:B------:R-:W-:Y:S01]  /*8160*/  FMUL.FTZ R125, R125, R5.reuse ;  /* 0x000000057d7d7220 */ /* 0x080fe20000410000 */
[-C--:B------:R-:W-:Y:S01]  /*8170*/  FMUL.FTZ R128, R128, R5.reuse ;  /* 0x0000000580807220 */ /* 0x080fe20000410000 */
[-C--:B------:R-:W-:Y:S01]  /*8180*/  FMUL.FTZ R129, R129, R5.reuse ;  /* 0x0000000581817220 */ /* 0x080fe20000410000 */
[-C--:B------:R-:W-:Y:S01]  /*8190*/  FMUL.FTZ R132, R132, R5.reuse ;  /* 0x0000000584847220 */ /* 0x080fe20000410000 */
[-C--:B------:R-:W-:Y:S01]  /*81a0*/  FMUL.FTZ R133, R133, R5.reuse ;  /* 0x0000000585857220 */ /* 0x080fe20000410000 */
[----:B------:R-:W3:Y:S01]  /*81b0*/  MUFU.EX2 R164, R164 ;  /* 0x000000a400a47308 */ /* 0x000ee20000000800 */
[-C--:B------:R-:W-:Y:S01]  /*81c0*/  FMUL.FTZ R136, R136, R5.reuse ;  /* 0x0000000588887220 */ /* 0x080fe20000410000 */
[-C--:B------:R-:W-:Y:S01]  /*81d0*/  FMUL.FTZ R137, R137, R5.reuse ;  /* 0x0000000589897220 */ /* 0x080fe20000410000 */
[----:B0-----:R-:W-:Y:S01]  /*81e0*/  FFMA.FTZ R11, R6, R4, R9 ;  /* 0x00000004060b7223 */ /* 0x001fe20000010009 */
[-C--:B------:R-:W-:Y:S01]  /*81f0*/  FMUL.FTZ R140, R140, R5.reuse ;  /* 0x000000058c8c7220 */ /* 0x080fe20000410000 */
[-C--:B------:R-:W-:Y:S01]  /*8200*/  FMUL.FTZ R141, R141, R5.reuse ;  /* 0x000000058d8d7220 */ /* 0x080fe20000410000 */
[-C--:B------:R-:W-:Y:S01]  /*8210*/  FMUL.FTZ R144, R144, R5.reuse ;  /* 0x0000000590907220 */ /* 0x080fe20000410000 */
[----:B------:R-:W-:Y:S01]  /*8220*/  FADD.FTZ R4, R12, R11 ;  /* 0x0000000b0c047221 */ /* 0x000fe20000010000 */
[----:B------:R-:W0:Y:S01]  /*8230*/  MUFU.EX2 R15, R15 ;  /* 0x0000000f000f7308 */ /* 0x000e220000000800 */
[-C--:B------:R-:W-:Y:S01]  /*8240*/  FMUL.FTZ R145, R145, R5.reuse ;  /* 0x0000000591917220 */ /* 0x080fe20000410000 */
[----:B------:R-:W-:Y:S01]  /*8250*/  FMUL.FTZ R148, R148, R5 ;  /* 0x0000000594947220 */ /* 0x000fe20000410000 */
[----:B-1----:R-:W-:Y:S01]  /*8260*/  FADD.FTZ R11, R155, R4 ;  /* 0x000000049b0b7221 */ /* 0x002fe20000010000 */
[----:B--2---:R-:W-:Y:S01]  /*8270*/  F2FP.BF16.F32.PACK_AB R155, R14, R155 ;  /* 0x0000009b0e9b723e */ /* 0x004fe200000010ff */
[----:B------:R-:W-:Y:S01]  /*8280*/  FMUL.FTZ R149, R149, R5 ;  /* 0x0000000595957220 */ /* 0x000fe20000410000 */
[-C--:B------:R-:W-:Y:S01]  /*8290*/  FMUL.FTZ R26, R26, R6.reuse ;  /* 0x000000061a1a7220 */ /* 0x080fe20000410000 */
[----:B------:R-:W-:Y:S01]  /*82a0*/  FADD.FTZ R176, R14, R11 ;  /* 0x0000000b0eb07221 */ /* 0x000fe20000010000 */
[----:B------:R-:W1:Y:S01]  /*82b0*/  MUFU.EX2 R165, R165 ;  /* 0x000000a500a57308 */ /* 0x000e620000000800 */
[C---:B---3--:R-:W-:Y:S01]  /*82c0*/  FADD.FTZ R160, R164.reuse, R3 ;  /* 0x00000003a4a07221 */ /* 0x048fe20000010000 */
[----:B------:R-:W-:Y:S01]  /*82d0*/  F2FP.BF16.F32.PACK_AB R164, R164, R163 ;  /* 0x000000a3a4a4723e */ /* 0x000fe200000010ff */
[-C--:B------:R-:W-:Y:S01]  /*82e0*/  FMUL.FTZ R27, R27, R6.reuse ;  /* 0x000000061b1b7220 */ /* 0x080fe20000410000 */
[-C--:B------:R-:W-:Y:S01]  /*82f0*/  FMUL.FTZ R30, R30, R6.reuse ;  /* 0x000000061e1e7220 */ /* 0x080fe20000410000 */
[-C--:B------:R-:W-:Y:S01]  /*8300*/  FMUL.FTZ R31, R31, R6.reuse ;  /* 0x000000061f1f7220 */ /* 0x080fe20000410000 */
[-C--:B------:R-:W-:Y:S01]  /*8310*/  FMUL.FTZ R34, R34, R6.reuse ;  /* 0x0000000622227220 */ /* 0x080fe20000410000 */
[-C--:B------:R-:W-:Y:S01]  /*8320*/  FMUL.FTZ R35, R35, R6.reuse ;  /* 0x0000000623237220 */ /* 0x080fe20000410000 */
[----:B------:R-:W-:Y:S01]  /*8330*/  MUFU.EX2 R20, R20 ;  /* 0x0000001400147308 */ /* 0x000fe20000000800 */
[----:B0-----:R-:W-:Y:S01]  /*8340*/  FADD.FTZ R11, R15, R176 ;  /* 0x000000b00f0b7221 */ /* 0x001fe20000010000 */
[-C--:B------:R-:W-:Y:S01]  /*8350*/  FMUL.FTZ R38, R38, R6.reuse ;  /* 0x0000000626267220 */ /* 0x080fe20000410000 */
[-C--:B------:R-:W-:Y:S01]  /*8360*/  FMUL.FTZ R39, R39, R6.reuse ;  /* 0x0000000627277220 */ /* 0x080fe20000410000 */
[-C--:B------:R-:W-:Y:S01]  /*8370*/  FMUL.FTZ R42, R42, R6.reuse ;  /* 0x000000062a2a7220 */ /* 0x080fe20000410000 */
[-C--:B------:R-:W-:Y:S01]  /*8380*/  FMUL.FTZ R43, R43, R6.reuse ;  /* 0x000000062b2b7220 */ /* 0x080fe20000410000 */
[-C--:B------:R-:W-:Y:S01]  /*8390*/  FMUL.FTZ R46, R46, R6.reuse ;  /* 0x000000062e2e7220 */ /* 0x080fe20000410000 */
[----:B------:R-:W-:Y:S01]  /*83a0*/  FMUL.FTZ R47, R47, R6 ;  /* 0x000000062f2f7220 */ /* 0x000fe20000410000 */
[----:B------:R-:W-:Y:S01]  /*83b0*/  MUFU.EX2 R159, R181 ;  /* 0x000000b5009f7308 */ /* 0x000fe20000000800 */
[----:B-1----:R-:W-:Y:S01]  /*83c0*/  FADD.FTZ R3, R165, R160 ;  /* 0x000000a0a5037221 */ /* 0x002fe20000010000 */
[----:B------:R-:W-:Y:S01]  /*83d0*/  F2FP.BF16.F32.PACK_AB R160, R171, R170 ;  /* 0x000000aaaba0723e */ /* 0x000fe200000010ff */
[-C--:B------:R-:W-:Y:S01]  /*83e0*/  FMUL.FTZ R50, R50, R6.reuse ;  /* 0x0000000632327220 */ /* 0x080fe20000410000 */
[-C--:B------:R-:W-:Y:S01]  /*83f0*/  FMUL.FTZ R51, R51, R6.reuse ;  /* 0x0000000633337220 */ /* 0x080fe20000410000 */
[-C--:B------:R-:W-:Y:S01]  /*8400*/  FMUL.FTZ R54, R54, R6.reuse ;  /* 0x0000000636367220 */ /* 0x080fe20000410000 */
[-C--:B------:R-:W-:Y:S01]  /*8410*/  FMUL.FTZ R55, R55, R6.reuse ;  /* 0x0000000637377220 */ /* 0x080fe20000410000 */
[-C--:B------:R-:W-:Y:S01]  /*8420*/  FMUL.FTZ R58, R58, R6.reuse ;  /* 0x000000063a3a7220 */ /* 0x080fe20000410000 */
[----:B------:R0:W-:Y:S01]  /*8430*/  MUFU.EX2 R168, R153 ;  /* 0x0000009900a87308 */ /* 0x0001e20000000800 */
        /* <DEDUP_REMOVED lines=24> */
[C---:B-1----:R-:W-:Y:S01]  /*85c0*/  F2FP.BF16.F32.PACK_AB R166, R180.reuse, R165 ;  /* 0x000000a5b4a6723e */ /* 0x042fe200000010ff */
[----:B------:R-:W-:Y:S01]  /*85d0*/  FADD.FTZ R3, R180, R3 ;  /* 0x00000003b4037221 */ /* 0x000fe20000010000 */
[-C--:B------:R-:W-:Y:S01]  /*85e0*/  FMUL.FTZ R98, R98, R6.reuse ;  /* 0x0000000662627220 */ /* 0x080fe20000410000 */
[-C--:B------:R-:W-:Y:S01]  /*85f0*/  FMUL.FTZ R99, R99, R6.reuse ;  /* 0x0000000663637220 */ /* 0x080fe20000410000 */
[-C--:B------:R-:W-:Y:S01]  /*8600*/  FMUL.FTZ R102, R102, R6.reuse ;  /* 0x0000000666667220 */ /* 0x080fe20000410000 */
[-C--:B------:R-:W-:Y:S01]  /*8610*/  FMUL.FTZ R103, R103, R6.reuse ;  /* 0x0000000667677220 */ /* 0x080fe20000410000 */
[-C--:B------:R-:W-:Y:S01]  /*8620*/  FMUL.FTZ R106, R106, R6.reuse ;  /* 0x000000066a6a7220 */ /* 0x080fe20000410000 */
[----:B------:R1:W3:Y:S01]  /*8630*/  MUFU.EX2 R163, R172 ;  /* 0x000000ac00a37308 */ /* 0x0002e20000000800 */
[-C--:B------:R-:W-:Y:S01]  /*8640*/  FMUL.FTZ R107, R107, R6.reuse ;  /* 0x000000066b6b7220 */ /* 0x080fe20000410000 */
[----:B------:R4:W-:Y:S01]  /*8650*/  STSM.16.M88.4 [R18+0x26800], R152 ;  /* 0x0268009812007844 */ /* 0x0009e20000000200 */
[-C--:B------:R-:W-:Y:S01]  /*8660*/  FMUL.FTZ R110, R110, R6.reuse ;  /* 0x000000066e6e7220 */ /* 0x080fe20000410000 */
[-C--:B------:R-:W-:Y:S01]  /*8670*/  FMUL.FTZ R111, R111, R6.reuse ;  /* 0x000000066f6f7220 */ /* 0x080fe20000410000 */
[-C--:B------:R-:W-:Y:S01]  /*8680*/  FMUL.FTZ R114, R114, R6.reuse ;  /* 0x0000000672727220 */ /* 0x080fe20000410000 */
[-C--:B------:R-:W-:Y:S01]  /*8690*/  FMUL.FTZ R115, R115, R6.reuse ;  /* 0x0000000673737220 */ /* 0x080fe20000410000 */
[-C--:B------:R-:W-:Y:S01]  /*86a0*/  FMUL.FTZ R118, R118, R6.reuse ;  /* 0x0000000676767220 */ /* 0x080fe20000410000 */
[----:B------:R5:W4:Y:S01]  /*86b0*/  MUFU.EX2 R4, R157 ;  /* 0x0000009d00047308 */ /* 0x000b220000000800 */
[----:B-1----:R-:W-:Y:S01]  /*86c0*/  FADD.FTZ R172, R20, R11 ;  /* 0x0000000b14ac7221 */ /* 0x002fe20000010000 */
[-C--:B------:R-:W-:Y:S01]  /*86d0*/  FMUL.FTZ R119, R119, R6.reuse ;  /* 0x0000000677777220 */ /* 0x080fe20000410000 */
[-C--:B------:R-:W-:Y:S01]  /*86e0*/  FMUL.FTZ R122, R122, R6.reuse ;  /* 0x000000067a7a7220 */ /* 0x080fe20000410000 */
[-C--:B------:R-:W-:Y:S01]  /*86f0*/  FMUL.FTZ R123, R123, R6.reuse ;  /* 0x000000067b7b7220 */ /* 0x080fe20000410000 */
[----:B------:R-:W-:Y:S01]  /*8700*/  FADD.FTZ R11, R159, R172 ;  /* 0x000000ac9f0b7221 */ /* 0x000fe20000010000 */
[----:B------:R-:W-:Y:S01]  /*8710*/  F2FP.BF16.F32.PACK_AB R159, R168, R159 ;  /* 0x0000009fa89f723e */ /* 0x000fe200000010ff */
[-C--:B------:R-:W-:Y:S01]  /*8720*/  FMUL.FTZ R126, R126, R6.reuse ;  /* 0x000000067e7e7220 */ /* 0x080fe20000410000 */
[----:B------:R-:W1:Y:S01]  /*8730*/  MUFU.EX2 R165, R205 ;  /* 0x000000cd00a57308 */ /* 0x000e620000000800 */
[----:B------:R-:W-:Y:S01]  /*8740*/  FADD.FTZ R172, R168, R11 ;  /* 0x0000000ba8ac7221 */ /* 0x000fe20000010000 */
[----:B-----5:R-:W-:Y:S01]  /*8750*/  F2FP.BF16.F32.PACK_AB R157, R20, R15 ;  /* 0x0000000f149d723e */ /* 0x020fe200000010ff */
[-C--:B------:R-:W-:Y:S01]  /*8760*/  FMUL.FTZ R127, R127, R6.reuse ;  /* 0x000000067f7f7220 */ /* 0x080fe20000410000 */
[-C--:B------:R-:W-:Y:S01]  /*8770*/  FMUL.FTZ R130, R130, R6.reuse ;  /* 0x0000000682827220 */ /* 0x080fe20000410000 */
[----:B0-----:R-:W-:Y:S01]  /*8780*/  FADD.FTZ R11, R161, R172 ;  /* 0x000000aca10b7221 */ /* 0x001fe20000010000 */
[C---:B--2---:R-:W-:Y:S01]  /*8790*/  F2FP.BF16.F32.PACK_AB R161, R170.reuse, R161 ;  /* 0x000000a1aaa1723e */ /* 0x044fe200000010ff */
[----:B------:R0:W-:Y:S01]  /*87a0*/  STSM.16.M88.4 [R19], R156 ;  /* 0x0000009c13007844 */ /* 0x0001e20000000200 */
[----:B------:R-:W2:Y:S01]  /*87b0*/  MUFU.EX2 R174, R174 ;  /* 0x000000ae00ae7308 */ /* 0x000ea20000000800 */
[----:B------:R-:W-:Y:S01]  /*87c0*/  FADD.FTZ R172, R170, R11 ;  /* 0x0000000baaac7221 */ /* 0x000fe20000010000 */
[-C--:B------:R-:W-:Y:S01]  /*87d0*/  FMUL.FTZ R131, R131, R6.reuse ;  /* 0x0000000683837220 */ /* 0x080fe20000410000 */
[-C--:B------:R-:W-:Y:S01]  /*87e0*/  FMUL.FTZ R134, R134, R6.reuse ;  /* 0x0000000686867220 */ /* 0x080fe20000410000 */
[-C--:B------:R-:W-:Y:S01]  /*87f0*/  FMUL.FTZ R135, R135, R6.reuse ;  /* 0x0000000687877220 */ /* 0x080fe20000410000 */
[----:B---3--:R-:W-:Y:S01]  /*8800*/  FADD.FTZ R11, R163, R172 ;  /* 0x000000aca30b7221 */ /* 0x008fe20000010000 */
[----:B----4-:R-:W-:Y:S01]  /*8810*/  F2FP.BF16.F32.PACK_AB R163, R4, R163 ;  /* 0x000000a304a3723e */ /* 0x010fe200000010ff */
[-C--:B------:R-:W-:Y:S01]  /*8820*/  FMUL.FTZ R138, R138, R6.reuse ;  /* 0x000000068a8a7220 */ /* 0x080fe20000410000 */
[----:B------:R-:W3:Y:S01]  /*8830*/  MUFU.EX2 R167, R206 ;  /* 0x000000ce00a77308 */ /* 0x000ee20000000800 */
[----:B------:R-:W-:Y:S01]  /*8840*/  FADD.FTZ R176, R4, R11 ;  /* 0x0000000b04b07221 */ /* 0x000fe20000010000 */
[-C--:B------:R-:W-:Y:S01]  /*8850*/  FMUL.FTZ R139, R139, R6.reuse ;  /* 0x000000068b8b7220 */ /* 0x080fe20000410000 */
[----:B------:R0:W-:Y:S01]  /*8860*/  STSM.16.M88.4 [R23], R160 ;  /* 0x000000a017007844 */ /* 0x0001e20000000200 */
[-C--:B------:R-:W-:Y:S01]  /*8870*/  FMUL.FTZ R142, R142, R6.reuse ;  /* 0x000000068e8e7220 */ /* 0x080fe20000410000 */
[----:B-1----:R-:W-:Y:S01]  /*8880*/  FADD.FTZ R11, R165, R176 ;  /* 0x000000b0a50b7221 */ /* 0x002fe20000010000 */
[-C--:B------:R-:W-:Y:S01]  /*8890*/  FMUL.FTZ R143, R143, R6.reuse ;  /* 0x000000068f8f7220 */ /* 0x080fe20000410000 */
[-C--:B------:R-:W-:Y:S01]  /*88a0*/  FMUL.FTZ R146, R146, R6.reuse ;  /* 0x0000000692927220 */ /* 0x080fe20000410000 */
[----:B------:R-:W1:Y:S01]  /*88b0*/  MUFU.EX2 R172, R179 ;  /* 0x000000b300ac7308 */ /* 0x000e620000000800 */
[C---:B--2---:R-:W-:Y:S01]  /*88c0*/  FADD.FTZ R12, R174.reuse, R11 ;  /* 0x0000000bae0c7221 */ /* 0x044fe20000010000 */
[----:B------:R-:W-:Y:S01]  /*88d0*/  F2FP.BF16.F32.PACK_AB R165, R174, R165 ;  /* 0x000000a5aea5723e */ /* 0x000fe200000010ff */
[-C--:B------:R-:W-:Y:S01]  /*88e0*/  FMUL.FTZ R147, R147, R6.reuse ;  /* 0x0000000693937220 */ /* 0x080fe20000410000 */
[-C--:B------:R-:W-:Y:S01]  /*88f0*/  FMUL.FTZ R150, R150, R6.reuse ;  /* 0x0000000696967220 */ /* 0x080fe20000410000 */
[----:B------:R-:W-:Y:S01]  /*8900*/  FMUL.FTZ R151, R151, R6 ;  /* 0x0000000697977220 */ /* 0x000fe20000410000 */
[----:B---3--:R-:W-:Y:S01]  /*8910*/  FADD.FTZ R5, R167, R12 ;  /* 0x0000000ca7057221 */ /* 0x008fe20000010000 */
[----:B-1----:R-:W-:-:S03]  /*8920*/  F2FP.BF16.F32.PACK_AB R167, R172, R167 ;  /* 0x000000a7aca7723e */ /* 0x002fc600000010ff */
[----:B------:R-:W-:Y:S02]  /*8930*/  FADD.FTZ R4, R172, R5 ;  /* 0x00000005ac047221 */ /* 0x000fe40000010000 */
[----:B------:R0:W-:Y:S01]  /*8940*/  STSM.16.M88.4 [R22], R164 ;  /* 0x000000a416007844 */ /* 0x0001e20000000200 */
[----:B------:R-:W-:Y:S05]  /*8950*/  @!P0 BRA `(.L_x_2405) ;  /* 0x0000000000048947 */ /* 0x000fea0003800000 */
[----:B------:R-:W-:Y:S01]  /*8960*/  BPT.TRAP 0x1 ;  /* 0x000000040000795c */ /* 0x000fe20000300000 */
.L_x_2405:
[----:B------:R1:W2:Y:S01]  /*8970*/  SYNCS.PHASECHK.TRANS64.TRYWAIT P2, [UR27+0x28c50], R8 ;  /* 0x028c5008ff0075a7 */ /* 0x0002a2000804015b */
[----:B------:R-:W-:Y:S05]  /*8980*/  @!P0 BRA `(.L_x_2406) ;  /* 0x0000000000048947 */ /* 0x000fea0003800000 */
[----:B------:R-:W-:Y:S01]  /*8990*/  BPT.TRAP 0x1 ;  /* 0x000000040000795c */ /* 0x000fe20000300000 */
.L_x_2406:
[----:B--2---:R-:W-:Y:S05]  /*89a0*/  @P2 BRA `(.L_x_2407) ;  /* 0x0000000000082947 */ /* 0x004fea0003800000 */
[----:B------:R-:W2:Y:S02]  /*89b0*/  SYNCS.PHASECHK.TRANS64.TRYWAIT P2, [UR27+0x28c50], R8 ;  /* 0x028c5008ff0075a7 */ /* 0x000ea4000804015b */
[----:B--2---:R-:W-:Y:S05]  /*89c0*/  @!P2 BRA `(.L_x_2408) ;  /* 0x000000f80004a947 */ /* 0x004fea0003800000 */
.L_x_2407:
[----:B------:R-:W-:Y:S01]  /*89d0*/  ULEA UR11, UR23, UR50, 0xc ;  /* 0x00000032170b7291 */ /* 0x000fe2000f8e603f */
[----:B------:R-:W-:Y:S01]  /*89e0*/  WARPGROUP.ARRIVE ;  /* 0x00000000000079c5 */ /* 0x000fe20000000000 */
[----:B------:R-:W-:Y:S01]  /*89f0*/  UMOV UR7, 0x40000040 ;  /* 0x4000004000077882 */ /* 0x000fe20000000000 */
[----:B------:R-:W-:Y:S01]  /*8a00*/  ISETP.GT.AND P2, PT, R7, UR21, PT ;  /* 0x0000001507007c0c */ /* 0x000fe2000bf44270 */
[----:B--2---:R-:W-:Y:S01]  /*8a10*/  @!P1 VIADD R21, R21, 0x28c60 ;  /* 0x00028c6015159836 */ /* 0x004fe20000000000 */
[----:B------:R-:W-:Y:S01]  /*8a20*/  UMOV UR37, UR23 ;  /* 0x0000001700257c82 */ /* 0x000fe20008000000 */
[----:B------:R-:W-:Y:S01]  /*8a30*/  VIADD R7, R7, 0xffffffff ;  /* 0xffffffff07077836 */ /* 0x000fe20000000000 */
[----:B------:R-:W-:Y:S01]  /*8a40*/  UMOV UR6, UR11 ;  /* 0x0000000b00067c82 */ /* 0x000fe20008000000 */
[----:B------:R-:W-:Y:S01]  /*8a50*/  IMAD.MOV.U32 R6, RZ, RZ, R177 ;  /* 0x000000ffff067224 */ /* 0x000fe200078e00b1 */
        /* <DEDUP_REMOVED lines=32> */
[----:B------:R-:W-:Y:S01]  /*8c60*/  IMAD.MOV.U32 R6, RZ, RZ, R177 ;  /* 0x000000ffff067224 */ /* 0x000fe200078e00b1 */
[----:B------:R-:W-:Y:S01]  /*8c70*/  UMOV UR37, UR23 ;  /* 0x0000001700257c82 */ /* 0x000fe20008000000 */
[----:B------:R-:W-:-:S07]  /*8c80*/  IMAD.MOV.U32 R5, RZ, RZ, R10 ;  /* 0x000000ffff057224 */ /* 0x000fce00078e000a */
.L_x_2392:
[----:B------:R-:W-:Y:S01]  /*8c90*/  ULDC UR6, c[0x0][0x448] ;  /* 0x0001120000067ab9 */ /* 0x000fe20000000800 */
[----:B------:R-:W-:Y:S01]  /*8ca0*/  ULDC UR15, c[0x0][0x9e4] ;  /* 0x00027900000f7ab9 */ /* 0x000fe20000000800 */
[----:B------:R-:W-:Y:S02]  /*8cb0*/  UISETP.NE.AND UP0, UPT, UR6, 0x1, UPT ;  /* 0x000000010600788c */ /* 0x000fe4000bf05270 */
[----:B------:R-:W-:Y:S02]  /*8cc0*/  UISETP.GE.AND UP1, UPT, UR15, 0x1, UPT ;  /* 0x000000010f00788c */ /* 0x000fe4000bf26270 */
[----:B------:R-:W-:Y:S02]  /*8cd0*/  UIADD3 UR11, UR42, 0x3f, URZ ;  /* 0x0000003f2a0b7890 */ /* 0x000fe4000fffe03f */
[----:B------:R-:W-:Y:S02]  /*8ce0*/  UIADD3 UR14, UR49, 0x1, -UR51 ;  /* 0x00000001310e7890 */ /* 0x000fe4000fffe833 */
[----:B------:R-:W-:-:S03]  /*8cf0*/  PLOP3.LUT P6, PT, PT, PT, UP1, 0x80, 0x0 ;  /* 0x000000000000781c */ /* 0x000fc60003fcf018 */
[----:B------:R-:W-:Y:S01]  /*8d00*/  @UP0 ULDC UR6, c[0x0][0x44c] ;  /* 0x0001130000060ab9 */ /* 0x000fe20000000800 */
[----:B------:R-:W-:Y:S01]  /*8d10*/  @UP0 ULDC UR18, c[0x0][0x450] ;  /* 0x0001140000120ab9 */ /* 0x000fe20000000800 */
[----:B------:R-:W-:-:S04]  /*8d20*/  UIMAD.WIDE.U32 UR6, UR11, UR6, URZ ;  /* 0x000000060b0672a5 */ /* 0x000fc8000f8e003f */
[----:B------:R-:W-:-:S04]  /*8d30*/  @UP0 USHF.R.U32.HI UR11, URZ, UR18, UR7 ;  /* 0x000000123f0b0299 */ /* 0x000fc80008011607 */
[----:B------:R-:W-:-:S03]  /*8d40*/  UIADD3 UR11, UR14, UR11, URZ ;  /* 0x0000000b0e0b7290 */ /* 0x000fc6000fffe03f */
[----:B------:R-:W-:Y:S02]  /*8d50*/  ULDC UR14, c[0x0][0x9dc] ;  /* 0x00027700000e7ab9 */ /* 0x000fe40000000800 */
        /* <DEDUP_REMOVED lines=12> */
.L_x_2411:
[----:B------:R-:W-:-:S11]  /*8e20*/  UISETP.NE.AND UP1, UPT, UR15, 0x1, UPT ;  /* 0x000000010f00788c */ /* 0x000fd6000bf25270 */
[----:B------:R-:W-:Y:S02]  /*8e30*/  @UP1 ULDC.64 UR18, c[0x0][0x9e8] ;  /* 0x00027a0000121ab9 */ /* 0x000fe40000000a00 */
[----:B------:R-:W-:-:S04]  /*8e40*/  UIMAD.WIDE.U32 UR6, UR11, UR18, URZ ;  /* 0x000000120b0672a5 */ /* 0x000fc8000f8e003f */
[----:B------:R-:W-:-:S12]  /*8e50*/  @UP1 USHF.R.U32.HI UR11, URZ, UR19, UR7 ;  /* 0x000000133f0b1299 */ /* 0x000fd80008011607 */
.L_x_2412:
[----:B------:R-:W-:-:S04]  /*8e60*/  UIMAD UR11, UR11, UR15, URZ ;  /* 0x0000000f0b0b72a4 */ /* 0x000fc8000f8e023f */
[----:B------:R-:W-:-:S04]  /*8e70*/  UISETP.LT.AND UP1, UPT, UR14, UR11, UPT ;  /* 0x0000000b0e00728c */ /* 0x000fc8000bf21270 */
[----:B------:R-:W-:-:S12]  /*8e80*/  USEL UR14, UR14, UR11, !UP1 ;  /* 0x0000000b0e0e7287 */ /* 0x000fd8000c800000 */
.L_x_2410:
[----:B------:R-:W-:-:S04]  /*8e90*/  UIADD3 UR14, UR14, 0x3f, URZ ;  /* 0x0000003f0e0e7890 */ /* 0x000fc8000fffe03f */
[----:B------:R-:W-:-:S04]  /*8ea0*/  USHF.R.S32.HI UR6, URZ, 0x1f, UR14 ;  /* 0x0000001f3f067899 */ /* 0x000fc8000801140e */
[----:B------:R-:W-:-:S04]  /*8eb0*/  ULEA.HI UR6, UR6, UR14, URZ, 0x6 ;  /* 0x0000000e06067291 */ /* 0x000fc8000f8f303f */
[----:B------:R-:W-:-:S04]  /*8ec0*/  USHF.R.S32.HI UR6, URZ, 0x6, UR6 ;  /* 0x000000063f067899 */ /* 0x000fc80008011406 */
[----:B------:R-:W-:-:S04]  /*8ed0*/  UISETP.LT.AND UP1, UPT, UR48, UR6, UPT ;  /* 0x000000063000728c */ /* 0x000fc8000bf21270 */
[----:B------:R-:W-:-:S06]  /*8ee0*/  USEL UR21, UR48, UR6, !UP1 ;  /* 0x0000000630157287 */ /* 0x000fcc000c800000 */
[----:B------:R-:W-:-:S13]  /*8ef0*/  ISETP.GE.AND P2, PT, R7, UR21, PT ;  /* 0x0000001507007c0c */ /* 0x000fda000bf46270 */
[----:B------:R-:W-:Y:S05]  /*8f00*/  @!P2 BRA `(.L_x_2413) ;  /* 0x0000001c0038a947 */ /* 0x000fea0003800000 */
[----:B------:R-:W-:Y:S01]  /*8f10*/  IMAD.MOV.U32 R9, RZ, RZ, R6 ;  /* 0x000000ffff097224 */ /* 0x000fe200078e0006 */
[----:B------:R-:W-:Y:S01]  /*8f20*/  UMOV UR23, UR37 ;  /* 0x0000002500177c82 */ /* 0x000fe20008000000 */
[----:B------:R-:W-:Y:S01]  /*8f30*/  IMAD.MOV.U32 R14, RZ, RZ, R5 ;  /* 0x000000ffff0e7224 */ /* 0x000fe200078e0005 */
[----:B------:R-:W-:Y:S01]  /*8f40*/  ULDC UR24, c[0x0][0x9d8] ;  /* 0x0002760000187ab9 */ /* 0x000fe20000000800 */
[----:B-1----:R-:W-:Y:S01]  /*8f50*/  IMAD.MOV.U32 R8, RZ, RZ, R7 ;  /* 0x000000ffff087224 */ /* 0x002fe200078e0007 */
[----:B------:R-:W-:-:S06]  /*8f60*/  ULDC UR22, c[0x0][0x988] ;  /* 0x0002620000167ab9 */ /* 0x000fcc0000000800 */
.L_x_2422:
[----:B------:R-:W-:Y:S01]  /*8f70*/  UIADD3 UR37, UR23, 0x1, URZ ;  /* 0x0000000117257890 */ /* 0x000fe2000fffe03f */
[C---:B------:R-:W-:Y:S01]  /*8f80*/  ISETP.GT.AND P2, PT, R8.reuse, UR21, PT ;  /* 0x0000001508007c0c */ /* 0x040fe2000bf44270 */
[----:B------:R-:W-:Y:S02]  /*8f90*/  VIADD R8, R8, 0xffffffff ;  /* 0xffffffff08087836 */ /* 0x000fe40000000000 */
[----:B------:R-:W-:-:S04]  /*8fa0*/  UISETP.NE.AND UP1, UPT, UR37, 0x2, UPT ;  /* 0x000000022500788c */ /* 0x000fc8000bf25270 */
[----:B------:R-:W-:Y:S02]  /*8fb0*/  USEL UR6, URZ, 0x1, UP1 ;  /* 0x000000013f067887 */ /* 0x000fe40008800000 */
[----:B------:R-:W-:Y:S02]  /*8fc0*/  USEL UR37, UR37, URZ, UP1 ;  /* 0x0000003f25257287 */ /* 0x000fe40008800000 */
[----:B------:R-:W-:Y:S01]  /*8fd0*/  ULOP3.LUT UR38, UR38, UR6, URZ, 0x3c, !UPT ;  /* 0x0000000626267292 */ /* 0x000fe2000f8e3c3f */
[----:B0123--:R-:W-:Y:S11]  /*8fe0*/  @!P0 BRA `(.L_x_2414) ;  /* 0x0000000000048947 */ /* 0x00fff60003800000 */
[----:B------:R-:W-:Y:S01]  /*8ff0*/  BPT.TRAP 0x1 ;  /* 0x000000040000795c */ /* 0x000fe20000300000 */
.L_x_2414:
[----:B------:R-:W-:Y:S01]  /*9000*/  ULEA UR25, UR37, UR46, 0x3 ;  /* 0x0000002e25197291 */ /* 0x000fe2000f8e183f */
[----:B------:R-:W-:-:S05]  /*9010*/  IMAD.U32 R7, RZ, RZ, UR38 ;  /* 0x00000026ff077e24 */ /* 0x000fca000f8e00ff */
[----:B------:R-:W-:-:S04]  /*9020*/  SHF.L.U32 R7, R7, 0x1f, RZ ;  /* 0x0000001f07077819 */ /* 0x000fc800000006ff */
[----:B------:R1:W3:Y:S01]  /*9030*/  SYNCS.PHASECHK.TRANS64.TRYWAIT P3, [UR25+0x28c30], R7 ;  /* 0x028c3007ff0075a7 */ /* 0x0002e20008060159 */
[----:B------:R-:W-:Y:S05]  /*9040*/  @!P0 BRA `(.L_x_2415) ;  /* 0x0000000000048947 */ /* 0x000fea0003800000 */
[----:B------:R-:W-:Y:S01]  /*9050*/  BPT.TRAP 0x1 ;  /* 0x000000040000795c */ /* 0x000fe20000300000 */
.L_x_2415:
[----:B---3--:R-:W-:Y:S05]  /*9060*/  @P3 BRA `(.L_x_2416) ;  /* 0x0000000000083947 */ /* 0x008fea0003800000 */
[----:B------:R-:W3:Y:S02]  /*9070*/  SYNCS.PHASECHK.TRANS64.TRYWAIT P3, [UR25+0x28c30], R7 ;  /* 0x028c3007ff0075a7 */ /* 0x000ee40008060159 */
[----:B---3--:R-:W-:Y:S05]  /*9080*/  @!P3 BRA `(.L_x_2417) ;  /* 0x000000f00068b947 */ /* 0x008fea0003800000 */
.L_x_2416:
[----:B------:R-:W-:Y:S01]  /*9090*/  R2UR UR18, R0 ;  /* 0x00000000001272ca */ /* 0x000fe200000e0000 */
[----:B0-----:R-:W-:Y:S01]  /*90a0*/  WARPGROUP.ARRIVE ;  /* 0x00000000000079c5 */ /* 0x001fe20000000000 */
        /* <DEDUP_REMOVED lines=21> */
[----:B---3--:R-:W-:Y:S01]  /*9200*/  FMUL.FTZ R6, R153, UR24 ;  /* 0x0000001899067c20 */ /* 0x008fe20008410000 */
[----:B------:R-:W-:Y:S01]  /*9210*/  FMUL.FTZ R20, R156, UR24 ;  /* 0x000000189c147c20 */ /* 0x000fe20008410000 */
[----:B--2---:R-:W-:Y:S01]  /*9220*/  FMUL.FTZ R21, R157, UR24 ;  /* 0x000000189d157c20 */ /* 0x004fe20008410000 */
        /* <DEDUP_REMOVED lines=27> */
[----:B--2---:R-:W-:-:S07]  /*93e0*/  FMNMX.FTZ R5, R6, R5, !PT ;  /* 0x0000000506057209 */ /* 0x004fce0007810000 */
[----:B------:R-:W2:Y:S01]  /*93f0*/  MUFU.TANH R152, R152 ;  /* 0x0000009800987308 */ /* 0x000ea20000002400 */
[----:B---3--:R-:W-:-:S07]  /*9400*/  FMNMX.FTZ R156, R20, R5, !PT ;  /* 0x00000005149c7209 */ /* 0x008fce0007810000 */
[----:B------:R-:W3:Y:S01]  /*9410*/  MUFU.TANH R154, R154 ;  /* 0x0000009a009a7308 */ /* 0x000ee20000002400 */
[----:B0-----:R-:W-:-:S07]  /*9420*/  FMNMX.FTZ R5, R21, R156, !PT ;  /* 0x0000009c15057209 */ /* 0x001fce0007810000 */
        /* <DEDUP_REMOVED lines=17> */
[----:B0-----:R-:W-:Y:S01]  /*9540*/  FMNMX.FTZ R162, R165, R156, !PT ;  /* 0x0000009ca5a27209 */ /* 0x001fe20007810000 */
[----:B------:R-:W-:Y:S01]  /*9550*/  FMUL.FTZ R156, R163, UR24 ;  /* 0x00000018a39c7c20 */ /* 0x000fe20008410000 */
[----:B------:R-:W-:Y:S01]  /*9560*/  FMUL.FTZ R163, R170, UR24 ;  /* 0x00000018aaa37c20 */ /* 0x000fe20008410000 */
[----:B------:R-:W-:-:S04]  /*9570*/  FMUL.FTZ R170, R174, UR24 ;  /* 0x00000018aeaa7c20 */ /* 0x000fc80008410000 */
[----:B------:R-:W0:Y:S01]  /*9580*/  MUFU.TANH R168, R168 ;  /* 0x000000a800a87308 */ /* 0x000e220000002400 */
[----:B--2---:R-:W-:Y:S01]  /*9590*/  FMNMX.FTZ R5, R169, R162, !PT ;  /* 0x000000a2a9057209 */ /* 0x004fe20007810000 */
[----:B------:R-:W-:Y:S01]  /*95a0*/  FMUL.FTZ R162, R167, UR24 ;  /* 0x00000018a7a27c20 */ /* 0x000fe20008410000 */
[----:B------:R-:W-:-:S05]  /*95b0*/  FMUL.FTZ R167, R179, UR24 ;  /* 0x00000018b3a77c20 */ /* 0x000fca0008410000 */
[----:B------:R-:W2:Y:S01]  /*95c0*/  MUFU.TANH R10, R10 ;  /* 0x0000000a000a7308 */ /* 0x000ea20000002400 */
[----:B---3--:R-:W-:-:S07]  /*95d0*/  FMNMX.FTZ R5, R172, R5, !PT ;  /* 0x00000005ac057209 */ /* 0x008fce0007810000 */
[----:B------:R-:W3:Y:S01]  /*95e0*/  MUFU.TANH R11, R11 ;  /* 0x0000000b000b7308 */ /* 0x000ee20000002400 */
[----:B0-----:R-:W-:-:S05]  /*95f0*/  FMNMX.FTZ R5, R168, R5, !PT ;  /* 0x00000005a8057209 */ /* 0x001fca0007810000 */
[----:B------:R-:W0:Y:S02]  /*9600*/  SHFL.BFLY PT, R176, R5, 0x2, 0x1f ;  /* 0x0c401f0005b07f89 */ /* 0x000e2400000e0000 */
[----:B------:R-:W4:Y:S01]  /*9610*/  MUFU.TANH R12, R12 ;  /* 0x0000000c000c7308 */ /* 0x000f220000002400 */
[----:B--2---:R-:W-:-:S07]  /*9620*/  FMNMX.FTZ R174, R10, R9, !PT ;  /* 0x000000090aae7209 */ /* 0x004fce0007810000 */
[----:B------:R-:W2:Y:S08]  /*9630*/  MUFU.TANH R13, R13 ;  /* 0x0000000d000d7308 */ /* 0x000eb00000002400 */
[----:B------:R-:W5:Y:S01]  /*9640*/  MUFU.TANH R153, R153 ;  /* 0x0000009900997308 */ /* 0x000f620000002400 */
[----:B0-----:R-:W-:-:S07]  /*9650*/  FMNMX.FTZ R180, R5, R176, !PT ;  /* 0x000000b005b47209 */ /* 0x001fce0007810000 */
[----:B------:R-:W0:Y:S01]  /*9660*/  MUFU.TANH R156, R156 ;  /* 0x0000009c009c7308 */ /* 0x000e220000002400 */
[----:B---3--:R-:W-:Y:S01]  /*9670*/  FMNMX.FTZ R5, R11, R174, !PT ;  /* 0x000000ae0b057209 */ /* 0x008fe20007810000 */
[----:B------:R-:W-:Y:S01]  /*9680*/  FMUL.FTZ R174, R182, UR24 ;  /* 0x00000018b6ae7c20 */ /* 0x000fe20008410000 */
[----:B------:R-:W3:Y:S02]  /*9690*/  SHFL.BFLY PT, R181, R180, 0x1, 0x1f ;  /* 0x0c201f00b4b57f89 */ /* 0x000ee400000e0000 */
[----:B----4-:R-:W-:-:S03]  /*96a0*/  FMNMX.FTZ R176, R12, R5, !PT ;  /* 0x000000050cb07209 */ /* 0x010fc60007810000 */
[----:B------:R-:W4:Y:S01]  /*96b0*/  MUFU.TANH R159, R159 ;  /* 0x0000009f009f7308 */ /* 0x000f220000002400 */
[----:B--2---:R-:W-:-:S04]  /*96c0*/  FMNMX.FTZ R176, R13, R176, !PT ;  /* 0x000000b00db07209 */ /* 0x004fc80007810000 */
[----:B-----5:R-:W-:-:S03]  /*96d0*/  FMNMX.FTZ R177, R153, R176, !PT ;  /* 0x000000b099b17209 */ /* 0x020fc60007810000 */
[----:B------:R-:W2:Y:S01]  /*96e0*/  MUFU.TANH R162, R162 ;  /* 0x000000a200a27308 */ /* 0x000ea20000002400 */
[----:B0-----:R-:W-:-:S07]  /*96f0*/  FMNMX.FTZ R176, R156, R177, !PT ;  /* 0x000000b19cb07209 */ /* 0x001fce0007810000 */
[----:B------:R-:W0:Y:S01]  /*9700*/  MUFU.TANH R163, R163 ;  /* 0x000000a300a37308 */ /* 0x000e220000002400 */
[----:B----4-:R-:W-:Y:S02]  /*9710*/  FMNMX.FTZ R177, R159, R176, !PT ;  /* 0x000000b09fb17209 */ /* 0x010fe40007810000 */
[----:B---3--:R-:W-:-:S05]  /*9720*/  FMNMX.FTZ R5, R180, R181, !PT ;  /* 0x000000b5b4057209 */ /* 0x008fca0007810000 */
[----:B------:R-:W3:Y:S01]  /*9730*/  MUFU.TANH R166, R166 ;  /* 0x000000a600a67308 */ /* 0x000ee20000002400 */
[----:B--2---:R-:W-:Y:S01]  /*9740*/  FMNMX.FTZ R176, R162, R177, !PT ;  /* 0x000000b1a2b07209 */ /* 0x004fe20007810000 */
[C---:B------:R-:W-:Y:S01]  /*9750*/  FMUL.FTZ R179, R5.reuse, UR10 ;  /* 0x0000000a05b37c20 */ /* 0x040fe20008410000 */
[----:B------:R-:W-:-:S03]  /*9760*/  FADD.FTZ R14, -R5, R14 ;  /* 0x0000000e050e7221 */ /* 0x000fc60000010100 */
[--C-:B------:R-:W-:Y:S01]  /*9770*/  FFMA.FTZ R178, R6, UR10, -R179.reuse ;  /* 0x0000000a06b27c23 */ /* 0x100fe200080108b3 */
[----:B------:R-:W-:Y:S01]  /*9780*/  FMUL.FTZ R14, R14, UR10 ;  /* 0x0000000a0e0e7c20 */ /* 0x000fe20008410000 */
[----:B------:R-:W2:Y:S01]  /*9790*/  MUFU.TANH R170, R170 ;  /* 0x000000aa00aa7308 */ /* 0x000ea20000002400 */
        /* <DEDUP_REMOVED lines=16> */
[----:B--2---:R-:W-:Y:S01]  /*98a0*/  FMNMX.FTZ R176, R170, R177, !PT ;  /* 0x000000b1aab07209 */ /* 0x004fe20007810000 */
[----:B------:R-:W-:-:S06]  /*98b0*/  FFMA.FTZ R168, R168, UR10, -R179 ;  /* 0x0000000aa8a87c23 */ /* 0x000fcc00080108b3 */
[----:B------:R-:W2:Y:S01]  /*98c0*/  MUFU.TANH R167, R167 ;  /* 0x000000a700a77308 */ /* 0x000ea20000002400 */
[----:B0-----:R-:W-:-:S07]  /*98d0*/  FMNMX.FTZ R6, R173, R176, !PT ;  /* 0x000000b0ad067209 */ /* 0x001fce0007810000 */
[----:B------:R-:W0:Y:S01]  /*98e0*/  MUFU.TANH R174, R174 ;  /* 0x000000ae00ae7308 */ /* 0x000e220000002400 */
[----:B---3--:R-:W-:-:S07]  /*98f0*/  FMNMX.FTZ R6, R171, R6, !PT ;  /* 0x00000006ab067209 */ /* 0x008fce0007810000 */
[----:B------:R-:W3:Y:S01]  /*9900*/  MUFU.TANH R175, R175 ;  /* 0x000000af00af7308 */ /* 0x000ee20000002400 */
[----:B--2---:R-:W-:-:S07]  /*9910*/  FMNMX.FTZ R177, R167, R6, !PT ;  /* 0x00000006a7b17209 */ /* 0x004fce0007810000 */
[----:B------:R2:W-:Y:S01]  /*9920*/  MUFU.EX2 R176, R178 ;  /* 0x000000b200b07308 */ /* 0x0005e20000000800 */
[----:B0-----:R-:W-:Y:S01]  /*9930*/  FMNMX.FTZ R6, R174, R177, !PT ;  /* 0x000000b1ae067209 */ /* 0x001fe20007810000 */
[----:B------:R-:W-:-:S06]  /*9940*/  FFMA.FTZ R177, R152, UR10, -R179 ;  /* 0x0000000a98b17c23 */ /* 0x000fcc00080108b3 */
[----:B------:R-:W0:Y:S01]  /*9950*/  MUFU.EX2 R14, R14 ;  /* 0x0000000e000e7308 */ /* 0x000e220000000800 */
[----:B---3--:R-:W-:Y:S01]  /*9960*/  FMNMX.FTZ R6, R175, R6, !PT ;  /* 0x00000006af067209 */ /* 0x008fe20007810000 */
[----:B--2---:R-:W-:-:S04]  /*9970*/  FFMA.FTZ R178, R154, UR10, -R179 ;  /* 0x0000000a9ab27c23 */ /* 0x004fc800080108b3 */
[----:B------:R-:W2:Y:S02]  /*9980*/  SHFL.BFLY PT, R181, R6, 0x2, 0x1f ;  /* 0x0c401f0006b57f89 */ /* 0x000ea400000e0000 */
[----:B------:R-:W3:Y:S08]  /*9990*/  MUFU.EX2 R15, R15 ;  /* 0x0000000f000f7308 */ /* 0x000ef00000000800 */
[----:B------:R-:W4:Y:S01]  /*99a0*/  MUFU.EX2 R20, R20 ;  /* 0x0000001400147308 */ /* 0x000f220000000800 */
[-C--:B0-----:R-:W-:Y:S01]  /*99b0*/  FMUL.FTZ R24, R24, R14.reuse ;  /* 0x0000000e18187220 */ /* 0x081fe20000410000 */
        /* <DEDUP_REMOVED lines=12> */
[----:B--2---:R-:W-:Y:S01]  /*9a80*/  FMNMX.FTZ R181, R6, R181, !PT ;  /* 0x000000b506b57209 */ /* 0x004fe20007810000 */
        /* <DEDUP_REMOVED lines=33> */
[C---:B------:R-:W-:Y:S01]  /*9ca0*/  FMUL.FTZ R154, R6.reuse, UR10 ;  /* 0x0000000a069a7c20 */ /* 0x040fe20008410000 */
[----:B------:R-:W-:Y:S01]  /*9cb0*/  FADD.FTZ R9, -R6, R9 ;  /* 0x0000000906097221 */ /* 0x000fe20000010100 */
[----:B------:R-:W-:Y:S01]  /*9cc0*/  MUFU.EX2 R157, R157 ;  /* 0x0000009d009d7308 */ /* 0x000fe20000000800 */
[----:B------:R-:W-:Y:S01]  /*9cd0*/  FMUL.FTZ R97, R97, R14 ;  /* 0x0000000e61617220 */ /* 0x000fe20000410000 */
[--C-:B------:R-:W-:Y:S01]  /*9ce0*/  FFMA.FTZ R172, R153, UR10, -R154.reuse ;  /* 0x0000000a99ac7c23 */ /* 0x100fe2000801089a */
[----:B------:R-:W-:Y:S01]  /*9cf0*/  FMUL.FTZ R9, R9, UR10 ;  /* 0x0000000a09097c20 */ /* 0x000fe20008410000 */
[----:B------:R-:W-:Y:S01]  /*9d00*/  FFMA.FTZ R10, R10, UR10, -R154 ;  /* 0x0000000a0a0a7c23 */ /* 0x000fe2000801089a */
[----:B------:R-:W-:-:S02]  /*9d10*/  IMAD.MOV R153, RZ, RZ, -R17 ;  /* 0x000000ffff997224 */ /* 0x000fc400078e0a11 */
[--C-:B------:R-:W-:Y:S01]  /*9d20*/  FFMA.FTZ R11, R11, UR10, -R154.reuse ;  /* 0x0000000a0b0b7c23 */ /* 0x100fe2000801089a */
[--C-:B------:R-:W-:Y:S01]  /*9d30*/  FFMA.FTZ R181, R170, UR10, -R154.reuse ;  /* 0x0000000aaab57c23 */ /* 0x100fe2000801089a */
[----:B------:R-:W-:Y:S01]  /*9d40*/  IMAD.U32 R170, RZ, RZ, UR25 ;  /* 0x00000019ffaa7e24 */ /* 0x000fe2000f8e00ff */
[----:B------:R-:W-:Y:S01]  /*9d50*/  MUFU.EX2 R9, R9 ;  /* 0x0000000900097308 */ /* 0x000fe20000000800 */
[----:B------:R-:W-:Y:S01]  /*9d60*/  ISETP.NE.AND P3, PT, R2, R153, PT ;  /* 0x000000990200720c */ /* 0x000fe20003f65270 */
[--C-:B------:R-:W-:Y:S01]  /*9d70*/  FFMA.FTZ R12, R12, UR10, -R154.reuse ;  /* 0x0000000a0c0c7c23 */ /* 0x100fe2000801089a */
[----:B------:R-:W-:Y:S02]  /*9d80*/  @!P1 VIADD R152, R170, 0x28c40 ;  /* 0x00028c40aa989836 */ /* 0x000fe40000000000 */
[--C-:B------:R-:W-:Y:S01]  /*9d90*/  FFMA.FTZ R13, R13, UR10, -R154.reuse ;  /* 0x0000000a0d0d7c23 */ /* 0x100fe2000801089a */
[----:B------:R-:W-:Y:S02]  /*9da0*/  IMAD.U32 R153, RZ, RZ, UR23 ;  /* 0x00000017ff997e24 */ /* 0x000fe4000f8e00ff */
[--C-:B------:R-:W-:Y:S01]  /*9db0*/  FFMA.FTZ R179, R156, UR10, -R154.reuse ;  /* 0x0000000a9cb37c23 */ /* 0x100fe2000801089a */
[----:B------:R-:W-:Y:S01]  /*9dc0*/  FFMA.FTZ R159, R159, UR10, -R154 ;  /* 0x0000000a9f9f7c23 */ /* 0x000fe2000801089a */
[----:B------:R-:W0:Y:S01]  /*9dd0*/  MUFU.EX2 R10, R10 ;  /* 0x0000000a000a7308 */ /* 0x000e220000000800 */
[----:B------:R-:W-:Y:S01]  /*9de0*/  @!P1 PRMT R152, RZ, 0x654, R152 ;  /* 0x00000654ff989816 */ /* 0x000fe20000000098 */
[--C-:B------:R-:W-:Y:S01]  /*9df0*/  FFMA.FTZ R206, R162, UR10, -R154.reuse ;  /* 0x0000000aa2ce7c23 */ /* 0x100fe2000801089a */
[--C-:B------:R-:W-:Y:S01]  /*9e00*/  FFMA.FTZ R163, R163, UR10, -R154.reuse ;  /* 0x0000000aa3a37c23 */ /* 0x100fe2000801089a */
[----:B------:R-:W-:Y:S01]  /*9e10*/  FFMA.FTZ R208, R166, UR10, -R154 ;  /* 0x0000000aa6d07c23 */ /* 0x000fe2000801089a */
[----:B------:R4:W-:Y:S01]  /*9e20*/  @!P1 SYNCS.ARRIVE.TRANS64.RED.A1T0 RZ, [R152+URZ], RZ ;  /* 0x000000ff98ff99a7 */ /* 0x0009e2000810043f */
[----:B------:R-:W-:-:S02]  /*9e30*/  @!P3 IMAD R153, R153, 0x40, R16 ;  /* 0x000000409999b824 */ /* 0x000fc400078e0210 */
[--C-:B------:R-:W-:Y:S01]  /*9e40*/  FFMA.FTZ R210, R173, UR10, -R154.reuse ;  /* 0x0000000aadd27c23 */ /* 0x100fe2000801089a */
[----:B------:R-:W2:Y:S01]  /*9e50*/  MUFU.EX2 R11, R11 ;  /* 0x0000000b000b7308 */ /* 0x000ea20000000800 */
[--C-:B------:R-:W-:Y:S01]  /*9e60*/  FFMA.FTZ R171, R171, UR10, -R154.reuse ;  /* 0x0000000aabab7c23 */ /* 0x100fe2000801089a */
[----:B------:R-:W-:Y:S01]  /*9e70*/  FFMA.FTZ R167, R167, UR10, -R154 ;  /* 0x0000000aa7a77c23 */ /* 0x000fe2000801089a */
[----:B------:R-:W-:Y:S01]  /*9e80*/  @!P3 LEA R153, R153, UR46, 0x2 ;  /* 0x0000002e9999bc11 */ /* 0x000fe2000f8e10ff */
[-C--:B------:R-:W-:Y:S01]  /*9e90*/  FMUL.FTZ R100, R100, R14.reuse ;  /* 0x0000000e64647220 */ /* 0x080fe20000410000 */
[----:B----4-:R-:W-:Y:S01]  /*9ea0*/  FADD.FTZ R152, R20, R3 ;  /* 0x0000000314987221 */ /* 0x010fe20000010000 */
[-C--:B------:R-:W-:Y:S01]  /*9eb0*/  FMUL.FTZ R101, R101, R14.reuse ;  /* 0x0000000e65657220 */ /* 0x080fe20000410000 */
[----:B------:R-:W-:Y:S01]  /*9ec0*/  FMUL.FTZ R104, R104, R14 ;  /* 0x0000000e68687220 */ /* 0x000fe20000410000 */
[----:B------:R-:W3:Y:S01]  /*9ed0*/  MUFU.EX2 R12, R12 ;  /* 0x0000000c000c7308 */ /* 0x000ee20000000800 */
[----:B0-----:R-:W-:Y:S01]  /*9ee0*/  FFMA.FTZ R4, R9, R4, R10 ;  /* 0x0000000409047223 */ /* 0x001fe2000001000a */
[----:B------:R-:W-:Y:S01]  /*9ef0*/  FADD.FTZ R152, R21, R152 ;  /* 0x0000009815987221 */ /* 0x000fe20000010000 */
[----:B------:R-:W-:Y:S01]  /*9f00*/  @!P3 STS [R153+0x28800], R14 ;  /* 0x0288000e9900b388 */ /* 0x000fe20000000800 */
[-C--:B------:R-:W-:Y:S01]  /*9f10*/  FMUL.FTZ R105, R105, R14.reuse ;  /* 0x0000000e69697220 */ /* 0x080fe20000410000 */
[-C--:B------:R-:W-:Y:S01]  /*9f20*/  FMUL.FTZ R108, R108, R14.reuse ;  /* 0x0000000e6c6c7220 */ /* 0x080fe20000410000 */
        /* <DEDUP_REMOVED lines=12> */
[----:B---3--:R-:W-:Y:S01]  /*9ff0*/  FADD.FTZ R4, R12, R3 ;  /* 0x000000030c047221 */ /* 0x008fe20000010000 */
[-C--:B------:R-:W-:Y:S01]  /*a000*/  FMUL.FTZ R124, R124, R14.reuse ;  /* 0x0000000e7c7c7220 */ /* 0x080fe20000410000 */
[-C--:B------:R-:W-:Y:S01]  /*a010*/  FMUL.FTZ R125, R125, R14.reuse ;  /* 0x0000000e7d7d7220 */ /* 0x080fe20000410000 */
[----:B------:R-:W-:Y:S01]  /*a020*/  FADD.FTZ R152, R178, R153 ;  /* 0x00000099b2987221 */ /* 0x000fe20000010000 */
[-C--:B------:R-:W-:Y:S01]  /*a030*/  FMUL.FTZ R128, R128, R14.reuse ;  /* 0x0000000e80807220 */ /* 0x080fe20000410000 */
[-C--:B------:R-:W-:Y:S01]  /*a040*/  FMUL.FTZ R129, R129, R14.reuse ;  /* 0x0000000e81817220 */ /* 0x080fe20000410000 */
[----:B------:R-:W0:Y:S01]  /*a050*/  MUFU.EX2 R179, R179 ;  /* 0x000000b300b37308 */ /* 0x000e220000000800 */
        /* <DEDUP_REMOVED lines=16> */
[----:B0-----:R-:W-:Y:S01]  /*a160*/  FADD.FTZ R4, R179, R4 ;  /* 0x00000004b3047221 */ /* 0x001fe20000010000 */
[----:B------:R-:W-:Y:S01]  /*a170*/  FMUL.FTZ R149, R149, R14 ;  /* 0x0000000e95957220 */ /* 0x000fe20000410000 */
[--C-:B------:R-:W-:Y:S01]  /*a180*/  FFMA.FTZ R162, R174, UR10, -R154.reuse ;  /* 0x0000000aaea27c23 */ /* 0x100fe2000801089a */
[----:B------:R-:W-:Y:S01]  /*a190*/  FFMA.FTZ R175, R175, UR10, -R154 ;  /* 0x0000000aafaf7c23 */ /* 0x000fe2000801089a */
[----:B------:R-:W-:Y:S01]  /*a1a0*/  F2FP.BF16.F32.PACK_AB R154, R21, R20 ;  /* 0x00000014159a723e */ /* 0x000fe200000010ff */
[----:B------:R-:W-:Y:S01]  /*a1b0*/  FMUL.FTZ R26, R26, R9 ;  /* 0x000000091a1a7220 */ /* 0x000fe20000410000 */
[----:B------:R-:W-:Y:S01]  /*a1c0*/  F2FP.BF16.F32.PACK_AB R158, R180, R155 ;  /* 0x0000009bb49e723e */ /* 0x000fe200000010ff */
[----:B------:R-:W0:Y:S01]  /*a1d0*/  MUFU.EX2 R206, R206 ;  /* 0x000000ce00ce7308 */ /* 0x000e220000000800 */
        /* <DEDUP_REMOVED lines=16> */
[C---:B0-----:R-:W-:Y:S01]  /*a2e0*/  FADD.FTZ R4, R206.reuse, R3 ;  /* 0x00000003ce047221 */ /* 0x041fe20000010000 */
[----:B------:R-:W-:Y:S01]  /*a2f0*/  F2FP.BF16.F32.PACK_AB R159, R206, R159 ;  /* 0x0000009fce9f723e */ /* 0x000fe200000010ff */
[-C--:B------:R-:W-:Y:S01]  /*a300*/  FMUL.FTZ R43, R43, R9.reuse ;  /* 0x000000092b2b7220 */ /* 0x080fe20000410000 */
[-C--:B------:R-:W-:Y:S01]  /*a310*/  FMUL.FTZ R46, R46, R9.reuse ;  /* 0x000000092e2e7220 */ /* 0x080fe20000410000 */
[-C--:B------:R-:W-:Y:S01]  /*a320*/  FMUL.FTZ R47, R47, R9.reuse ;  /* 0x000000092f2f7220 */ /* 0x080fe20000410000 */
[-C--:B------:R-:W-:Y:S01]  /*a330*/  FMUL.FTZ R50, R50, R9.reuse ;  /* 0x0000000932327220 */ /* 0x080fe20000410000 */
[----:B------:R-:W-:Y:S01]  /*a340*/  FMUL.FTZ R51, R51, R9 ;  /* 0x0000000933337220 */ /* 0x000fe20000410000 */
[----:B------:R-:W0:Y:S01]  /*a350*/  MUFU.EX2 R164, R164 ;  /* 0x000000a400a47308 */ /* 0x000e220000000800 */
        /* <DEDUP_REMOVED lines=17> */
[----:B------:R-:W-:Y:S01]  /*a470*/  F2FP.BF16.F32.PACK_AB R153, R11, R10 ;  /* 0x0000000a0b99723e */ /* 0x000fe200000010ff */
        /* <DEDUP_REMOVED lines=56> */
[----:B--2---:R-:W-:-:S02]  /*a800*/  F2FP.BF16.F32.PACK_AB R162, R164, R161 ;  /* 0x000000a1a4a2723e */ /* 0x004fc400000010ff */
[----:B------:R-:W-:Y:S02]  /*a810*/  F2FP.BF16.F32.PACK_AB R161, R208, R163 ;  /* 0x000000a3d0a1723e */ /* 0x000fe400000010ff */
        /* <DEDUP_REMOVED lines=15> */
.L_x_2418:
[----:B------:R2:W3:Y:S01]  /*a910*/  SYNCS.PHASECHK.TRANS64.TRYWAIT P3, [UR25+0x28c50], R7 ;  /* 0x028c5007ff0075a7 */ /* 0x0004e20008060159 */
[----:B------:R-:W-:Y:S05]  /*a920*/  @!P0 BRA `(.L_x_2419) ;  /* 0x0000000000048947 */ /* 0x000fea0003800000 */
[----:B------:R-:W-:Y:S01]  /*a930*/  BPT.TRAP 0x1 ;  /* 0x000000040000795c */ /* 0x000fe20000300000 */
.L_x_2419:
[----:B---3--:R-:W-:Y:S05]  /*a940*/  @P3 BRA `(.L_x_2420) ;  /* 0x0000000000083947 */ /* 0x008fea0003800000 */
[----:B------:R-:W3:Y:S02]  /*a950*/  SYNCS.PHASECHK.TRANS64.TRYWAIT P3, [UR25+0x28c50], R7 ;  /* 0x028c5007ff0075a7 */ /* 0x000ee40008060159 */
[----:B---3--:R-:W-:Y:S05]  /*a960*/  @!P3 BRA `(.L_x_2421) ;  /* 0x000000d80048b947 */ /* 0x008fea0003800000 */
.L_x_2420:
        /* <DEDUP_REMOVED lines=39> */
[----:B-12---:R-:W-:-:S07]  /*abe0*/  IMAD.MOV.U32 R7, RZ, RZ, R8 ;  /* 0x000000ffff077224 */ /* 0x006fce00078e0008 */
.L_x_2413:
[----:B------:R-:W-:-:S13]  /*abf0*/  ISETP.GE.AND P2, PT, R7, UR48, PT ;  /* 0x0000003007007c0c */ /* 0x000fda000bf46270 */
[----:B------:R-:W-:Y:S05]  /*ac00*/  @!P2 BRA `(.L_x_2423) ;  /* 0x0000002400dca947 */ /* 0x000fea0003800000 */
[----:B------:R-:W-:Y:S01]  /*ac10*/  IMAD.MOV.U32 R12, RZ, RZ, R6 ;  /* 0x000000ffff0c7224 */ /* 0x000fe200078e0006 */
[----:B------:R-:W-:Y:S01]  /*ac20*/  UMOV UR22, UR37 ;  /* 0x0000002500167c82 */ /* 0x000fe20008000000 */
[----:B------:R-:W-:Y:S01]  /*ac30*/  IMAD.MOV.U32 R9, RZ, RZ, R5 ;  /* 0x000000ffff097224 */ /* 0x000fe200078e0005 */
[----:B------:R-:W-:Y:S01]  /*ac40*/  ULDC UR23, c[0x0][0x9e4] ;  /* 0x0002790000177ab9 */ /* 0x000fe20000000800 */
[----:B------:R-:W-:Y:S01]  /*ac50*/  ULDC UR24, c[0x0][0x9d8] ;  /* 0x0002760000187ab9 */ /* 0x000fe20000000800 */
[----:B------:R-:W-:Y:S01]  /*ac60*/  ULDC UR21, c[0x0][0x988] ;  /* 0x0002620000157ab9 */ /* 0x000fe20000000800 */
[----:B------:R-:W-:-:S05]  /*ac70*/  ULDC UR25, c[0x0][0x9e0] ;  /* 0x0002780000197ab9 */ /* 0x000fca0000000800 */
.L_x_2440:
[----:B------:R-:W-:-:S04]  /*ac80*/  UIADD3 UR37, UR22, 0x1, URZ ;  /* 0x0000000116257890 */ /* 0x000fc8000fffe03f */
[----:B------:R-:W-:-:S04]  /*ac90*/  UISETP.NE.AND UP1, UPT, UR37, 0x2, UPT ;  /* 0x000000022500788c */ /* 0x000fc8000bf25270 */
[----:B------:R-:W-:Y:S02]  /*aca0*/  USEL UR6, URZ, 0x1, UP1 ;  /* 0x000000013f067887 */ /* 0x000fe40008800000 */
[----:B------:R-:W-:Y:S02]  /*acb0*/  USEL UR37, UR37, URZ, UP1 ;  /* 0x0000003f25257287 */ /* 0x000fe40008800000 */
[----:B------:R-:W-:Y:S01]  /*acc0*/  ULOP3.LUT UR38, UR38, UR6, URZ, 0x3c, !UPT ;  /* 0x0000000626267292 */ /* 0x000fe2000f8e3c3f */
[----:B0---4-:R-:W-:Y:S11]  /*acd0*/  @!P0 BRA `(.L_x_2424) ;  /* 0x0000000000048947 */ /* 0x011ff60003800000 */
[----:B------:R-:W-:Y:S01]  /*ace0*/  BPT.TRAP 0x1 ;  /* 0x000000040000795c */ /* 0x000fe20000300000 */
.L_x_2424:
[----:B------:R-:W-:Y:S01]  /*acf0*/  ULEA UR26, UR37, UR46, 0x3 ;  /* 0x0000002e251a7291 */ /* 0x000fe2000f8e183f */
[----:B-1----:R-:W-:-:S05]  /*ad00*/  IMAD.U32 R8, RZ, RZ, UR38 ;  /* 0x00000026ff087e24 */ /* 0x002fca000f8e00ff */
[----:B------:R-:W-:-:S04]  /*ad10*/  SHF.L.U32 R8, R8, 0x1f, RZ ;  /* 0x0000001f08087819 */ /* 0x000fc800000006ff */
[----:B------:R1:W4:Y:S01]  /*ad20*/  SYNCS.PHASECHK.TRANS64.TRYWAIT P2, [UR26+0x28c30], R8 ;  /* 0x028c3008ff0075a7 */ /* 0x000322000804015a */
[----:B------:R-:W-:Y:S05]  /*ad30*/  @!P0 BRA `(.L_x_2425) ;  /* 0x0000000000048947 */ /* 0x000fea0003800000 */
[----:B------:R-:W-:Y:S01]  /*ad40*/  BPT.TRAP 0x1 ;  /* 0x000000040000795c */ /* 0x000fe20000300000 */
.L_x_2425:
[----:B----4-:R-:W-:Y:S05]  /*ad50*/  @P2 BRA `(.L_x_2426) ;  /* 0x0000000000082947 */ /* 0x010fea0003800000 */
[----:B------:R-:W4:Y:S02]  /*ad60*/  SYNCS.PHASECHK.TRANS64.TRYWAIT P2, [UR26+0x28c30], R8 ;  /* 0x028c3008ff0075a7 */ /* 0x000f24000804015a */
[----:B----4-:R-:W-:Y:S05]  /*ad70*/  @!P2 BRA `(.L_x_2427) ;  /* 0x000000d40058a947 */ /* 0x010fea0003800000 */
.L_x_2426:
[----:B------:R-:W-:Y:S01]  /*ad80*/  R2UR UR18, R0 ;  /* 0x00000000001272ca */ /* 0x000fe200000e0000 */
[----:B0--3--:R-:W-:Y:S01]  /*ad90*/  WARPGROUP.ARRIVE ;  /* 0x00000000000079c5 */ /* 0x009fe20000000000 */
[----:B------:R-:W-:Y:S01]  /*ada0*/  UMOV UR19, 0x40000040 ;  /* 0x4000004000137882 */ /* 0x000fe20000000000 */
[----:B------:R-:W-:Y:S01]  /*adb0*/  UMOV UR7, 0x40000040 ;  /* 0x4000004000077882 */ /* 0x000fe20000000000 */
[----:B------:R-:W-:Y:S01]  /*adc0*/  UMOV UR11, 0x40000040 ;  /* 0x40000040000b7882 */ /* 0x000fe20000000000 */
[----:B------:R-:W-:Y:S01]  /*add0*/  UMOV UR15, 0x40000040 ;  /* 0x40000040000f7882 */ /* 0x000fe20000000000 */
[----:B------:R-:W-:Y:S01]  /*ade0*/  PLOP3.LUT P2, PT, PT, PT, UP0, 0x80, 0x0 ;  /* 0x000000000000781c */ /* 0x000fe20003f4f008 */
[----:B--2---:R-:W-:Y:S02]  /*adf0*/  IMAD.U32 R21, RZ, RZ, UR26 ;  /* 0x0000001aff157e24 */ /* 0x004fe4000f8e00ff */
        /* <DEDUP_REMOVED lines=25> */
[----:B----4-:R-:W-:Y:S01]  /*af90*/  FMUL.FTZ R5, R152, UR24 ;  /* 0x0000001898057c20 */ /* 0x010fe20008410000 */
        /* <DEDUP_REMOVED lines=39> */
[--C-:B0-----:R-:W-:Y:S02]  /*b210*/  IMAD.IADD R180, R182, 0x1, R167.reuse ;  /* 0x00000001b6b47824 */ /* 0x101fe400078e02a7 */
[----:B------:R-:W-:Y:S01]  /*b220*/  IMAD.IADD R181, R183, 0x1, R167 ;  /* 0x00000001b7b57824 */ /* 0x000fe200078e02a7 */
        /* <DEDUP_REMOVED lines=29> */
[----:B--234-:R-:W-:Y:S05]  /*b400*/  @!P6 BRA `(.L_x_2428) ;  /* 0x00000000005ce947 */ /* 0x01cfea0003800000 */
        /* <DEDUP_REMOVED lines=8> */
[----:B------:R-:W2:Y:S02]  /*b490*/  @P2 LDC.64 R10, c[0x0][0x9e8] ;  /* 0x00027a00ff0a2b82 */ /* 0x000ea40000000a00 */
[----:B--2---:R-:W-:-:S05]  /*b4a0*/  @P2 IMAD.HI.U32 R10, R167, R10, RZ ;  /* 0x0000000aa70a2227 */ /* 0x004fca00078e00ff */
[----:B------:R-:W-:-:S04]  /*b4b0*/  @P2 SHF.R.U32.HI R167, RZ, R11, R10 ;  /* 0x0000000bffa72219 */ /* 0x000fc8000001160a */
[----:B------:R-:W-:Y:S01]  /*b4c0*/  LOP3.LUT R167, RZ, R167, RZ, 0x33, !PT ;  /* 0x000000a7ffa77212 */ /* 0x000fe200078e33ff */
[----:B------:R-:W-:Y:S06]  /*b4d0*/  BRA `(.L_x_2431) ;  /* 0x0000000000147947 */ /* 0x000fec0003800000 */
.L_x_2430:
[----:B------:R-:W-:-:S05]  /*b4e0*/  IMAD.U32 R170, RZ, RZ, UR23 ;  /* 0x00000017ffaa7e24 */ /* 0x000fca000f8e00ff */
[----:B------:R-:W-:-:S13]  /*b4f0*/  ISETP.NE.AND P2, PT, R170, 0x1, PT ;  /* 0x00000001aa00780c */ /* 0x000fda0003f45270 */
[----:B------:R-:W2:Y:S02]  /*b500*/  @P2 LDC.64 R10, c[0x0][0x9e8] ;  /* 0x00027a00ff0a2b82 */ /* 0x000ea40000000a00 */
[----:B--2---:R-:W-:-:S05]  /*b510*/  @P2 IMAD.HI.U32 R10, R167, R10, RZ ;  /* 0x0000000aa70a2227 */ /* 0x004fca00078e00ff */
[----:B------:R-:W-:-:S07]  /*b520*/  @P2 SHF.R.U32.HI R167, RZ, R11, R10 ;  /* 0x0000000bffa72219 */ /* 0x000fce000001160a */
.L_x_2431:
[----:B------:R-:W-:Y:S05]  /*b530*/  BSYNC B0 ;  /* 0x0000000000007941 */ /* 0x000fea0003800000 */
.L_x_2429:
[----:B------:R-:W-:-:S04]  /*b540*/  IMAD R167, R167, R170, -R175 ;  /* 0x000000aaa7a77224 */ /* 0x000fc800078e0aaf */
[----:B------:R-:W-:-:S05]  /*b550*/  IMAD.IADD R167, R167, 0x1, -R2 ;  /* 0x00000001a7a77824 */ /* 0x000fca00078e0a02 */
[----:B------:R-:W-:Y:S02]  /*b560*/  VIADDMNMX R180, R167, R170, R180, PT ;  /* 0x000000aaa7b47246 */ /* 0x000fe400038001b4 */
[----:B------:R-:W-:-:S07]  /*b570*/  VIMNMX R181, R181, R167, !PT ;  /* 0x000000a7b5b57248 */ /* 0x000fce0007fe0100 */
.L_x_2428:
[----:B------:R-:W-:-:S04]  /*b580*/  ISETP.GT.AND P2, PT, R7, -0x1, PT ;  /* 0xffffffff0700780c */ /* 0x000fc80003f44270 */
[C---:B------:R-:W-:Y:S02]  /*b590*/  ISETP.GT.AND P3, PT, R181.reuse, RZ, P2 ;  /* 0x000000ffb500720c */ /* 0x040fe40001764270 */
[C---:B------:R-:W-:Y:S02]  /*b5a0*/  ISETP.GT.AND P5, PT, R181.reuse, 0x1, P2 ;  /* 0x00000001b500780c */ /* 0x040fe400017a4270 */
[C---:B------:R-:W-:Y:S02]  /*b5b0*/  ISETP.LT.OR P4, PT, R180.reuse, 0x1, P3 ;  /* 0x00000001b400780c */ /* 0x040fe40001f81670 */
[----:B------:R-:W-:Y:S02]  /*b5c0*/  ISETP.GT.AND P3, PT, R181, 0x8, P2 ;  /* 0x00000008b500780c */ /* 0x000fe40001764270 */
[----:B------:R-:W-:Y:S02]  /*b5d0*/  FSEL R176, R5, -INF , !P4 ;  /* 0xff80000005b07808 */ /* 0x000fe40006000000 */
[----:B------:R-:W-:Y:S01]  /*b5e0*/  ISETP.GT.AND P4, PT, R181, 0x9, P2 ;  /* 0x00000009b500780c */ /* 0x000fe20001784270 */
[----:B------:R-:W2:Y:S01]  /*b5f0*/  SHFL.IDX PT, R5, R177, 0x1, 0x1c1f ;  /* 0x003c1f00b1057f89 */ /* 0x000ea200000e0000 */
[----:B------:R-:W-:-:S02]  /*b600*/  ISETP.LT.OR P5, PT, R180, 0x2, P5 ;  /* 0x00000002b400780c */ /* 0x000fc40002fa1670 */
[C---:B------:R-:W-:Y:S02]  /*b610*/  ISETP.LT.OR P3, PT, R180.reuse, 0x9, P3 ;  /* 0x00000009b400780c */ /* 0x040fe40001f61670 */
[----:B------:R-:W-:Y:S02]  /*b620*/  ISETP.LT.OR P4, PT, R180, 0xa, P4 ;  /* 0x0000000ab400780c */ /* 0x000fe40002781670 */
[----:B------:R-:W-:Y:S02]  /*b630*/  FSEL R205, R205, -INF , !P5 ;  /* 0xff800000cdcd7808 */ /* 0x000fe40006800000 */
[----:B0-----:R-:W-:Y:S02]  /*b640*/  FSEL R206, R206, -INF , !P3 ;  /* 0xff800000cece7808 */ /* 0x001fe40005800000 */
[----:B------:R-:W-:Y:S02]  /*b650*/  FSEL R207, R207, -INF , !P4 ;  /* 0xff800000cfcf7808 */ /* 0x000fe40006000000 */
[----:B------:R-:W-:-:S02]  /*b660*/  ISETP.GT.AND P5, PT, R181, 0x10, P2 ;  /* 0x00000010b500780c */ /* 0x000fc400017a4270 */
[C---:B------:R-:W-:Y:S02]  /*b670*/  ISETP.GT.AND P3, PT, R181.reuse, 0x11, P2 ;  /* 0x00000011b500780c */ /* 0x040fe40001764270 */
[----:B------:R-:W-:Y:S02]  /*b680*/  ISETP.GT.AND P4, PT, R181, 0x18, P2 ;  /* 0x00000018b500780c */ /* 0x000fe40001784270 */
[C---:B------:R-:W-:Y:S02]  /*b690*/  ISETP.LT.OR P5, PT, R180.reuse, 0x11, P5 ;  /* 0x00000011b400780c */ /* 0x040fe40002fa1670 */
[C---:B------:R-:W-:Y:S02]  /*b6a0*/  ISETP.LT.OR P3, PT, R180.reuse, 0x12, P3 ;  /* 0x00000012b400780c */ /* 0x040fe40001f61670 */
[----:B------:R-:W-:Y:S01]  /*b6b0*/  ISETP.LT.OR P4, PT, R180, 0x19, P4 ;  /* 0x00000019b400780c */ /* 0x000fe20002781670 */
[----:B--2---:R-:W-:Y:S01]  /*b6c0*/  IMAD.IADD R177, R183, 0x1, R5 ;  /* 0x00000001b7b17824 */ /* 0x004fe200078e0205 */
[----:B------:R-:W-:-:S02]  /*b6d0*/  FSEL R208, R208, -INF , !P5 ;  /* 0xff800000d0d07808 */ /* 0x000fc40006800000 */
[----:B------:R-:W-:Y:S02]  /*b6e0*/  FSEL R209, R209, -INF , !P3 ;  /* 0xff800000d1d17808 */ /* 0x000fe40005800000 */
[----:B------:R-:W-:Y:S02]  /*b6f0*/  FSEL R167, R163, -INF , !P4 ;  /* 0xff800000a3a77808 */ /* 0x000fe40006000000 */
        /* <DEDUP_REMOVED lines=9> */
[----:B------:R-:W-:-:S02]  /*b790*/  ISETP.GT.AND P5, PT, R181, 0x28, P2 ;  /* 0x00000028b500780c */ /* 0x000fc400017a4270 */
[C---:B------:R-:W-:Y:S02]  /*b7a0*/  ISETP.GT.AND P3, PT, R181.reuse, 0x29, P2 ;  /* 0x00000029b500780c */ /* 0x040fe40001764270 */
[----:B------:R-:W-:Y:S02]  /*b7b0*/  ISETP.GT.AND P4, PT, R181, 0x30, P2 ;  /* 0x00000030b500780c */ /* 0x000fe40001784270 */
[C---:B------:R-:W-:Y:S02]  /*b7c0*/  ISETP.LT.OR P5, PT, R180.reuse, 0x29, P5 ;  /* 0x00000029b400780c */ /* 0x040fe40002fa1670 */
[C---:B------:R-:W-:Y:S02]  /*b7d0*/  ISETP.LT.OR P3, PT, R180.reuse, 0x2a, P3 ;  /* 0x0000002ab400780c */ /* 0x040fe40001f61670 */
[----:B------:R-:W-:Y:S02]  /*b7e0*/  ISETP.LT.OR P4, PT, R180, 0x31, P4 ;  /* 0x00000031b400780c */ /* 0x000fe40002781670 */
[----:B------:R-:W-:-:S02]  /*b7f0*/  FSEL R168, R168, -INF , !P5 ;  /* 0xff800000a8a87808 */ /* 0x000fc40006800000 */
[----:B------:R-:W-:Y:S02]  /*b800*/  FSEL R169, R169, -INF , !P3 ;  /* 0xff800000a9a97808 */ /* 0x000fe40005800000 */
[----:B------:R-:W-:Y:S01]  /*b810*/  FSEL R164, R174, -INF , !P4 ;  /* 0xff800000aea47808 */ /* 0x000fe20006000000 */
[----:B------:R-:W-:Y:S01]  /*b820*/  IMAD.IADD R174, R182, 0x1, R5 ;  /* 0x00000001b6ae7824 */ /* 0x000fe200078e0205 */
        /* <DEDUP_REMOVED lines=8> */
[----:B------:R-:W-:Y:S01]  /*b8b0*/  FSEL R163, R179, -INF , !P4 ;  /* 0xff800000b3a37808 */ /* 0x000fe20006000000 */
[----:B------:R-:W-:Y:S06]  /*b8c0*/  @!P6 BRA `(.L_x_2432) ;  /* 0x00000000005ce947 */ /* 0x000fec0003800000 */
        /* <DEDUP_REMOVED lines=13> */
.L_x_2434:
[----:B------:R-:W-:-:S05]  /*b9a0*/  IMAD.U32 R178, RZ, RZ, UR23 ;  /* 0x00000017ffb27e24 */ /* 0x000fca000f8e00ff */
[----:B------:R-:W-:-:S13]  /*b9b0*/  ISETP.NE.AND P3, PT, R178, 0x1, PT ;  /* 0x00000001b200780c */ /* 0x000fda0003f65270 */
[----:B------:R-:W0:Y:S02]  /*b9c0*/  @P3 LDC.64 R10, c[0x0][0x9e8] ;  /* 0x00027a00ff0a3b82 */ /* 0x000e240000000a00 */
[----:B0-----:R-:W-:-:S05]  /*b9d0*/  @P3 IMAD.HI.U32 R10, R5, R10, RZ ;  /* 0x0000000a050a3227 */ /* 0x001fca00078e00ff */
[----:B------:R-:W-:-:S07]  /*b9e0*/  @P3 SHF.R.U32.HI R5, RZ, R11, R10 ;  /* 0x0000000bff053219 */ /* 0x000fce000001160a */
.L_x_2435:
[----:B------:R-:W-:Y:S05]  /*b9f0*/  BSYNC B0 ;  /* 0x0000000000007941 */ /* 0x000fea0003800000 */
.L_x_2433:
[----:B------:R-:W-:-:S04]  /*ba00*/  IMAD R5, R5, R178, -R175 ;  /* 0x000000b205057224 */ /* 0x000fc800078e0aaf */
[----:B------:R-:W-:-:S05]  /*ba10*/  IMAD.IADD R5, R5, 0x1, -R2 ;  /* 0x0000000105057824 */ /* 0x000fca00078e0a02 */
[----:B------:R-:W-:Y:S02]  /*ba20*/  VIADDMNMX R174, R5, R178, R174, PT ;  /* 0x000000b205ae7246 */ /* 0x000fe400038001ae */
[----:B------:R-:W-:-:S07]  /*ba30*/  VIMNMX R177, R177, R5, !PT ;  /* 0x00000005b1b17248 */ /* 0x000fce0007fe0100 */
.L_x_2432:
        /* <DEDUP_REMOVED lines=9> */
[----:B------:R-:W-:Y:S02]  /*bad0*/  ISETP.GT.AND P3, PT, R177, RZ, P2 ;  /* 0x000000ffb100720c */ /* 0x000fe40001764270 */
[----:B------:R-:W-:Y:S02]  /*bae0*/  FMNMX.FTZ R10, R208, R5, !PT ;  /* 0x00000005d00a7209 */ /* 0x000fe40007810000 */
[----:B------:R-:W-:Y:S02]  /*baf0*/  ISETP.LT.OR P3, PT, R174, 0x1, P3 ;  /* 0x00000001ae00780c */ /* 0x000fe40001f61670 */
[----:B------:R-:W-:Y:S02]  /*bb00*/  FMNMX.FTZ R10, R209, R10, !PT ;  /* 0x0000000ad10a7209 */ /* 0x000fe40007810000 */
[----:B------:R-:W-:-:S02]  /*bb10*/  ISETP.GT.AND P4, PT, R177, 0x8, P2 ;  /* 0x00000008b100780c */ /* 0x000fc40001784270 */
[----:B------:R-:W-:Y:S02]  /*bb20*/  FMNMX.FTZ R5, R167, R10, !PT ;  /* 0x0000000aa7057209 */ /* 0x000fe40007810000 */
[----:B------:R-:W-:Y:S02]  /*bb30*/  ISETP.LT.OR P4, PT, R174, 0x9, P4 ;  /* 0x00000009ae00780c */ /* 0x000fe40002781670 */
[----:B------:R-:W-:Y:S02]  /*bb40*/  FMNMX.FTZ R10, R170, R5, !PT ;  /* 0x00000005aa0a7209 */ /* 0x000fe40007810000 */
[----:B------:R-:W-:Y:S02]  /*bb50*/  ISETP.GT.AND P5, PT, R177, 0x9, P2 ;  /* 0x00000009b100780c */ /* 0x000fe400017a4270 */
[----:B------:R-:W-:Y:S02]  /*bb60*/  FMNMX.FTZ R5, R171, R10, !PT ;  /* 0x0000000aab057209 */ /* 0x000fe40007810000 */
[----:B------:R-:W-:-:S02]  /*bb70*/  FSEL R14, R14, -INF , !P4 ;  /* 0xff8000000e0e7808 */ /* 0x000fc40006000000 */
        /* <DEDUP_REMOVED lines=14> */
[C---:B------:R-:W-:Y:S01]  /*bc60*/  ISETP.GT.AND P4, PT, R177.reuse, 0x19, P2 ;  /* 0x00000019b100780c */ /* 0x040fe20001784270 */
[----:B------:R-:W0:Y:S01]  /*bc70*/  SHFL.BFLY PT, R5, R10, 0x2, 0x1f ;  /* 0x0c401f000a057f89 */ /* 0x000e2200000e0000 */
[----:B------:R-:W-:Y:S02]  /*bc80*/  FSEL R152, R152, -INF , !P5 ;  /* 0xff80000098987808 */ /* 0x000fe40006800000 */
[----:B------:R-:W-:Y:S02]  /*bc90*/  ISETP.GT.AND P5, PT, R177, 0x20, P2 ;  /* 0x00000020b100780c */ /* 0x000fe400017a4270 */
[----:B------:R-:W-:-:S02]  /*bca0*/  ISETP.LT.OR P4, PT, R174, 0x1a, P4 ;  /* 0x0000001aae00780c */ /* 0x000fc40002781670 */
[----:B------:R-:W-:Y:S02]  /*bcb0*/  ISETP.LT.OR P5, PT, R174, 0x21, P5 ;  /* 0x00000021ae00780c */ /* 0x000fe40002fa1670 */
[----:B------:R-:W-:Y:S02]  /*bcc0*/  FSEL R154, R154, -INF , !P4 ;  /* 0xff8000009a9a7808 */ /* 0x000fe40006000000 */
[----:B------:R-:W-:Y:S02]  /*bcd0*/  ISETP.GT.AND P4, PT, R177, 0x28, P2 ;  /* 0x00000028b100780c */ /* 0x000fe40001784270 */
[----:B------:R-:W-:Y:S02]  /*bce0*/  FSEL R155, R155, -INF , !P5 ;  /* 0xff8000009b9b7808 */ /* 0x000fe40006800000 */
[----:B------:R-:W-:-:S04]  /*bcf0*/  ISETP.LT.OR P4, PT, R174, 0x29, P4 ;  /* 0x00000029ae00780c */ /* 0x000fc80002781670 */
[----:B------:R-:W-:Y:S02]  /*bd00*/  FSEL R157, R157, -INF , !P4 ;  /* 0xff8000009d9d7808 */ /* 0x000fe40006000000 */
[----:B------:R-:W-:Y:S02]  /*bd10*/  ISETP.GT.AND P4, PT, R177, 0x30, P2 ;  /* 0x00000030b100780c */ /* 0x000fe40001784270 */
[----:B0-----:R-:W-:Y:S02]  /*bd20*/  FMNMX.FTZ R11, R10, R5, !PT ;  /* 0x000000050a0b7209 */ /* 0x001fe40007810000 */
[----:B------:R-:W-:-:S03]  /*bd30*/  ISETP.LT.OR P4, PT, R174, 0x31, P4 ;  /* 0x00000031ae00780c */ /* 0x000fc60002781670 */
[----:B------:R-:W0:Y:S02]  /*bd40*/  SHFL.BFLY PT, R178, R11, 0x1, 0x1f ;  /* 0x0c201f000bb27f89 */ /* 0x000e2400000e0000 */
[----:B0-----:R-:W-:Y:S02]  /*bd50*/  FMNMX.FTZ R5, R11, R178, !PT ;  /* 0x000000b20b057209 */ /* 0x001fe40007810000 */
[----:B------:R-:W-:Y:S02]  /*bd60*/  FSEL R11, R6, -INF , !P3 ;  /* 0xff800000060b7808 */ /* 0x000fe40005800000 */
[----:B------:R-:W-:Y:S01]  /*bd70*/  ISETP.GT.AND P3, PT, R177, 0x18, P2 ;  /* 0x00000018b100780c */ /* 0x000fe20001764270 */
[----:B------:R-:W-:Y:S01]  /*bd80*/  FMUL.FTZ R10, R5, UR10 ;  /* 0x0000000a050a7c20 */ /* 0x000fe20008410000 */
[----:B------:R-:W-:Y:S02]  /*bd90*/  FMNMX.FTZ R6, R11, R12, !PT ;  /* 0x0000000c0b067209 */ /* 0x000fe40007810000 */
[----:B------:R-:W-:-:S02]  /*bda0*/  ISETP.LT.OR P3, PT, R174, 0x19, P3 ;  /* 0x00000019ae00780c */ /* 0x000fc40001f61670 */
[----:B------:R-:W-:Y:S02]  /*bdb0*/  FMNMX.FTZ R173, R13, R6, !PT ;  /* 0x000000060dad7209 */ /* 0x000fe40007810000 */
[----:B------:R-:W-:Y:S02]  /*bdc0*/  FSEL R153, R153, -INF , !P3 ;  /* 0xff80000099997808 */ /* 0x000fe40005800000 */
[----:B------:R-:W-:Y:S02]  /*bdd0*/  FMNMX.FTZ R6, R14, R173, !PT ;  /* 0x000000ad0e067209 */ /* 0x000fe40007810000 */
[----:B------:R-:W-:Y:S02]  /*bde0*/  ISETP.GT.AND P3, PT, R177, 0x21, P2 ;  /* 0x00000021b100780c */ /* 0x000fe40001764270 */
        /* <DEDUP_REMOVED lines=9> */
[----:B------:R-:W-:Y:S02]  /*be80*/  FSETP.NEU.FTZ.AND P5, PT, R5, -INF , PT ;  /* 0xff8000000500780b */ /* 0x000fe40003fbd000 */
[----:B------:R-:W-:Y:S02]  /*be90*/  FMNMX.FTZ R175, R155, R6, !PT ;  /* 0x000000069baf7209 */ /* 0x000fe40007810000 */
[----:B------:R-:W-:Y:S02]  /*bea0*/  FSEL R158, R158, -INF , !P3 ;  /* 0xff8000009e9e7808 */ /* 0x000fe40005800000 */
[----:B------:R-:W-:Y:S02]  /*beb0*/  FMNMX.FTZ R6, R156, R175, !PT ;  /* 0x000000af9c067209 */ /* 0x000fe40007810000 */
[----:B------:R-:W-:-:S02]  /*bec0*/  ISETP.GT.AND P3, PT, R177, 0x31, P2 ;  /* 0x00000031b100780c */ /* 0x000fc40001764270 */
[----:B------:R-:W-:Y:S02]  /*bed0*/  FMNMX.FTZ R179, R157, R6, !PT ;  /* 0x000000069db37209 */ /* 0x000fe40007810000 */
[----:B------:R-:W-:Y:S02]  /*bee0*/  FSEL R173, R10, RZ, P5 ;  /* 0x000000ff0aad7208 */ /* 0x000fe40002800000 */
[----:B------:R-:W-:Y:S02]  /*bef0*/  FSEL R175, R159, -INF , !P4 ;  /* 0xff8000009faf7808 */ /* 0x000fe40006000000 */
[----:B------:R-:W-:Y:S01]  /*bf00*/  ISETP.GT.AND P4, PT, R177, 0x38, P2 ;  /* 0x00000038b100780c */ /* 0x000fe20001784270 */
[--C-:B------:R-:W-:Y:S01]  /*bf10*/  FFMA.FTZ R10, R176, UR10, -R173.reuse ;  /* 0x0000000ab00a7c23 */ /* 0x100fe200080108ad */
[----:B------:R-:W-:Y:S01]  /*bf20*/  ISETP.LT.OR P3, PT, R174, 0x32, P3 ;  /* 0x00000032ae00780c */ /* 0x000fe20001f61670 */
[--C-:B------:R-:W-:Y:S01]  /*bf30*/  FFMA.FTZ R205, R205, UR10, -R173.reuse ;  /* 0x0000000acdcd7c23 */ /* 0x100fe200080108ad */
[----:B------:R-:W-:Y:S01]  /*bf40*/  FMNMX.FTZ R6, R158, R179, !PT ;  /* 0x000000b39e067209 */ /* 0x000fe20007810000 */
[--C-:B------:R-:W-:Y:S01]  /*bf50*/  FFMA.FTZ R206, R206, UR10, -R173.reuse ;  /* 0x0000000acece7c23 */ /* 0x100fe200080108ad */
[----:B------:R-:W-:Y:S01]  /*bf60*/  ISETP.GT.AND P2, PT, R177, 0x39, P2 ;  /* 0x00000039b100780c */ /* 0x000fe20001744270 */
[----:B------:R-:W-:Y:S01]  /*bf70*/  MUFU.EX2 R10, R10 ;  /* 0x0000000a000a7308 */ /* 0x000fe20000000800 */
[----:B------:R-:W-:Y:S01]  /*bf80*/  ISETP.LT.OR P4, PT, R174, 0x39, P4 ;  /* 0x00000039ae00780c */ /* 0x000fe20002781670 */
[--C-:B------:R-:W-:Y:S01]  /*bf90*/  FFMA.FTZ R207, R207, UR10, -R173.reuse ;  /* 0x0000000acfcf7c23 */ /* 0x100fe200080108ad */
[----:B------:R-:W-:Y:S01]  /*bfa0*/  FSEL R176, R160, -INF , !P3 ;  /* 0xff800000a0b07808 */ /* 0x000fe20005800000 */
[--C-:B------:R-:W-:Y:S01]  /*bfb0*/  FFMA.FTZ R167, R167, UR10, -R173.reuse ;  /* 0x0000000aa7a77c23 */ /* 0x100fe200080108ad */
[----:B------:R-:W-:Y:S01]  /*bfc0*/  FMNMX.FTZ R177, R175, R6, !PT ;  /* 0x00000006afb17209 */ /* 0x000fe20007810000 */
[--C-:B------:R-:W-:Y:S01]  /*bfd0*/  FFMA.FTZ R170, R170, UR10, -R173.reuse ;  /* 0x0000000aaaaa7c23 */ /* 0x100fe200080108ad */
[----:B------:R-:W-:Y:S01]  /*bfe0*/  ISETP.LT.OR P2, PT, R174, 0x3a, P2 ;  /* 0x0000003aae00780c */ /* 0x000fe20001741670 */
[----:B------:R-:W-:Y:S01]  /*bff0*/  MUFU.EX2 R159, R205 ;  /* 0x000000cd009f7308 */ /* 0x000fe20000000800 */
[----:B------:R-:W-:Y:S01]  /*c000*/  FSEL R161, R161, -INF , !P4 ;  /* 0xff800000a1a17808 */ /* 0x000fe20006000000 */
[--C-:B------:R-:W-:Y:S01]  /*c010*/  FFMA.FTZ R174, R208, UR10, -R173.reuse ;  /* 0x0000000ad0ae7c23 */ /* 0x100fe200080108ad */
[----:B------:R-:W-:Y:S01]  /*c020*/  FMNMX.FTZ R6, R176, R177, !PT ;  /* 0x000000b1b0067209 */ /* 0x000fe20007810000 */
[--C-:B------:R-:W-:Y:S01]  /*c030*/  FFMA.FTZ R171, R171, UR10, -R173.reuse ;  /* 0x0000000aabab7c23 */ /* 0x100fe200080108ad */
[----:B------:R-:W-:Y:S01]  /*c040*/  FSEL R162, R162, -INF , !P2 ;  /* 0xff800000a2a27808 */ /* 0x000fe20005000000 */
[--C-:B------:R-:W-:Y:S01]  /*c050*/  FFMA.FTZ R172, R172, UR10, -R173.reuse ;  /* 0x0000000aacac7c23 */ /* 0x100fe200080108ad */
[----:B------:R-:W-:Y:S01]  /*c060*/  FMNMX.FTZ R179, R161, R6, !PT ;  /* 0x00000006a1b37209 */ /* 0x000fe20007810000 */
[----:B------:R-:W-:Y:S01]  /*c070*/  MUFU.EX2 R160, R206 ;  /* 0x000000ce00a07308 */ /* 0x000fe20000000800 */
[----:B------:R-:W-:Y:S01]  /*c080*/  FSEL R178, R5, RZ, P5 ;  /* 0x000000ff05b27208 */ /* 0x000fe20002800000 */
[--C-:B------:R-:W-:Y:S01]  /*c090*/  FFMA.FTZ R168, R168, UR10, -R173.reuse ;  /* 0x0000000aa8a87c23 */ /* 0x100fe200080108ad */
[----:B------:R-:W-:Y:S01]  /*c0a0*/  FMNMX.FTZ R6, R162, R179, !PT ;  /* 0x000000b3a2067209 */ /* 0x000fe20007810000 */
[----:B------:R-:W-:Y:S01]  /*c0b0*/  FFMA.FTZ R179, R209, UR10, -R173 ;  /* 0x0000000ad1b37c23 */ /* 0x000fe200080108ad */
[----:B------:R-:W-:Y:S01]  /*c0c0*/  ISETP.NE.AND P3, PT, R2, R183, PT ;  /* 0x000000b70200720c */ /* 0x000fe20003f65270 */
[----:B------:R-:W-:Y:S01]  /*c0d0*/  FADD.FTZ R178, -R178, R9 ;  /* 0x00000009b2b27221 */ /* 0x000fe20000010100 */
[--C-:B------:R-:W-:Y:S01]  /*c0e0*/  FFMA.FTZ R169, R169, UR10, -R173.reuse ;  /* 0x0000000aa9a97c23 */ /* 0x100fe200080108ad */
[----:B------:R-:W0:Y:S01]  /*c0f0*/  SHFL.BFLY PT, R181, R6, 0x2, 0x1f ;  /* 0x0c401f0006b57f89 */ /* 0x000e2200000e0000 */
[----:B------:R-:W-:Y:S01]  /*c100*/  MUFU.EX2 R177, R207 ;  /* 0x000000cf00b17308 */ /* 0x000fe20000000800 */
[----:B------:R-:W-:Y:S01]  /*c110*/  FMUL.FTZ R9, R178, UR10 ;  /* 0x0000000ab2097c20 */ /* 0x000fe20008410000 */
[--C-:B------:R-:W-:Y:S01]  /*c120*/  FFMA.FTZ R164, R164, UR10, -R173.reuse ;  /* 0x0000000aa4a47c23 */ /* 0x100fe200080108ad */
[--C-:B------:R-:W-:Y:S01]  /*c130*/  FFMA.FTZ R165, R165, UR10, -R173.reuse ;  /* 0x0000000aa5a57c23 */ /* 0x100fe200080108ad */
[--C-:B------:R-:W-:Y:S01]  /*c140*/  FFMA.FTZ R166, R166, UR10, -R173.reuse ;  /* 0x0000000aa6a67c23 */ /* 0x100fe200080108ad */
[----:B------:R-:W-:-:S03]  /*c150*/  FFMA.FTZ R163, R163, UR10, -R173 ;  /* 0x0000000aa3a37c23 */ /* 0x000fc600080108ad */
[----:B------:R-:W2:Y:S08]  /*c160*/  MUFU.EX2 R9, R9 ;  /* 0x0000000900097308 */ /* 0x000eb00000000800 */
[----:B------:R-:W3:Y:S01]  /*c170*/  MUFU.EX2 R174, R174 ;  /* 0x000000ae00ae7308 */ /* 0x000ee20000000800 */
[----:B0-----:R-:W-:-:S07]  /*c180*/  FMNMX.FTZ R181, R6, R181, !PT ;  /* 0x000000b506b57209 */ /* 0x001fce0007810000 */
[----:B------:R-:W0:Y:S01]  /*c190*/  MUFU.EX2 R179, R179 ;  /* 0x000000b300b37308 */ /* 0x000e220000000800 */
[----:B--2---:R-:W-:Y:S01]  /*c1a0*/  FFMA.FTZ R178, R9, R3, R10 ;  /* 0x0000000309b27223 */ /* 0x004fe2000001000a */
[-C--:B------:R-:W-:Y:S01]  /*c1b0*/  FMUL.FTZ R24, R24, R9.reuse ;  /* 0x0000000918187220 */ /* 0x080fe20000410000 */
[-C--:B------:R-:W-:Y:S01]  /*c1c0*/  FMUL.FTZ R25, R25, R9.reuse ;  /* 0x0000000919197220 */ /* 0x080fe20000410000 */
[----:B------:R-:W2:Y:S01]  /*c1d0*/  SHFL.BFLY PT, R6, R181, 0x1, 0x1f ;  /* 0x0c201f00b5067f89 */ /* 0x000ea200000e0000 */
[----:B------:R-:W-:Y:S01]  /*c1e0*/  FADD.FTZ R3, R159, R178 ;  /* 0x000000b29f037221 */ /* 0x000fe20000010000 */
[-C--:B------:R-:W-:Y:S01]  /*c1f0*/  FMUL.FTZ R28, R28, R9.reuse ;  /* 0x000000091c1c7220 */ /* 0x080fe20000410000 */
[-C--:B------:R-:W-:Y:S01]  /*c200*/  FMUL.FTZ R29, R29, R9.reuse ;  /* 0x000000091d1d7220 */ /* 0x080fe20000410000 */
[----:B------:R-:W4:Y:S01]  /*c210*/  MUFU.EX2 R167, R167 ;  /* 0x000000a700a77308 */ /* 0x000f220000000800 */
[----:B------:R-:W-:Y:S01]  /*c220*/  FADD.FTZ R178, R160, R3 ;  /* 0x00000003a0b27221 */ /* 0x000fe20000010000 */
[-C--:B------:R-:W-:Y:S01]  /*c230*/  FMUL.FTZ R32, R32, R9.reuse ;  /* 0x0000000920207220 */ /* 0x080fe20000410000 */
[-C--:B------:R-:W-:Y:S01]  /*c240*/  FMUL.FTZ R33, R33, R9.reuse ;  /* 0x0000000921217220 */ /* 0x080fe20000410000 */
[-C--:B------:R-:W-:Y:S01]  /*c250*/  FMUL.FTZ R36, R36, R9.reuse ;  /* 0x0000000924247220 */ /* 0x080fe20000410000 */
[----:B------:R-:W-:Y:S01]  /*c260*/  FADD.FTZ R173, R177, R178 ;  /* 0x000000b2b1ad7221 */ /* 0x000fe20000010000 */
[-C--:B------:R-:W-:Y:S01]  /*c270*/  FMUL.FTZ R37, R37, R9.reuse ;  /* 0x0000000925257220 */ /* 0x080fe20000410000 */
[-C--:B------:R-:W-:Y:S01]  /*c280*/  FMUL.FTZ R40, R40, R9.reuse ;  /* 0x0000000928287220 */ /* 0x080fe20000410000 */
[----:B------:R-:W5:Y:S01]  /*c290*/  MUFU.EX2 R170, R170 ;  /* 0x000000aa00aa7308 */ /* 0x000f620000000800 */
[----:B---3--:R-:W-:Y:S01]  /*c2a0*/  FADD.FTZ R182, R174, R173 ;  /* 0x000000adaeb67221 */ /* 0x008fe20000010000 */
[-C--:B------:R-:W-:Y:S01]  /*c2b0*/  FMUL.FTZ R41, R41, R9.reuse ;  /* 0x0000000929297220 */ /* 0x080fe20000410000 */
[-C--:B------:R-:W-:Y:S01]  /*c2c0*/  FMUL.FTZ R44, R44, R9.reuse ;  /* 0x000000092c2c7220 */ /* 0x080fe20000410000 */
[-C--:B------:R-:W-:Y:S01]  /*c2d0*/  FMUL.FTZ R45, R45, R9.reuse ;  /* 0x000000092d2d7220 */ /* 0x080fe20000410000 */
[----:B0-----:R-:W-:Y:S01]  /*c2e0*/  FADD.FTZ R182, R179, R182 ;  /* 0x000000b6b3b67221 */ /* 0x001fe20000010000 */
[-C--:B------:R-:W-:Y:S01]  /*c2f0*/  FMUL.FTZ R48, R48, R9.reuse ;  /* 0x0000000930307220 */ /* 0x080fe20000410000 */
[-C--:B------:R-:W-:Y:S01]  /*c300*/  FMUL.FTZ R49, R49, R9.reuse ;  /* 0x0000000931317220 */ /* 0x080fe20000410000 */
[----:B------:R-:W0:Y:S01]  /*c310*/  MUFU.EX2 R171, R171 ;  /* 0x000000ab00ab7308 */ /* 0x000e220000000800 */
[-C--:B------:R-:W-:Y:S01]  /*c320*/  FMUL.FTZ R52, R52, R9.reuse ;  /* 0x0000000934347220 */ /* 0x080fe20000410000 */
[-C--:B------:R-:W-:Y:S01]  /*c330*/  FMUL.FTZ R53, R53, R9.reuse ;  /* 0x0000000935357220 */ /* 0x080fe20000410000 */
[----:B------:R-:W-:Y:S01]  /*c340*/  FMUL.FTZ R56, R56, R9 ;  /* 0x0000000938387220 */ /* 0x000fe20000410000 */
[----:B--2---:R-:W-:Y:S01]  /*c350*/  FMNMX.FTZ R6, R181, R6, !PT ;  /* 0x00000006b5067209 */ /* 0x004fe20007810000 */
[----:B------:R-:W-:-:S02]  /*c360*/  IMAD.U32 R181, RZ, RZ, UR22 ;  /* 0x00000016ffb57e24 */ /* 0x000fc4000f8e00ff */
[-C--:B------:R-:W-:Y:S01]  /*c370*/  FMUL.FTZ R57, R57, R9.reuse ;  /* 0x0000000939397220 */ /* 0x080fe20000410000 */
[-C--:B------:R-:W-:Y:S01]  /*c380*/  FMUL.FTZ R60, R60, R9.reuse ;  /* 0x000000093c3c7220 */ /* 0x080fe20000410000 */
[C---:B------:R-:W-:Y:S01]  /*c390*/  FSETP.NEU.FTZ.AND P2, PT, R6.reuse, -INF , PT ;  /* 0xff8000000600780b */ /* 0x040fe20003f5d000 */
[C---:B------:R-:W-:Y:S01]  /*c3a0*/  FMUL.FTZ R180, R6.reuse, UR10 ;  /* 0x0000000a06b47c20 */ /* 0x040fe20008410000 */
[----:B------:R-:W2:Y:S01]  /*c3b0*/  MUFU.EX2 R172, R172 ;  /* 0x000000ac00ac7308 */ /* 0x000ea20000000800 */
[----:B------:R-:W-:Y:S01]  /*c3c0*/  @!P3 IMAD R173, R181, 0x40, R16 ;  /* 0x00000040b5adb824 */ /* 0x000fe200078e0210 */
[----:B------:R-:W-:Y:S01]  /*c3d0*/  FSEL R3, R6, RZ, P2 ;  /* 0x000000ff06037208 */ /* 0x000fe20001000000 */
[----:B----4-:R-:W-:Y:S01]  /*c3e0*/  FADD.FTZ R181, R167, R182 ;  /* 0x000000b6a7b57221 */ /* 0x010fe20000010000 */
[----:B------:R-:W-:Y:S01]  /*c3f0*/  FSEL R180, R180, RZ, P2 ;  /* 0x000000ffb4b47208 */ /* 0x000fe20001000000 */
[----:B------:R-:W-:Y:S01]  /*c400*/  FMUL.FTZ R61, R61, R9 ;  /* 0x000000093d3d7220 */ /* 0x000fe20000410000 */
[----:B------:R-:W-:Y:S01]  /*c410*/  @!P3 LEA R173, R173, UR46, 0x2 ;  /* 0x0000002eadadbc11 */ /* 0x000fe2000f8e10ff */
[----:B------:R-:W-:Y:S01]  /*c420*/  FADD.FTZ R3, -R3, R12 ;  /* 0x0000000c03037221 */ /* 0x000fe20000010100 */
[----:B------:R-:W3:Y:S01]  /*c430*/  MUFU.EX2 R168, R168 ;  /* 0x000000a800a87308 */ /* 0x000ee20000000800 */
[--C-:B------:R-:W-:Y:S01]  /*c440*/  FFMA.FTZ R11, R11, UR10, -R180.reuse ;  /* 0x0000000a0b0b7c23 */ /* 0x100fe200080108b4 */
[----:B-----5:R-:W-:Y:S01]  /*c450*/  FADD.FTZ R182, R170, R181 ;  /* 0x000000b5aab67221 */ /* 0x020fe20000010000 */
[----:B------:R-:W-:Y:S01]  /*c460*/  FMUL.FTZ R3, R3, UR10 ;  /* 0x0000000a03037c20 */ /* 0x000fe20008410000 */
[--C-:B------:R-:W-:Y:S01]  /*c470*/  FFMA.FTZ R178, R13, UR10, -R180.reuse ;  /* 0x0000000a0db27c23 */ /* 0x100fe200080108b4 */
[----:B------:R-:W-:Y:S01]  /*c480*/  FFMA.FTZ R13, R14, UR10, -R180 ;  /* 0x0000000a0e0d7c23 */ /* 0x000fe200080108b4 */
[----:B0-----:R-:W-:Y:S01]  /*c490*/  FADD.FTZ R205, R171, R182 ;  /* 0x000000b6abcd7221 */ /* 0x001fe20000010000 */
[--C-:B------:R-:W-:Y:S01]  /*c4a0*/  FFMA.FTZ R14, R15, UR10, -R180.reuse ;  /* 0x0000000a0f0e7c23 */ /* 0x100fe200080108b4 */
[----:B------:R-:W0:Y:S01]  /*c4b0*/  MUFU.EX2 R169, R169 ;  /* 0x000000a900a97308 */ /* 0x000e220000000800 */
[--C-:B------:R-:W-:Y:S01]  /*c4c0*/  FFMA.FTZ R15, R152, UR10, -R180.reuse ;  /* 0x0000000a980f7c23 */ /* 0x100fe200080108b4 */
[----:B--2---:R-:W-:Y:S01]  /*c4d0*/  FADD.FTZ R207, R172, R205 ;  /* 0x000000cdaccf7221 */ /* 0x004fe20000010000 */
[--C-:B------:R-:W-:Y:S01]  /*c4e0*/  FFMA.FTZ R182, R155, UR10, -R180.reuse ;  /* 0x0000000a9bb67c23 */ /* 0x100fe200080108b4 */
[--C-:B------:R-:W-:Y:S01]  /*c4f0*/  FFMA.FTZ R20, R20, UR10, -R180.reuse ;  /* 0x0000000a14147c23 */ /* 0x100fe200080108b4 */
[--C-:B------:R-:W-:Y:S01]  /*c500*/  FFMA.FTZ R183, R156, UR10, -R180.reuse ;  /* 0x0000000a9cb77c23 */ /* 0x100fe200080108b4 */
[--C-:B------:R-:W-:Y:S01]  /*c510*/  FFMA.FTZ R153, R153, UR10, -R180.reuse ;  /* 0x0000000a99997c23 */ /* 0x100fe200080108b4 */
[--C-:B------:R-:W-:Y:S01]  /*c520*/  FFMA.FTZ R181, R154, UR10, -R180.reuse ;  /* 0x0000000a9ab57c23 */ /* 0x100fe200080108b4 */
[----:B------:R-:W2:Y:S01]  /*c530*/  MUFU.EX2 R164, R164 ;  /* 0x000000a400a47308 */ /* 0x000ea20000000800 */
[----:B---3--:R-:W-:Y:S01]  /*c540*/  FADD.FTZ R152, R168, R207 ;  /* 0x000000cfa8987221 */ /* 0x008fe20000010000 */
[--C-:B------:R-:W-:Y:S01]  /*c550*/  FFMA.FTZ R205, R158, UR10, -R180.reuse ;  /* 0x0000000a9ecd7c23 */ /* 0x100fe200080108b4 */
[--C-:B------:R-:W-:Y:S01]  /*c560*/  FFMA.FTZ R206, R161, UR10, -R180.reuse ;  /* 0x0000000aa1ce7c23 */ /* 0x100fe200080108b4 */
[----:B------:R-:W-:Y:S01]  /*c570*/  F2FP.BF16.F32.PACK_AB R158, R170, R167 ;  /* 0x000000a7aa9e723e */ /* 0x000fe200000010ff */
[--C-:B------:R-:W-:Y:S01]  /*c580*/  FFMA.FTZ R157, R157, UR10, -R180.reuse ;  /* 0x0000000a9d9d7c23 */ /* 0x100fe200080108b4 */
[--C-:B------:R-:W-:Y:S01]  /*c590*/  FFMA.FTZ R175, R175, UR10, -R180.reuse ;  /* 0x0000000aafaf7c23 */ /* 0x100fe200080108b4 */
[--C-:B------:R-:W-:Y:S01]  /*c5a0*/  FFMA.FTZ R176, R176, UR10, -R180.reuse ;  /* 0x0000000ab0b07c23 */ /* 0x100fe200080108b4 */
[----:B------:R-:W-:Y:S01]  /*c5b0*/  MUFU.EX2 R11, R11 ;  /* 0x0000000b000b7308 */ /* 0x000fe20000000800 */
[----:B------:R-:W-:Y:S01]  /*c5c0*/  FFMA.FTZ R180, R162, UR10, -R180 ;  /* 0x0000000aa2b47c23 */ /* 0x000fe200080108b4 */
[----:B0-----:R-:W-:Y:S01]  /*c5d0*/  F2FP.BF16.F32.PACK_AB R162, R169, R168 ;  /* 0x000000a8a9a2723e */ /* 0x001fe200000010ff */
[----:B------:R0:W-:Y:S01]  /*c5e0*/  @!P3 STS [R173+0x28800], R9 ;  /* 0x02880009ad00b388 */ /* 0x0001e20000000800 */
[----:B------:R-:W-:Y:S01]  /*c5f0*/  F2FP.BF16.F32.PACK_AB R154, R177, R160 ;  /* 0x000000a0b19a723e */ /* 0x000fe200000010ff */
[-C--:B------:R-:W-:Y:S01]  /*c600*/  FMUL.FTZ R64, R64, R9.reuse ;  /* 0x0000000940407220 */ /* 0x080fe20000410000 */
[-C--:B------:R-:W-:Y:S01]  /*c610*/  FMUL.FTZ R65, R65, R9.reuse ;  /* 0x0000000941417220 */ /* 0x080fe20000410000 */
[-C--:B------:R-:W-:Y:S01]  /*c620*/  FMUL.FTZ R68, R68, R9.reuse ;  /* 0x0000000944447220 */ /* 0x080fe20000410000 */
[----:B------:R3:W4:Y:S01]  /*c630*/  MUFU.EX2 R12, R3 ;  /* 0x00000003000c7308 */ /* 0x0007220000000800 */
        /* <DEDUP_REMOVED lines=8> */
[----:B---3--:R-:W-:Y:S01]  /*c6c0*/  FADD.FTZ R3, R169, R152 ;  /* 0x00000098a9037221 */ /* 0x008fe20000010000 */
[----:B------:R-:W-:Y:S01]  /*c6d0*/  F2FP.BF16.F32.PACK_AB R152, R159, R10 ;  /* 0x0000000a9f98723e */ /* 0x000fe200000010ff */
[-C--:B------:R-:W-:Y:S01]  /*c6e0*/  FMUL.FTZ R84, R84, R9.reuse ;  /* 0x0000000954547220 */ /* 0x080fe20000410000 */
[-C--:B------:R-:W-:Y:S01]  /*c6f0*/  FMUL.FTZ R85, R85, R9.reuse ;  /* 0x0000000955557220 */ /* 0x080fe20000410000 */
[----:B--2---:R-:W-:Y:S01]  /*c700*/  FADD.FTZ R156, R164, R3 ;  /* 0x00000003a49c7221 */ /* 0x004fe20000010000 */
[-C--:B------:R-:W-:Y:S01]  /*c710*/  FMUL.FTZ R88, R88, R9.reuse ;  /* 0x0000000958587220 */ /* 0x080fe20000410000 */
[-C--:B------:R-:W-:Y:S01]  /*c720*/  FMUL.FTZ R89, R89, R9.reuse ;  /* 0x0000000959597220 */ /* 0x080fe20000410000 */
[----:B------:R-:W-:Y:S01]  /*c730*/  MUFU.EX2 R178, R178 ;  /* 0x000000b200b27308 */ /* 0x000fe20000000800 */
[----:B----4-:R2:W-:Y:S01]  /*c740*/  @!P3 STS [R173+0x28820], R12 ;  /* 0x0288200cad00b388 */ /* 0x0105e20000000800 */
[-C--:B------:R-:W-:Y:S01]  /*c750*/  FMUL.FTZ R92, R92, R9.reuse ;  /* 0x000000095c5c7220 */ /* 0x080fe20000410000 */
[-C--:B------:R-:W-:Y:S01]  /*c760*/  FMUL.FTZ R93, R93, R9.reuse ;  /* 0x000000095d5d7220 */ /* 0x080fe20000410000 */
[-C--:B------:R-:W-:Y:S01]  /*c770*/  FMUL.FTZ R96, R96, R9.reuse ;  /* 0x0000000960607220 */ /* 0x080fe20000410000 */
[-C--:B------:R-:W-:Y:S01]  /*c780*/  FMUL.FTZ R97, R97, R9.reuse ;  /* 0x0000000961617220 */ /* 0x080fe20000410000 */
[-C--:B------:R-:W-:Y:S01]  /*c790*/  FMUL.FTZ R100, R100, R9.reuse ;  /* 0x0000000964647220 */ /* 0x080fe20000410000 */
[-C--:B------:R-:W-:Y:S01]  /*c7a0*/  FMUL.FTZ R101, R101, R9.reuse ;  /* 0x0000000965657220 */ /* 0x080fe20000410000 */
[----:B------:R-:W3:Y:S01]  /*c7b0*/  MUFU.EX2 R166, R166 ;  /* 0x000000a600a67308 */ /* 0x000ee20000000800 */
[C---:B-----5:R-:W-:Y:S01]  /*c7c0*/  FADD.FTZ R3, R165.reuse, R156 ;  /* 0x0000009ca5037221 */ /* 0x060fe20000010000 */
[----:B------:R-:W-:Y:S01]  /*c7d0*/  F2FP.BF16.F32.PACK_AB R164, R165, R164 ;  /* 0x000000a4a5a4723e */ /* 0x000fe200000010ff */
[-C--:B------:R-:W-:Y:S01]  /*c7e0*/  FMUL.FTZ R104, R104, R9.reuse ;  /* 0x0000000968687220 */ /* 0x080fe20000410000 */
[----:B------:R-:W-:Y:S01]  /*c7f0*/  F2FP.BF16.F32.PACK_AB R156, R179, R174 ;  /* 0x000000aeb39c723e */ /* 0x000fe200000010ff */
[-C--:B------:R-:W-:Y:S01]  /*c800*/  FMUL.FTZ R105, R105, R9.reuse ;  /* 0x0000000969697220 */ /* 0x080fe20000410000 */
[-C--:B------:R-:W-:Y:S01]  /*c810*/  FMUL.FTZ R108, R108, R9.reuse ;  /* 0x000000096c6c7220 */ /* 0x080fe20000410000 */
[-C--:B------:R-:W-:Y:S01]  /*c820*/  FMUL.FTZ R109, R109, R9.reuse ;  /* 0x000000096d6d7220 */ /* 0x080fe20000410000 */
[----:B------:R4:W5:Y:S01]  /*c830*/  MUFU.EX2 R155, R13 ;  /* 0x0000000d009b7308 */ /* 0x0009620000000800 */
        /* <DEDUP_REMOVED lines=8> */
[----:B----4-:R-:W-:Y:S01]  /*c8c0*/  FFMA.FTZ R13, R12, R4, R11 ;  /* 0x000000040c0d7223 */ /* 0x010fe2000001000b */
[----:B---3--:R-:W-:Y:S01]  /*c8d0*/  FADD.FTZ R10, R166, R3 ;  /* 0x00000003a60a7221 */ /* 0x008fe20000010000 */
[-C--:B------:R-:W-:Y:S01]  /*c8e0*/  FMUL.FTZ R125, R125, R9.reuse ;  /* 0x000000097d7d7220 */ /* 0x080fe20000410000 */
[-C--:B------:R-:W-:Y:S01]  /*c8f0*/  FMUL.FTZ R128, R128, R9.reuse ;  /* 0x0000000980807220 */ /* 0x080fe20000410000 */
[----:B------:R-:W-:Y:S01]  /*c900*/  FADD.FTZ R4, R178, R13 ;  /* 0x0000000db2047221 */ /* 0x000fe20000010000 */
[-C--:B------:R-:W-:Y:S01]  /*c910*/  FMUL.FTZ R129, R129, R9.reuse ;  /* 0x0000000981817220 */ /* 0x080fe20000410000 */
[-C--:B------:R-:W-:Y:S01]  /*c920*/  FMUL.FTZ R132, R132, R9.reuse ;  /* 0x0000000984847220 */ /* 0x080fe20000410000 */
[----:B------:R-:W3:Y:S01]  /*c930*/  MUFU.EX2 R14, R14 ;  /* 0x0000000e000e7308 */ /* 0x000ee20000000800 */
        /* <DEDUP_REMOVED lines=8> */
[C---:B-1----:R-:W-:Y:S01]  /*c9c0*/  FADD.FTZ R3, R163.reuse, R10 ;  /* 0x0000000aa3037221 */ /* 0x042fe20000010000 */
[----:B------:R-:W-:Y:S01]  /*c9d0*/  F2FP.BF16.F32.PACK_AB R166, R163, R166 ;  /* 0x000000a6a3a6723e */ /* 0x000fe200000010ff */
[-C--:B------:R-:W-:Y:S01]  /*c9e0*/  FMUL.FTZ R145, R145, R9.reuse ;  /* 0x0000000991917220 */ /* 0x080fe20000410000 */
[-C--:B------:R-:W-:Y:S01]  /*c9f0*/  FMUL.FTZ R148, R148, R9.reuse ;  /* 0x0000000994947220 */ /* 0x080fe20000410000 */
[----:B------:R-:W-:Y:S01]  /*ca00*/  FMUL.FTZ R149, R149, R9 ;  /* 0x0000000995957220 */ /* 0x000fe20000410000 */
[----:B------:R-:W-:Y:S01]  /*ca10*/  F2FP.BF16.F32.PACK_AB R160, R172, R171 ;  /* 0x000000abaca0723e */ /* 0x000fe200000010ff */
[-C--:B------:R-:W-:Y:S01]  /*ca20*/  FMUL.FTZ R26, R26, R12.reuse ;  /* 0x0000000c1a1a7220 */ /* 0x080fe20000410000 */
        /* <DEDUP_REMOVED lines=17> */
[----:B-1----:R-:W-:Y:S01]  /*cb40*/  FADD.FTZ R170, R15, R170 ;  /* 0x000000aa0faa7221 */ /* 0x002fe20000010000 */
[----:B---3--:R-:W-:Y:S01]  /*cb50*/  F2FP.BF16.F32.PACK_AB R153, R178, R11 ;  /* 0x0000000bb299723e */ /* 0x008fe200000010ff */
[----:B------:R-:W-:Y:S01]  /*cb60*/  BAR.SYNC.DEFER_BLOCKING 0xf, 0x100 ;  /* 0x03c4000000007b1d */ /* 0x000fe20000010000 */
[-C--:B------:R-:W-:Y:S01]  /*cb70*/  FMUL.FTZ R50, R50, R12.reuse ;  /* 0x0000000c32327220 */ /* 0x080fe20000410000 */
[-C--:B------:R-:W-:Y:S01]  /*cb80*/  FMUL.FTZ R51, R51, R12.reuse ;  /* 0x0000000c33337220 */ /* 0x080fe20000410000 */
[-C--:B------:R-:W-:Y:S01]  /*cb90*/  FMUL.FTZ R54, R54, R12.reuse ;  /* 0x0000000c36367220 */ /* 0x080fe20000410000 */
[-C--:B------:R-:W-:Y:S01]  /*cba0*/  FMUL.FTZ R55, R55, R12.reuse ;  /* 0x0000000c37377220 */ /* 0x080fe20000410000 */
[-C--:B------:R-:W-:Y:S01]  /*cbb0*/  FMUL.FTZ R58, R58, R12.reuse ;  /* 0x0000000c3a3a7220 */ /* 0x080fe20000410000 */
[----:B------:R-:W1:Y:S01]  /*cbc0*/  MUFU.EX2 R161, R182 ;  /* 0x000000b600a17308 */ /* 0x000e620000000800 */
[----:B-----5:R-:W-:Y:S01]  /*cbd0*/  FADD.FTZ R13, R159, R170 ;  /* 0x000000aa9f0d7221 */ /* 0x020fe20000010000 */
[-C--:B------:R-:W-:Y:S01]  /*cbe0*/  FMUL.FTZ R59, R59, R12.reuse ;  /* 0x0000000c3b3b7220 */ /* 0x080fe20000410000 */
[-C--:B------:R-:W-:Y:S01]  /*cbf0*/  FMUL.FTZ R62, R62, R12.reuse ;  /* 0x0000000c3e3e7220 */ /* 0x080fe20000410000 */
[-C--:B------:R-:W-:Y:S01]  /*cc00*/  FMUL.FTZ R63, R63, R12.reuse ;  /* 0x0000000c3f3f7220 */ /* 0x080fe20000410000 */
[-C--:B------:R-:W-:Y:S01]  /*cc10*/  FMUL.FTZ R66, R66, R12.reuse ;  /* 0x0000000c42427220 */ /* 0x080fe20000410000 */
[-C--:B------:R-:W-:Y:S01]  /*cc20*/  FMUL.FTZ R67, R67, R12.reuse ;  /* 0x0000000c43437220 */ /* 0x080fe20000410000 */
[-C--:B------:R-:W-:Y:S01]  /*cc30*/  FMUL.FTZ R70, R70, R12.reuse ;  /* 0x0000000c46467220 */ /* 0x080fe20000410000 */
[----:B------:R-:W3:Y:S01]  /*cc40*/  MUFU.EX2 R168, R183 ;  /* 0x000000b700a87308 */ /* 0x000ee20000000800 */
[C---:B----4-:R-:W-:Y:S01]  /*cc50*/  FADD.FTZ R170, R10.reuse, R13 ;  /* 0x0000000d0aaa7221 */ /* 0x050fe20000010000 */
[----:B------:R-:W-:Y:S01]  /*cc60*/  F2FP.BF16.F32.PACK_AB R159, R10, R159 ;  /* 0x0000009f0a9f723e */ /* 0x000fe200000010ff */
[-C--:B------:R-:W-:Y:S01]  /*cc70*/  FMUL.FTZ R71, R71, R12.reuse ;  /* 0x0000000c47477220 */ /* 0x080fe20000410000 */
[-C--:B------:R-:W-:Y:S01]  /*cc80*/  FMUL.FTZ R74, R74, R12.reuse ;  /* 0x0000000c4a4a7220 */ /* 0x080fe20000410000 */
[-C--:B------:R-:W-:Y:S01]  /*cc90*/  FMUL.FTZ R75, R75, R12.reuse ;  /* 0x0000000c4b4b7220 */ /* 0x080fe20000410000 */
[-C--:B------:R-:W-:Y:S01]  /*cca0*/  FMUL.FTZ R78, R78, R12.reuse ;  /* 0x0000000c4e4e7220 */ /* 0x080fe20000410000 */
[-C--:B------:R-:W-:Y:S01]  /*ccb0*/  FMUL.FTZ R79, R79, R12.reuse ;  /* 0x0000000c4f4f7220 */ /* 0x080fe20000410000 */
[----:B------:R4:W5:Y:S01]  /*ccc0*/  MUFU.EX2 R163, R157 ;  /* 0x0000009d00a37308 */ /* 0x0009620000000800 */
[----:B-1----:R-:W-:Y:S01]  /*ccd0*/  FADD.FTZ R13, R161, R170 ;  /* 0x000000aaa10d7221 */ /* 0x002fe20000010000 */
[----:B------:R2:W-:Y:S01]  /*cce0*/  STSM.16.M88.4 [R18+0x26800], R152 ;  /* 0x0268009812007844 */ /* 0x0005e20000000200 */
[-C--:B------:R-:W-:Y:S01]  /*ccf0*/  FMUL.FTZ R82, R82, R12.reuse ;  /* 0x0000000c52527220 */ /* 0x080fe20000410000 */
[-C--:B------:R-:W-:Y:S01]  /*cd00*/  FMUL.FTZ R83, R83, R12.reuse ;  /* 0x0000000c53537220 */ /* 0x080fe20000410000 */
[-C--:B------:R-:W-:Y:S01]  /*cd10*/  FMUL.FTZ R86, R86, R12.reuse ;  /* 0x0000000c56567220 */ /* 0x080fe20000410000 */
[-C--:B------:R-:W-:Y:S01]  /*cd20*/  FMUL.FTZ R87, R87, R12.reuse ;  /* 0x0000000c57577220 */ /* 0x080fe20000410000 */
[----:B------:R-:W-:Y:S01]  /*cd30*/  FMUL.FTZ R90, R90, R12 ;  /* 0x0000000c5a5a7220 */ /* 0x000fe20000410000 */
[----:B------:R-:W1:Y:S01]  /*cd40*/  MUFU.EX2 R4, R205 ;  /* 0x000000cd00047308 */ /* 0x000e620000000800 */
[C---:B---3--:R-:W-:Y:S01]  /*cd50*/  FADD.FTZ R170, R168.reuse, R13 ;  /* 0x0000000da8aa7221 */ /* 0x048fe20000010000 */
[----:B----4-:R-:W-:Y:S01]  /*cd60*/  F2FP.BF16.F32.PACK_AB R157, R15, R20 ;  /* 0x000000140f9d723e */ /* 0x010fe200000010ff */
[-C--:B------:R-:W-:Y:S01]  /*cd70*/  FMUL.FTZ R91, R91, R12.reuse ;  /* 0x0000000c5b5b7220 */ /* 0x080fe20000410000 */
[----:B------:R-:W-:Y:S01]  /*cd80*/  F2FP.BF16.F32.PACK_AB R161, R168, R161 ;  /* 0x000000a1a8a1723e */ /* 0x000fe200000010ff */
[-C--:B------:R-:W-:Y:S01]  /*cd90*/  FMUL.FTZ R94, R94, R12.reuse ;  /* 0x0000000c5e5e7220 */ /* 0x080fe20000410000 */
[-C--:B------:R-:W-:Y:S01]  /*cda0*/  FMUL.FTZ R95, R95, R12.reuse ;  /* 0x0000000c5f5f7220 */ /* 0x080fe20000410000 */
[----:B------:R2:W-:Y:S01]  /*cdb0*/  STSM.16.M88.4 [R19], R156 ;  /* 0x0000009c13007844 */ /* 0x0005e20000000200 */
        /* <DEDUP_REMOVED lines=13> */
[-C--:B------:R-:W-:Y:S01]  /*ce90*/  FMUL.FTZ R114, R114, R12.reuse ;  /* 0x0000000c72727220 */ /* 0x080fe20000410000 */
[-C--:B------:R-:W-:Y:S01]  /*cea0*/  FMUL.FTZ R115, R115, R12.reuse ;  /* 0x0000000c73737220 */ /* 0x080fe20000410000 */
[----:B------:R2:W-:Y:S01]  /*ceb0*/  STSM.16.M88.4 [R23], R160 ;  /* 0x000000a017007844 */ /* 0x0005e20000000200 */
        /* <DEDUP_REMOVED lines=9> */
[C---:B----4-:R-:W-:Y:S01]  /*cf50*/  FADD.FTZ R170, R176.reuse, R13 ;  /* 0x0000000db0aa7221 */ /* 0x050fe20000010000 */
[----:B------:R-:W-:Y:S01]  /*cf60*/  F2FP.BF16.F32.PACK_AB R165, R176, R165 ;  /* 0x000000a5b0a5723e */ /* 0x000fe200000010ff */
[-C--:B------:R-:W-:Y:S01]  /*cf70*/  FMUL.FTZ R130, R130, R12.reuse ;  /* 0x0000000c82827220 */ /* 0x080fe20000410000 */
[-C--:B------:R-:W-:Y:S01]  /*cf80*/  FMUL.FTZ R131, R131, R12.reuse ;  /* 0x0000000c83837220 */ /* 0x080fe20000410000 */
[-C--:B------:R-:W-:Y:S01]  /*cf90*/  FMUL.FTZ R134, R134, R12.reuse ;  /* 0x0000000c86867220 */ /* 0x080fe20000410000 */
[-C--:B------:R-:W-:Y:S01]  /*cfa0*/  FMUL.FTZ R135, R135, R12.reuse ;  /* 0x0000000c87877220 */ /* 0x080fe20000410000 */
[-C--:B------:R-:W-:Y:S01]  /*cfb0*/  FMUL.FTZ R138, R138, R12.reuse ;  /* 0x0000000c8a8a7220 */ /* 0x080fe20000410000 */
[-C--:B------:R-:W-:Y:S01]  /*cfc0*/  FMUL.FTZ R139, R139, R12.reuse ;  /* 0x0000000c8b8b7220 */ /* 0x080fe20000410000 */
[----:B0-----:R-:W-:Y:S01]  /*cfd0*/  FADD.FTZ R9, R167, R170 ;  /* 0x000000aaa7097221 */ /* 0x001fe20000010000 */
[-C--:B------:R-:W-:Y:S01]  /*cfe0*/  FMUL.FTZ R142, R142, R12.reuse ;  /* 0x0000000c8e8e7220 */ /* 0x080fe20000410000 */
[-C--:B------:R-:W-:Y:S01]  /*cff0*/  FMUL.FTZ R143, R143, R12.reuse ;  /* 0x0000000c8f8f7220 */ /* 0x080fe20000410000 */
[-C--:B------:R-:W-:Y:S01]  /*d000*/  FMUL.FTZ R146, R146, R12.reuse ;  /* 0x0000000c92927220 */ /* 0x080fe20000410000 */
[-C--:B------:R-:W-:Y:S01]  /*d010*/  FMUL.FTZ R147, R147, R12.reuse ;  /* 0x0000000c93937220 */ /* 0x080fe20000410000 */
[-C--:B------:R-:W-:Y:S01]  /*d020*/  FMUL.FTZ R150, R150, R12.reuse ;  /* 0x0000000c96967220 */ /* 0x080fe20000410000 */
[----:B------:R-:W-:Y:S01]  /*d030*/  FMUL.FTZ R151, R151, R12 ;  /* 0x0000000c97977220 */ /* 0x000fe20000410000 */
[C---:B-1----:R-:W-:Y:S01]  /*d040*/  F2FP.BF16.F32.PACK_AB R167, R180.reuse, R167 ;  /* 0x000000a7b4a7723e */ /* 0x042fe200000010ff */
[----:B------:R-:W-:-:S04]  /*d050*/  FADD.FTZ R4, R180, R9 ;  /* 0x00000009b4047221 */ /* 0x000fc80000010000 */
[----:B------:R2:W-:Y:S01]  /*d060*/  STSM.16.M88.4 [R22], R164 ;  /* 0x000000a416007844 */ /* 0x0005e20000000200 */
[----:B------:R-:W-:Y:S05]  /*d070*/  @!P0 BRA `(.L_x_2436) ;  /* 0x0000000000048947 */ /* 0x000fea0003800000 */
[----:B------:R-:W-:Y:S01]  /*d080*/  BPT.TRAP 0x1 ;  /* 0x000000040000795c */ /* 0x000fe20000300000 */
.L_x_2436:
[----:B------:R0:W1:Y:S01]  /*d090*/  SYNCS.PHASECHK.TRANS64.TRYWAIT P2, [UR26+0x28c50], R8 ;  /* 0x028c5008ff0075a7 */ /* 0x000062000804015a */
[----:B------:R-:W-:Y:S05]  /*d0a0*/  @!P0 BRA `(.L_x_2437) ;  /* 0x0000000000048947 */ /* 0x000fea0003800000 */
[----:B------:R-:W-:Y:S01]  /*d0b0*/  BPT.TRAP 0x1 ;  /* 0x000000040000795c */ /* 0x000fe20000300000 */
.L_x_2437:
[----:B-1----:R-:W-:Y:S05]  /*d0c0*/  @P2 BRA `(.L_x_2438) ;  /* 0x0000000000082947 */ /* 0x002fea0003800000 */
[----:B------:R-:W1:Y:S02]  /*d0d0*/  SYNCS.PHASECHK.TRANS64.TRYWAIT P2, [UR26+0x28c50], R8 ;  /* 0x028c5008ff0075a7 */ /* 0x000e64000804015a */
[----:B-1----:R-:W-:Y:S05]  /*d0e0*/  @!P2 BRA `(.L_x_2439) ;  /* 0x000000b00094a947 */ /* 0x002fea0003800000 */
.L_x_2438:
[----:B------:R-:W-:Y:S01]  /*d0f0*/  ULEA UR11, UR37, UR50, 0xc ;  /* 0x00000032250b7291 */ /* 0x000fe2000f8e603f */
[----:B------:R-:W-:Y:S01]  /*d100*/  WARPGROUP.ARRIVE ;  /* 0x00000000000079c5 */ /* 0x000fe20000000000 */
[----:B------:R-:W-:Y:S01]  /*d110*/  UMOV UR7, 0x40000040 ;  /* 0x4000004000077882 */ /* 0x000fe20000000000 */
[----:B------:R-:W-:Y:S01]  /*d120*/  ISETP.GT.AND P2, PT, R7, UR48, PT ;  /* 0x0000003007007c0c */ /* 0x000fe2000bf44270 */
[----:B-1----:R-:W-:Y:S01]  /*d130*/  @!P1 VIADD R21, R21, 0x28c60 ;  /* 0x00028c6015159836 */ /* 0x002fe20000000000 */
[----:B------:R-:W-:Y:S01]  /*d140*/  UMOV UR22, UR37 ;  /* 0x0000002500167c82 */ /* 0x000fe20008000000 */
[----:B------:R-:W-:Y:S01]  /*d150*/  VIADD R7, R7, 0xffffffff ;  /* 0xffffffff07077836 */ /* 0x000fe20000000000 */
[----:B------:R-:W-:Y:S01]  /*d160*/  UMOV UR6, UR11 ;  /* 0x0000000b00067c82 */ /* 0x000fe20008000000 */
[----:B--2---:R-:W-:Y:S01]  /*d170*/  IMAD.MOV.U32 R12, RZ, RZ, R6 ;  /* 0x000000ffff0c7224 */ /* 0x004fe200078e0006 */
        /* <DEDUP_REMOVED lines=32> */
.L_x_2423:
[----:B------:R-:W5:Y:S01]  /*d380*/  SHFL.BFLY PT, R0, R3, 0x2, 0x1f ;  /* 0x0c401f0003007f89 */ /* 0x000f6200000e0000 */
[----:B------:R-:W-:Y:S01]  /*d390*/  IMAD.U32 R20, RZ, RZ, UR10 ;  /* 0x0000000aff147e24 */ /* 0x000fe2000f8e00ff */
[----:B------:R-:W-:Y:S02]  /*d3a0*/  UIADD3 UR39, UR39, 0x1, URZ ;  /* 0x0000000127277890 */ /* 0x000fe4000fffe03f */
[----:B------:R-:W0:Y:S01]  /*d3b0*/  SHFL.BFLY PT, R9, R4, 0x2, 0x1f ;  /* 0x0c401f0004097f89 */ /* 0x000e2200000e0000 */
[----:B------:R-:W-:Y:S08]  /*d3c0*/  BAR.ARV 0x8, 0x100 ;  /* 0x0204000000007b1d */ /* 0x000ff00000002000 */
[----:B------:R-:W-:Y:S01]  /*d3d0*/  BAR.SYNC.DEFER_BLOCKING 0xf, 0x100 ;  /* 0x03c4000000007b1d */ /* 0x000fe20000010000 */
[----:B-----5:R-:W-:Y:S01]  /*d3e0*/  FADD.FTZ R0, R0, R3 ;  /* 0x0000000300007221 */ /* 0x020fe20000010000 */
[----:B------:R-:W-:Y:S01]  /*d3f0*/  IMAD.U32 R3, RZ, RZ, UR37 ;  /* 0x00000025ff037e24 */ /* 0x000fe2000f8e00ff */
[----:B------:R-:W-:Y:S01]  /*d400*/  UIADD3 UR37, UR37, 0x1, URZ ;  /* 0x0000000125257890 */ /* 0x000fe2000fffe03f */
[----:B0-----:R-:W-:-:S02]  /*d410*/  FADD.FTZ R9, R9, R4 ;  /* 0x0000000409097221 */ /* 0x001fc40000010000 */
[----:B------:R-:W0:Y:S01]  /*d420*/  SHFL.BFLY PT, R7, R0, 0x1, 0x1f ;  /* 0x0c201f0000077f89 */ /* 0x000e2200000e0000 */
[----:B------:R-:W-:Y:S01]  /*d430*/  IMAD.MOV.U32 R4, RZ, RZ, RZ ;  /* 0x000000ffff047224 */ /* 0x000fe200078e00ff */
[----:B------:R-:W-:Y:S02]  /*d440*/  UISETP.NE.AND UP0, UPT, UR37, 0x2, UPT ;  /* 0x000000022500788c */ /* 0x000fe4000bf05270 */
[----:B-1----:R-:W1:Y:S02]  /*d450*/  SHFL.BFLY PT, R8, R9, 0x1, 0x1f ;  /* 0x0c201f0009087f89 */ /* 0x002e6400000e0000 */
[----:B------:R-:W-:Y:S02]  /*d460*/  USEL UR4, URZ, 0x1, UP0 ;  /* 0x000000013f047887 */ /* 0x000fe40008000000 */
[----:B------:R-:W-:Y:S02]  /*d470*/  USEL UR37, UR37, URZ, UP0 ;  /* 0x0000003f25257287 */ /* 0x000fe40008000000 */
[----:B------:R-:W-:Y:S01]  /*d480*/  ULOP3.LUT UR38, UR38, UR4, URZ, 0x3c, !UPT ;  /* 0x0000000426267292 */ /* 0x000fe2000f8e3c3f */
[----:B0-----:R-:W-:Y:S01]  /*d490*/  FADD.FTZ R13, R0, R7 ;  /* 0x00000007000d7221 */ /* 0x001fe20000010000 */
[----:B------:R-:W-:-:S02]  /*d4a0*/  IMAD.MOV R7, RZ, RZ, -R17 ;  /* 0x000000ffff077224 */ /* 0x000fc400078e0a11 */
[----:B-1----:R-:W-:Y:S02]  /*d4b0*/  FADD.FTZ R11, R9, R8 ;  /* 0x00000008090b7221 */ /* 0x002fe40000010000 */
[----:B------:R-:W-:Y:S02]  /*d4c0*/  FSETP.NE.FTZ.AND P1, PT, R13, RZ, PT ;  /* 0x000000ff0d00720b */ /* 0x000fe40003f35000 */
[----:B------:R-:W-:Y:S01]  /*d4d0*/  ISETP.NE.AND P0, PT, R2, R7, PT ;  /* 0x000000070200720c */ /* 0x000fe20003f05270 */
[----:B------:R-:W-:Y:S01]  /*d4e0*/  IMAD.MOV.U32 R7, RZ, RZ, RZ ;  /* 0x000000ffff077224 */ /* 0x000fe200078e00ff */
[----:B------:R-:W-:-:S09]  /*d4f0*/  FSETP.NE.FTZ.AND P2, PT, R11, RZ, PT ;  /* 0x000000ff0b00720b */ /* 0x000fd20003f55000 */
[----:B------:R-:W3:Y:S01]  /*d500*/  @P1 MUFU.RCP R7, R13 ;  /* 0x0000000d00071308 */ /* 0x000ee20000001000 */
[----:B------:R-:W-:Y:S01]  /*d510*/  @P1 FMUL.FTZ R20, R20, 0.69314718246459960938 ;  /* 0x3f31721814141820 */ /* 0x000fe20000410000 */
[----:B------:R-:W-:Y:S02]  /*d520*/  @!P0 IMAD R0, R3, 0x40, R16 ;  /* 0x0000004003008824 */ /* 0x000fe400078e0210 */
[----:B------:R-:W-:-:S03]  /*d530*/  IMAD.MOV.U32 R3, RZ, RZ, -0x800000 ;  /* 0xff800000ff037424 */ /* 0x000fc600078e00ff */
[----:B------:R-:W-:Y:S01]  /*d540*/  @!P0 LEA R9, R0, UR46, 0x2 ;  /* 0x0000002e00098c11 */ /* 0x000fe2000f8e10ff */
[----:B------:R-:W-:Y:S01]  /*d550*/  @P2 MUFU.RCP R4, R11 ;  /* 0x0000000b00042308 */ /* 0x000fe20000001000 */
[----:B------:R-:W-:-:S07]  /*d560*/  IMAD.MOV.U32 R0, RZ, RZ, -0x800000 ;  /* 0xff800000ff007424 */ /* 0x000fce00078e00ff */
[----:B------:R-:W0:Y:S01]  /*d570*/  @P1 MUFU.LG2 R13, R13 ;  /* 0x0000000d000d1308 */ /* 0x000e220000000c00 */
        /* <DEDUP_REMOVED lines=65> */
[----:B------:R-:W-:-:S02]  /*d990*/  IMAD.U32 R24, RZ, RZ, UR10 ;  /* 0x0000000aff187e24 */ /* 0x000fc4000f8e00ff */
[----:B0-----:R-:W-:Y:S01]  /*d9a0*/  @P1 FMUL.FTZ R13, R13, 0.69314718246459960938 ;  /* 0x3f3172180d0d1820 */ /* 0x001fe20000410000 */
[-C--:B------:R-:W-:Y:S01]  /*d9b0*/  FMUL.FTZ R26, R26, R4.reuse ;  /* 0x000000041a1a7220 */ /* 0x080fe20000410000 */
[----:B------:R0:W-:Y:S01]  /*d9c0*/  @!P0 STS [R9+0x28820], R4 ;  /* 0x0288200409008388 */ /* 0x0001e20000000800 */
[----:B------:R-:W-:Y:S01]  /*d9d0*/  @P2 FMUL.FTZ R24, R24, 0.69314718246459960938 ;  /* 0x3f31721818182820 */ /* 0x000fe20000410000 */
[----:B------:R-:W-:Y:S01]  /*d9e0*/  PLOP3.LUT P0, PT, PT, PT, PT, 0x8, 0x0 ;  /* 0x000000000000781c */ /* 0x000fe20003f0e170 */
[-C--:B------:R-:W-:Y:S01]  /*d9f0*/  FMUL.FTZ R27, R27, R4.reuse ;  /* 0x000000041b1b7220 */ /* 0x080fe20000410000 */
[-C--:B------:R-:W-:Y:S01]  /*da00*/  FMUL.FTZ R30, R30, R4.reuse ;  /* 0x000000041e1e7220 */ /* 0x080fe20000410000 */
[-C--:B------:R-:W-:Y:S01]  /*da10*/  FMUL.FTZ R31, R31, R4.reuse ;  /* 0x000000041f1f7220 */ /* 0x080fe20000410000 */
[----:B-1----:R1:W3:Y:S01]  /*da20*/  @P2 MUFU.LG2 R7, R11 ;  /* 0x0000000b00072308 */ /* 0x0022e20000000c00 */
        /* <DEDUP_REMOVED lines=64> */
.L_x_2356:
[----:B------:R-:W0:Y:S08]  /*de30*/  S2UR UR4, SR_CgaCtaId ;  /* 0x00000000000479c3 */ /* 0x000e300000008800 */
[----:B------:R-:W-:Y:S06]  /*de40*/  BAR.SYNC.DEFER_BLOCKING 0x5, 0x180 ;  /* 0x0146000000007b1d */ /* 0x000fec0000010000 */
[----:B------:R-:W-:Y:S01]  /*de50*/  UMOV UR46, 0x400 ;  /* 0x00000400002e7882 */ /* 0x000fe20000000000 */
[----:B------:R-:W-:Y:S01]  /*de60*/  BSSY B0, `(.L_x_2441) ;  /* 0x00002f2000007945 */ /* 0x000fe20003800000 */
[----:B0-----:R-:W-:-:S09]  /*de70*/  ULEA UR46, UR4, UR46, 0x18 ;  /* 0x0000002e042e7291 */ /* 0x001fd2000f8ec03f */
[----:B------:R-:W0:Y:S02]  /*de80*/  LDS.128 R4, [UR46+0x28cd0] ;  /* 0x028cd02eff047984 */ /* 0x000e240008000c00 */
[----:B0-----:R-:W-:Y:S02]  /*de90*/  R2UR UR5, R5 ;  /* 0x00000000050572ca */ /* 0x001fe400000e0000 */
[----:B------:R-:W-:Y:S02]  /*dea0*/  R2UR UR7, R6 ;  /* 0x00000000060772ca */ /* 0x000fe400000e0000 */
[----:B------:R-:W-:Y:S01]  /*deb0*/  R2UR UR6, R7 ;  /* 0x00000000070672ca */ /* 0x000fe200000e0000 */
[----:B------:R-:W-:Y:S06]  /*dec0*/  BAR.ARV 0x4, 0x180 ;  /* 0x0106000000007b1d */ /* 0x000fec0000002000 */
[----:B------:R-:W-:Y:S08]  /*ded0*/  @P0 BRA `(.L_x_2442) ;  /* 0x0000002000240947 */ /* 0x000ff00003800000 */
[----:B------:R-:W0:Y:S08]  /*dee0*/  S2UR UR4, SR_SWINHI ;  /* 0x00000000000479c3 */ /* 0x000e300000002f00 */
[----:B------:R-:W-:Y:S01]  /*def0*/  BAR.SYNC.DEFER_BLOCKING 0x1, 0x100 ;  /* 0x0044000000007b1d */ /* 0x000fe20000010000 */
        /* <DEDUP_REMOVED lines=23> */
[----:B------:R-:W-:-:S02]  /*e070*/  F2FP.BF16.F32.PACK_AB R67, R71, R70 ;  /* 0x000000464743723e */ /* 0x000fc400000010ff */
[C---:B------:R-:W-:Y:S01]  /*e080*/  IADD3 R175, P1, R4.reuse, 0x20, RZ ;  /* 0x0000002004af7810 */ /* 0x040fe20007f3e0ff */
[----:B------:R-:W-:Y:S01]  /*e090*/  UISETP.NE.AND.EX UP0, UPT, UR9, URZ, UPT, UP0 ;  /* 0x0000003f0900728c */ /* 0x000fe2000bf05300 */
[C---:B------:R-:W-:Y:S02]  /*e0a0*/  LOP3.LUT R7, R4.reuse, 0x380, RZ, 0xc0, !PT ;  /* 0x0000038004077812 */ /* 0x040fe400078ec0ff */
[C---:B------:R-:W-:Y:S01]  /*e0b0*/  IADD3 R24, P0, R4.reuse, 0x40, RZ ;  /* 0x0000004004187810 */ /* 0x040fe20007f1e0ff */
[--C-:B--2-4-:R-:W-:Y:S01]  /*e0c0*/  IMAD.X R21, RZ, RZ, R5.reuse, P1 ;  /* 0x000000ffff157224 */ /* 0x114fe200008e0605 */
        /* <DEDUP_REMOVED lines=14> */
[C---:B------:R-:W-:Y:S01]  /*e1b0*/  IADD3 R207, P0, R4.reuse, 0x4020, RZ ;  /* 0x0000402004cf7810 */ /* 0x040fe20007f1e0ff */
[--C-:B------:R-:W-:Y:S01]  /*e1c0*/  IMAD.X R95, RZ, RZ, R5.reuse, P1 ;  /* 0x000000ffff5f7224 */ /* 0x100fe200008e0605 */
[C---:B------:R-:W-:Y:S01]  /*e1d0*/  IADD3 R102, P4, R4.reuse, 0x4040, RZ ;  /* 0x0000404004667810 */ /* 0x040fe20007f9e0ff */
[----:B------:R-:W-:Y:S01]  /*e1e0*/  UIMAD.WIDE UR8, UR43, 0x4, UR8 ;  /* 0x000000042b0878a5 */ /* 0x000fe2000f8e0208 */
        /* <DEDUP_REMOVED lines=10> */
[----:B------:R-:W-:Y:S01]  /*e290*/  LOP3.LUT R4, R7, R4, RZ, 0x3c, !PT ;  /* 0x0000000407047212 */ /* 0x000fe200078e3cff */
[--C-:B------:R-:W-:Y:S01]  /*e2a0*/  IMAD.X R13, RZ, RZ, R5.reuse, P2 ;  /* 0x000000ffff0d7224 */ /* 0x100fe200010e0605 */
[----:B------:R-:W-:Y:S01]  /*e2b0*/  LOP3.LUT R7, R24, 0x380, RZ, 0xc0, !PT ;  /* 0x0000038018077812 */ /* 0x000fe200078ec0ff */
[----:B------:R-:W-:Y:S01]  /*e2c0*/  IMAD.X R15, RZ, RZ, R5, P1 ;  /* 0x000000ffff0f7224 */ /* 0x000fe200008e0605 */
[----:B------:R-:W-:-:S02]  /*e2d0*/  LOP3.LUT R6, R175, 0x380, RZ, 0xc0, !PT ;  /* 0x00000380af067812 */ /* 0x000fc400078ec0ff */
[----:B------:R-:W-:Y:S02]  /*e2e0*/  SHF.R.U64 R7, R7, 0x3, RZ ;  /* 0x0000000307077819 */ /* 0x000fe400000012ff */
[----:B------:R-:W-:Y:S02]  /*e2f0*/  SHF.R.U64 R6, R6, 0x3, RZ ;  /* 0x0000000306067819 */ /* 0x000fe400000012ff */
[----:B------:R-:W-:Y:S02]  /*e300*/  LOP3.LUT R24, R7, R24, RZ, 0x3c, !PT ;  /* 0x0000001807187212 */ /* 0x000fe400078e3cff */
[----:B------:R-:W-:Y:S02]  /*e310*/  LOP3.LUT R7, R40, 0x380, RZ, 0xc0, !PT ;  /* 0x0000038028077812 */ /* 0x000fe400078ec0ff */
[----:B------:R-:W-:Y:S02]  /*e320*/  LOP3.LUT R20, R6, R175, RZ, 0x3c, !PT ;  /* 0x000000af06147212 */ /* 0x000fe400078e3cff */
        /* <DEDUP_REMOVED lines=10> */
[----:B------:R-:W-:Y:S02]  /*e3d0*/  MOV R174, R4 ;  /* 0x0000000400ae7202 */ /* 0x000fe40000000f00 */
[----:B------:R-:W-:Y:S02]  /*e3e0*/  LOP3.LUT R7, R168, 0x380, RZ, 0xc0, !PT ;  /* 0x00000380a8077812 */ /* 0x000fe400078ec0ff */
[----:B------:R-:W-:-:S02]  /*e3f0*/  LOP3.LUT R28, R177, 0x380, RZ, 0xc0, !PT ;  /* 0x00000380b11c7812 */ /* 0x000fc400078ec0ff */
[----:B------:R-:W-:Y:S02]  /*e400*/  F2FP.BF16.F32.PACK_AB R5, R27, R26 ;  /* 0x0000001a1b05723e */ /* 0x000fe400000010ff */
[----:B------:R-:W-:Y:S02]  /*e410*/  LOP3.LUT R32, R179, 0x380, RZ, 0xc0, !PT ;  /* 0x00000380b3207812 */ /* 0x000fe400078ec0ff */
[----:B------:R-:W-:Y:S02]  /*e420*/  LOP3.LUT R98, R6, R207, RZ, 0x3c, !PT ;  /* 0x000000cf06627212 */ /* 0x000fe400078e3cff */
[----:B------:R-:W-:Y:S02]  /*e430*/  LOP3.LUT R27, R114, 0x380, RZ, 0xc0, !PT ;  /* 0x00000380721b7812 */ /* 0x000fe400078ec0ff */
[----:B------:R-:W-:Y:S02]  /*e440*/  F2FP.BF16.F32.PACK_AB R6, R12, R169 ;  /* 0x000000a90c06723e */ /* 0x000fe400000010ff */
[----:B------:R-:W-:-:S02]  /*e450*/  SHF.R.U64 R169, R7, 0x3, RZ ;  /* 0x0000000307a97819 */ /* 0x000fc400000012ff */
[----:B------:R-:W-:Y:S02]  /*e460*/  SHF.R.U64 R28, R28, 0x3, RZ ;  /* 0x000000031c1c7819 */ /* 0x000fe400000012ff */
[----:B------:R-:W-:Y:S02]  /*e470*/  LOP3.LUT R90, R183, 0x380, RZ, 0xc0, !PT ;  /* 0x00000380b75a7812 */ /* 0x000fe400078ec0ff */
[----:B------:R-:W-:Y:S02]  /*e480*/  F2FP.BF16.F32.PACK_AB R4, R14, R170 ;  /* 0x000000aa0e04723e */ /* 0x000fe400000010ff */
[----:B------:R-:W-:Y:S02]  /*e490*/  F2FP.BF16.F32.PACK_AB R7, R31, R30 ;  /* 0x0000001e1f07723e */ /* 0x000fe400000010ff */
[----:B------:R-:W-:Y:S02]  /*e4a0*/  SHF.R.U64 R32, R32, 0x3, RZ ;  /* 0x0000000320207819 */ /* 0x000fe400000012ff */
[----:B------:R-:W-:Y:S01]  /*e4b0*/  LOP3.LUT R94, R205, 0x380, RZ, 0xc0, !PT ;  /* 0x00000380cd5e7812 */ /* 0x000fe200078ec0ff */
[----:B------:R0:W-:Y:S01]  /*e4c0*/  STSM.16.M88.4 [R174], R4 ;  /* 0x00000004ae007844 */ /* 0x0001e20000000200 */
[----:B------:R-:W-:-:S02]  /*e4d0*/  SHF.R.U64 R27, R27, 0x3, RZ ;  /* 0x000000031b1b7819 */ /* 0x000fc400000012ff */
[----:B------:R-:W-:Y:S02]  /*e4e0*/  LOP3.LUT R106, R209, 0x380, RZ, 0xc0, !PT ;  /* 0x00000380d16a7812 */ /* 0x000fe400078ec0ff */
[----:B------:R-:W-:Y:S02]  /*e4f0*/  LOP3.LUT R28, R28, R177, RZ, 0x3c, !PT ;  /* 0x000000b11c1c7212 */ /* 0x000fe400078e3cff */
[----:B------:R-:W-:Y:S02]  /*e500*/  SHF.R.U64 R90, R90, 0x3, RZ ;  /* 0x000000035a5a7819 */ /* 0x000fe400000012ff */
[----:B------:R-:W-:Y:S02]  /*e510*/  LOP3.LUT R32, R32, R179, RZ, 0x3c, !PT ;  /* 0x000000b320207212 */ /* 0x000fe400078e3cff */
[----:B------:R-:W-:Y:S02]  /*e520*/  SHF.R.U64 R94, R94, 0x3, RZ ;  /* 0x000000035e5e7819 */ /* 0x000fe400000012ff */
[----:B------:R-:W-:-:S02]  /*e530*/  LOP3.LUT R110, R211, 0x380, RZ, 0xc0, !PT ;  /* 0x00000380d36e7812 */ /* 0x000fc400078ec0ff */
[----:B------:R-:W-:Y:S02]  /*e540*/  LOP3.LUT R114, R27, R114, RZ, 0x3c, !PT ;  /* 0x000000721b727212 */ /* 0x000fe400078e3cff */
[----:B------:R-:W-:Y:S02]  /*e550*/  SHF.R.U64 R106, R106, 0x3, RZ ;  /* 0x000000036a6a7819 */ /* 0x000fe400000012ff */
[----:B------:R-:W-:Y:S02]  /*e560*/  MOV R27, R20 ;  /* 0x00000014001b7202 */ /* 0x000fe40000000f00 */
[----:B0-----:R-:W-:Y:S02]  /*e570*/  F2FP.BF16.F32.PACK_AB R4, R163, R167 ;  /* 0x000000a7a304723e */ /* 0x001fe400000010ff */
[----:B------:R-:W-:Y:S02]  /*e580*/  F2FP.BF16.F32.PACK_AB R5, R35, R34 ;  /* 0x000000222305723e */ /* 0x000fe400000010ff */
[----:B------:R-:W-:-:S02]  /*e590*/  F2FP.BF16.F32.PACK_AB R6, R154, R165 ;  /* 0x000000a59a06723e */ /* 0x000fc400000010ff */
[----:B------:R-:W-:Y:S02]  /*e5a0*/  F2FP.BF16.F32.PACK_AB R7, R39, R38 ;  /* 0x000000262707723e */ /* 0x000fe400000010ff */
[----:B------:R-:W-:Y:S02]  /*e5b0*/  MOV R26, R24 ;  /* 0x00000018001a7202 */ /* 0x000fe40000000f00 */
[----:B------:R-:W-:Y:S01]  /*e5c0*/  LOP3.LUT R90, R90, R183, RZ, 0x3c, !PT ;  /* 0x000000b75a5a7212 */ /* 0x000fe200078e3cff */
[----:B------:R0:W-:Y:S01]  /*e5d0*/  STSM.16.M88.4 [R27], R4 ;  /* 0x000000041b007844 */ /* 0x0001e20000000200 */
[----:B------:R-:W-:Y:S02]  /*e5e0*/  LOP3.LUT R14, R171, 0x380, RZ, 0xc0, !PT ;  /* 0x00000380ab0e7812 */ /* 0x000fe400078ec0ff */
[----:B------:R-:W-:Y:S01]  /*e5f0*/  MOV R28, R28 ;  /* 0x0000001c001c7202 */ /* 0x000fe20000000f00 */
[----:B------:R-:W-:Y:S01]  /*e600*/  STSM.16.M88.4 [R26], R8 ;  /* 0x000000081a007844 */ /* 0x000fe20000000200 */
[----:B------:R-:W-:-:S02]  /*e610*/  LOP3.LUT R94, R94, R205, RZ, 0x3c, !PT ;  /* 0x000000cd5e5e7212 */ /* 0x000fc400078e3cff */
[----:B------:R-:W-:Y:S01]  /*e620*/  SHF.R.U64 R110, R110, 0x3, RZ ;  /* 0x000000036e6e7819 */ /* 0x000fe200000012ff */
[----:B------:R-:W-:Y:S01]  /*e630*/  STSM.16.M88.4 [R28], R48 ;  /* 0x000000301c007844 */ /* 0x000fe20000000200 */
[----:B------:R-:W-:Y:S02]  /*e640*/  MOV R32, R32 ;  /* 0x0000002000207202 */ /* 0x000fe40000000f00 */
[----:B------:R-:W-:Y:S02]  /*e650*/  LOP3.LUT R106, R106, R209, RZ, 0x3c, !PT ;  /* 0x000000d16a6a7212 */ /* 0x000fe400078e3cff */
[----:B------:R-:W-:Y:S01]  /*e660*/  MOV R36, R36 ;  /* 0x0000002400247202 */ /* 0x000fe20000000f00 */
[----:B------:R-:W-:Y:S01]  /*e670*/  STSM.16.M88.4 [R32], R56 ;  /* 0x0000003820007844 */ /* 0x000fe20000000200 */
[----:B------:R-:W-:Y:S01]  /*e680*/  F2FP.BF16.F32.PACK_AB R73, R75, R74 ;  /* 0x0000004a4b49723e */ /* 0x000fe200000010ff */
[----:B0-----:R-:W-:Y:S01]  /*e690*/  IMAD.U32 R4, RZ, RZ, UR8 ;  /* 0x00000008ff047e24 */ /* 0x001fe2000f8e00ff */
[----:B------:R-:W-:Y:S01]  /*e6a0*/  F2FP.BF16.F32.PACK_AB R80, R81, R80 ;  /* 0x000000505150723e */ /* 0x000fe200000010ff */
[----:B------:R-:W-:Y:S01]  /*e6b0*/  STSM.16.M88.4 [R36], R64 ;  /* 0x0000004024007844 */ /* 0x000fe20000000200 */
[----:B------:R-:W-:Y:S01]  /*e6c0*/  MOV R40, R40 ;  /* 0x0000002800287202 */ /* 0x000fe20000000f00 */
[----:B------:R-:W-:Y:S01]  /*e6d0*/  IMAD.U32 R5, RZ, RZ, UR9 ;  /* 0x00000009ff057e24 */ /* 0x000fe2000f8e00ff */
[----:B------:R-:W-:Y:S01]  /*e6e0*/  F2FP.BF16.F32.PACK_AB R74, R77, R76 ;  /* 0x0000004c4d4a723e */ /* 0x000fe200000010ff */
[----:B------:R-:W-:Y:S01]  /*e6f0*/  ULDC.64 UR8, c[0x0][0xc08] ;  /* 0x0003020000087ab9 */ /* 0x000fe20000000a00 */
[----:B------:R-:W-:-:S02]  /*e700*/  F2FP.BF16.F32.PACK_AB R75, R79, R78 ;  /* 0x0000004e4f4b723e */ /* 0x000fc400000010ff */
[----:B------:R-:W-:Y:S02]  /*e710*/  F2FP.BF16.F32.PACK_AB R81, R83, R82 ;  /* 0x000000525351723e */ /* 0x000fe400000010ff */
[----:B------:R-:W-:Y:S01]  /*e720*/  SHF.R.U64 R14, R14, 0x3, RZ ;  /* 0x000000030e0e7819 */ /* 0x000fe200000012ff */
[----:B------:R-:W-:Y:S01]  /*e730*/  STSM.16.M88.4 [R40], R72 ;  /* 0x0000004828007844 */ /* 0x000fe20000000200 */
[----:B------:R-:W-:Y:S02]  /*e740*/  MOV R25, R90 ;  /* 0x0000005a00197202 */ /* 0x000fe40000000f00 */
        /* <DEDUP_REMOVED lines=27> */
[----:B------:R-:W-:Y:S02]  /*e900*/  LOP3.LUT R14, R14, R171, RZ, 0x3c, !PT ;  /* 0x000000ab0e0e7212 */ /* 0x000fe400078e3cff */
[----:B------:R-:W-:Y:S02]  /*e910*/  F2FP.BF16.F32.PACK_AB R113, R166, R164 ;  /* 0x000000a4a671723e */ /* 0x000fe400000010ff */
        /* <DEDUP_REMOVED lines=20> */
[----:B------:R-:W-:Y:S01]  /*ea60*/  MOV R14, R14 ;  /* 0x0000000e000e7202 */ /* 0x000fe20000000f00 */
[----:B------:R-:W-:Y:S01]  /*ea70*/  STSM.16.M88.4 [R12], R136 ;  /* 0x000000880c007844 */ /* 0x000fe20000000200 */
[----:B------:R-:W-:Y:S02]  /*ea80*/  F2FP.BF16.F32.PACK_AB R146, R149, R148 ;  /* 0x000000949592723e */ /* 0x000fe400000010ff */
[----:B------:R-:W-:Y:S01]  /*ea90*/  F2FP.BF16.F32.PACK_AB R147, R151, R150 ;  /* 0x000000969793723e */ /* 0x000fe200000010ff */
[----:B------:R-:W-:Y:S01]  /*eaa0*/  UISETP.NE.U32.AND UP1, UPT, UR8, URZ, UPT ;  /* 0x0000003f0800728c */ /* 0x000fe2000bf25070 */
[----:B------:R-:W-:-:S03]  /*eab0*/  PLOP3.LUT P0, PT, PT, PT, UP0, 0x80, 0x0 ;  /* 0x000000000000781c */ /* 0x000fc60003f0f008 */
[----:B------:R0:W-:Y:S01]  /*eac0*/  STSM.16.M88.4 [R14], R144 ;  /* 0x000000900e007844 */ /* 0x0001e20000000200 */
[----:B------:R-:W-:Y:S01]  /*ead0*/  BAR.SYNC.DEFER_BLOCKING 0x1, 0x100 ;  /* 0x0044000000007b1d */ /* 0x000fe20000010000 */
[----:B------:R-:W-:-:S06]  /*eae0*/  UISETP.NE.AND.EX UP1, UPT, UR9, URZ, UPT, UP1 ;  /* 0x0000003f0900728c */ /* 0x000fcc000bf25310 */
[----:B------:R-:W-:-:S05]  /*eaf0*/  PLOP3.LUT P6, PT, PT, PT, UP1, 0x80, 0x0 ;  /* 0x000000000000781c */ /* 0x000fca0003fcf018 */
[----:B------:R-:W-:Y:S02]  /*eb00*/  @UP1 ULDC.64 UR8, c[0x0][0xc08] ;  /* 0x0003020000081ab9 */ /* 0x000fe40000000a00 */
[----:B------:R-:W-:Y:S01]  /*eb10*/  @UP1 UIMAD.WIDE UR8, UR43, 0x4, UR8 ;  /* 0x000000042b0818a5 */ /* 0x000fe2000f8e0208 */
[----:B------:R-:W-:Y:S02]  /*eb20*/  ULDC UR4, c[0x0][0xa88] ;  /* 0x0002a20000047ab9 */ /* 0x000fe40000000800 */
[----:B------:R-:W-:-:S03]  /*eb30*/  IMAD.U32 R76, RZ, RZ, UR4 ;  /* 0x00000004ff4c7e24 */ /* 0x000fc6000f8e00ff */
[----:B0-----:R-:W-:Y:S02]  /*eb40*/  IMAD.U32 R14, RZ, RZ, UR8 ;  /* 0x00000008ff0e7e24 */ /* 0x001fe4000f8e00ff */
[----:B------:R-:W-:Y:S01]  /*eb50*/  IMAD.U32 R15, RZ, RZ, UR9 ;  /* 0x00000009ff0f7e24 */ /* 0x000fe2000f8e00ff */
[----:B------:R-:W2:Y:S01]  /*eb60*/  @P0 LDG.E R6, desc[UR40][R4.64] ;  /* 0x0000002804060981 */ /* 0x000ea2000c1e1900 */
        /* <DEDUP_REMOVED lines=11> */
[----:B------:R-:W-:Y:S02]  /*ec20*/  LOP3.LUT R12, R13, 0x380, RZ, 0xc0, !PT ;  /* 0x000003800d0c7812 */ /* 0x000fe400078ec0ff */
        /* <DEDUP_REMOVED lines=17> */
[----:B--2---:R-:W-:Y:S01]  /*ed40*/  @P0 R2UR UR4, R6 ;  /* 0x00000000060402ca */ /* 0x004fe200000e0000 */
[----:B0-----:R-:W-:-:S14]  /*ed50*/  @P6 BRA `(.L_x_2443) ;  /* 0x0000000000106947 */ /* 0x001fdc0003800000 */
[----:B------:R-:W-:Y:S05]  /*ed60*/  @!P0 BRA `(.L_x_2443) ;  /* 0x00000000000c8947 */ /* 0x000fea0003800000 */
[----:B------:R-:W2:Y:S04]  /*ed70*/  LDG.E R7, desc[UR40][R4.64] ;  /* 0x0000002804077981 */ /* 0x000ea8000c1e1900 */
[----:B-----5:R-:W2:Y:S02]  /*ed80*/  LDG.E R76, desc[UR40][R4.64+0x4] ;  /* 0x00000428044c7981 */ /* 0x020ea4000c1e1900 */
[----:B--2---:R-:W-:-:S07]  /*ed90*/  IMAD.IADD R76, R76, 0x1, -R7 ;  /* 0x000000014c4c7824 */ /* 0x004fce00078e0a07 */
.L_x_2443:
        /* <DEDUP_REMOVED lines=18> */
[----:B------:R-:W-:Y:S01]  /*eec0*/  USHF.R.S32.HI UR17, URZ, 0x1f, UR44 ;  /* 0x0000001f3f117899 */ /* 0x000fe2000801142c */
[----:B------:R-:W-:Y:S01]  /*eed0*/  SHF.R.U64 R44, R44, 0x3, RZ ;  /* 0x000000032c2c7819 */ /* 0x000fe200000012ff */
[----:B------:R-:W-:Y:S01]  /*eee0*/  USEL UR8, UR43, URZ, !UP0 ;  /* 0x0000003f2b087287 */ /* 0x000fe2000c000000 */
[----:B------:R-:W-:Y:S01]  /*eef0*/  LOP3.LUT R48, R48, R49, RZ, 0x3c, !PT ;  /* 0x0000003130307212 */ /* 0x000fe200078e3cff */
[--C-:B------:R-:W-:Y:S01]  /*ef00*/  IMAD.X R49, RZ, RZ, R173.reuse, P6 ;  /* 0x000000ffff317224 */ /* 0x100fe200030e06ad */
[----:B------:R-:W-:Y:S01]  /*ef10*/  LOP3.LUT R40, R40, R41, RZ, 0x3c, !PT ;  /* 0x0000002928287212 */ /* 0x000fe200078e3cff */
[--C-:B------:R-:W-:Y:S01]  /*ef20*/  IMAD.X R41, RZ, RZ, R173.reuse, P0 ;  /* 0x000000ffff297224 */ /* 0x100fe200000e06ad */
[----:B0-----:R-:W-:Y:S01]  /*ef30*/  ISETP.NE.AND P6, PT, R4, RZ, PT ;  /* 0x000000ff0400720c */ /* 0x001fe20003fc5270 */
[----:B------:R-:W-:Y:S01]  /*ef40*/  USEL UR18, UR9, URZ, !UP0 ;  /* 0x0000003f09127287 */ /* 0x000fe2000c000000 */
[----:B------:R-:W-:Y:S01]  /*ef50*/  LOP3.LUT R44, R44, R45, RZ, 0x3c, !PT ;  /* 0x0000002d2c2c7212 */ /* 0x000fe200078e3cff */
[----:B------:R-:W-:Y:S01]  /*ef60*/  IMAD.X R45, RZ, RZ, R173, P1 ;  /* 0x000000ffff2d7224 */ /* 0x000fe200008e06ad */
[----:B------:R-:W-:-:S02]  /*ef70*/  IADD3 R57, P2, R172, 0xa000, RZ ;  /* 0x0000a000ac397810 */ /* 0x000fc40007f5e0ff */
[C---:B------:R-:W-:Y:S02]  /*ef80*/  IADD3 R53, P3, R172.reuse, 0xb000, RZ ;  /* 0x0000b000ac357810 */ /* 0x040fe40007f7e0ff */
[C---:B------:R-:W-:Y:S02]  /*ef90*/  IADD3 R65, P4, R172.reuse, 0xc000, RZ ;  /* 0x0000c000ac417810 */ /* 0x040fe40007f9e0ff */
[C---:B------:R-:W-:Y:S02]  /*efa0*/  IADD3 R61, P5, R172.reuse, 0xd000, RZ ;  /* 0x0000d000ac3d7810 */ /* 0x040fe40007fbe0ff */
[C---:B------:R-:W-:Y:S02]  /*efb0*/  IADD3 R73, P0, R172.reuse, 0xe000, RZ ;  /* 0x0000e000ac497810 */ /* 0x040fe40007f1e0ff */
[----:B------:R-:W-:Y:S02]  /*efc0*/  IADD3 R5, P1, R172, 0xf000, RZ ;  /* 0x0000f000ac057810 */ /* 0x000fe40007f3e0ff */
[----:B------:R-:W-:-:S02]  /*efd0*/  LOP3.LUT R56, R57, 0x380, RZ, 0xc0, !PT ;  /* 0x0000038039387812 */ /* 0x000fc400078ec0ff */
[----:B------:R-:W-:Y:S01]  /*efe0*/  LOP3.LUT R52, R53, 0x380, RZ, 0xc0, !PT ;  /* 0x0000038035347812 */ /* 0x000fe200078ec0ff */
[----:B------:R-:W-:Y:S01]  /*eff0*/  IMAD.X R69, RZ, RZ, R173, P1 ;  /* 0x000000ffff457224 */ /* 0x000fe200008e06ad */
[----:B------:R-:W-:Y:S02]  /*f000*/  LOP3.LUT R64, R65, 0x380, RZ, 0xc0, !PT ;  /* 0x0000038041407812 */ /* 0x000fe400078ec0ff */
[----:B------:R-:W-:Y:S02]  /*f010*/  LOP3.LUT R60, R61, 0x380, RZ, 0xc0, !PT ;  /* 0x000003803d3c7812 */ /* 0x000fe400078ec0ff */
[----:B------:R-:W-:Y:S02]  /*f020*/  LOP3.LUT R72, R73, 0x380, RZ, 0xc0, !PT ;  /* 0x0000038049487812 */ /* 0x000fe400078ec0ff */
[----:B------:R-:W-:Y:S02]  /*f030*/  LOP3.LUT R7, R172, 0x380, RZ, 0xc0, !PT ;  /* 0x00000380ac077812 */ /* 0x000fe400078ec0ff */
[----:B------:R-:W-:-:S02]  /*f040*/  LOP3.LUT R4, R5, 0x380, RZ, 0xc0, !PT ;  /* 0x0000038005047812 */ /* 0x000fc400078ec0ff */
[----:B------:R-:W-:Y:S02]  /*f050*/  SHF.R.U64 R56, R56, 0x3, RZ ;  /* 0x0000000338387819 */ /* 0x000fe400000012ff */
[----:B------:R-:W-:Y:S02]  /*f060*/  SHF.R.U64 R52, R52, 0x3, RZ ;  /* 0x0000000334347819 */ /* 0x000fe400000012ff */
[----:B------:R-:W-:Y:S02]  /*f070*/  SHF.R.U64 R64, R64, 0x3, RZ ;  /* 0x0000000340407819 */ /* 0x000fe400000012ff */
[----:B------:R-:W-:Y:S02]  /*f080*/  SHF.R.U64 R60, R60, 0x3, RZ ;  /* 0x000000033c3c7819 */ /* 0x000fe400000012ff */
        /* <DEDUP_REMOVED lines=17> */
[----:B------:R-:W-:Y:S01]  /*f1a0*/  VIADD R10, R185, UR42 ;  /* 0x0000002ab90a7c36 */ /* 0x000fe20008000000 */
[----:B------:R-:W-:Y:S01]  /*f1b0*/  ULDC.64 UR12, c[0x0][0xb90] ;  /* 0x0002e400000c7ab9 */ /* 0x000fe20000000a00 */
[----:B------:R-:W-:Y:S01]  /*f1c0*/  UMOV UR10, UR4 ;  /* 0x00000004000a7c82 */ /* 0x000fe20008000000 */
[----:B------:R-:W-:Y:S01]  /*f1d0*/  UIMAD UR9, UR17, UR12, URZ ;  /* 0x0000000c110972a4 */ /* 0x000fe2000f8e023f */
[----:B------:R-:W-:Y:S01]  /*f1e0*/  IMAD.MOV.U32 R4, RZ, RZ, R10 ;  /* 0x000000ffff047224 */ /* 0x000fe200078e000a */
[----:B------:R-:W-:Y:S01]  /*f1f0*/  UMOV UR11, UR16 ;  /* 0x00000010000b7c82 */ /* 0x000fe20008000000 */
[----:B------:R-:W-:Y:S01]  /*f200*/  ULDC.64 UR14, c[0x0][0xb98] ;  /* 0x0002e600000e7ab9 */ /* 0x000fe20000000a00 */
[----:B------:R-:W-:Y:S01]  /*f210*/  UIMAD.WIDE.U32 UR10, UR44, UR12, UR10 ;  /* 0x0000000c2c0a72a5 */ /* 0x000fe2000f8e000a */
[----:B------:R-:W-:Y:S01]  /*f220*/  IMAD.MOV R21, RZ, RZ, -R17 ;  /* 0x000000ffff157224 */ /* 0x000fe200078e0a11 */
[----:B------:R-:W-:Y:S01]  /*f230*/  UIMAD UR9, UR44, UR13, UR9 ;  /* 0x0000000d2c0972a4 */ /* 0x000fe2000f8e0209 */
[----:B------:R-:W-:Y:S01]  /*f240*/  VIADD R20, R16, UR42 ;  /* 0x0000002a10147c36 */ /* 0x000fe20008000000 */
[----:B------:R-:W-:-:S02]  /*f250*/  UIMAD UR12, UR18, UR14, URZ ;  /* 0x0000000e120c72a4 */ /* 0x000fc4000f8e023f */
[----:B------:R-:W-:Y:S02]  /*f260*/  UIADD3 UR11, UR11, UR9, URZ ;  /* 0x000000090b0b7290 */ /* 0x000fe4000fffe03f */
[----:B------:R-:W-:Y:S02]  /*f270*/  UIMAD UR12, UR8, UR15, UR12 ;  /* 0x0000000f080c72a4 */ /* 0x000fe4000f8e020c */
[----:B------:R-:W-:Y:S01]  /*f280*/  UIMAD.WIDE.U32 UR10, UR8, UR14, UR10 ;  /* 0x0000000e080a72a5 */ /* 0x000fe2000f8e000a */
        /* <DEDUP_REMOVED lines=9> */
[----:B------:R-:W-:Y:S02]  /*f320*/  IMAD.U32 R10, RZ, RZ, UR12 ;  /* 0x0000000cff0a7e24 */ /* 0x000fe4000f8e00ff */
[----:B-----5:R-:W-:Y:S01]  /*f330*/  IMAD R11, R76, R11, RZ ;  /* 0x0000000b4c0b7224 */ /* 0x020fe200078e02ff */
[----:B------:R-:W-:Y:S02]  /*f340*/  SHF.R.S32.HI R6, RZ, 0x1f, R7 ;  /* 0x0000001fff067819 */ /* 0x000fe40000011407 */
[----:B------:R-:W-:Y:S01]  /*f350*/  IADD3.X R5, R5, UR11, R10, P0, !PT ;  /* 0x0000000b05057c10 */ /* 0x000fe200087fe40a */
[----:B------:R-:W-:Y:S01]  /*f360*/  ULDC.64 UR10, c[0x0][0xb88] ;  /* 0x0002e200000a7ab9 */ /* 0x000fe20000000a00 */
[----:B------:R-:W-:Y:S02]  /*f370*/  VIADD R10, R20, 0x8 ;  /* 0x00000008140a7836 */ /* 0x000fe40000000000 */
        /* <DEDUP_REMOVED lines=16> */
.L_x_2444:
        /* <DEDUP_REMOVED lines=8> */
[----:B------:R-:W-:-:S03]  /*f500*/  SEL R0, RZ, 0x1, P1 ;  /* 0x00000001ff007807 */ /* 0x000fc60000800000 */
[----:B------:R-:W-:Y:S01]  /*f510*/  IMAD.SHL.U32 R3, R3, 0x2, RZ ;  /* 0x0000000203037824 */ /* 0x000fe200078e00ff */
[----:B------:R-:W-:Y:S01]  /*f520*/  ISETP.GE.AND P0, PT, R189, UR14, PT ;  /* 0x0000000ebd007c0c */ /* 0x000fe2000bf06270 */
[----:B------:R-:W5:Y:S04]  /*f530*/  LD.E.128 R12, desc[UR40][R12.64] ;  /* 0x000000280c0c7980 */ /* 0x000f68000c101d00 */
[----:B------:R-:W5:Y:S04]  /*f540*/  LD.E.128 R24, desc[UR40][R24.64] ;  /* 0x0000002818187980 */ /* 0x000f68000c101d00 */
[----:B------:R-:W5:Y:S01]  /*f550*/  LD.E.128 R28, desc[UR40][R28.64] ;  /* 0x000000281c1c7980 */ /* 0x000f62000c101d00 */
[----:B-1----:R-:W-:-:S02]  /*f560*/  ISETP.NE.AND P2, PT, R81, 0x1, PT ;  /* 0x000000015100780c */ /* 0x002fc40003f45270 */
[----:B------:R-:W-:Y:S01]  /*f570*/  LOP3.LUT R0, R3, 0x2, R0, 0xe2, !PT ;  /* 0x0000000203007812 */ /* 0x000fe200078ee200 */
[----:B------:R-:W5:Y:S01]  /*f580*/  LD.E.128 R32, desc[UR40][R32.64] ;  /* 0x0000002820207980 */ /* 0x000f62000c101d00 */
[----:B------:R-:W-:Y:S01]  /*f590*/  SEL R3, RZ, 0xffffffff, P0 ;  /* 0xffffffffff037807 */ /* 0x000fe20000000000 */
[----:B------:R-:W-:Y:S02]  /*f5a0*/  UIMAD UR9, UR16, UR12, URZ ;  /* 0x0000000c100972a4 */ /* 0x000fe4000f8e023f */
[----:B------:R-:W5:Y:S04]  /*f5b0*/  LD.E.128 R36, desc[UR40][R36.64] ;  /* 0x0000002824247980 */ /* 0x000f68000c101d00 */
[----:B------:R-:W5:Y:S02]  /*f5c0*/  LD.E.128 R40, desc[UR40][R40.64] ;  /* 0x0000002828287980 */ /* 0x000f64000c101d00 */
[----:B------:R-:W1:Y:S01]  /*f5d0*/  @P2 LDC R21, c[0x0][0xbec] ;  /* 0x0002fb00ff152b82 */ /* 0x000e620000000800 */
[----:B------:R-:W-:Y:S01]  /*f5e0*/  IMAD.SHL.U32 R3, R3, 0x4, RZ ;  /* 0x0000000403037824 */ /* 0x000fe200078e00ff */
[----:B------:R-:W-:Y:S01]  /*f5f0*/  ISETP.GE.AND P0, PT, R188, UR14, PT ;  /* 0x0000000ebc007c0c */ /* 0x000fe2000bf06270 */
[----:B------:R-:W5:Y:S04]  /*f600*/  LD.E.128 R48, desc[UR40][R48.64] ;  /* 0x0000002830307980 */ /* 0x000f68000c101d00 */
[----:B------:R-:W5:Y:S01]  /*f610*/  LD.E.128 R44, desc[UR40][R44.64] ;  /* 0x000000282c2c7980 */ /* 0x000f62000c101d00 */
[----:B------:R-:W2:Y:S01]  /*f620*/  @P2 LDC R77, c[0x0][0xbf0] ;  /* 0x0002fc00ff4d2b82 */ /* 0x000ea20000000800 */
[----:B------:R-:W-:Y:S01]  /*f630*/  UIMAD.WIDE.U32 UR10, UR4, UR12, URZ ;  /* 0x0000000c040a72a5 */ /* 0x000fe2000f8e003f */
[----:B------:R-:W-:Y:S01]  /*f640*/  LOP3.LUT R3, R3, 0x4, R0, 0xe2, !PT ;  /* 0x0000000403037812 */ /* 0x000fe200078ee200 */
[----:B------:R-:W-:Y:S01]  /*f650*/  UIMAD UR9, UR4, UR13, UR9 ;  /* 0x0000000d040972a4 */ /* 0x000fe2000f8e0209 */
[----:B------:R-:W-:Y:S01]  /*f660*/  SEL R20, RZ, 0xffffffff, P0 ;  /* 0xffffffffff147807 */ /* 0x000fe20000000000 */
[----:B------:R-:W-:Y:S01]  /*f670*/  IMAD R0, R191, 0x20, R192 ;  /* 0x00000020bf007824 */ /* 0x000fe200078e02c0 */
[----:B------:R-:W-:Y:S01]  /*f680*/  ULDC.64 UR12, c[0x0][0xae8] ;  /* 0x0002ba00000c7ab9 */ /* 0x000fe20000000a00 */
[----:B------:R-:W-:Y:S01]  /*f690*/  ISETP.GE.AND P0, PT, R187, UR14, PT ;  /* 0x0000000ebb007c0c */ /* 0x000fe2000bf06270 */
[----:B------:R-:W-:Y:S01]  /*f6a0*/  UIADD3 UR11, UR11, UR9, URZ ;  /* 0x000000090b0b7290 */ /* 0x000fe2000fffe03f */
[----:B------:R-:W5:Y:S01]  /*f6b0*/  LD.E.128 R56, desc[UR40][R56.64] ;  /* 0x0000002838387980 */ /* 0x000f62000c101d00 */
[----:B------:R-:W-:Y:S01]  /*f6c0*/  UIMAD UR4, UR17, UR12, URZ ;  /* 0x0000000c110472a4 */ /* 0x000fe2000f8e023f */
[----:B------:R-:W-:Y:S01]  /*f6d0*/  VIADD R82, R0, UR42 ;  /* 0x0000002a00527c36 */ /* 0x000fe20008000000 */
[----:B------:R-:W-:Y:S01]  /*f6e0*/  SEL R0, RZ, 0xffffffff, P0 ;  /* 0xffffffffff007807 */ /* 0x000fe20000000000 */
[----:B------:R-:W-:Y:S01]  /*f6f0*/  UIMAD.WIDE.U32 UR10, UR44, UR12, UR10 ;  /* 0x0000000c2c0a72a5 */ /* 0x000fe2000f8e000a */
[----:B------:R-:W5:Y:S01]  /*f700*/  LD.E.128 R52, desc[UR40][R52.64] ;  /* 0x0000002834347980 */ /* 0x000f62000c101d00 */
[----:B------:R-:W-:Y:S01]  /*f710*/  UIMAD UR4, UR44, UR13, UR4 ;  /* 0x0000000d2c0472a4 */ /* 0x000fe2000f8e0204 */
[----:B------:R-:W-:-:S02]  /*f720*/  IMAD.SHL.U32 R20, R20, 0x8, RZ ;  /* 0x0000000814147824 */ /* 0x000fc400078e00ff */
[----:B------:R-:W-:Y:S01]  /*f730*/  ULDC.64 UR12, c[0x0][0xaf0] ;  /* 0x0002bc00000c7ab9 */ /* 0x000fe20000000a00 */
[----:B------:R-:W-:Y:S01]  /*f740*/  UIADD3 UR11, UR11, UR4, URZ ;  /* 0x000000040b0b7290 */ /* 0x000fe2000fffe03f */
[----:B------:R-:W-:Y:S01]  /*f750*/  IMAD.SHL.U32 R79, R0, 0x10, RZ ;  /* 0x00000010004f7824 */ /* 0x000fe200078e00ff */
[----:B------:R-:W-:Y:S01]  /*f760*/  UIMAD UR4, UR18, UR12, URZ ;  /* 0x0000000c120472a4 */ /* 0x000fe2000f8e023f */
[----:B-1----:R-:W-:Y:S01]  /*f770*/  @P2 IMAD.HI.U32 R0, R82, R21, RZ ;  /* 0x0000001552002227 */ /* 0x002fe200078e00ff */
[----:B------:R-:W-:Y:S01]  /*f780*/  LOP3.LUT R20, R20, 0x8, R3, 0xe2, !PT ;  /* 0x0000000814147812 */ /* 0x000fe200078ee203 */
[----:B------:R-:W5:Y:S01]  /*f790*/  LD.E.128 R64, desc[UR40][R64.64] ;  /* 0x0000002840407980 */ /* 0x000f62000c101d00 */
[----:B------:R-:W-:Y:S01]  /*f7a0*/  UIMAD UR4, UR8, UR13, UR4 ;  /* 0x0000000d080472a4 */ /* 0x000fe2000f8e0204 */
[----:B------:R-:W-:Y:S01]  /*f7b0*/  IMAD.MOV.U32 R3, RZ, RZ, R82 ;  /* 0x000000ffff037224 */ /* 0x000fe200078e0052 */
[----:B------:R-:W-:Y:S01]  /*f7c0*/  UIMAD.WIDE.U32 UR8, UR8, UR12, UR10 ;  /* 0x0000000c080872a5 */ /* 0x000fe2000f8e000a */
[----:B--2---:R-:W-:Y:S01]  /*f7d0*/  @P2 SHF.R.U32.HI R3, RZ, R77, R0 ;  /* 0x0000004dff032219 */ /* 0x004fe20000011600 */
[----:B------:R-:W5:Y:S01]  /*f7e0*/  LD.E.128 R60, desc[UR40][R60.64] ;  /* 0x000000283c3c7980 */ /* 0x000f62000c101d00 */
[----:B------:R-:W-:-:S02]  /*f7f0*/  LOP3.LUT R78, R79, 0x10, R20, 0xe2, !PT ;  /* 0x000000104f4e7812 */ /* 0x000fc400078ee214 */
        /* <DEDUP_REMOVED lines=11> */
[----:B------:R-:W-:Y:S01]  /*f8b0*/  IMAD R77, R81, R79, R82 ;  /* 0x0000004f514d7224 */ /* 0x000fe200078e0252 */
[----:B------:R-:W-:Y:S01]  /*f8c0*/  ISETP.GE.AND P0, PT, R195, UR14, PT ;  /* 0x0000000ec3007c0c */ /* 0x000fe2000bf06270 */
[----:B------:R-:W-:Y:S01]  /*f8d0*/  IMAD.U32 R21, RZ, RZ, UR4 ;  /* 0x00000004ff157e24 */ /* 0x000fe2000f8e00ff */
[----:B------:R-:W-:Y:S01]  /*f8e0*/  @!PT LDS RZ, [RZ] ;  /* 0x00000000fffff984 */ /* 0x000fe20000000800 */
[----:B------:R-:W-:Y:S01]  /*f8f0*/  @!PT LDS RZ, [RZ] ;  /* 0x00000000fffff984 */ /* 0x000fe20000000800 */
[----:B------:R-:W-:Y:S01]  /*f900*/  @!PT LDS RZ, [RZ] ;  /* 0x00000000fffff984 */ /* 0x000fe20000000800 */
[----:B------:R-:W-:Y:S01]  /*f910*/  @!PT LDS RZ, [RZ] ;  /* 0x00000000fffff984 */ /* 0x000fe20000000800 */
[----:B------:R1:W-:Y:S06]  /*f920*/  MEMBAR.ALL.CTA ;  /* 0x0000000000007992 */ /* 0x0003ec0000008000 */
[----:B-1----:R-:W1:Y:S01]  /*f930*/  FENCE.VIEW.ASYNC.S ;  /* 0x00000000000073c6 */ /* 0x002e620000000000 */
[----:B------:R-:W-:Y:S01]  /*f940*/  IMAD.SHL.U32 R83, R0, 0x20, RZ ;  /* 0x0000002000537824 */ /* 0x000fe200078e00ff */
        /* <DEDUP_REMOVED lines=11> */
[----:B-----5:R-:W-:Y:S01]  /*fa00*/  IMAD R87, R76, R81, RZ ;  /* 0x000000514c577224 */ /* 0x020fe200078e02ff */
[----:B------:R-:W-:Y:S01]  /*fa10*/  BSSY B1, `(.L_x_2445) ;  /* 0x000002f000017945 */ /* 0x000fe20003800000 */
[----:B------:R-:W-:Y:S01]  /*fa20*/  VIADD R86, R192, UR42 ;  /* 0x0000002ac0567c36 */ /* 0x000fe20008000000 */
[----:B------:R-:W-:Y:S01]  /*fa30*/  LOP3.LUT R3, R78, R3, RZ, 0xfc, !PT ;  /* 0x000000034e037212 */ /* 0x000fe200078efcff */
        /* <DEDUP_REMOVED lines=44> */
.L_x_2446:
[----:B------:R-:W-:Y:S05]  /*fd00*/  BSYNC B1 ;  /* 0x0000000000017941 */ /* 0x000fea0003800000 */
.L_x_2445:
[----:B---3--:R-:W-:Y:S01]  /*fd10*/  VIADD R4, R86, 0x20 ;  /* 0x0000002056047836 */ /* 0x008fe20000000000 */
[----:B------:R3:W4:Y:S04]  /*fd20*/  SHFL.IDX PT, R7, R85, 0x1, 0x181f ;  /* 0x00381f0055077f89 */ /* 0x00072800000e0000 */
[----:B------:R-:W-:Y:S01]  /*fd30*/  ISETP.GE.AND P0, PT, R4, R87, PT ;  /* 0x000000570400720c */ /* 0x000fe20003f06270 */
[----:B------:R3:W0:-:S12]  /*fd40*/  SHFL.IDX PT, R6, R84, 0x1, 0x181f ;  /* 0x00381f0054067f89 */ /* 0x00061800000e0000 */
[----:B---3--:R-:W-:Y:S05]  /*fd50*/  @P0 BRA `(.L_x_2447) ;  /* 0x0000001000080947 */ /* 0x008fea0003800000 */
[----:B------:R-:W-:Y:S02]  /*fd60*/  ISETP.GE.AND P0, PT, R184, UR14, PT ;  /* 0x0000000eb8007c0c */ /* 0x000fe4000bf06270 */
[----:B------:R-:W-:Y:S02]  /*fd70*/  ISETP.GE.AND P5, PT, R190, UR14, PT ;  /* 0x0000000ebe007c0c */ /* 0x000fe4000bfa6270 */
[----:B------:R-:W-:Y:S02]  /*fd80*/  ISETP.GE.AND P3, PT, R189, UR14, PT ;  /* 0x0000000ebd007c0c */ /* 0x000fe4000bf66270 */
[----:B------:R-:W-:Y:S02]  /*fd90*/  ISETP.GE.AND P2, PT, R188, UR14, PT ;  /* 0x0000000ebc007c0c */ /* 0x000fe4000bf46270 */
[----:B------:R-:W-:-:S05]  /*fda0*/  ISETP.GE.AND P1, PT, R187, UR14, PT ;  /* 0x0000000ebb007c0c */ /* 0x000fca000bf26270 */
[----:B0---4-:R-:W-:Y:S02]  /*fdb0*/  @!P0 IMAD.WIDE R4, R184, 0x2, R6 ;  /* 0x00000002b8048825 */ /* 0x011fe400078e0206 */
[-C--:B------:R-:W-:Y:S02]  /*fdc0*/  @!P5 LEA R12, P4, R190, R6.reuse, 0x1 ;  /* 0x00000006be0cd211 */ /* 0x080fe400078808ff */
[----:B------:R-:W-:Y:S01]  /*fdd0*/  @!P3 LEA R14, P6, R189, R6, 0x1 ;  /* 0x00000006bd0eb211 */ /* 0x000fe200078c08ff */
[----:B------:R0:W-:Y:S01]  /*fde0*/  @!P0 ST.E.128 desc[UR40][R4.64], R8 ;  /* 0x0000000804008985 */ /* 0x0001e2000c101d28 */
[----:B------:R-:W-:Y:S02]  /*fdf0*/  ISETP.GE.AND P0, PT, R186, UR14, PT ;  /* 0x0000000eba007c0c */ /* 0x000fe4000bf06270 */
[----:B------:R-:W-:Y:S02]  /*fe00*/  @!P5 LEA.HI.X R13, R190, R7, R204, 0x1, P4 ;  /* 0x00000007be0dd211 */ /* 0x000fe400020f0ccc */
[----:B------:R-:W-:-:S02]  /*fe10*/  LOP3.LUT P4, RZ, R3, 0x40, RZ, 0xc0, !PT ;  /* 0x0000004003ff7812 */ /* 0x000fc4000788c0ff */
[----:B------:R-:W-:Y:S01]  /*fe20*/  @!P3 LEA.HI.X R15, R189, R7, R203, 0x1, P6 ;  /* 0x00000007bd0fb211 */ /* 0x000fe200030f0ccb */
        /* <DEDUP_REMOVED lines=20> */
.L_x_2442:
        /* <DEDUP_REMOVED lines=11> */
[----:B------:R-:W-:Y:S01]  /*10020*/  UISETP.NE.U32.AND UP1, UPT, UR8, URZ, UPT ;  /* 0x0000003f0800728c */ /* 0x000fe2000bf25070 */
[----:B------:R-:W-:Y:S02]  /*10030*/  IMAD.U32 R0, RZ, RZ, UR4 ;  /* 0x00000004ff007e24 */ /* 0x000fe4000f8e00ff */
[----:B------:R-:W3:Y:S01]  /*10040*/  @P1 LDG.E R3, desc[UR40][R4.64] ;  /* 0x0000002804031981 */ /* 0x000ee2000c1e1900 */
[----:B------:R-:W-:-:S06]  /*10050*/  UISETP.NE.AND.EX UP1, UPT, UR9, URZ, UPT, UP1 ;  /* 0x0000003f0900728c */ /* 0x000fcc000bf25310 */
        /* <DEDUP_REMOVED lines=9> */
[----:B---3--:R-:W-:Y:S01]  /*100f0*/  @P1 R2UR UR4, R3 ;  /* 0x00000000030412ca */ /* 0x008fe200000e0000 */
[----:B01----:R-:W-:-:S14]  /*10100*/  @P2 BRA `(.L_x_2448) ;  /* 0x0000000000102947 */ /* 0x003fdc0003800000 */
[----:B------:R-:W-:Y:S05]  /*10110*/  @!P1 BRA `(.L_x_2448) ;  /* 0x00000000000c9947 */ /* 0x000fea0003800000 */
[----:B------:R-:W3:Y:S04]  /*10120*/  LDG.E R3, desc[UR40][R4.64] ;  /* 0x0000002804037981 */ /* 0x000ee8000c1e1900 */
[----:B-----5:R-:W3:Y:S02]  /*10130*/  LDG.E R0, desc[UR40][R4.64+0x4] ;  /* 0x0000042804007981 */ /* 0x020ee4000c1e1900 */
[----:B---3--:R-:W-:-:S07]  /*10140*/  IMAD.IADD R0, R0, 0x1, -R3 ;  /* 0x0000000100007824 */ /* 0x008fce00078e0a03 */
.L_x_2448:
[----:B------:R-:W-:Y:S01]  /*10150*/  USHF.R.S32.HI UR9, URZ, 0x1f, UR43 ;  /* 0x0000001f3f097899 */ /* 0x000fe2000801142b */
[----:B------:R-:W-:Y:S01]  /*10160*/  BSSY B1, `(.L_x_2449) ;  /* 0x000002e000017945 */ /* 0x000fe20003800000 */
[----:B------:R-:W-:Y:S02]  /*10170*/  USHF.R.S32.HI UR12, URZ, 0x1f, UR4 ;  /* 0x0000001f3f0c7899 */ /* 0x000fe40008011404 */
[----:B------:R-:W-:Y:S02]  /*10180*/  USEL UR8, UR43, URZ, !UP0 ;  /* 0x0000003f2b087287 */ /* 0x000fe4000c000000 */
[----:B------:R-:W-:Y:S01]  /*10190*/  USEL UR14, UR9, URZ, !UP0 ;  /* 0x0000003f090e7287 */ /* 0x000fe2000c000000 */
[----:B------:R-:W-:Y:S11]  /*101a0*/  @P0 BRA `(.L_x_2450) ;  /* 0x0000000000a40947 */ /* 0x000ff60003800000 */
[----:B------:R-:W0:Y:S01]  /*101b0*/  S2R R6, SR_TID.X ;  /* 0x0000000000067919 */ /* 0x000e220000002100 */
[----:B------:R-:W1:Y:S01]  /*101c0*/  LDC R5, c[0x0][0xbe8] ;  /* 0x0002fa00ff057b82 */ /* 0x000e620000000800 */
[----:B------:R-:W-:Y:S02]  /*101d0*/  IMAD.U32 R7, RZ, RZ, UR42 ;  /* 0x0000002aff077e24 */ /* 0x000fe4000f8e00ff */
[----:B-1---5:R-:W-:-:S03]  /*101e0*/  IMAD R3, R0, R5, RZ ;  /* 0x0000000500037224 */ /* 0x022fc600078e02ff */
[----:B0-----:R-:W-:-:S04]  /*101f0*/  IADD3 R6, R7, -0x80, R6 ;  /* 0xffffff8007067810 */ /* 0x001fc80007ffe006 */
[----:B------:R-:W-:-:S13]  /*10200*/  ISETP.GE.AND P0, PT, R6, R3, PT ;  /* 0x000000030600720c */ /* 0x000fda0003f06270 */
[----:B------:R-:W-:Y:S05]  /*10210*/  @P0 BRA `(.L_x_2450) ;  /* 0x0000000000880947 */ /* 0x000fea0003800000 */
[----:B------:R-:W-:Y:S01]  /*10220*/  ISETP.NE.AND P0, PT, R5, 0x1, PT ;  /* 0x000000010500780c */ /* 0x000fe20003f05270 */
[----:B------:R-:W-:Y:S01]  /*10230*/  ULDC.64 UR16, c[0x0][0xb90] ;  /* 0x0002e40000107ab9 */ /* 0x000fe20000000a00 */
[----:B------:R-:W-:Y:S01]  /*10240*/  UMOV UR10, UR4 ;  /* 0x00000004000a7c82 */ /* 0x000fe20008000000 */
[----:B------:R-:W-:Y:S01]  /*10250*/  UIMAD UR9, UR13, UR16, URZ ;  /* 0x000000100d0972a4 */ /* 0x000fe2000f8e023f */
[----:B------:R-:W-:Y:S01]  /*10260*/  IMAD.MOV.U32 R4, RZ, RZ, R6 ;  /* 0x000000ffff047224 */ /* 0x000fe200078e0006 */
[----:B------:R-:W-:Y:S02]  /*10270*/  UMOV UR11, UR12 ;  /* 0x0000000c000b7c82 */ /* 0x000fe40008000000 */
[----:B------:R-:W-:Y:S02]  /*10280*/  UIMAD.WIDE.U32 UR10, UR44, UR16, UR10 ;  /* 0x000000102c0a72a5 */ /* 0x000fe4000f8e000a */
[----:B------:R-:W-:-:S03]  /*10290*/  UIMAD UR9, UR44, UR17, UR9 ;  /* 0x000000112c0972a4 */ /* 0x000fc6000f8e0209 */
[----:B------:R-:W-:Y:S01]  /*102a0*/  ULDC.64 UR16, c[0x0][0xb98] ;  /* 0x0002e60000107ab9 */ /* 0x000fe20000000a00 */
[----:B------:R-:W0:Y:S01]  /*102b0*/  @P0 LDC R3, c[0x0][0xbec] ;  /* 0x0002fb00ff030b82 */ /* 0x000e220000000800 */
[----:B------:R-:W-:Y:S02]  /*102c0*/  UIADD3 UR11, UR11, UR9, URZ ;  /* 0x000000090b0b7290 */ /* 0x000fe4000fffe03f */
[----:B------:R-:W-:Y:S02]  /*102d0*/  UIMAD UR9, UR14, UR16, URZ ;  /* 0x000000100e0972a4 */ /* 0x000fe4000f8e023f */
[----:B------:R-:W-:Y:S02]  /*102e0*/  UIMAD.WIDE.U32 UR10, UR8, UR16, UR10 ;  /* 0x00000010080a72a5 */ /* 0x000fe4000f8e000a */
[----:B------:R-:W-:Y:S01]  /*102f0*/  UIMAD UR9, UR8, UR17, UR9 ;  /* 0x00000011080972a4 */ /* 0x000fe2000f8e0209 */
[----:B------:R-:W1:Y:S02]  /*10300*/  @P0 LDC R8, c[0x0][0xbf0] ;  /* 0x0002fc00ff080b82 */ /* 0x000e640000000800 */
[----:B------:R-:W-:Y:S01]  /*10310*/  ULDC.64 UR16, c[0x0][0xb88] ;  /* 0x0002e20000107ab9 */ /* 0x000fe20000000a00 */
[----:B0-----:R-:W-:-:S05]  /*10320*/  @P0 IMAD.HI.U32 R3, R6, R3, RZ ;  /* 0x0000000306030227 */ /* 0x001fca00078e00ff */
        /* <DEDUP_REMOVED lines=17> */
.L_x_2450:
[----:B------:R-:W-:Y:S05]  /*10440*/  BSYNC B1 ;  /* 0x0000000000017941 */ /* 0x000fea0003800000 */
.L_x_2449:
        /* <DEDUP_REMOVED lines=10> */
[----:B-----5:R-:W-:Y:S01]  /*104f0*/  IMAD R25, R0, R11, RZ ;  /* 0x0000000b00197224 */ /* 0x020fe200078e02ff */
[----:B------:R-:W-:Y:S01]  /*10500*/  ULDC.64 UR16, c[0x0][0xae8] ;  /* 0x0002ba0000107ab9 */ /* 0x000fe20000000a00 */
[----:B------:R-:W-:Y:S01]  /*10510*/  IMAD.SHL.U32 R4, R4, 0x2, RZ ;  /* 0x0000000204047824 */ /* 0x000fe200078e00ff */
[----:B------:R-:W0:Y:S01]  /*10520*/  @P0 LDC R5, c[0x0][0xbec] ;  /* 0x0002fb00ff050b82 */ /* 0x000e220000000800 */
[----:B------:R-:W-:Y:S01]  /*10530*/  UIADD3 UR11, UR11, UR9, URZ ;  /* 0x000000090b0b7290 */ /* 0x000fe2000fffe03f */
[----:B------:R-:W-:Y:S01]  /*10540*/  ISETP.GE.AND P2, PT, R189, UR15, PT ;  /* 0x0000000fbd007c0c */ /* 0x000fe2000bf46270 */
[----:B------:R-:W-:Y:S01]  /*10550*/  UIMAD UR4, UR13, UR16, URZ ;  /* 0x000000100d0472a4 */ /* 0x000fe2000f8e023f */
[----:B------:R-:W-:Y:S01]  /*10560*/  LOP3.LUT R4, R4, 0x2, R3, 0xe2, !PT ;  /* 0x0000000204047812 */ /* 0x000fe200078ee203 */
[----:B------:R-:W-:Y:S01]  /*10570*/  IMAD R3, R191, 0x20, R192 ;  /* 0x00000020bf037824 */ /* 0x000fe200078e02c0 */
[----:B------:R-:W-:Y:S01]  /*10580*/  UIMAD.WIDE.U32 UR10, UR44, UR16, UR10 ;  /* 0x000000102c0a72a5 */ /* 0x000fe2000f8e000a */
[----:B------:R-:W-:Y:S01]  /*10590*/  SEL R6, RZ, 0xffffffff, P2 ;  /* 0xffffffffff067807 */ /* 0x000fe20001000000 */
[----:B------:R-:W1:Y:S01]  /*105a0*/  @P0 LDC R7, c[0x0][0xbf0] ;  /* 0x0002fc00ff070b82 */ /* 0x000e620000000800 */
[----:B------:R-:W-:Y:S01]  /*105b0*/  UIMAD UR4, UR44, UR17, UR4 ;  /* 0x000000112c0472a4 */ /* 0x000fe2000f8e0204 */
[----:B------:R-:W-:Y:S01]  /*105c0*/  VIADD R8, R3, UR42 ;  /* 0x0000002a03087c36 */ /* 0x000fe20008000000 */
[----:B------:R-:W-:Y:S01]  /*105d0*/  ULDC.64 UR12, c[0x0][0xaf0] ;  /* 0x0002bc00000c7ab9 */ /* 0x000fe20000000a00 */
[----:B------:R-:W-:Y:S01]  /*105e0*/  ISETP.GE.AND P1, PT, R188, UR15, PT ;  /* 0x0000000fbc007c0c */ /* 0x000fe2000bf26270 */
[----:B------:R-:W-:Y:S01]  /*105f0*/  UIADD3 UR11, UR11, UR4, URZ ;  /* 0x000000040b0b7290 */ /* 0x000fe2000fffe03f */
[----:B------:R-:W-:Y:S01]  /*10600*/  IMAD.SHL.U32 R9, R6, 0x4, RZ ;  /* 0x0000000406097824 */ /* 0x000fe200078e00ff */
[----:B------:R-:W-:Y:S01]  /*10610*/  UIMAD UR4, UR14, UR12, URZ ;  /* 0x0000000c0e0472a4 */ /* 0x000fe2000f8e023f */
[----:B------:R-:W-:Y:S01]  /*10620*/  SEL R10, RZ, 0xffffffff, P1 ;  /* 0xffffffffff0a7807 */ /* 0x000fe20000800000 */
[----:B------:R-:W-:Y:S01]  /*10630*/  IMAD.MOV.U32 R3, RZ, RZ, R8 ;  /* 0x000000ffff037224 */ /* 0x000fe200078e0008 */
[----:B------:R-:W-:Y:S01]  /*10640*/  ISETP.GE.AND P2, PT, R194, UR15, PT ;  /* 0x0000000fc2007c0c */ /* 0x000fe2000bf46270 */
[----:B------:R-:W-:Y:S01]  /*10650*/  UIMAD UR4, UR8, UR13, UR4 ;  /* 0x0000000d080472a4 */ /* 0x000fe2000f8e0204 */
[----:B------:R-:W-:Y:S01]  /*10660*/  LOP3.LUT R9, R9, 0x4, R4, 0xe2, !PT ;  /* 0x0000000409097812 */ /* 0x000fe200078ee204 */
[----:B------:R-:W-:Y:S01]  /*10670*/  UIMAD.WIDE.U32 UR8, UR8, UR12, UR10 ;  /* 0x0000000c080872a5 */ /* 0x000fe2000f8e000a */
[----:B------:R-:W-:Y:S01]  /*10680*/  IMAD.SHL.U32 R10, R10, 0x8, RZ ;  /* 0x000000080a0a7824 */ /* 0x000fe200078e00ff */
[----:B------:R-:W-:Y:S01]  /*10690*/  SEL R0, RZ, 0x80, P2 ;  /* 0x00000080ff007807 */ /* 0x000fe20001000000 */
[----:B0-----:R-:W-:Y:S01]  /*106a0*/  @P0 IMAD.HI.U32 R6, R8, R5, RZ ;  /* 0x0000000508060227 */ /* 0x001fe200078e00ff */
[----:B------:R-:W-:Y:S01]  /*106b0*/  UIADD3 UR4, UR9, UR4, URZ ;  /* 0x0000000409047290 */ /* 0x000fe2000fffe03f */
[----:B------:R-:W-:Y:S01]  /*106c0*/  BSSY B1, `(.L_x_2451) ;  /* 0x0000047000017945 */ /* 0x000fe20003800000 */
[----:B------:R-:W-:Y:S01]  /*106d0*/  LOP3.LUT R10, R10, 0x8, R9, 0xe2, !PT ;  /* 0x000000080a0a7812 */ /* 0x000fe200078ee209 */
[----:B------:R-:W-:-:S02]  /*106e0*/  IMAD.U32 R4, RZ, RZ, UR8 ;  /* 0x00000008ff047e24 */ /* 0x000fc4000f8e00ff */
[----:B------:R-:W-:Y:S01]  /*106f0*/  IMAD.U32 R5, RZ, RZ, UR9 ;  /* 0x00000009ff057e24 */ /* 0x000fe2000f8e00ff */
[----:B------:R-:W-:Y:S01]  /*10700*/  ULDC.64 UR8, c[0x0][0xae0] ;  /* 0x0002b80000087ab9 */ /* 0x000fe20000000a00 */
[----:B-1----:R-:W-:Y:S01]  /*10710*/  @P0 SHF.R.U32.HI R3, RZ, R7, R6 ;  /* 0x00000007ff030219 */ /* 0x002fe20000011606 */
[----:B------:R-:W-:Y:S01]  /*10720*/  IMAD.U32 R5, RZ, RZ, UR4 ;  /* 0x00000004ff057e24 */ /* 0x000fe2000f8e00ff */
[----:B------:R-:W-:Y:S01]  /*10730*/  ISETP.GE.AND P0, PT, R187, UR15, PT ;  /* 0x0000000fbb007c0c */ /* 0x000fe2000bf06270 */
[----:B------:R-:W-:Y:S01]  /*10740*/  VIADD R26, R192, UR42 ;  /* 0x0000002ac01a7c36 */ /* 0x000fe20008000000 */
        /* <DEDUP_REMOVED lines=16> */
[----:B------:R-:W-:-:S04]  /*10850*/  IMAD.WIDE.U32 R4, R7, UR8, R4 ;  /* 0x0000000807047c25 */ /* 0x000fc8000f8e0004 */
[----:B------:R-:W-:Y:S01]  /*10860*/  IMAD R3, R7, UR9, R6 ;  /* 0x0000000907037c24 */ /* 0x000fe2000f8e0206 */
[----:B------:R-:W-:Y:S01]  /*10870*/  SEL R7, RZ, 0x40, P0 ;  /* 0x00000040ff077807 */ /* 0x000fe20000000000 */
[----:B------:R-:W-:Y:S01]  /*10880*/  ULDC.64 UR8, c[0x0][0xa80] ;  /* 0x0002a00000087ab9 */ /* 0x000fe20000000a00 */
[----:B------:R-:W-:Y:S01]  /*10890*/  ISETP.GE.AND P0, PT, R26, R25, PT ;  /* 0x000000191a00720c */ /* 0x000fe20003f06270 */
[----:B------:R-:W-:Y:S01]  /*108a0*/  IMAD.SHL.U32 R13, R8, 0x20, RZ ;  /* 0x00000020080d7824 */ /* 0x000fe200078e00ff */
[----:B------:R-:W-:Y:S01]  /*108b0*/  LEA R20, P1, R4, UR8, 0x1 ;  /* 0x0000000804147c11 */ /* 0x000fe2000f8208ff */
[----:B------:R-:W-:-:S03]  /*108c0*/  IMAD.IADD R3, R5, 0x1, R3 ;  /* 0x0000000105037824 */ /* 0x000fc600078e0203 */
[----:B------:R-:W-:Y:S01]  /*108d0*/  LOP3.LUT R10, R13, 0x20, R10, 0xe2, !PT ;  /* 0x000000200d0a7812 */ /* 0x000fe200078ee20a */
[----:B------:R0:W1:Y:S01]  /*108e0*/  SHFL.IDX PT, R6, R20, RZ, 0x181f ;  /* 0x00181fff14067589 */ /* 0x00006200000e0000 */
[----:B------:R-:W-:Y:S02]  /*108f0*/  LEA.HI.X R3, R4, UR9, R3, 0x1, P1 ;  /* 0x0000000904037c11 */ /* 0x000fe400088f0c03 */
[----:B--2-4-:R-:W-:-:S03]  /*10900*/  LOP3.LUT R21, R10, R7, RZ, 0xfc, !PT ;  /* 0x000000070a157212 */ /* 0x014fc600078efcff */
        /* <DEDUP_REMOVED lines=34> */
.L_x_2452:
[----:B------:R-:W-:Y:S05]  /*10b30*/  BSYNC B1 ;  /* 0x0000000000017941 */ /* 0x000fea0003800000 */
.L_x_2451:
        /* <DEDUP_REMOVED lines=36> */
.L_x_2447:
[----:B------:R-:W-:Y:S05]  /*10d80*/  BSYNC B0 ;  /* 0x0000000000007941 */ /* 0x000fea0003800000 */
.L_x_2441:
[----:B------:R-:W-:Y:S02]  /*10d90*/  ULDC UR4, c[0x0][0xc3c] ;  /* 0x00030f0000047ab9 */ /* 0x000fe40000000800 */
[----:B------:R-:W-:-:S06]  /*10da0*/  UISETP.GE.AND UP0, UPT, UR6, UR4, UPT ;  /* 0x000000040600728c */ /* 0x000fcc000bf06270 */
[----:B------:R-:W-:-:S13]  /*10db0*/  PLOP3.LUT P0, PT, PT, PT, UP0, 0x80, 0x0 ;  /* 0x000000000000781c */ /* 0x000fda0003f0f008 */
[----:B------:R-:W-:Y:S05]  /*10dc0*/  @!P0 BRA `(.L_x_2453) ;  /* 0xffffff00009c8947 */ /* 0x000fea000383ffff */
[----:B------:R-:W-:Y:S05]  /*10dd0*/  EXIT ;  /* 0x000000000000794d */ /* 0x000fea0003800000 */
.L_x_2344:
[----:B------:R-:W-:-:S08]  /*10de0*/  NOP ;  /* 0x0000000000007918 */ /* 0x000fd00000000000 */
[----:B------:R-:W0:-:S00]  /*10df0*/  USETMAXREG.DEALLOC.CTAPOOL 0x18 ;  /* 0x00000018000079c8 */ /* 0x000e0000080e0500 */
[----:B0-----:R-:W2:Y:S01]  /*10e00*/  LDL.LU R2, [R1+0x10] ;  /* 0x0000100001027983 */ /* 0x001ea20000300800 */
[----:B------:R-:W-:Y:S01]  /*10e10*/  LOP3.LUT R0, R0, 0x3, RZ, 0xc0, !PT ;  /* 0x0000000300007812 */ /* 0x000fe200078ec0ff */
[----:B------:R-:W-:-:S05]  /*10e20*/  IMAD.MOV.U32 R5, RZ, RZ, RZ ;  /* 0x000000ffff057224 */ /* 0x000fca00078e00ff */
[----:B------:R-:W0:Y:S02]  /*10e30*/  SHFL.IDX PT, R0, R0, RZ, 0x1f ;  /* 0x00001fff00007589 */ /* 0x000e2400000e0000 */
[----:B0-----:R-:W-:Y:S02]  /*10e40*/  ISETP.NE.AND P0, PT, R0, RZ, PT ;  /* 0x000000ff0000720c */ /* 0x001fe40003f05270 */
        /* <DEDUP_REMOVED lines=8> */
[----:B------:R-:W2:Y:S01]  /*10ed0*/  LDS.128 R16, [UR4+0x28cd0] ;  /* 0x028cd004ff107984 */ /* 0x000ea20008000c00 */
[----:B------:R-:W-:Y:S06]  /*10ee0*/  BAR.ARV 0x4, 0x180 ;  /* 0x0106000000007b1d */ /* 0x000fec0000002000 */
[----:B------:R-:W-:Y:S05]  /*10ef0*/  BRA `(.L_x_2455) ;  /* 0x0000000800847947 */ /* 0x000fea0003800000 */
.L_x_2454:
[----:B------:R-:W-:Y:S01]  /*10f00*/  LOP3.LUT R0, R4, 0x1f, RZ, 0xc0, !PT ;  /* 0x0000001f04007812 */ /* 0x000fe200078ec0ff */
[----:B------:R-:W-:Y:S01]  /*10f10*/  ULDC UR4, c[0x0][0xc3c] ;  /* 0x00030f0000047ab9 */ /* 0x000fe20000000800 */
[----:B------:R-:W1:Y:S01]  /*10f20*/  S2UR UR6, SR_CTAID.X ;  /* 0x00000000000679c3 */ /* 0x000e620000002500 */
[----:B------:R-:W-:Y:S01]  /*10f30*/  ULDC UR5, c[0x0][0xc38] ;  /* 0x00030e0000057ab9 */ /* 0x000fe20000000800 */
[----:B------:R-:W-:-:S04]  /*10f40*/  ISETP.NE.AND P0, PT, R0, 0x1f, PT ;  /* 0x0000001f0000780c */ /* 0x000fc80003f05270 */
[----:B------:R-:W-:-:S13]  /*10f50*/  ISETP.GE.OR P1, PT, R0, UR4, !P0 ;  /* 0x0000000400007c0c */ /* 0x000fda000c726670 */
[----:B0-----:R-:W0:Y:S02]  /*10f60*/  @!P1 LDC.64 R2, c[0x0][0xc80] ;  /* 0x00032000ff029b82 */ /* 0x001e240000000a00 */
        /* <DEDUP_REMOVED lines=34> */
.L_x_2460:
        /* <DEDUP_REMOVED lines=12> */
.L_x_2459:
[----:B------:R-:W-:Y:S05]  /*11250*/  BSYNC B0 ;  /* 0x0000000000007941 */ /* 0x000fea0003800000 */
.L_x_2458:
        /* <DEDUP_REMOVED lines=20> */
[----:B------:R-:W-:-:S07]  /*113a0*/  IMAD.MOV.U32 R6, RZ, RZ, R10 ;  /* 0x000000ffff067224 */ /* 0x000fce00078e000a */
.L_x_2456:
[----:B------:R-:W-:-:S04]  /*113b0*/  IMAD.IADD R7, R7, 0x1, -R2 ;  /* 0x0000000107077824 */ /* 0x000fc800078e0a02 */
[----:B------:R-:W-:-:S05]  /*113c0*/  IMAD R2, R6, UR5, R7 ;  /* 0x0000000506027c24 */ /* 0x000fca000f8e0207 */
[----:B------:R-:W-:Y:S02]  /*113d0*/  ISETP.GT.AND P0, PT, R2, UR6, PT ;  /* 0x0000000602007c0c */ /* 0x000fe4000bf04270 */
[----:B------:R-:W0:Y:S11]  /*113e0*/  LDC.64 R2, c[0x0][0xc90] ;  /* 0x00032400ff027b82 */ /* 0x000e360000000a00 */
[----:B------:R-:W-:-:S04]  /*113f0*/  VOTE.ANY R12, PT, !P0 ;  /* 0x00000000000c7806 */ /* 0x000fc800040e0100 */
[----:B------:R-:W1:Y:S02]  /*11400*/  POPC R8, R12 ;  /* 0x0000000c00087309 */ /* 0x000e640000000000 */
[----:B-1----:R-:W-:-:S04]  /*11410*/  VIADD R19, R8, UR4 ;  /* 0x0000000408137c36 */ /* 0x002fc80008000000 */
[----:B0-----:R-:W-:-:S05]  /*11420*/  IMAD.WIDE R2, R19, 0x4, R2 ;  /* 0x0000000413027825 */ /* 0x001fca00078e0202 */
[----:B------:R-:W2:Y:S01]  /*11430*/  LDG.E R10, desc[UR40][R2.64] ;  /* 0x00000028020a7981 */ /* 0x000ea2000c1e1900 */
[----:B------:R-:W-:-:S03]  /*11440*/  ISETP.NE.AND P0, PT, R12, RZ, PT ;  /* 0x000000ff0c00720c */ /* 0x000fc60003f05270 */
[----:B------:R-:W2:Y:S02]  /*11450*/  SHFL.IDX PT, R5, R5, R8, 0x1f ;  /* 0x00001f0805057589 */ /* 0x000ea400000e0000 */
[----:B--2---:R-:W-:-:S05]  /*11460*/  IMAD R9, R5, R10, RZ ;  /* 0x0000000a05097224 */ /* 0x004fca00078e02ff */
[----:B------:R-:W-:-:S04]  /*11470*/  IABS R11, R9 ;  /* 0x00000009000b7213 */ /* 0x000fc80000000000 */
[----:B------:R-:W0:Y:S08]  /*11480*/  I2F.RP R13, R11 ;  /* 0x0000000b000d7306 */ /* 0x000e300000209400 */
[----:B0-----:R-:W0:Y:S02]  /*11490*/  MUFU.RCP R13, R13 ;  /* 0x0000000d000d7308 */ /* 0x001e240000001000 */
[----:B0-----:R-:W-:-:S06]  /*114a0*/  VIADD R14, R13, 0xffffffe ;  /* 0x0ffffffe0d0e7836 */ /* 0x001fcc0000000000 */
[----:B------:R0:W1:Y:S01]  /*114b0*/  F2I.FTZ.U32.TRUNC.NTZ R3, R14 ;  /* 0x0000000e00037305 */ /* 0x000062000021f000 */
[----:B------:R-:W-:Y:S05]  /*114c0*/  @!P0 BRA `(.L_x_2461) ;  /* 0x0000000000088947 */ /* 0x000fea0003800000 */
[----:B------:R-:W-:-:S05]  /*114d0*/  VIADD R13, R8, 0xffffffff ;  /* 0xffffffff080d7836 */ /* 0x000fca0000000000 */
[----:B------:R2:W3:Y:S02]  /*114e0*/  SHFL.IDX PT, R16, R6, R13, 0x1f ;  /* 0x00001f0d06107589 */ /* 0x0004e400000e0000 */
.L_x_2461:
[----:B-1----:R-:W-:Y:S02]  /*114f0*/  IMAD.MOV R2, RZ, RZ, -R3 ;  /* 0x000000ffff027224 */ /* 0x002fe400078e0a03 */
[----:B---3--:R-:W-:Y:S02]  /*11500*/  IMAD R16, R16, UR5, R7 ;  /* 0x0000000510107c24 */ /* 0x008fe4000f8e0207 */
[----:B------:R-:W-:Y:S02]  /*11510*/  IMAD R7, R2, R11, RZ ;  /* 0x0000000b02077224 */ /* 0x000fe400078e02ff */
[----:B------:R-:W-:-:S04]  /*11520*/  IMAD.MOV.U32 R2, RZ, RZ, RZ ;  /* 0x000000ffff027224 */ /* 0x000fc800078e00ff */
[----:B------:R-:W-:Y:S01]  /*11530*/  IMAD.HI.U32 R3, R3, R7, R2 ;  /* 0x0000000703037227 */ /* 0x000fe200078e0002 */
[----:B------:R-:W-:Y:S02]  /*11540*/  IADD3 R2, -R16, UR6, RZ ;  /* 0x0000000610027c10 */ /* 0x000fe4000fffe1ff */
[----:B------:R-:W-:Y:S02]  /*11550*/  IABS R7, R9 ;  /* 0x0000000900077213 */ /* 0x000fe40000000000 */
[----:B--2---:R-:W-:-:S03]  /*11560*/  IABS R6, R2 ;  /* 0x0000000200067213 */ /* 0x004fc60000000000 */
        /* <DEDUP_REMOVED lines=10> */
[----:B------:R-:W-:-:S04]  /*11610*/  @P0 VIADD R3, R3, 0x1 ;  /* 0x0000000103030836 */ /* 0x000fc80000000000 */
[----:B------:R-:W-:-:S04]  /*11620*/  IMAD.MOV.U32 R11, RZ, RZ, R3 ;  /* 0x000000ffff0b7224 */ /* 0x000fc800078e0003 */
[----:B------:R-:W-:Y:S01]  /*11630*/  @!P2 IMAD.MOV R11, RZ, RZ, -R11 ;  /* 0x000000ffff0ba224 */ /* 0x000fe200078e0a0b */
[----:B------:R-:W-:-:S05]  /*11640*/  @!P1 LOP3.LUT R11, RZ, R9, RZ, 0x33, !PT ;  /* 0x00000009ff0b9212 */ /* 0x000fca00078e33ff */
[----:B------:R-:W-:Y:S02]  /*11650*/  IMAD R6, R10, R11, RZ ;  /* 0x0000000b0a067224 */ /* 0x000fe400078e02ff */
[----:B------:R-:W-:Y:S02]  /*11660*/  IMAD.MOV R11, RZ, RZ, -R11 ;  /* 0x000000ffff0b7224 */ /* 0x000fe400078e0a0b */
[----:B------:R-:W-:Y:S02]  /*11670*/  IMAD.MOV R3, RZ, RZ, -R6 ;  /* 0x000000ffff037224 */ /* 0x000fe400078e0a06 */
[----:B------:R-:W-:-:S03]  /*11680*/  IMAD R9, R9, R11, R2 ;  /* 0x0000000b09097224 */ /* 0x000fc600078e0202 */
[----:B------:R-:W-:-:S04]  /*11690*/  VIADDMNMX R10, R3, UR5, R10, PT ;  /* 0x00000005030a7c46 */ /* 0x000fc8000b80010a */
[----:B------:R-:W-:-:S04]  /*116a0*/  IABS R7, R10 ;  /* 0x0000000a00077213 */ /* 0x000fc80000000000 */
[----:B------:R-:W1:Y:S08]  /*116b0*/  I2F.RP R8, R7 ;  /* 0x0000000700087306 */ /* 0x000e700000209400 */
[----:B-1----:R-:W1:Y:S02]  /*116c0*/  MUFU.RCP R8, R8 ;  /* 0x0000000800087308 */ /* 0x002e640000001000 */
[----:B-1----:R-:W-:Y:S01]  /*116d0*/  VIADD R3, R8, 0xffffffe ;  /* 0x0ffffffe08037836 */ /* 0x002fe20000000000 */
[----:B------:R-:W-:-:S05]  /*116e0*/  IABS R8, R10 ;  /* 0x0000000a00087213 */ /* 0x000fca0000000000 */
[----:B------:R-:W1:Y:S01]  /*116f0*/  F2I.FTZ.U32.TRUNC.NTZ R3, R3 ;  /* 0x0000000300037305 */ /* 0x000e62000021f000 */
[----:B------:R-:W-:Y:S02]  /*11700*/  IMAD.MOV R8, RZ, RZ, -R8 ;  /* 0x000000ffff087224 */ /* 0x000fe400078e0a08 */
[----:B-1----:R-:W-:-:S04]  /*11710*/  IMAD.MOV R2, RZ, RZ, -R3 ;  /* 0x000000ffff027224 */ /* 0x002fc800078e0a03 */
[----:B------:R-:W-:Y:S02]  /*11720*/  IMAD R11, R2, R7, RZ ;  /* 0x00000007020b7224 */ /* 0x000fe400078e02ff */
[----:B------:R-:W-:-:S04]  /*11730*/  IMAD.MOV.U32 R2, RZ, RZ, RZ ;  /* 0x000000ffff027224 */ /* 0x000fc800078e00ff */
[----:B------:R-:W-:Y:S01]  /*11740*/  IMAD.HI.U32 R2, R3, R11, R2 ;  /* 0x0000000b03027227 */ /* 0x000fe200078e0002 */
[----:B------:R-:W-:Y:S02]  /*11750*/  IABS R11, R9 ;  /* 0x00000009000b7213 */ /* 0x000fe40000000000 */
[C---:B------:R-:W-:Y:S01]  /*11760*/  LOP3.LUT R3, R9.reuse, R10, RZ, 0x3c, !PT ;  /* 0x0000000a09037212 */ /* 0x040fe200078e3cff */
[----:B------:R-:W-:Y:S02]  /*11770*/  IMAD.IADD R9, R9, 0x1, R6 ;  /* 0x0000000109097824 */ /* 0x000fe400078e0206 */
[----:B------:R-:W-:Y:S01]  /*11780*/  IMAD.HI.U32 R2, R2, R11, RZ ;  /* 0x0000000b02027227 */ /* 0x000fe200078e00ff */
[----:B------:R-:W-:-:S03]  /*11790*/  ISETP.GE.AND P2, PT, R3, RZ, PT ;  /* 0x000000ff0300720c */ /* 0x000fc60003f46270 */
[----:B------:R-:W-:-:S05]  /*117a0*/  IMAD R8, R2, R8, R11 ;  /* 0x0000000802087224 */ /* 0x000fca00078e020b */
[----:B------:R-:W-:-:S13]  /*117b0*/  ISETP.GT.U32.AND P1, PT, R7, R8, PT ;  /* 0x000000080700720c */ /* 0x000fda0003f24070 */
[----:B------:R-:W-:Y:S02]  /*117c0*/  @!P1 IMAD.IADD R8, R8, 0x1, -R7 ;  /* 0x0000000108089824 */ /* 0x000fe400078e0a07 */
[----:B------:R-:W-:Y:S01]  /*117d0*/  @!P1 VIADD R2, R2, 0x1 ;  /* 0x0000000102029836 */ /* 0x000fe20000000000 */
[----:B------:R-:W-:Y:S02]  /*117e0*/  ISETP.NE.AND P1, PT, R10, RZ, PT ;  /* 0x000000ff0a00720c */ /* 0x000fe40003f25270 */
[----:B------:R-:W-:-:S13]  /*117f0*/  ISETP.GE.U32.AND P0, PT, R8, R7, PT ;  /* 0x000000070800720c */ /* 0x000fda0003f06070 */
[----:B------:R-:W-:-:S04]  /*11800*/  @P0 VIADD R2, R2, 0x1 ;  /* 0x0000000102020836 */ /* 0x000fc80000000000 */
[----:B------:R-:W-:Y:S01]  /*11810*/  @!P2 IMAD.MOV R2, RZ, RZ, -R2 ;  /* 0x000000ffff02a224 */ /* 0x000fe200078e0a02 */
[----:B------:R-:W-:Y:S01]  /*11820*/  @!P1 LOP3.LUT R2, RZ, R10, RZ, 0x33, !PT ;  /* 0x0000000aff029212 */ /* 0x000fe200078e33ff */
[----:B------:R-:W-:-:S04]  /*11830*/  IMAD.MOV R10, RZ, RZ, -R10 ;  /* 0x000000ffff0a7224 */ /* 0x000fc800078e0a0a */
[----:B------:R-:W-:Y:S01]  /*11840*/  IMAD R18, R2, R10, R9 ;  /* 0x0000000a02127224 */ /* 0x000fe200078e0209 */
[----:B------:R-:W-:-:S05]  /*11850*/  LOP3.LUT R2, RZ, R2, RZ, 0x33, !PT ;  /* 0x00000002ff027212 */ /* 0x000fca00078e33ff */
[----:B------:R-:W-:Y:S01]  /*11860*/  IMAD.IADD R17, R5, 0x1, R2 ;  /* 0x0000000105117824 */ /* 0x000fe200078e0202 */
[----:B------:R-:W-:Y:S06]  /*11870*/  BRA `(.L_x_2462) ;  /* 0x00000000000c7947 */ /* 0x000fec0003800000 */
.L_x_2457:
[----:B------:R-:W-:Y:S02]  /*11880*/  IMAD.MOV.U32 R17, RZ, RZ, RZ ;  /* 0x000000ffff117224 */ /* 0x000fe400078e00ff */
[----:B------:R-:W-:Y:S02]  /*11890*/  IMAD.U32 R16, RZ, RZ, UR6 ;  /* 0x00000006ff107e24 */ /* 0x000fe4000f8e00ff */
[----:B------:R-:W-:-:S07]  /*118a0*/  IMAD.MOV.U32 R18, RZ, RZ, RZ ;  /* 0x000000ffff127224 */ /* 0x000fce00078e00ff */
.L_x_2462:
[----:B------:R-:W-:-:S13]  /*118b0*/  ISETP.NE.AND P0, PT, R0, RZ, PT ;  /* 0x000000ff0000720c */ /* 0x000fda0003f05270 */
[----:B------:R-:W1:Y:S01]  /*118c0*/  @!P0 S2R R3, SR_CgaCtaId ;  /* 0x0000000000038919 */ /* 0x000e620000008800 */
[----:B------:R-:W-:-:S04]  /*118d0*/  @!P0 MOV R0, 0x400 ;  /* 0x0000040000008802 */ /* 0x000fc80000000f00 */
[----:B-1----:R-:W-:-:S05]  /*118e0*/  @!P0 LEA R0, R3, R0, 0x18 ;  /* 0x0000000003008211 */ /* 0x002fca00078ec0ff */
[----:B------:R1:W-:Y:S01]  /*118f0*/  @!P0 STS.128 [R0+0x28cd0], R16 ;  /* 0x028cd01000008388 */ /* 0x0003e20000000c00 */
[----:B------:R-:W-:Y:S06]  /*11900*/  BAR.ARV 0x5, 0x180 ;  /* 0x0146000000007b1d */ /* 0x000fec0000002000 */
.L_x_2455:
[----:B-1----:R-:W-:Y:S01]  /*11910*/  IMAD.MOV.U32 R0, RZ, RZ, 0x1 ;  /* 0x00000001ff007424 */ /* 0x002fe200078e00ff */
[----:B------:R1:W-:Y:S01]  /*11920*/  STL [R1+0x4], RZ ;  /* 0x000004ff01007387 */ /* 0x0003e20000100800 */
[----:B------:R-:W-:Y:S02]  /*11930*/  ULDC UR4, c[0x0][0xc3c] ;  /* 0x00030f0000047ab9 */ /* 0x000fe40000000800 */
[----:B--2---:R-:W-:Y:S01]  /*11940*/  ISETP.GE.AND P0, PT, R19, UR4, PT ;  /* 0x0000000413007c0c */ /* 0x004fe2000bf06270 */
[----:B------:R1:W-:Y:S04]  /*11950*/  STL [R1+0xc], R0 ;  /* 0x00000c0001007387 */ /* 0x0003e80000100800 */
[----:B------:R1:W-:Y:S08]  /*11960*/  STL [R1+0x40], RZ ;  /* 0x000040ff01007387 */ /* 0x0003f00000100800 */
[----:B-1----:R-:W-:Y:S05]  /*11970*/  @P0 BRA `(.L_x_2463) ;  /* 0x00000060009c0947 */ /* 0x002fea0003800000 */
[----:B------:R-:W1:Y:S01]  /*11980*/  S2UR UR5, SR_CgaCtaId ;  /* 0x00000000000579c3 */ /* 0x000e620000008800 */
[C---:B------:R-:W-:Y:S01]  /*11990*/  IMAD.SHL.U32 R0, R4.reuse, 0x8, RZ ;  /* 0x0000000804007824 */ /* 0x040fe200078e00ff */
[----:B------:R-:W-:Y:S01]  /*119a0*/  LOP3.LUT R5, R4, 0x7f, RZ, 0xc0, !PT ;  /* 0x0000007f04057812 */ /* 0x000fe200078ec0ff */
[----:B------:R-:W-:Y:S01]  /*119b0*/  UMOV UR4, 0x400 ;  /* 0x0000040000047882 */ /* 0x000fe20000000000 */
[----:B------:R-:W-:Y:S01]  /*119c0*/  BSSY B8, `(.L_x_2463) ;  /* 0x0000622000087945 */ /* 0x000fe20003800000 */
[----:B------:R-:W-:Y:S01]  /*119d0*/  ULDC UR37, c[0x0][0xc] ;  /* 0x0000030000257ab9 */ /* 0x000fe20000000800 */
[----:B------:R-:W-:Y:S01]  /*119e0*/  LOP3.LUT R3, R0, 0x1f8, RZ, 0xc0, !PT ;  /* 0x000001f800037812 */ /* 0x000fe200078ec0ff */
[----:B0-----:R-:W-:Y:S01]  /*119f0*/  IMAD.SHL.U32 R2, R5, 0x8, RZ ;  /* 0x0000000805027824 */ /* 0x001fe200078e00ff */
[----:B------:R-:W-:Y:S01]  /*11a00*/  SHF.R.U32.HI R5, RZ, 0x3, R5 ;  /* 0x00000003ff057819 */ /* 0x000fe20000011605 */
[----:B------:R-:W-:Y:S01]  /*11a10*/  ULDC.64 UR38, c[0x0][0x198] ;  /* 0x0000660000267ab9 */ /* 0x000fe20000000a00 */
[----:B------:R-:W-:Y:S01]  /*11a20*/  LOP3.LUT R3, R3, 0x38, R4, 0x78, !PT ;  /* 0x0000003803037812 */ /* 0x000fe200078e7804 */
[----:B------:R-:W-:-:S03]  /*11a30*/  IMAD.SHL.U32 R4, R4, 0x10, RZ ;  /* 0x0000001004047824 */ /* 0x000fc600078e00ff */
[----:B------:R-:W-:Y:S02]  /*11a40*/  LOP3.LUT R2, R3, 0x200, R2, 0xf8, !PT ;  /* 0x0000020003027812 */ /* 0x000fe400078ef802 */
[----:B------:R-:W-:Y:S01]  /*11a50*/  LOP3.LUT R0, R5, 0x70, R4, 0xf8, !PT ;  /* 0x0000007005007812 */ /* 0x000fe200078ef804 */
[----:B------:R-:W-:Y:S01]  /*11a60*/  IMAD.MOV.U32 R0, RZ, RZ, 0x1 ;  /* 0x00000001ff007424 */ /* 0x000fe200078e00ff */
[----:B-1----:R-:W-:-:S06]  /*11a70*/  ULEA UR4, UR5, UR4, 0x18 ;  /* 0x0000000405047291 */ /* 0x002fcc000f8ec03f */
[----:B------:R-:W-:-:S04]  /*11a80*/  IMAD.U32 R3, RZ, RZ, UR4 ;  /* 0x00000004ff037e24 */ /* 0x000fc8000f8e00ff */
[----:B------:R-:W-:Y:S01]  /*11a90*/  IMAD R2, R2, 0x2, R3 ;  /* 0x0000000202027824 */ /* 0x000fe200078e0203 */
[----:B------:R0:W-:Y:S04]  /*11aa0*/  STL [R1], R3 ;  /* 0x0000000301007387 */ /* 0x0001e80000100800 */
[----:B------:R0:W-:Y:S04]  /*11ab0*/  STL [R1+0x44], R2 ;  /* 0x0000440201007387 */ /* 0x0001e80000100800 */
[----:B------:R0:W-:Y:S04]  /*11ac0*/  STL [R1+0x40], RZ ;  /* 0x000040ff01007387 */ /* 0x0001e80000100800 */
[----:B------:R0:W-:Y:S04]  /*11ad0*/  STL [R1+0xc], R0 ;  /* 0x00000c0001007387 */ /* 0x0001e80000100800 */
[----:B------:R0:W-:Y:S02]  /*11ae0*/  STL [R1+0x4], RZ ;  /* 0x000004ff01007387 */ /* 0x0001e40000100800 */
.L_x_2589:
[----:B------:R-:W-:Y:S05]  /*11af0*/  YIELD ;  /* 0x0000000000007946 */ /* 0x000fea0003800000 */
[----:B------:R-:W-:Y:S01]  /*11b00*/  ULDC.64 UR4, c[0x0][0xa28] ;  /* 0x00028a0000047ab9 */ /* 0x000fe20000000a00 */
[----:B0--3--:R-:W-:Y:S01]  /*11b10*/  IMAD.MOV.U32 R0, RZ, RZ, RZ ;  /* 0x000000ffff007224 */ /* 0x009fe200078e00ff */
[----:B------:R-:W-:Y:S01]  /*11b20*/  ISETP.NE.U32.AND P0, PT, RZ, UR4, PT ;  /* 0x00000004ff007c0c */ /* 0x000fe2000bf05070 */
[----:B------:R-:W0:Y:S01]  /*11b30*/  LDC.64 R4, c[0x0][0xa00] ;  /* 0x00028000ff047b82 */ /* 0x000e220000000a00 */
[----:B-1---5:R-:W-:Y:S01]  /*11b40*/  CS2R R8, SRZ ;  /* 0x0000000000087805 */ /* 0x022fe2000001ff00 */
[----:B------:R-:W-:Y:S01]  /*11b50*/  ULDC.64 UR6, c[0x0][0xa08] ;  /* 0x0002820000067ab9 */ /* 0x000fe20000000a00 */
[----:B------:R-:W-:Y:S01]  /*11b60*/  ISETP.NE.AND.EX P0, PT, RZ, UR5, PT, P0 ;  /* 0x00000005ff007c0c */ /* 0x000fe2000bf05300 */
[----:B------:R-:W-:-:S12]  /*11b70*/  ULDC.64 UR4, c[0x0][0xa18] ;  /* 0x0002860000047ab9 */ /* 0x000fd80000000a00 */
[----:B--2---:R-:W1:Y:S02]  /*11b80*/  @P0 LDC.64 R2, c[0x0][0xa28] ;  /* 0x00028a00ff020b82 */ /* 0x004e640000000a00 */
[----:B-1----:R-:W-:-:S05]  /*11b90*/  @P0 IMAD.WIDE R2, R19, 0x4, R2 ;  /* 0x0000000413020825 */ /* 0x002fca00078e0202 */
[----:B------:R1:W5:Y:S01]  /*11ba0*/  @P0 LDG.E R0, desc[UR40][R2.64] ;  /* 0x0000002802000981 */ /* 0x000362000c1e1900 */
[----:B------:R-:W-:Y:S01]  /*11bb0*/  ISETP.NE.U32.AND P0, PT, RZ, UR4, PT ;  /* 0x00000004ff007c0c */ /* 0x000fe2000bf05070 */
[----:B0-----:R-:W-:Y:S01]  /*11bc0*/  IMAD.WIDE R4, R19, 0x4, R4 ;  /* 0x0000000413047825 */ /* 0x001fe200078e0204 */
[----:B------:R-:W-:Y:S02]  /*11bd0*/  ISETP.NE.U32.AND P1, PT, RZ, UR6, PT ;  /* 0x00000006ff007c0c */ /* 0x000fe4000bf25070 */
[----:B------:R-:W-:Y:S01]  /*11be0*/  ISETP.NE.AND.EX P2, PT, RZ, UR5, PT, P0 ;  /* 0x00000005ff007c0c */ /* 0x000fe2000bf45300 */
[----:B------:R-:W-:Y:S01]  /*11bf0*/  ULDC.64 UR4, c[0x0][0xa00] ;  /* 0x0002800000047ab9 */ /* 0x000fe20000000a00 */
[----:B------:R-:W-:Y:S02]  /*11c00*/  ISETP.NE.AND.EX P1, PT, RZ, UR7, PT, P1 ;  /* 0x00000007ff007c0c */ /* 0x000fe4000bf25310 */
[----:B------:R-:W-:Y:S01]  /*11c10*/  ISETP.NE.U32.AND P0, PT, RZ, UR4, PT ;  /* 0x00000004ff007c0c */ /* 0x000fe2000bf05070 */
[----:B-1----:R-:W0:Y:S03]  /*11c20*/  LDC.64 R2, c[0x0][0xa08] ;  /* 0x00028200ff027b82 */ /* 0x002e260000000a00 */
[----:B------:R-:W-:-:S05]  /*11c30*/  ISETP.NE.AND.EX P0, PT, RZ, UR5, PT, P0 ;  /* 0x00000005ff007c0c */ /* 0x000fca000bf05300 */
[----:B------:R-:W1:Y:S08]  /*11c40*/  @P2 LDC.64 R6, c[0x0][0xa18] ;  /* 0x00028600ff062b82 */ /* 0x000e700000000a00 */
[----:B------:R-:W2:Y:S01]  /*11c50*/  @P0 LDG.E R9, desc[UR40][R4.64] ;  /* 0x0000002804090981 */ /* 0x000ea2000c1e1900 */
[----:B------:R-:W-:Y:S01]  /*11c60*/  ULDC UR4, c[0x0][0x288] ;  /* 0x0000a20000047ab9 */ /* 0x000fe20000000800 */
[----:B0-----:R-:W-:-:S05]  /*11c70*/  IMAD.WIDE R2, R19, 0x4, R2 ;  /* 0x0000000413027825 */ /* 0x001fca00078e0202 */
[----:B------:R-:W5:Y:S01]  /*11c80*/  @P1 LDG.E R8, desc[UR40][R2.64] ;  /* 0x0000002802081981 */ /* 0x000f62000c1e1900 */
[----:B-1----:R-:W-:-:S03]  /*11c90*/  @P2 IMAD.WIDE R6, R19, 0x4, R6 ;  /* 0x0000000413062825 */ /* 0x002fc600078e0206 */
        /* <DEDUP_REMOVED lines=14> */
[----:B------:R-:W0:Y:S04]  /*11d80*/  LDG.E R7, desc[UR40][R4.64] ;  /* 0x0000002804077981 */ /* 0x000e28000c1e1900 */
[----:B------:R-:W0:Y:S02]  /*11d90*/  LDG.E R4, desc[UR40][R4.64+0x4] ;  /* 0x0000042804047981 */ /* 0x000e24000c1e1900 */
[----:B0-----:R-:W-:-:S05]  /*11da0*/  IMAD.IADD R9, R4, 0x1, -R7 ;  /* 0x0000000104097824 */ /* 0x001fca00078e0a07 */
[----:B------:R1:W-:Y:S02]  /*11db0*/  STL [R1+0x2c], R9 ;  /* 0x00002c0901007387 */ /* 0x0003e40000100800 */
.L_x_2464:
[----:B-----5:R-:W-:Y:S01]  /*11dc0*/  IMAD.IADD R4, R8, 0x1, R0 ;  /* 0x0000000108047824 */ /* 0x020fe200078e0200 */
[----:B------:R-:W-:Y:S02]  /*11dd0*/  ULDC.64 UR4, c[0x0][0xa20] ;  /* 0x0002880000047ab9 */ /* 0x000fe40000000a00 */
[----:B------:R-:W-:Y:S02]  /*11de0*/  ISETP.NE.U32.AND P0, PT, RZ, UR4, PT ;  /* 0x00000004ff007c0c */ /* 0x000fe4000bf05070 */
[----:B------:R2:W-:Y:S02]  /*11df0*/  STL [R1+0x18], R4 ;  /* 0x0000180401007387 */ /* 0x0005e40000100800 */
[----:B------:R-:W-:-:S13]  /*11e00*/  ISETP.NE.AND.EX P0, PT, RZ, UR5, PT, P0 ;  /* 0x00000005ff007c0c */ /* 0x000fda000bf05300 */
[----:B--2---:R-:W-:Y:S05]  /*11e10*/  @!P0 BRA `(.L_x_2465) ;  /* 0x0000000000108947 */ /* 0x004fea0003800000 */
[----:B------:R-:W2:Y:S02]  /*11e20*/  LDC.64 R2, c[0x0][0xa20] ;  /* 0x00028800ff027b82 */ /* 0x000ea40000000a00 */
[----:B--2---:R-:W-:-:S05]  /*11e30*/  IMAD.WIDE R2, R19, 0x4, R2 ;  /* 0x0000000413027825 */ /* 0x004fca00078e0202 */
[----:B------:R2:W5:Y:S01]  /*11e40*/  LDG.E R6, desc[UR40][R2.64] ;  /* 0x0000002802067981 */ /* 0x000562000c1e1900 */
[----:B------:R-:W-:Y:S05]  /*11e50*/  BRA `(.L_x_2466) ;  /* 0x0000000000107947 */ /* 0x000fea0003800000 */
.L_x_2465:
[----:B------:R-:W-:Y:S05]  /*11e60*/  @!P1 BRA `(.L_x_2466) ;  /* 0x00000000000c9947 */ /* 0x000fea0003800000 */
[----:B------:R-:W2:Y:S04]  /*11e70*/  LDG.E R6, desc[UR40][R2.64] ;  /* 0x0000002802067981 */ /* 0x000ea8000c1e1900 */
[----:B------:R-:W2:Y:S02]  /*11e80*/  LDG.E R2, desc[UR40][R2.64+0x4] ;  /* 0x0000042802027981 */ /* 0x000ea4000c1e1900 */
[----:B--2---:R-:W-:-:S07]  /*11e90*/  IMAD.IADD R6, R2, 0x1, -R6 ;  /* 0x0000000102067824 */ /* 0x004fce00078e0a06 */
.L_x_2466:
[----:B--2---:R-:W2:Y:S01]  /*11ea0*/  LDC R2, c[0x0][0x448] ;  /* 0x00011200ff027b82 */ /* 0x004ea20000000800 */
[----:B------:R-:W-:Y:S02]  /*11eb0*/  IMAD.SHL.U32 R8, R17, 0x40, RZ ;  /* 0x0000004011087824 */ /* 0x000fe400078e00ff */
[----:B-----5:R-:W-:Y:S02]  /*11ec0*/  IMAD.IADD R0, R6, 0x1, -R0 ;  /* 0x0000000106007824 */ /* 0x020fe400078e0a00 */
[----:B------:R-:W-:Y:S01]  /*11ed0*/  VIADD R4, R8, 0x3f ;  /* 0x0000003f08047836 */ /* 0x000fe20000000000 */
[----:B------:R3:W-:Y:S03]  /*11ee0*/  STL [R1+0x28], R8 ;  /* 0x0000280801007387 */ /* 0x0007e60000100800 */
[----:B------:R-:W-:Y:S01]  /*11ef0*/  IMAD.MOV.U32 R6, RZ, RZ, R4 ;  /* 0x000000ffff067224 */ /* 0x000fe200078e0004 */
[----:B--2---:R-:W-:-:S13]  /*11f00*/  ISETP.NE.AND P1, PT, R2, 0x1, PT ;  /* 0x000000010200780c */ /* 0x004fda0003f25270 */
[----:B------:R-:W2:Y:S08]  /*11f10*/  @P1 LDC R3, c[0x0][0x44c] ;  /* 0x00011300ff031b82 */ /* 0x000eb00000000800 */
[----:B------:R-:W4:Y:S01]  /*11f20*/  @P1 LDC R2, c[0x0][0x450] ;  /* 0x00011400ff021b82 */ /* 0x000f220000000800 */
[----:B--2---:R-:W-:-:S05]  /*11f30*/  @P1 IMAD.HI.U32 R3, R4, R3, RZ ;  /* 0x0000000304031227 */ /* 0x004fca00078e00ff */
[----:B----4-:R-:W-:Y:S02]  /*11f40*/  @P1 SHF.R.U32.HI R6, RZ, R2, R3 ;  /* 0x00000002ff061219 */ /* 0x010fe40000011603 */
[----:B------:R-:W-:-:S05]  /*11f50*/  IADD3 R2, R0, 0x1, -R9 ;  /* 0x0000000100027810 */ /* 0x000fca0007ffe809 */
[----:B------:R-:W-:Y:S02]  /*11f60*/  IMAD.IADD R6, R2, 0x1, R6 ;  /* 0x0000000102067824 */ /* 0x000fe400078e0206 */
[----:B------:R-:W2:Y:S02]  /*11f70*/  LDC.64 R2, c[0x0][0x9e0] ;  /* 0x00027800ff027b82 */ /* 0x000ea40000000a00 */
[----:B--2---:R-:W-:Y:S01]  /*11f80*/  ISETP.GE.AND P2, PT, R3, 0x1, PT ;  /* 0x000000010300780c */ /* 0x004fe20003f46270 */
[----:B------:R-:W-:-:S12]  /*11f90*/  IMAD.IADD R2, R6, 0x1, R2 ;  /* 0x0000000106027824 */ /* 0x000fd800078e0202 */
[----:B---3--:R-:W-:Y:S05]  /*11fa0*/  @!P2 BRA `(.L_x_2467) ;  /* 0x000000000048a947 */ /* 0x008fea0003800000 */
[C---:B------:R-:W-:Y:S01]  /*11fb0*/  ISETP.GT.AND P0, PT, R6.reuse, RZ, PT ;  /* 0x000000ff0600720c */ /* 0x040fe20003f04270 */
[----:B------:R-:W-:Y:S01]  /*11fc0*/  BSSY B0, `(.L_x_2468) ;  /* 0x000000e000007945 */ /* 0x000fe20003800000 */
[----:B------:R-:W-:-:S11]  /*11fd0*/  VIADD R7, R6, 0xffffffff ;  /* 0xffffffff06077836 */ /* 0x000fd60000000000 */
[----:B------:R-:W-:Y:S05]  /*11fe0*/  @P0 BRA `(.L_x_2469) ;  /* 0x00000000001c0947 */ /* 0x000fea0003800000 */
[----:B------:R-:W-:Y:S01]  /*11ff0*/  ISETP.NE.AND P0, PT, R3, 0x1, PT ;  /* 0x000000010300780c */ /* 0x000fe20003f05270 */
[----:B------:R-:W-:-:S12]  /*12000*/  IMAD.MOV R6, RZ, RZ, -R6 ;  /* 0x000000ffff067224 */ /* 0x000fd800078e0a06 */
[----:B------:R-:W2:Y:S02]  /*12010*/  @P0 LDC.64 R4, c[0x0][0x9e8] ;  /* 0x00027a00ff040b82 */ /* 0x000ea40000000a00 */
[----:B--2---:R-:W-:-:S05]  /*12020*/  @P0 IMAD.HI.U32 R4, R6, R4, RZ ;  /* 0x0000000406040227 */ /* 0x004fca00078e00ff */
[----:B------:R-:W-:-:S04]  /*12030*/  @P0 SHF.R.U32.HI R6, RZ, R5, R4 ;  /* 0x00000005ff060219 */ /* 0x000fc80000011604 */
[----:B------:R-:W-:Y:S01]  /*12040*/  LOP3.LUT R7, RZ, R6, RZ, 0x33, !PT ;  /* 0x00000006ff077212 */ /* 0x000fe200078e33ff */
[----:B------:R-:W-:Y:S06]  /*12050*/  BRA `(.L_x_2470) ;  /* 0x0000000000107947 */ /* 0x000fec0003800000 */
.L_x_2469:
[----:B------:R-:W-:-:S13]  /*12060*/  ISETP.NE.AND P0, PT, R3, 0x1, PT ;  /* 0x000000010300780c */ /* 0x000fda0003f05270 */
[----:B------:R-:W2:Y:S02]  /*12070*/  @P0 LDC.64 R4, c[0x0][0x9e8] ;  /* 0x00027a00ff040b82 */ /* 0x000ea40000000a00 */
[----:B--2---:R-:W-:-:S05]  /*12080*/  @P0 IMAD.HI.U32 R4, R7, R4, RZ ;  /* 0x0000000407040227 */ /* 0x004fca00078e00ff */
[----:B------:R-:W-:-:S07]  /*12090*/  @P0 SHF.R.U32.HI R7, RZ, R5, R4 ;  /* 0x00000005ff070219 */ /* 0x000fce0000011604 */
.L_x_2470:
[----:B------:R-:W-:Y:S05]  /*120a0*/  BSYNC B0 ;  /* 0x0000000000007941 */ /* 0x000fea0003800000 */
.L_x_2468:
[----:B------:R-:W-:-:S05]  /*120b0*/  IMAD R7, R7, R3, R3 ;  /* 0x0000000307077224 */ /* 0x000fca00078e0203 */
[----:B------:R-:W-:-:S07]  /*120c0*/  VIMNMX R2, R2, R7, PT ;  /* 0x0000000702027248 */ /* 0x000fce0003fe0100 */
.L_x_2467:
[----:B------:R-:W2:Y:S01]  /*120d0*/  @P1 LDC R5, c[0x0][0x44c] ;  /* 0x00011300ff051b82 */ /* 0x000ea20000000800 */
[----:B------:R-:W-:Y:S01]  /*120e0*/  IMAD.MOV.U32 R6, RZ, RZ, R8 ;  /* 0x000000ffff067224 */ /* 0x000fe200078e0008 */
[----:B------:R-:W-:-:S06]  /*120f0*/  ULDC UR4, c[0x0][0x9dc] ;  /* 0x0002770000047ab9 */ /* 0x000fcc0000000800 */
[----:B------:R-:W3:Y:S01]  /*12100*/  @P1 LDC R4, c[0x0][0x450] ;  /* 0x00011400ff041b82 */ /* 0x000ee20000000800 */
[----:B--2---:R-:W-:-:S05]  /*12110*/  @P1 IMAD.HI.U32 R5, R8, R5, RZ ;  /* 0x0000000508051227 */ /* 0x004fca00078e00ff */
[----:B---3--:R-:W-:Y:S01]  /*12120*/  @P1 SHF.R.U32.HI R6, RZ, R4, R5 ;  /* 0x00000004ff061219 */ /* 0x008fe20000011605 */
[----:B------:R-:W-:-:S03]  /*12130*/  VIADD R4, R2, 0x3f ;  /* 0x0000003f02047836 */ /* 0x000fc60000000000 */
[----:B------:R-:W-:Y:S01]  /*12140*/  IADD3 R2, R6, R0, -R9 ;  /* 0x0000000006027210 */ /* 0x000fe20007ffe809 */
[----:B------:R-:W-:Y:S01]  /*12150*/  VIADD R0, R0, 0x3f ;  /* 0x0000003f00007836 */ /* 0x000fe20000000000 */
[----:B------:R-:W-:-:S04]  /*12160*/  SHF.R.S32.HI R5, RZ, 0x1f, R4 ;  /* 0x0000001fff057819 */ /* 0x000fc80000011404 */
[----:B------:R-:W-:Y:S02]  /*12170*/  LEA.HI R5, R5, R4, RZ, 0x6 ;  /* 0x0000000405057211 */ /* 0x000fe400078f30ff */
[----:B------:R-:W-:Y:S02]  /*12180*/  SHF.R.S32.HI R4, RZ, 0x1f, R0 ;  /* 0x0000001fff047819 */ /* 0x000fe40000011400 */
[----:B------:R-:W-:Y:S02]  /*12190*/  SHF.R.S32.HI R5, RZ, 0x6, R5 ;  /* 0x00000006ff057819 */ /* 0x000fe40000011405 */
[----:B------:R-:W-:Y:S01]  /*121a0*/  LEA.HI R4, R4, R0, RZ, 0x6 ;  /* 0x0000000004047211 */ /* 0x000fe200078f30ff */
[----:B------:R-:W-:-:S03]  /*121b0*/  VIADD R0, R2, -UR4 ;  /* 0x8000000402007c36 */ /* 0x000fc60008000000 */
[----:B------:R-:W-:-:S04]  /*121c0*/  SHF.R.S32.HI R4, RZ, 0x6, R4 ;  /* 0x00000006ff047819 */ /* 0x000fc80000011404 */
[----:B------:R-:W-:-:S05]  /*121d0*/  VIMNMX R7, R4, R5, PT ;  /* 0x0000000504077248 */ /* 0x000fca0003fe0100 */
[----:B------:R2:W-:Y:S01]  /*121e0*/  STL [R1+0x20], R7 ;  /* 0x0000200701007387 */ /* 0x0005e20000100800 */
[----:B------:R-:W-:Y:S05]  /*121f0*/  @!P2 BRA `(.L_x_2471) ;  /* 0x000000000044a947 */ /* 0x000fea0003800000 */
[----:B------:R-:W-:Y:S01]  /*12200*/  ISETP.GT.AND P0, PT, R2, -0x1, PT ;  /* 0xffffffff0200780c */ /* 0x000fe20003f04270 */
[----:B------:R-:W-:-:S12]  /*12210*/  BSSY B0, `(.L_x_2472) ;  /* 0x000000d000007945 */ /* 0x000fd80003800000 */
[----:B------:R-:W-:Y:S05]  /*12220*/  @P0 BRA `(.L_x_2473) ;  /* 0x00000000001c0947 */ /* 0x000fea0003800000 */
[----:B------:R-:W-:Y:S02]  /*12230*/  ISETP.NE.AND P0, PT, R3, 0x1, PT ;  /* 0x000000010300780c */ /* 0x000fe40003f05270 */
[----:B------:R-:W-:-:S11]  /*12240*/  LOP3.LUT R2, RZ, R2, RZ, 0x33, !PT ;  /* 0x00000002ff027212 */ /* 0x000fd600078e33ff */
[----:B------:R-:W3:Y:S02]  /*12250*/  @P0 LDC.64 R4, c[0x0][0x9e8] ;  /* 0x00027a00ff040b82 */ /* 0x000ee40000000a00 */
[----:B---3--:R-:W-:-:S05]  /*12260*/  @P0 IMAD.HI.U32 R4, R2, R4, RZ ;  /* 0x0000000402040227 */ /* 0x008fca00078e00ff */
[----:B------:R-:W-:-:S04]  /*12270*/  @P0 SHF.R.U32.HI R2, RZ, R5, R4 ;  /* 0x00000005ff020219 */ /* 0x000fc80000011604 */
[----:B------:R-:W-:Y:S01]  /*12280*/  LOP3.LUT R2, RZ, R2, RZ, 0x33, !PT ;  /* 0x00000002ff027212 */ /* 0x000fe200078e33ff */
[----:B------:R-:W-:Y:S06]  /*12290*/  BRA `(.L_x_2474) ;  /* 0x0000000000107947 */ /* 0x000fec0003800000 */
.L_x_2473:
[----:B------:R-:W-:-:S13]  /*122a0*/  ISETP.NE.AND P0, PT, R3, 0x1, PT ;  /* 0x000000010300780c */ /* 0x000fda0003f05270 */
[----:B------:R-:W3:Y:S02]  /*122b0*/  @P0 LDC.64 R4, c[0x0][0x9e8] ;  /* 0x00027a00ff040b82 */ /* 0x000ee40000000a00 */
[----:B---3--:R-:W-:-:S05]  /*122c0*/  @P0 IMAD.HI.U32 R4, R2, R4, RZ ;  /* 0x0000000402040227 */ /* 0x008fca00078e00ff */
[----:B------:R-:W-:-:S07]  /*122d0*/  @P0 SHF.R.U32.HI R2, RZ, R5, R4 ;  /* 0x00000005ff020219 */ /* 0x000fce0000011604 */
.L_x_2474:
[----:B------:R-:W-:Y:S05]  /*122e0*/  BSYNC B0 ;  /* 0x0000000000007941 */ /* 0x000fea0003800000 */
.L_x_2472:
[----:B------:R-:W-:-:S05]  /*122f0*/  IMAD R2, R2, R3, RZ ;  /* 0x0000000302027224 */ /* 0x000fca00078e02ff */
[----:B------:R-:W-:-:S07]  /*12300*/  VIMNMX R0, R0, R2, !PT ;  /* 0x0000000200007248 */ /* 0x000fce0007fe0100 */
.L_x_2471:
[----:B------:R-:W-:Y:S01]  /*12310*/  SHF.R.S32.HI R2, RZ, 0x1f, R0 ;  /* 0x0000001fff027819 */ /* 0x000fe20000011400 */
[----:B------:R-:W-:Y:S03]  /*12320*/  BSSY B7, `(.L_x_2475) ;  /* 0x00004c6000077945 */ /* 0x000fe60003800000 */
[----:B------:R-:W-:-:S04]  /*12330*/  LEA.HI R2, R2, R0, RZ, 0x6 ;  /* 0x0000000002027211 */ /* 0x000fc800078f30ff */
[----:B------:R-:W-:-:S04]  /*12340*/  SHF.R.S32.HI R2, RZ, 0x6, R2 ;  /* 0x00000006ff027819 */ /* 0x000fc80000011402 */
[----:B------:R-:W-:-:S04]  /*12350*/  VIMNMX R3, RZ, R2, !PT ;  /* 0x00000002ff037248 */ /* 0x000fc80007fe0100 */
[----:B------:R-:W-:Y:S01]  /*12360*/  ISETP.GT.AND P0, PT, R7, R3, PT ;  /* 0x000000030700720c */ /* 0x000fe20003f04270 */
[----:B------:R3:W-:-:S12]  /*12370*/  STL [R1+0x1c], R3 ;  /* 0x00001c0301007387 */ /* 0x0007d80000100800 */
[----:B---3--:R-:W-:Y:S05]  /*12380*/  @P0 BRA `(.L_x_2476) ;  /* 0x0000000000440947 */ /* 0x008fea0003800000 */
[----:B------:R-:W3:Y:S02]  /*12390*/  S2R R3, SR_TID.X ;  /* 0x0000000000037919 */ /* 0x000ee40000002100 */
[----:B---3--:R-:W-:-:S04]  /*123a0*/  LOP3.LUT R3, R3, 0x7f, RZ, 0xc0, !PT ;  /* 0x0000007f03037812 */ /* 0x008fc800078ec0ff */
[----:B------:R-:W-:-:S13]  /*123b0*/  ISETP.NE.AND P0, PT, R3, RZ, PT ;  /* 0x000000ff0300720c */ /* 0x000fda0003f05270 */
[----:B------:R-:W-:Y:S05]  /*123c0*/  @P0 BRA `(.L_x_2477) ;  /* 0x0000004800ec0947 */ /* 0x000fea0003800000 */
[----:B------:R-:W3:Y:S01]  /*123d0*/  S2R R5, SR_LANEID ;  /* 0x0000000000057919 */ /* 0x000ee20000000000 */
[----:B------:R-:W-:Y:S01]  /*123e0*/  VOTEU.ANY UR4, UPT, PT ;  /* 0x0000000000047886 */ /* 0x000fe200038e0100 */
[----:B------:R-:W4:Y:S01]  /*123f0*/  LDC.64 R2, c[0x0][0xc60] ;  /* 0x00031800ff027b82 */ /* 0x000f220000000a00 */
[----:B------:R-:W3:Y:S02]  /*12400*/  FLO.U32 R0, UR4 ;  /* 0x0000000400007d00 */ /* 0x000ee400080e0000 */
[----:B---3--:R-:W-:-:S06]  /*12410*/  ISETP.EQ.U32.AND P0, PT, R0, R5, PT ;  /* 0x000000050000720c */ /* 0x008fcc0003f02070 */
[----:B------:R-:W4:Y:S07]  /*12420*/  POPC R5, UR4 ;  /* 0x0000000400057d09 */ /* 0x000f2e0008000000 */
[----:B----4-:R-:W3:Y:S01]  /*12430*/  @P0 ATOMG.E.ADD.STRONG.GPU PT, R3, desc[UR40][R2.64], R5 ;  /* 0x00000005020309a8 */ /* 0x010ee200081ee1e8 */
[----:B------:R-:W4:Y:S02]  /*12440*/  S2R R4, SR_LTMASK ;  /* 0x0000000000047919 */ /* 0x000f240000003900 */
[----:B----4-:R-:W-:-:S04]  /*12450*/  LOP3.LUT R4, R4, UR4, RZ, 0xc0, !PT ;  /* 0x0000000404047c12 */ /* 0x010fc8000f8ec0ff */
[----:B--2---:R-:W2:Y:S01]  /*12460*/  POPC R7, R4 ;  /* 0x0000000400077309 */ /* 0x004ea20000000000 */
[----:B---3--:R-:W2:Y:S02]  /*12470*/  SHFL.IDX PT, R0, R3, R0, 0x1f ;  /* 0x00001f0003007589 */ /* 0x008ea400000e0000 */
[----:B--2---:R-:W-:Y:S01]  /*12480*/  IADD3 R16, R0, UR37, R7 ;  /* 0x0000002500107c10 */ /* 0x004fe2000fffe007 */
[----:B------:R-:W-:Y:S06]  /*12490*/  BRA `(.L_x_2477) ;  /* 0x0000004800b87947 */ /* 0x000fec0003800000 */
.L_x_2476:
[----:B------:R-:W3:Y:S01]  /*124a0*/  LDL R17, [R1] ;  /* 0x0000000001117983 */ /* 0x000ee20000100800 */
[----:B------:R-:W-:Y:S01]  /*124b0*/  BSSY B6, `(.L_x_2478) ;  /* 0x0000014000067945 */ /* 0x000fe20003800000 */
[----:B---3--:R-:W-:-:S05]  /*124c0*/  VIADD R0, R17, 0x22400 ;  /* 0x0002240011007836 */ /* 0x008fca0000000000 */
[----:B------:R-:W-:-:S13]  /*124d0*/  LOP3.LUT P0, RZ, R0, 0x3ff, RZ, 0xc0, !PT ;  /* 0x000003ff00ff7812 */ /* 0x000fda000780c0ff */
[----:B------:R-:W-:Y:S05]  /*124e0*/  @!P0 BRA `(.L_x_2479) ;  /* 0x0000000000408947 */ /* 0x000fea0003800000 */
[----:B------:R-:W-:Y:S01]  /*124f0*/  MOV R2, 0x0 ;  /* 0x0000000000027802 */ /* 0x000fe20000000f00 */
[----:B------:R-:W-:Y:S01]  /*12500*/  ULDC.64 UR6, c[0x4][0x90] ;  /* 0x0100240000067ab9 */ /* 0x000fe20000000a00 */
[----:B------:R-:W-:Y:S01]  /*12510*/  ULDC.64 UR8, c[0x4][0x98] ;  /* 0x0100260000087ab9 */ /* 0x000fe20000000a00 */
[----:B------:R-:W-:Y:S01]  /*12520*/  ULDC.64 UR4, c[0x4][0x8] ;  /* 0x0100020000047ab9 */ /* 0x000fe20000000a00 */
[----:B------:R-:W-:Y:S02]  /*12530*/  IMAD.U32 R4, RZ, RZ, UR6 ;  /* 0x00000006ff047e24 */ /* 0x000fe4000f8e00ff */
[----:B------:R-:W3:Y:S01]  /*12540*/  LDC.64 R2, c[0x4][R2] ;  /* 0x0100000002027b82 */ /* 0x000ee20000000a00 */
[----:B------:R-:W-:Y:S02]  /*12550*/  IMAD.U32 R5, RZ, RZ, UR7 ;  /* 0x00000007ff057e24 */ /* 0x000fe4000f8e00ff */
[----:B------:R-:W-:Y:S02]  /*12560*/  IMAD.U32 R6, RZ, RZ, UR8 ;  /* 0x00000008ff067e24 */ /* 0x000fe4000f8e00ff */
[----:B--2---:R-:W-:-:S02]  /*12570*/  IMAD.U32 R7, RZ, RZ, UR9 ;  /* 0x00000009ff077e24 */ /* 0x004fc4000f8e00ff */
[----:B------:R-:W-:Y:S02]  /*12580*/  IMAD.U32 R10, RZ, RZ, UR4 ;  /* 0x00000004ff0a7e24 */ /* 0x000fe4000f8e00ff */
[----:B------:R-:W-:Y:S02]  /*12590*/  IMAD.U32 R11, RZ, RZ, UR5 ;  /* 0x00000005ff0b7e24 */ /* 0x000fe4000f8e00ff */
[----:B------:R-:W-:Y:S02]  /*125a0*/  IMAD.MOV.U32 R8, RZ, RZ, 0x70 ;  /* 0x00000070ff087424 */ /* 0x000fe400078e00ff */
[----:B------:R-:W-:Y:S02]  /*125b0*/  IMAD.MOV.U32 R12, RZ, RZ, 0x1 ;  /* 0x00000001ff0c7424 */ /* 0x000fe400078e00ff */
[----:B------:R-:W-:-:S07]  /*125c0*/  IMAD.MOV.U32 R13, RZ, RZ, RZ ;  /* 0x000000ffff0d7224 */ /* 0x000fce00078e00ff */
[----:B------:R-:W-:-:S07]  /*125d0*/  LEPC R20, `(.L_x_2479) ;  /* 0x000000001014794e */ /* 0x000fce0000000000 */
[----:B01-3--:R-:W-:Y:S05]  /*125e0*/  CALL.ABS.NOINC R2 ;  /* 0x0000000002007343 */ /* 0x00bfea0003c00000 */
.L_x_2479:
[----:B------:R-:W-:Y:S05]  /*125f0*/  BSYNC B6 ;  /* 0x0000000000067941 */ /* 0x000fea0003800000 */
.L_x_2478:
        /* <DEDUP_REMOVED lines=8> */
[----:B------:R3:W4:Y:S01]  /*12680*/  LDC.64 R2, c[0x4][R17] ;  /* 0x0100000011027b82 */ /* 0x0007220000000a00 */
[----:B------:R-:W-:Y:S02]  /*12690*/  IMAD.U32 R4, RZ, RZ, UR6 ;  /* 0x00000006ff047e24 */ /* 0x000fe4000f8e00ff */
[----:B------:R-:W-:Y:S02]  /*126a0*/  IMAD.U32 R5, RZ, RZ, UR7 ;  /* 0x00000007ff057e24 */ /* 0x000fe4000f8e00ff */
[----:B------:R-:W-:Y:S02]  /*126b0*/  IMAD.U32 R6, RZ, RZ, UR8 ;  /* 0x00000008ff067e24 */ /* 0x000fe4000f8e00ff */
[----:B--2---:R-:W-:-:S02]  /*126c0*/  IMAD.U32 R7, RZ, RZ, UR9 ;  /* 0x00000009ff077e24 */ /* 0x004fc4000f8e00ff */
[----:B------:R-:W-:Y:S02]  /*126d0*/  IMAD.U32 R10, RZ, RZ, UR4 ;  /* 0x00000004ff0a7e24 */ /* 0x000fe4000f8e00ff */
[----:B------:R-:W-:Y:S02]  /*126e0*/  IMAD.U32 R11, RZ, RZ, UR5 ;  /* 0x00000005ff0b7e24 */ /* 0x000fe4000f8e00ff */
[----:B------:R-:W-:Y:S02]  /*126f0*/  IMAD.MOV.U32 R8, RZ, RZ, 0x70 ;  /* 0x00000070ff087424 */ /* 0x000fe400078e00ff */
[----:B------:R-:W-:Y:S02]  /*12700*/  IMAD.MOV.U32 R12, RZ, RZ, 0x1 ;  /* 0x00000001ff0c7424 */ /* 0x000fe400078e00ff */
[----:B---3--:R-:W-:-:S07]  /*12710*/  IMAD.MOV.U32 R13, RZ, RZ, RZ ;  /* 0x000000ffff0d7224 */ /* 0x008fce00078e00ff */
[----:B------:R-:W-:-:S07]  /*12720*/  LEPC R20, `(.L_x_2482) ;  /* 0x000000001014794e */ /* 0x000fce0000000000 */
[----:B01--4-:R-:W-:Y:S05]  /*12730*/  CALL.ABS.NOINC R2 ;  /* 0x0000000002007343 */ /* 0x013fea0003c00000 */
.L_x_2482:
        /* <DEDUP_REMOVED lines=15> */
.L_x_2481:
[----:B------:R-:W-:Y:S05]  /*12830*/  BSYNC B6 ;  /* 0x0000000000067941 */ /* 0x000fea0003800000 */
.L_x_2480:
[----:B------:R-:W-:Y:S01]  /*12840*/  ULDC.64 UR4, c[0x0][0x9f8] ;  /* 0x00027e0000047ab9 */ /* 0x000fe20000000a00 */
[----:B------:R-:W3:Y:S01]  /*12850*/  LDL R17, [R1+0x20] ;  /* 0x0000200001117983 */ /* 0x000ee20000100800 */
[----:B------:R-:W-:Y:S01]  /*12860*/  ISETP.NE.U32.AND P0, PT, RZ, UR4, PT ;  /* 0x00000004ff007c0c */ /* 0x000fe2000bf05070 */
[----:B--2---:R-:W-:-:S03]  /*12870*/  IMAD.MOV.U32 R7, RZ, RZ, R19 ;  /* 0x000000ffff077224 */ /* 0x004fc600078e0013 */
[----:B------:R-:W-:Y:S01]  /*12880*/  ISETP.NE.AND.EX P0, PT, RZ, UR5, PT, P0 ;  /* 0x00000005ff007c0c */ /* 0x000fe2000bf05300 */
[----:B------:R-:W-:-:S12]  /*12890*/  ULDC.64 UR4, c[0x0][0xa08] ;  /* 0x0002820000047ab9 */ /* 0x000fd80000000a00 */
[----:B------:R-:W2:Y:S02]  /*128a0*/  @P0 LDC.64 R2, c[0x0][0x9f8] ;  /* 0x00027e00ff020b82 */ /* 0x000ea40000000a00 */
[----:B--2---:R-:W-:-:S05]  /*128b0*/  @P0 IMAD.WIDE R2, R19, 0x4, R2 ;  /* 0x0000000413020825 */ /* 0x004fca00078e0202 */
[----:B------:R2:W4:Y:S02]  /*128c0*/  @P0 LDG.E R7, desc[UR40][R2.64] ;  /* 0x0000002802070981 */ /* 0x000524000c1e1900 */
[----:B--2---:R-:W2:Y:S02]  /*128d0*/  LDC.64 R2, c[0x0][0x418] ;  /* 0x00010600ff027b82 */ /* 0x004ea40000000a00 */
[----:B--2---:R-:W-:Y:S01]  /*128e0*/  LOP3.LUT P0, RZ, R2, UR4, RZ, 0xfc, !PT ;  /* 0x0000000402ff7c12 */ /* 0x004fe2000f80fcff */
[----:B------:R-:W-:-:S03]  /*128f0*/  UMOV UR4, 0xffffffff ;  /* 0xffffffff00047882 */ /* 0x000fc60000000000 */
[----:B------:R-:W-:Y:S01]  /*12900*/  LOP3.LUT P0, RZ, R3, UR5, RZ, 0xfc, P0 ;  /* 0x0000000503ff7c12 */ /* 0x000fe2000800fcff */
[----:B---3--:R-:W-:Y:S01]  /*12910*/  VIADD R0, R17, 0xffffffff ;  /* 0xffffffff11007836 */ /* 0x008fe20000000000 */
[----:B----4-:R-:W-:Y:S01]  /*12920*/  SHF.R.S32.HI R8, RZ, 0x1f, R7 ;  /* 0x0000001fff087819 */ /* 0x010fe20000011407 */
[----:B------:R2:W-:Y:S01]  /*12930*/  STL [R1+0x8], R7 ;  /* 0x0000080701007387 */ /* 0x0005e20000100800 */
[----:B------:R-:W-:-:S03]  /*12940*/  SEL R17, R7, RZ, !P0 ;  /* 0x000000ff07117207 */ /* 0x000fc60004000000 */
[----:B------:R2:W-:Y:S01]  /*12950*/  STL [R1+0x14], R8 ;  /* 0x0000140801007387 */ /* 0x0005e20000100800 */
[----:B------:R-:W-:Y:S05]  /*12960*/  BRA.DIV UR4, `(.L_x_2483) ;  /* 0x0000005a04887947 */ /* 0x000fea000b800000 */
[----:B------:R-:W3:Y:S02]  /*12970*/  S2R R4, SR_TID.X ;  /* 0x0000000000047919 */ /* 0x000ee40000002100 */
[----:B---3--:R-:W-:-:S04]  /*12980*/  SHF.R.U32.HI R4, RZ, 0x5, R4 ;  /* 0x00000005ff047819 */ /* 0x008fc80000011604 */
[----:B------:R-:W-:-:S05]  /*12990*/  LOP3.LUT R4, R4, 0x3, RZ, 0xc0, !PT ;  /* 0x0000000304047812 */ /* 0x000fca00078ec0ff */
[----:B------:R3:W4:Y:S02]  /*129a0*/  SHFL.IDX PT, R14, R4, RZ, 0x1f ;  /* 0x00001fff040e7589 */ /* 0x00072400000e0000 */
.L_x_2606:
[----:B---3--:R-:W3:Y:S01]  /*129b0*/  LDL.LU R4, [R1+0x10] ;  /* 0x0000100001047983 */ /* 0x008ee20000300800 */
[----:B------:R-:W-:Y:S02]  /*129c0*/  PLOP3.LUT P1, PT, PT, PT, PT, 0x8, 0x0 ;  /* 0x000000000000781c */ /* 0x000fe40003f2e170 */
[----:B----4-:R-:W-:Y:S01]  /*129d0*/  ISETP.NE.AND P0, PT, R14, RZ, PT ;  /* 0x000000ff0e00720c */ /* 0x010fe20003f05270 */
[----:B------:R4:W-:Y:S01]  /*129e0*/  STL [R1+0x24], R0 ;  /* 0x0000240001007387 */ /* 0x0009e20000100800 */
[----:B---3--:R-:W-:-:S09]  /*129f0*/  LOP3.LUT R4, R4, 0xfffffffe, RZ, 0xc0, !PT ;  /* 0xfffffffe04047812 */ /* 0x008fd200078ec0ff */
[----:B------:R-:W-:-:S05]  /*12a00*/  @P1 LOP3.LUT R4, R4, 0x1, RZ, 0xfc, !PT ;  /* 0x0000000104041812 */ /* 0x000fca00078efcff */
[----:B------:R4:W-:Y:S01]  /*12a10*/  STL [R1+0x10], R4 ;  /* 0x0000100401007387 */ /* 0x0009e20000100800 */
[----:B------:R-:W-:Y:S05]  /*12a20*/  @P0 BRA `(.L_x_2484) ;  /* 0x00000004001c0947 */ /* 0x000fea0003800000 */
[----:B------:R-:W-:-:S03]  /*12a30*/  UMOV UR4, 0xffffffff ;  /* 0xffffffff00047882 */ /* 0x000fc60000000000 */
[----:B------:R-:W-:Y:S05]  /*12a40*/  BRA.DIV UR4, `(.L_x_2485) ;  /* 0x0000005a04847947 */ /* 0x000fea000b800000 */
[----:B------:R-:W-:-:S13]  /*12a50*/  ELECT P6, URZ, PT ;  /* 0x00000000003f782f */ /* 0x000fda00038c0000 */
.L_x_2609:
[----:B------:R-:W-:Y:S05]  /*12a60*/  @!P6 BRA `(.L_x_2484) ;  /* 0x00000004000ce947 */ /* 0x000fea0003800000 */
[----:B------:R-:W-:-:S04]  /*12a70*/  ISETP.NE.U32.AND P0, PT, R2, RZ, PT ;  /* 0x000000ff0200720c */ /* 0x000fc80003f05070 */
[----:B------:R-:W-:-:S13]  /*12a80*/  ISETP.NE.AND.EX P0, PT, R3, RZ, PT, P0 ;  /* 0x000000ff0300720c */ /* 0x000fda0003f05300 */
[----:B------:R-:W-:Y:S05]  /*12a90*/  @!P0 BRA `(.L_x_2486) ;  /* 0x0000000000508947 */ /* 0x000fea0003800000 */
[----:B------:R-:W3:Y:S01]  /*12aa0*/  LDC R6, c[0x0][0x43c] ;  /* 0x00010f00ff067b82 */ /* 0x000ee20000000800 */
[----:B01----:R-:W-:Y:S01]  /*12ab0*/  IMAD.MOV.U32 R9, RZ, RZ, R0 ;  /* 0x000000ffff097224 */ /* 0x003fe200078e0000 */
[----:B------:R-:W-:-:S03]  /*12ac0*/  ULDC.64 UR4, c[0x0][0x428] ;  /* 0x00010a0000047ab9 */ /* 0x000fc60000000a00 */
[----:B----4-:R-:W-:Y:S01]  /*12ad0*/  IMAD.MOV.U32 R0, RZ, RZ, R9 ;  /* 0x000000ffff007224 */ /* 0x010fe200078e0009 */
[----:B---3--:R-:W-:-:S13]  /*12ae0*/  ISETP.NE.AND P0, PT, R6, 0x1, PT ;  /* 0x000000010600780c */ /* 0x008fda0003f05270 */
[----:B------:R-:W0:Y:S02]  /*12af0*/  @P0 LDC.64 R4, c[0x0][0x440] ;  /* 0x00011000ff040b82 */ /* 0x000e240000000a00 */
[----:B0-----:R-:W-:-:S05]  /*12b00*/  @P0 IMAD.HI.U32 R4, R9, R4, RZ ;  /* 0x0000000409040227 */ /* 0x001fca00078e00ff */
[----:B------:R-:W-:-:S04]  /*12b10*/  @P0 SHF.R.U32.HI R0, RZ, R5, R4 ;  /* 0x00000005ff000219 */ /* 0x000fc80000011604 */
[--C-:B------:R-:W-:Y:S01]  /*12b20*/  SHF.R.S32.HI R5, RZ, 0x1f, R0.reuse ;  /* 0x0000001fff057819 */ /* 0x100fe20000011400 */
[----:B------:R-:W-:-:S04]  /*12b30*/  IMAD.MOV R4, RZ, RZ, -R0 ;  /* 0x000000ffff047224 */ /* 0x000fc800078e0a00 */
[----:B------:R-:W-:Y:S02]  /*12b40*/  IMAD R9, R6, R4, R9 ;  /* 0x0000000406097224 */ /* 0x000fe400078e0209 */
[----:B------:R-:W-:Y:S02]  /*12b50*/  IMAD R6, R8, UR4, RZ ;  /* 0x0000000408067c24 */ /* 0x000fe4000f8e02ff */
[----:B------:R-:W-:Y:S01]  /*12b60*/  IMAD.MOV.U32 R4, RZ, RZ, R0 ;  /* 0x000000ffff047224 */ /* 0x000fe200078e0000 */
[----:B------:R3:W-:Y:S01]  /*12b70*/  STL [R1+0x24], R9 ;  /* 0x0000240901007387 */ /* 0x0007e20000100800 */
[C---:B------:R-:W-:Y:S02]  /*12b80*/  IMAD R0, R7.reuse, UR5, R6 ;  /* 0x0000000507007c24 */ /* 0x040fe4000f8e0206 */
[----:B------:R-:W-:-:S04]  /*12b90*/  IMAD.WIDE.U32 R4, R7, UR4, R4 ;  /* 0x0000000407047c25 */ /* 0x000fc8000f8e0004 */
[----:B------:R-:W-:Y:S01]  /*12ba0*/  IMAD.IADD R0, R5, 0x1, R0 ;  /* 0x0000000105007824 */ /* 0x000fe200078e0200 */
[----:B------:R-:W-:-:S04]  /*12bb0*/  LEA R2, P0, R4, R2, 0x2 ;  /* 0x0000000204027211 */ /* 0x000fc800078010ff */
[----:B------:R-:W-:-:S05]  /*12bc0*/  LEA.HI.X R3, R4, R3, R0, 0x2, P0 ;  /* 0x0000000304037211 */ /* 0x000fca00000f1400 */
[----:B------:R3:W5:Y:S04]  /*12bd0*/  LDG.E R17, desc[UR40][R2.64] ;  /* 0x0000002802117981 */ /* 0x000768000c1e1900 */
.L_x_2486:
[----:B--2---:R-:W2:Y:S04]  /*12be0*/  LDL R7, [R1] ;  /* 0x0000000001077983 */ /* 0x004ea80000100800 */
[----:B----4-:R-:W2:Y:S04]  /*12bf0*/  LDL R0, [R1+0x4] ;  /* 0x0000040001007983 */ /* 0x010ea80000100800 */
[----:B---3--:R-:W3:Y:S01]  /*12c00*/  LDL R2, [R1+0xc] ;  /* 0x00000c0001027983 */ /* 0x008ee20000100800 */
[----:B--2---:R-:W-:Y:S01]  /*12c10*/  IMAD R0, R0, 0x8, R7 ;  /* 0x0000000800007824 */ /* 0x004fe200078e0207 */
[----:B---3--:R-:W-:-:S04]  /*12c20*/  SHF.L.U32 R2, R2, 0x1f, RZ ;  /* 0x0000001f02027819 */ /* 0x008fc800000006ff */
[----:B------:R-:W2:Y:S02]  /*12c30*/  SYNCS.PHASECHK.TRANS64.TRYWAIT P0, [R0+URZ+0x28c40], R2 ;  /* 0x028c4002000075a7 */ /* 0x000ea4000800017f */
[----:B--2---:R-:W-:Y:S05]  /*12c40*/  @!P0 BRA `(.L_x_2487) ;  /* 0x0000005800248947 */ /* 0x004fea0003800000 */
.L_x_2610:
        /* <DEDUP_REMOVED lines=11> */
.L_x_2488:
[----:B------:R-:W3:Y:S04]  /*12d00*/  LDL R5, [R1] ;  /* 0x0000000001057983 */ /* 0x000ee80000100800 */
[----:B------:R-:W3:Y:S04]  /*12d10*/  LDL R4, [R1+0x4] ;  /* 0x0000040001047983 */ /* 0x000ee80000100800 */
[----:B------:R-:W4:Y:S04]  /*12d20*/  LDL R6, [R1+0x24] ;  /* 0x0000240001067983 */ /* 0x000f280000100800 */
[----:B------:R-:W4:Y:S04]  /*12d30*/  LDL R3, [R1+0x18] ;  /* 0x0000180001037983 */ /* 0x000f280000100800 */
[----:B--2---:R-:W2:Y:S01]  /*12d40*/  LDL.LU R2, [R1+0x10] ;  /* 0x0000100001027983 */ /* 0x004ea20000300800 */
[----:B------:R-:W-:-:S02]  /*12d50*/  R2UR UR9, R0 ;  /* 0x00000000000972ca */ /* 0x000fc400000e0000 */
[----:B------:R-:W-:Y:S01]  /*12d60*/  PLOP3.LUT P0, PT, PT, PT, PT, 0x80, 0x0 ;  /* 0x000000000000781c */ /* 0x000fe20003f0f070 */
[----:B------:R-:W-:Y:S01]  /*12d70*/  UIADD3 UR6, UP0, UR38, 0x370, URZ ;  /* 0x0000037026067890 */ /* 0x000fe2000ff1e03f */
[----:B------:R-:W-:Y:S02]  /*12d80*/  R2UR UR12, R18 ;  /* 0x00000000120c72ca */ /* 0x000fe400000e0000 */
[----:B-----5:R-:W-:Y:S01]  /*12d90*/  R2UR UR13, R17 ;  /* 0x00000000110d72ca */ /* 0x020fe200000e0000 */
[----:B------:R-:W-:-:S06]  /*12da0*/  UIADD3.X UR7, URZ, UR39, URZ, UP0, !UPT ;  /* 0x000000273f077290 */ /* 0x000fcc00087fe43f */
[----:B------:R-:W-:Y:S01]  /*12db0*/  UIADD3 UR9, UR9, 0x28c30, URZ ;  /* 0x00028c3009097890 */ /* 0x000fe2000fffe03f */
[----:B------:R-:W-:Y:S01]  /*12dc0*/  UMOV UR5, 0x14f00000 ;  /* 0x14f0000000057882 */ /* 0x000fe20000000000 */
[----:B------:R-:W-:Y:S01]  /*12dd0*/  UMOV UR10, URZ ;  /* 0x0000003f000a7c82 */ /* 0x000fe20008000000 */
[----:B---3--:R-:W-:Y:S01]  /*12de0*/  IMAD R0, R4, 0x2000, R5 ;  /* 0x0000200004007824 */ /* 0x008fe200078e0205 */
[----:B----4-:R-:W-:-:S04]  /*12df0*/  R2UR UR11, R6 ;  /* 0x00000000060b72ca */ /* 0x010fc800000e0000 */
[----:B------:R-:W-:Y:S02]  /*12e00*/  R2UR UR8, R0 ;  /* 0x00000000000872ca */ /* 0x000fe400000e0000 */
[----:B------:R-:W-:Y:S02]  /*12e10*/  R2UR UR4, R3 ;  /* 0x00000000030472ca */ /* 0x000fe400000e0000 */
[----:B--2---:R-:W-:-:S09]  /*12e20*/  LOP3.LUT R2, R2, 0xfffffffe, RZ, 0xc0, !PT ;  /* 0xfffffffe02027812 */ /* 0x004fd200078ec0ff */
[----:B------:R-:W-:Y:S02]  /*12e30*/  UIADD3 UR8, UR8, 0x22400, URZ ;  /* 0x0002240008087890 */ /* 0x000fe4000fffe03f */
[----:B------:R-:W-:Y:S01]  /*12e40*/  ULEA UR11, UR11, UR4, 0x6 ;  /* 0x000000040b0b7291 */ /* 0x000fe2000f8e303f */
[----:B------:R-:W-:Y:S02]  /*12e50*/  @P0 LOP3.LUT R2, R2, 0x1, RZ, 0xfc, !PT ;  /* 0x0000000102020812 */ /* 0x000fe400078efcff */
[----:B------:R-:W-:-:S03]  /*12e60*/  UMOV UR4, 0x0 ;  /* 0x0000000000047882 */ /* 0x000fc60000000000 */
[----:B------:R3:W-:Y:S03]  /*12e70*/  STL [R1+0x10], R2 ;  /* 0x0000100201007387 */ /* 0x0007e60000100800 */
[----:B------:R3:W-:Y:S01]  /*12e80*/  UTMALDG.4D [UR8], [UR6], desc[UR4] ;  /* 0x00000408060075b4 */ /* 0x0007e20008019000 */
[----:B------:R-:W-:Y:S02]  /*12e90*/  NOP ;  /* 0x0000000000007918 */ /* 0x000fe40000000000 */
.L_x_2484:
[----:B----4-:R-:W4:Y:S04]  /*12ea0*/  LDL R0, [R1] ;  /* 0x0000000001007983 */ /* 0x010f280000100800 */
[----:B------:R-:W5:Y:S01]  /*12eb0*/  LDL.LU R3, [R1+0x34] ;  /* 0x0000340001037983 */ /* 0x000f620000300800 */
[----:B------:R-:W-:Y:S05]  /*12ec0*/  WARPSYNC.ALL ;  /* 0x0000000000007948 */ /* 0x000fea0003800000 */
[----:B---3--:R-:W-:Y:S01]  /*12ed0*/  ULDC.64 UR4, c[0x0][0x298] ;  /* 0x0000a60000047ab9 */ /* 0x008fe20000000a00 */
[----:B------:R-:W-:Y:S01]  /*12ee0*/  BSSY B6, `(.L_x_2489) ;  /* 0x000001c000067945 */ /* 0x000fe20003800000 */
[----:B------:R-:W-:Y:S01]  /*12ef0*/  BAR.SYNC.DEFER_BLOCKING 0x8, 0x100 ;  /* 0x0204000000007b1d */ /* 0x000fe20000010000 */
[----:B----4-:R-:W-:Y:S01]  /*12f00*/  VIADD R0, R0, 0x20400 ;  /* 0x0002040000007836 */ /* 0x010fe20000000000 */
[----:B-----5:R-:W-:Y:S01]  /*12f10*/  SHF.R.S32.HI R2, RZ, 0x1f, R3 ;  /* 0x0000001fff027819 */ /* 0x020fe20000011403 */
[----:B------:R-:W-:-:S03]  /*12f20*/  IMAD.WIDE.U32 R4, R3, UR4, RZ ;  /* 0x0000000403047c25 */ /* 0x000fc6000f8e00ff */
[----:B------:R-:W-:Y:S01]  /*12f30*/  LOP3.LUT P0, RZ, R0, 0x3ff, RZ, 0xc0, !PT ;  /* 0x000003ff00ff7812 */ /* 0x000fe2000780c0ff */
[----:B------:R-:W-:Y:S01]  /*12f40*/  IMAD R2, R2, UR4, RZ ;  /* 0x0000000402027c24 */ /* 0x000fe2000f8e02ff */
[----:B------:R3:W-:Y:S03]  /*12f50*/  STL.64 [R1+0x38], R4 ;  /* 0x0000380401007387 */ /* 0x0007e60000100a00 */
[----:B------:R-:W-:-:S04]  /*12f60*/  IMAD R2, R3, UR5, R2 ;  /* 0x0000000503027c24 */ /* 0x000fc8000f8e0202 */
[----:B------:R-:W-:-:S05]  /*12f70*/  IMAD.IADD R0, R5, 0x1, R2 ;  /* 0x0000000105007824 */ /* 0x000fca00078e0202 */
[----:B------:R3:W-:Y:S01]  /*12f80*/  STL [R1+0x34], R0 ;  /* 0x0000340001007387 */ /* 0x0007e20000100800 */
[----:B------:R-:W-:Y:S05]  /*12f90*/  @!P0 BRA `(.L_x_2490) ;  /* 0x0000000000408947 */ /* 0x000fea0003800000 */
[----:B------:R-:W-:Y:S01]  /*12fa0*/  MOV R2, 0x0 ;  /* 0x0000000000027802 */ /* 0x000fe20000000f00 */
[----:B------:R-:W-:Y:S01]  /*12fb0*/  ULDC.64 UR4, c[0x4][0x90] ;  /* 0x0100240000047ab9 */ /* 0x000fe20000000a00 */
[----:B------:R-:W-:Y:S01]  /*12fc0*/  ULDC.64 UR6, c[0x4][0x98] ;  /* 0x0100260000067ab9 */ /* 0x000fe20000000a00 */
[----:B------:R-:W-:Y:S01]  /*12fd0*/  ULDC.64 UR8, c[0x4][0x20] ;  /* 0x0100080000087ab9 */ /* 0x000fe20000000a00 */
[----:B---3--:R-:W-:Y:S02]  /*12fe0*/  IMAD.U32 R4, RZ, RZ, UR4 ;  /* 0x00000004ff047e24 */ /* 0x008fe4000f8e00ff */
        /* <DEDUP_REMOVED lines=11> */
.L_x_2490:
[----:B------:R-:W-:Y:S05]  /*130a0*/  BSYNC B6 ;  /* 0x0000000000067941 */ /* 0x000fea0003800000 */
.L_x_2489:
[----:B---3--:R-:W3:Y:S01]  /*130b0*/  LDL.LU R0, [R1+0x34] ;  /* 0x0000340001007983 */ /* 0x008ee20000300800 */
[----:B--2---:R-:W2:Y:S01]  /*130c0*/  LDC R7, c[0x0][0x448] ;  /* 0x00011200ff077b82 */ /* 0x004ea20000000800 */
[----:B------:R-:W-:Y:S01]  /*130d0*/  ULDC.64 UR4, c[0x0][0x2d8] ;  /* 0x0000b60000047ab9 */ /* 0x000fe20000000a00 */
[----:B------:R-:W-:Y:S01]  /*130e0*/  ULDC UR6, c[0x0][0x2b8] ;  /* 0x0000ae0000067ab9 */ /* 0x000fe20000000800 */
[----:B------:R-:W3:Y:S04]  /*130f0*/  LDL.LU.64 R2, [R1+0x38] ;  /* 0x0000380001027983 */ /* 0x000ee80000300a00 */
[----:B------:R-:W4:Y:S04]  /*13100*/  LDL R12, [R1+0x28] ;  /* 0x00002800010c7983 */ /* 0x000f280000100800 */
[----:B01----:R0:W5:Y:S01]  /*13110*/  LDL R9, [R1+0x44] ;  /* 0x0000440001097983 */ /* 0x0031620000100800 */
[----:B------:R-:W1:Y:S01]  /*13120*/  S2R R5, SR_TID.X ;  /* 0x0000000000057919 */ /* 0x000e620000002100 */
[----:B------:R-:W0:Y:S01]  /*13130*/  S2R R8, SR_TID.X ;  /* 0x0000000000087919 */ /* 0x000e220000002100 */
[----:B-1----:R-:W-:-:S04]  /*13140*/  LOP3.LUT R5, R5, 0x7f, RZ, 0xc0, !PT ;  /* 0x0000007f05057812 */ /* 0x002fc800078ec0ff */
[----:B------:R-:W-:Y:S01]  /*13150*/  SHF.R.U32.HI R5, RZ, 0x3, R5 ;  /* 0x00000003ff057819 */ /* 0x000fe20000011605 */
[----:B0-----:R-:W-:-:S05]  /*13160*/  IMAD.SHL.U32 R8, R8, 0x10, RZ ;  /* 0x0000001008087824 */ /* 0x001fca00078e00ff */
[----:B------:R-:W-:Y:S01]  /*13170*/  LOP3.LUT R8, R5, 0x70, R8, 0xf8, !PT ;  /* 0x0000007005087812 */ /* 0x000fe200078ef808 */
[----:B------:R-:W0:Y:S02]  /*13180*/  S2R R10, SR_TID.X ;  /* 0x00000000000a7919 */ /* 0x000e240000002100 */
[----:B0-----:R-:W-:-:S05]  /*13190*/  IMAD.SHL.U32 R10, R10, 0x8, RZ ;  /* 0x000000080a0a7824 */ /* 0x001fca00078e00ff */
[----:B------:R-:W-:Y:S01]  /*131a0*/  LOP3.LUT R10, R10, 0x38, RZ, 0xc0, !PT ;  /* 0x000000380a0a7812 */ /* 0x000fe200078ec0ff */
[----:B---3--:R-:W-:Y:S01]  /*131b0*/  IMAD.MOV.U32 R3, RZ, RZ, R0 ;  /* 0x000000ffff037224 */ /* 0x008fe200078e0000 */
[----:B------:R-:W-:-:S05]  /*131c0*/  SHF.R.S32.HI R0, RZ, 0x1f, R18 ;  /* 0x0000001fff007819 */ /* 0x000fca0000011412 */
[----:B------:R-:W-:Y:S02]  /*131d0*/  IMAD R0, R0, UR4, RZ ;  /* 0x0000000400007c24 */ /* 0x000fe4000f8e02ff */
[----:B------:R-:W-:-:S04]  /*131e0*/  IMAD.WIDE.U32 R2, R18, UR4, R2 ;  /* 0x0000000412027c25 */ /* 0x000fc8000f8e0002 */
[----:B------:R-:W-:Y:S01]  /*131f0*/  IMAD R0, R18, UR5, R0 ;  /* 0x0000000512007c24 */ /* 0x000fe2000f8e0200 */
[----:B------:R-:W-:Y:S02]  /*13200*/  ULDC.64 UR4, c[0x0][0xa00] ;  /* 0x0002800000047ab9 */ /* 0x000fe40000000a00 */
[----:B------:R-:W-:Y:S01]  /*13210*/  ISETP.NE.U32.AND P0, PT, RZ, UR4, PT ;  /* 0x00000004ff007c0c */ /* 0x000fe2000bf05070 */
[----:B------:R-:W-:Y:S01]  /*13220*/  IMAD.IADD R3, R3, 0x1, R0 ;  /* 0x0000000103037824 */ /* 0x000fe200078e0200 */
[----:B------:R-:W-:Y:S02]  /*13230*/  SHF.R.S32.HI R0, RZ, 0x1f, R19 ;  /* 0x0000001fff007819 */ /* 0x000fe40000011413 */
[----:B------:R-:W-:Y:S01]  /*13240*/  ISETP.NE.AND.EX P0, PT, RZ, UR5, PT, P0 ;  /* 0x00000005ff007c0c */ /* 0x000fe2000bf05300 */
[----:B------:R-:W-:-:S03]  /*13250*/  ULDC.64 UR4, c[0x0][0x2e0] ;  /* 0x0000b80000047ab9 */ /* 0x000fc60000000a00 */
[----:B------:R-:W-:Y:S02]  /*13260*/  SEL R4, R0, RZ, !P0 ;  /* 0x000000ff00047207 */ /* 0x000fe40004000000 */
[----:B------:R-:W-:Y:S02]  /*13270*/  SEL R0, R19, RZ, !P0 ;  /* 0x000000ff13007207 */ /* 0x000fe40004000000 */
[----:B--2---:R-:W-:Y:S01]  /*13280*/  ISETP.NE.AND P0, PT, R7, 0x1, PT ;  /* 0x000000010700780c */ /* 0x004fe20003f05270 */
[----:B------:R-:W-:-:S12]  /*13290*/  IMAD R4, R4, UR4, RZ ;  /* 0x0000000404047c24 */ /* 0x000fd8000f8e02ff */
[----:B------:R-:W0:Y:S08]  /*132a0*/  @P0 LDC R5, c[0x0][0x44c] ;  /* 0x00011300ff050b82 */ /* 0x000e300000000800 */
[----:B------:R-:W1:Y:S01]  /*132b0*/  @P0 LDC R6, c[0x0][0x450] ;  /* 0x00011400ff060b82 */ /* 0x000e620000000800 */
[----:B------:R-:W-:-:S04]  /*132c0*/  IMAD.WIDE.U32 R2, R0, UR4, R2 ;  /* 0x0000000400027c25 */ /* 0x000fc8000f8e0002 */
[----:B------:R-:W-:Y:S01]  /*132d0*/  IMAD R0, R0, UR5, R4 ;  /* 0x0000000500007c24 */ /* 0x000fe2000f8e0204 */
[----:B------:R-:W-:-:S03]  /*132e0*/  ULDC.64 UR4, c[0x0][0x2d0] ;  /* 0x0000b40000047ab9 */ /* 0x000fc60000000a00 */
[----:B------:R-:W-:Y:S02]  /*132f0*/  IMAD.IADD R3, R3, 0x1, R0 ;  /* 0x0000000103037824 */ /* 0x000fe400078e0200 */
[----:B----4-:R-:W-:-:S04]  /*13300*/  IMAD.IADD R0, R8, 0x1, R12 ;  /* 0x0000000108007824 */ /* 0x010fc800078e020c */
[----:B0-----:R-:W-:-:S04]  /*13310*/  @P0 IMAD.HI.U32 R5, R0, R5, RZ ;  /* 0x0000000500050227 */ /* 0x001fc800078e00ff */
[----:B------:R-:W-:Y:S01]  /*13320*/  IMAD.MOV.U32 R4, RZ, RZ, R0 ;  /* 0x000000ffff047224 */ /* 0x000fe200078e0000 */
[----:B-1----:R-:W-:Y:S01]  /*13330*/  @P0 SHF.R.U32.HI R4, RZ, R6, R5 ;  /* 0x00000006ff040219 */ /* 0x002fe20000011605 */
[----:B------:R-:W0:Y:S04]  /*13340*/  S2R R8, SR_TID.X ;  /* 0x0000000000087919 */ /* 0x000e280000002100 */
        /* <DEDUP_REMOVED lines=16> */
[----:B0-----:R-:W-:Y:S02]  /*13450*/  LOP3.LUT R8, R8, 0x7f, RZ, 0xc0, !PT ;  /* 0x0000007f08087812 */ /* 0x001fe400078ec0ff */
[----:B------:R-:W-:Y:S02]  /*13460*/  ISETP.GE.AND P0, PT, R10, UR6, PT ;  /* 0x000000060a007c0c */ /* 0x000fe4000bf06270 */
[----:B------:R-:W-:-:S02]  /*13470*/  LEA.HI.X R3, R2, UR5, R0, 0x1, P1 ;  /* 0x0000000502037c11 */ /* 0x000fc400088f0c00 */
[----:B------:R-:W-:Y:S01]  /*13480*/  SHF.R.U32.HI R8, RZ, 0x3, R8 ;  /* 0x00000003ff087819 */ /* 0x000fe20000011608 */
[----:B------:R-:W-:Y:S08]  /*13490*/  BRA.DIV UR4, `(.L_x_2491) ;  /* 0x0000005204247947 */ /* 0x000ff0000b800000 */
[----:B------:R-:W2:Y:S04]  /*134a0*/  LDL.LU R6, [R1+0x2c] ;  /* 0x00002c0001067983 */ /* 0x000ea80000300800 */
[----:B------:R-:W3:Y:S01]  /*134b0*/  LDL.LU R5, [R1+0x28] ;  /* 0x0000280001057983 */ /* 0x000ee20000300800 */
[----:B--2---:R-:W-:-:S03]  /*134c0*/  IMAD R0, R6, R7, RZ ;  /* 0x0000000706007224 */ /* 0x004fc600078e02ff */
[----:B------:R-:W0:Y:S01]  /*134d0*/  SHFL.IDX PT, R7, R4, RZ, 0x181f ;  /* 0x00181fff04077589 */ /* 0x000e2200000e0000 */
[----:B---3--:R-:W-:-:S03]  /*134e0*/  IMAD.IADD R2, R8, 0x1, R5 ;  /* 0x0000000108027824 */ /* 0x008fc600078e0205 */
[----:B------:R-:W1:Y:S01]  /*134f0*/  SHFL.IDX PT, R6, R3, RZ, 0x181f ;  /* 0x00181fff03067589 */ /* 0x000e6200000e0000 */
[C---:B------:R-:W-:Y:S01]  /*13500*/  VIADD R5, R2.reuse, 0x10 ;  /* 0x0000001002057836 */ /* 0x040fe20000000000 */
[----:B------:R-:W-:-:S13]  /*13510*/  ISETP.GE.AND P1, PT, R2, R0, PT ;  /* 0x000000000200720c */ /* 0x000fda0003f26270 */
[----:B0-----:R-:W-:-:S05]  /*13520*/  @!P1 LEA R7, P2, R10, R7, 0x1 ;  /* 0x000000070a079211 */ /* 0x001fca00078408ff */
[----:B-1----:R-:W-:-:S05]  /*13530*/  @!P1 IMAD.X R6, RZ, RZ, R6, P2 ;  /* 0x000000ffff069224 */ /* 0x002fca00010e0606 */
[----:B------:R-:W-:-:S04]  /*13540*/  @!P1 LOP3.LUT R7, R7, R6, RZ, 0x3c, !PT ;  /* 0x0000000607079212 */ /* 0x000fc800078e3cff */
[----:B------:R-:W-:-:S04]  /*13550*/  @!P1 LOP3.LUT R6, R7, R6, RZ, 0x3c, !PT ;  /* 0x0000000607069212 */ /* 0x000fc800078e3cff */
[----:B------:R-:W-:-:S05]  /*13560*/  @!P1 LOP3.LUT R7, R7, R6, RZ, 0x3c, !PT ;  /* 0x0000000607079212 */ /* 0x000fca00078e3cff */
[----:B------:R-:W-:Y:S01]  /*13570*/  @!PT LDS RZ, [RZ] ;  /* 0x00000000fffff984 */ /* 0x000fe20000000800 */
[----:B-----5:R0:W-:Y:S01]  /*13580*/  @!P1 LDGSTS.E.BYPASS.LTC128B.128 [R9+0x20400], desc[UR40][R6.64], !P0 ;  /* 0x2040000006099fae */ /* 0x0201e2000c101d68 */
[----:B------:R-:W-:-:S03]  /*13590*/  ISETP.GE.AND P1, PT, R5, R0, PT ;  /* 0x000000000500720c */ /* 0x000fc60003f26270 */
[----:B------:R-:W1:Y:S04]  /*135a0*/  SHFL.IDX PT, R5, R4, 0x1, 0x181f ;  /* 0x00381f0004057f89 */ /* 0x000e6800000e0000 */
[----:B0-----:R-:W0:Y:S06]  /*135b0*/  SHFL.IDX PT, R6, R3, 0x1, 0x181f ;  /* 0x00381f0003067f89 */ /* 0x001e2c00000e0000 */
[----:B-1----:R-:W-:-:S05]  /*135c0*/  @!P1 LEA R5, P2, R10, R5, 0x1 ;  /* 0x000000050a059211 */ /* 0x002fca00078408ff */
[----:B0-----:R-:W-:-:S04]  /*135d0*/  @!P1 IMAD.X R6, RZ, RZ, R6, P2 ;  /* 0x000000ffff069224 */ /* 0x001fc800010e0606 */
[----:B------:R-:W-:Y:S02]  /*135e0*/  @!P1 IMAD.MOV.U32 R7, RZ, RZ, R6 ;  /* 0x000000ffff079224 */ /* 0x000fe400078e0006 */
[----:B------:R-:W-:Y:S02]  /*135f0*/  @!P1 IMAD.MOV.U32 R6, RZ, RZ, R5 ;  /* 0x000000ffff069224 */ /* 0x000fe400078e0005 */
[----:B------:R-:W-:-:S03]  /*13600*/  VIADD R5, R2, 0x20 ;  /* 0x0000002002057836 */ /* 0x000fc60000000000 */
[----:B------:R0:W-:Y:S02]  /*13610*/  @!P1 LDGSTS.E.BYPASS.LTC128B.128 [R9+0x20c00], desc[UR40][R6.64], !P0 ;  /* 0x20c0000006099fae */ /* 0x0001e4000c101d68 */
[----:B------:R-:W-:Y:S02]  /*13620*/  ISETP.GE.AND P1, PT, R5, R0, PT ;  /* 0x000000000500720c */ /* 0x000fe40003f26270 */
[----:B------:R-:W1:Y:S04]  /*13630*/  SHFL.IDX PT, R5, R4, 0x2, 0x181f ;  /* 0x00581f0004057f89 */ /* 0x000e6800000e0000 */
[----:B------:R-:W-:Y:S04]  /*13640*/  SHFL.IDX PT, R4, R4, 0x3, 0x181f ;  /* 0x00781f0004047f89 */ /* 0x000fe800000e0000 */
[----:B0-----:R-:W0:Y:S04]  /*13650*/  SHFL.IDX PT, R6, R3, 0x2, 0x181f ;  /* 0x00581f0003067f89 */ /* 0x001e2800000e0000 */
[----:B------:R-:W2:Y:S01]  /*13660*/  SHFL.IDX PT, R3, R3, 0x3, 0x181f ;  /* 0x00781f0003037f89 */ /* 0x000ea200000e0000 */
[----:B-1----:R-:W-:-:S05]  /*13670*/  @!P1 LEA R5, P2, R10, R5, 0x1 ;  /* 0x000000050a059211 */ /* 0x002fca00078408ff */
[----:B0-----:R-:W-:-:S04]  /*13680*/  @!P1 IMAD.X R6, RZ, RZ, R6, P2 ;  /* 0x000000ffff069224 */ /* 0x001fc800010e0606 */
[----:B------:R-:W-:Y:S02]  /*13690*/  @!P1 IMAD.MOV.U32 R7, RZ, RZ, R6 ;  /* 0x000000ffff079224 */ /* 0x000fe400078e0006 */
[----:B------:R-:W-:-:S05]  /*136a0*/  @!P1 IMAD.MOV.U32 R6, RZ, RZ, R5 ;  /* 0x000000ffff069224 */ /* 0x000fca00078e0005 */
[----:B--2---:R0:W-:Y:S02]  /*136b0*/  @!P1 LDGSTS.E.BYPASS.LTC128B.128 [R9+0x21400], desc[UR40][R6.64], !P0 ;  /* 0x2140000006099fae */ /* 0x0041e4000c101d68 */
.L_x_2619:
[----:B------:R1:W5:Y:S01]  /*136c0*/  LDL R8, [R1] ;  /* 0x0000000001087983 */ /* 0x0003620000100800 */
        /* <DEDUP_REMOVED lines=10> */
.L_x_2492:
[----:B-1----:R-:W2:Y:S01]  /*13770*/  LDL R2, [R1] ;  /* 0x0000000001027983 */ /* 0x002ea20000100800 */
        /* <DEDUP_REMOVED lines=16> */
[----:B------:R-:W2:Y:S03]  /*13880*/  SYNCS.PHASECHK.TRANS64.TRYWAIT P0, [R2+URZ+0x28c20], R0 ;  /* 0x028c2000020075a7 */ /* 0x000ea6000800017f */
[----:B-12---:R-:W-:Y:S05]  /*13890*/  @!P0 BRA `(.L_x_2494) ;  /* 0x0000005000688947 */ /* 0x006fea0003800000 */
.L_x_2620:
[----:B------:R-:W-:Y:S05]  /*138a0*/  BSYNC B0 ;  /* 0x0000000000007941 */ /* 0x000fea0003800000 */
.L_x_2493:
[----:B-1----:R-:W2:Y:S01]  /*138b0*/  LDL R2, [R1+0x10] ;  /* 0x0000100001027983 */ /* 0x002ea20000100800 */
[----:B------:R-:W-:Y:S01]  /*138c0*/  BSSY B0, `(.L_x_2495) ;  /* 0x000009a000007945 */ /* 0x000fe20003800000 */
[----:B--2---:R-:W-:-:S13]  /*138d0*/  LOP3.LUT P0, RZ, R2, 0x1, RZ, 0xc0, !PT ;  /* 0x0000000102ff7812 */ /* 0x004fda000780c0ff */
[----:B------:R-:W-:Y:S05]  /*138e0*/  @!P0 BRA `(.L_x_2496) ;  /* 0x00000008005c8947 */ /* 0x000fea0003800000 */
[----:B------:R-:W2:Y:S04]  /*138f0*/  LDL R5, [R1] ;  /* 0x0000000001057983 */ /* 0x000ea80000100800 */
[----:B------:R-:W2:Y:S04]  /*13900*/  LDL R4, [R1+0x4] ;  /* 0x0000040001047983 */ /* 0x000ea80000100800 */
[----:B------:R-:W3:Y:S01]  /*13910*/  LDL R2, [R1+0xc] ;  /* 0x00000c0001027983 */ /* 0x000ee20000100800 */
[----:B------:R-:W-:Y:S01]  /*13920*/  BSSY B1, `(.L_x_2497) ;  /* 0x0000008000017945 */ /* 0x000fe20003800000 */
[----:B------:R-:W1:Y:S02]  /*13930*/  S2R R3, SR_TID.X ;  /* 0x0000000000037919 */ /* 0x000e640000002100 */
[----:B-1----:R-:W-:-:S04]  /*13940*/  LOP3.LUT R3, R3, 0x7f, RZ, 0xc0, !PT ;  /* 0x0000007f03037812 */ /* 0x002fc800078ec0ff */
[----:B------:R-:W-:Y:S01]  /*13950*/  ISETP.NE.AND P1, PT, R3, RZ, PT ;  /* 0x000000ff0300720c */ /* 0x000fe20003f25270 */
[----:B--2---:R-:W-:Y:S01]  /*13960*/  IMAD R0, R4, 0x8, R5 ;  /* 0x0000000804007824 */ /* 0x004fe200078e0205 */
[----:B---3--:R-:W-:-:S04]  /*13970*/  SHF.L.U32 R2, R2, 0x1f, RZ ;  /* 0x0000001f02027819 */ /* 0x008fc800000006ff */
[----:B------:R-:W1:Y:S02]  /*13980*/  SYNCS.PHASECHK.TRANS64.TRYWAIT P0, [R0+URZ+0x28c60], R2 ;  /* 0x028c6002000075a7 */ /* 0x000e64000800017f */
[----:B-1----:R-:W-:Y:S05]  /*13990*/  @!P0 BRA `(.L_x_2498) ;  /* 0x0000005000408947 */ /* 0x002fea0003800000 */
.L_x_2621:
[----:B------:R-:W-:Y:S05]  /*139a0*/  BSYNC B1 ;  /* 0x0000000000017941 */ /* 0x000fea0003800000 */
.L_x_2497:
[----:B------:R-:W-:Y:S04]  /*139b0*/  BSSY B1, `(.L_x_2499) ;  /* 0x0000009000017945 */ /* 0x000fe80003800000 */
        /* <DEDUP_REMOVED lines=8> */
.L_x_2500:
[----:B------:R-:W-:Y:S05]  /*13a40*/  BSYNC B1 ;  /* 0x0000000000017941 */ /* 0x000fea0003800000 */
.L_x_2499:
[----:B------:R-:W2:Y:S04]  /*13a50*/  LDL R5, [R1+0x18] ;  /* 0x0000180001057983 */ /* 0x000ea80000100800 */
[----:B------:R-:W2:Y:S04]  /*13a60*/  LDL.LU R3, [R1+0x24] ;  /* 0x0000240001037983 */ /* 0x000ea80000300800 */
[----:B------:R-:W3:Y:S04]  /*13a70*/  LDL R4, [R1] ;  /* 0x0000000001047983 */ /* 0x000ee80000100800 */
[----:B-1----:R-:W3:Y:S01]  /*13a80*/  LDL R2, [R1+0x4] ;  /* 0x0000040001027983 */ /* 0x002ee20000100800 */
[----:B------:R-:W-:Y:S01]  /*13a90*/  UIADD3 UR4, UP0, UR38, 0x470, URZ ;  /* 0x0000047026047890 */ /* 0x000fe2000ff1e03f */
[----:B------:R-:W-:Y:S01]  /*13aa0*/  PLOP3.LUT P0, PT, PT, PT, PT, 0x80, 0x0 ;  /* 0x000000000000781c */ /* 0x000fe20003f0f070 */
[----:B------:R-:W-:Y:S01]  /*13ab0*/  VIADD R0, R0, 0x28c50 ;  /* 0x00028c5000007836 */ /* 0x000fe20000000000 */
[----:B------:R-:W-:Y:S01]  /*13ac0*/  UMOV UR6, 0x0 ;  /* 0x0000000000067882 */ /* 0x000fe20000000000 */
[----:B------:R-:W-:Y:S01]  /*13ad0*/  UIADD3.X UR5, URZ, UR39, URZ, UP0, !UPT ;  /* 0x000000273f057290 */ /* 0x000fe200087fe43f */
[----:B------:R-:W-:Y:S01]  /*13ae0*/  UMOV UR7, 0x14f00000 ;  /* 0x14f0000000077882 */ /* 0x000fe20000000000 */
[----:B------:R-:W-:Y:S01]  /*13af0*/  UMOV UR10, URZ ;  /* 0x0000003f000a7c82 */ /* 0x000fe20008000000 */
[----:B--2---:R-:W-:-:S02]  /*13b00*/  IMAD R3, R3, 0x40, R5 ;  /* 0x0000004003037824 */ /* 0x004fc400078e0205 */
[----:B---3--:R-:W-:-:S04]  /*13b10*/  IMAD R2, R2, 0x10000, R4 ;  /* 0x0001000002027824 */ /* 0x008fc800078e0204 */
[----:B------:R-:W-:-:S07]  /*13b20*/  VIADD R4, R2, 0x400 ;  /* 0x0000040002047836 */ /* 0x000fce0000000000 */
.L_x_2501:
        /* <DEDUP_REMOVED lines=10> */
[----:B------:R-:W-:Y:S01]  /*13bd0*/  PLOP3.LUT P0, PT, PT, PT, PT, 0x80, 0x0 ;  /* 0x000000000000781c */ /* 0x000fe20003f0f070 */
[----:B------:R-:W-:Y:S01]  /*13be0*/  VIADD R4, R2, 0x2400 ;  /* 0x0000240002047836 */ /* 0x000fe20000000000 */
[----:B------:R-:W-:Y:S01]  /*13bf0*/  UMOV UR6, 0x0 ;  /* 0x0000000000067882 */ /* 0x000fe20000000000 */
[----:B------:R-:W-:Y:S01]  /*13c00*/  UMOV UR7, 0x14f00000 ;  /* 0x14f0000000077882 */ /* 0x000fe20000000000 */
[----:B------:R-:W-:-:S09]  /*13c10*/  UMOV UR10, 0x40 ;  /* 0x00000040000a7882 */ /* 0x000fd20000000000 */
.L_x_2502:
        /* <DEDUP_REMOVED lines=15> */
.L_x_2503:
        /* <DEDUP_REMOVED lines=15> */
.L_x_2504:
        /* <DEDUP_REMOVED lines=15> */
.L_x_2505:
        /* <DEDUP_REMOVED lines=15> */
.L_x_2506:
        /* <DEDUP_REMOVED lines=15> */
.L_x_2507:
        /* <DEDUP_REMOVED lines=15> */
.L_x_2508:
        /* <DEDUP_REMOVED lines=10> */
.L_x_2496:
[----:B------:R-:W-:Y:S05]  /*14260*/  BSYNC B0 ;  /* 0x0000000000007941 */ /* 0x000fea0003800000 */
.L_x_2495:
[----:B------:R-:W2:Y:S04]  /*14270*/  LDL R4, [R1+0x20] ;  /* 0x0000200001047983 */ /* 0x000ea80000100800 */
[----:B------:R-:W3:Y:S01]  /*14280*/  LDL R5, [R1+0x1c] ;  /* 0x00001c0001057983 */ /* 0x000ee20000100800 */
[----:B------:R-:W-:Y:S01]  /*14290*/  BSSY B0, `(.L_x_2509) ;  /* 0x00002b3000007945 */ /* 0x000fe20003800000 */
[----:B--2---:R-:W-:-:S05]  /*142a0*/  VIADD R0, R4, 0xfffffffe ;  /* 0xfffffffe04007836 */ /* 0x004fca0000000000 */
[----:B---3--:R-:W-:-:S13]  /*142b0*/  ISETP.GE.AND P0, PT, R0, R5, PT ;  /* 0x000000050000720c */ /* 0x008fda0003f06270 */
[----:B------:R-:W-:Y:S05]  /*142c0*/  @!P0 BRA `(.L_x_2510) ;  /* 0x0000002800bc8947 */ /* 0x000fea0003800000 */
[----:B------:R-:W-:Y:S01]  /*142d0*/  IMAD.MOV R2, RZ, RZ, -R4 ;  /* 0x000000ffff027224 */ /* 0x000fe200078e0a04 */
[----:B0-----:R-:W-:Y:S01]  /*142e0*/  LOP3.LUT R6, RZ, R5, RZ, 0x33, !PT ;  /* 0x00000005ff067212 */ /* 0x001fe200078e33ff */
[----:B------:R-:W-:Y:S03]  /*142f0*/  BSSY B2, `(.L_x_2511) ;  /* 0x00000e7000027945 */ /* 0x000fe60003800000 */
[----:B------:R-:W-:-:S05]  /*14300*/  VIADDMNMX R6, R2, 0x1, R6, !PT ;  /* 0x0000000102067846 */ /* 0x000fca0007800106 */
[----:B------:R-:W-:-:S05]  /*14310*/  IMAD.IADD R2, R4, 0x1, R6 ;  /* 0x0000000104027824 */ /* 0x000fca00078e0206 */
[----:B------:R-:W-:-:S04]  /*14320*/  LOP3.LUT R2, R2, 0x1, RZ, 0xc0, !PT ;  /* 0x0000000102027812 */ /* 0x000fc800078ec0ff */
[----:B------:R-:W-:-:S13]  /*14330*/  ISETP.NE.U32.AND P0, PT, R2, 0x1, PT ;  /* 0x000000010200780c */ /* 0x000fda0003f05070 */
        /* <DEDUP_REMOVED lines=36> */
[----:B------:R1:W5:Y:S04]  /*14580*/  LDG.E R17, desc[UR40][R4.64] ;  /* 0x0000002804117981 */ /* 0x000368000c1e1900 */
.L_x_2515:
[----:B------:R-:W2:Y:S01]  /*14590*/  LDL R2, [R1] ;  /* 0x0000000001027983 */ /* 0x000ea20000100800 */
[----:B------:R-:W-:Y:S01]  /*145a0*/  BSSY B3, `(.L_x_2516) ;  /* 0x0000008000037945 */ /* 0x000fe20003800000 */
[----:B-1----:R-:W1:Y:S02]  /*145b0*/  S2R R4, SR_TID.X ;  /* 0x0000000000047919 */ /* 0x002e640000002100 */
[----:B-1----:R-:W-:-:S04]  /*145c0*/  LOP3.LUT R4, R4, 0x7f, RZ, 0xc0, !PT ;  /* 0x0000007f04047812 */ /* 0x002fc800078ec0ff */
[----:B------:R-:W-:Y:S01]  /*145d0*/  ISETP.NE.AND P1, PT, R4, RZ, PT ;  /* 0x000000ff0400720c */ /* 0x000fe20003f25270 */
[----:B--2---:R-:W-:Y:S01]  /*145e0*/  IMAD R3, R8, 0x8, R2 ;  /* 0x0000000808037824 */ /* 0x004fe200078e0202 */
[----:B------:R-:W-:-:S04]  /*145f0*/  SHF.L.U32 R2, R7, 0x1f, RZ ;  /* 0x0000001f07027819 */ /* 0x000fc800000006ff */
[----:B------:R-:W1:Y:S02]  /*14600*/  SYNCS.PHASECHK.TRANS64.TRYWAIT P0, [R3+URZ+0x28c40], R2 ;  /* 0x028c4002030075a7 */ /* 0x000e64000800017f */
[----:B-1----:R-:W-:Y:S05]  /*14610*/  @!P0 BRA `(.L_x_2517) ;  /* 0x0000004400348947 */ /* 0x002fea0003800000 */
.L_x_2622:
[----:B------:R-:W-:Y:S05]  /*14620*/  BSYNC B3 ;  /* 0x0000000000037941 */ /* 0x000fea0003800000 */
.L_x_2516:
        /* <DEDUP_REMOVED lines=9> */
.L_x_2519:
[----:B------:R-:W-:Y:S05]  /*146c0*/  BSYNC B3 ;  /* 0x0000000000037941 */ /* 0x000fea0003800000 */
.L_x_2518:
[----:B0-----:R-:W2:Y:S04]  /*146d0*/  LDL R8, [R1] ;  /* 0x0000000001087983 */ /* 0x001ea80000100800 */
        /* <DEDUP_REMOVED lines=13> */
.L_x_2520:
        /* <DEDUP_REMOVED lines=13> */
.L_x_2623:
[----:B------:R-:W-:Y:S05]  /*14880*/  BSYNC B3 ;  /* 0x0000000000037941 */ /* 0x000fea0003800000 */
.L_x_2521:
        /* <DEDUP_REMOVED lines=11> */
.L_x_2524:
[----:B------:R-:W-:Y:S05]  /*14940*/  BSYNC B3 ;  /* 0x0000000000037941 */ /* 0x000fea0003800000 */
.L_x_2523:
[----:B------:R-:W2:Y:S04]  /*14950*/  LDL R4, [R1] ;  /* 0x0000000001047983 */ /* 0x000ea80000100800 */
        /* <DEDUP_REMOVED lines=10> */
.L_x_2525:
        /* <DEDUP_REMOVED lines=15> */
.L_x_2526:
        /* <DEDUP_REMOVED lines=15> */
.L_x_2527:
        /* <DEDUP_REMOVED lines=15> */
.L_x_2528:
        /* <DEDUP_REMOVED lines=15> */
.L_x_2529:
        /* <DEDUP_REMOVED lines=15> */
.L_x_2530:
        /* <DEDUP_REMOVED lines=15> */
.L_x_2531:
        /* <DEDUP_REMOVED lines=15> */
.L_x_2532:
        /* <DEDUP_REMOVED lines=10> */
.L_x_2514:
[----:B------:R-:W-:Y:S05]  /*15130*/  BSYNC B1 ;  /* 0x0000000000017941 */ /* 0x000fea0003800000 */
.L_x_2513:
[----:B------:R-:W2:Y:S02]  /*15140*/  LDL R4, [R1+0x20] ;  /* 0x0000200001047983 */ /* 0x000ea40000100800 */
[----:B--2---:R-:W-:-:S07]  /*15150*/  VIADD R0, R4, 0xfffffffd ;  /* 0xfffffffd04007836 */ /* 0x004fce0000000000 */
.L_x_2512:
[----:B------:R-:W-:Y:S05]  /*15160*/  BSYNC B2 ;  /* 0x0000000000027941 */ /* 0x000fea0003800000 */
.L_x_2511:
[----:B------:R-:W2:Y:S01]  /*15170*/  LDL.LU R2, [R1+0x20] ;  /* 0x0000200001027983 */ /* 0x000ea20000300800 */
[----:B------:R-:W-:Y:S01]  /*15180*/  VIADD R6, R6, 0xfffffffe ;  /* 0xfffffffe06067836 */ /* 0x000fe20000000000 */
[----:B--2---:R-:W-:-:S04]  /*15190*/  LOP3.LUT R2, RZ, R2, RZ, 0x33, !PT ;  /* 0x00000002ff027212 */ /* 0x004fc800078e33ff */
[----:B------:R-:W-:-:S13]  /*151a0*/  ISETP.NE.AND P0, PT, R6, R2, PT ;  /* 0x000000020600720c */ /* 0x000fda0003f05270 */
[----:B------:R-:W-:Y:S05]  /*151b0*/  @!P0 BRA `(.L_x_2510) ;  /* 0x0000001c00008947 */ /* 0x000fea0003800000 */
.L_x_2573:
        /* <DEDUP_REMOVED lines=36> */
.L_x_2535:
[----:B------:R-:W0:Y:S01]  /*15400*/  LDL R2, [R1] ;  /* 0x0000000001027983 */ /* 0x000e220000100800 */
[----:B------:R-:W-:Y:S01]  /*15410*/  BSSY B2, `(.L_x_2536) ;  /* 0x0000008000027945 */ /* 0x000fe20003800000 */
[----:B------:R-:W1:Y:S02]  /*15420*/  S2R R3, SR_TID.X ;  /* 0x0000000000037919 */ /* 0x000e640000002100 */
[----:B-1----:R-:W-:-:S04]  /*15430*/  LOP3.LUT R3, R3, 0x7f, RZ, 0xc0, !PT ;  /* 0x0000007f03037812 */ /* 0x002fc800078ec0ff */
[----:B------:R-:W-:Y:S01]  /*15440*/  ISETP.NE.AND P1, PT, R3, RZ, PT ;  /* 0x000000ff0300720c */ /* 0x000fe20003f25270 */
[----:B0-----:R-:W-:Y:S01]  /*15450*/  IMAD R4, R7, 0x8, R2 ;  /* 0x0000000807047824 */ /* 0x001fe200078e0202 */
[----:B------:R-:W-:-:S04]  /*15460*/  SHF.L.U32 R2, R6, 0x1f, RZ ;  /* 0x0000001f06027819 */ /* 0x000fc800000006ff */
[----:B------:R-:W0:Y:S02]  /*15470*/  SYNCS.PHASECHK.TRANS64.TRYWAIT P0, [R4+URZ+0x28c40], R2 ;  /* 0x028c4002040075a7 */ /* 0x000e24000800017f */
[----:B0-----:R-:W-:Y:S05]  /*15480*/  @!P0 BRA `(.L_x_2537) ;  /* 0x0000003400c08947 */ /* 0x001fea0003800000 */
.L_x_2624:
[----:B------:R-:W-:Y:S05]  /*15490*/  BSYNC B2 ;  /* 0x0000000000027941 */ /* 0x000fea0003800000 */
.L_x_2536:
        /* <DEDUP_REMOVED lines=9> */
.L_x_2539:
[----:B------:R-:W-:Y:S05]  /*15530*/  BSYNC B2 ;  /* 0x0000000000027941 */ /* 0x000fea0003800000 */
.L_x_2538:
[----:B------:R-:W2:Y:S04]  /*15540*/  LDL R3, [R1] ;  /* 0x0000000001037983 */ /* 0x000ea80000100800 */
        /* <DEDUP_REMOVED lines=12> */
.L_x_2540:
        /* <DEDUP_REMOVED lines=13> */
.L_x_2625:
[----:B------:R-:W-:Y:S05]  /*156e0*/  BSYNC B2 ;  /* 0x0000000000027941 */ /* 0x000fea0003800000 */
.L_x_2541:
        /* <DEDUP_REMOVED lines=11> */
.L_x_2544:
[----:B------:R-:W-:Y:S05]  /*157a0*/  BSYNC B2 ;  /* 0x0000000000027941 */ /* 0x000fea0003800000 */
.L_x_2543:
[----:B------:R-:W2:Y:S01]  /*157b0*/  LDL R5, [R1] ;  /* 0x0000000001057983 */ /* 0x000ea20000100800 */
        /* <DEDUP_REMOVED lines=9> */
.L_x_2545:
        /* <DEDUP_REMOVED lines=15> */
.L_x_2546:
        /* <DEDUP_REMOVED lines=15> */
.L_x_2547:
        /* <DEDUP_REMOVED lines=15> */
.L_x_2548:
        /* <DEDUP_REMOVED lines=15> */
.L_x_2549:
        /* <DEDUP_REMOVED lines=15> */
.L_x_2550:
        /* <DEDUP_REMOVED lines=15> */
.L_x_2551:
        /* <DEDUP_REMOVED lines=15> */
.L_x_2552:
        /* <DEDUP_REMOVED lines=10> */
.L_x_2534:
[----:B------:R-:W-:Y:S05]  /*15f80*/  BSYNC B1 ;  /* 0x0000000000017941 */ /* 0x000fea0003800000 */
.L_x_2533:
[----:B------:R-:W2:Y:S01]  /*15f90*/  LDL R2, [R1+0x10] ;  /* 0x0000100001027983 */ /* 0x000ea20000100800 */
[----:B------:R-:W-:Y:S01]  /*15fa0*/  VIADD R7, R7, 0x1 ;  /* 0x0000000107077836 */ /* 0x000fe20000000000 */
[----:B------:R-:W-:Y:S04]  /*15fb0*/  BSSY B1, `(.L_x_2553) ;  /* 0x00000dc000017945 */ /* 0x000fe80003800000 */
[----:B------:R-:W-:-:S04]  /*15fc0*/  ISETP.NE.AND P0, PT, R7, 0x2, PT ;  /* 0x000000020700780c */ /* 0x000fc80003f05270 */
[----:B------:R-:W-:Y:S02]  /*15fd0*/  SEL R9, R7, RZ, P0 ;  /* 0x000000ff07097207 */ /* 0x000fe40000000000 */
[----:B--2---:R-:W-:Y:S02]  /*15fe0*/  LOP3.LUT P2, RZ, R2, 0x1, RZ, 0xc0, !PT ;  /* 0x0000000102ff7812 */ /* 0x004fe4000784c0ff */
[----:B------:R-:W-:-:S04]  /*15ff0*/  SEL R2, RZ, 0x1, P0 ;  /* 0x00000001ff027807 */ /* 0x000fc80000000000 */
[----:B-----5:R-:W-:Y:S01]  /*16000*/  LOP3.LUT R8, R6, R2, RZ, 0x3c, !PT ;  /* 0x0000000206087212 */ /* 0x020fe200078e3cff */
[----:B------:R-:W-:-:S04]  /*16010*/  VIADD R6, R0, 0xffffffff ;  /* 0xffffffff00067836 */ /* 0x000fc80000000000 */
[----:B------:R0:W-:Y:S04]  /*16020*/  STL [R1+0xc], R8 ;  /* 0x00000c0801007387 */ /* 0x0001e80000100800 */
[----:B------:R0:W-:Y:S01]  /*16030*/  STL [R1+0x4], R9 ;  /* 0x0000040901007387 */ /* 0x0001e20000100800 */
[----:B------:R-:W-:Y:S05]  /*16040*/  @!P2 BRA `(.L_x_2554) ;  /* 0x0000000c0048a947 */ /* 0x000fea0003800000 */
[----:B------:R-:W-:Y:S01]  /*16050*/  ULDC.64 UR4, c[0x0][0x418] ;  /* 0x0001060000047ab9 */ /* 0x000fe20000000a00 */
[----:B------:R-:W-:Y:S01]  /*16060*/  IMAD.MOV.U32 R7, RZ, RZ, R6 ;  /* 0x000000ffff077224 */ /* 0x000fe200078e0006 */
        /* <DEDUP_REMOVED lines=22> */
.L_x_2555:
[----:B------:R-:W1:Y:S01]  /*161d0*/  LDL R2, [R1] ;  /* 0x0000000001027983 */ /* 0x000e620000100800 */
[----:B------:R-:W-:Y:S01]  /*161e0*/  BSSY B2, `(.L_x_2556) ;  /* 0x0000008000027945 */ /* 0x000fe20003800000 */
[----:B------:R-:W2:Y:S02]  /*161f0*/  S2R R3, SR_TID.X ;  /* 0x0000000000037919 */ /* 0x000ea40000002100 */
[----:B--2---:R-:W-:-:S04]  /*16200*/  LOP3.LUT R3, R3, 0x7f, RZ, 0xc0, !PT ;  /* 0x0000007f03037812 */ /* 0x004fc800078ec0ff */
[----:B------:R-:W-:Y:S01]  /*16210*/  ISETP.NE.AND P1, PT, R3, RZ, PT ;  /* 0x000000ff0300720c */ /* 0x000fe20003f25270 */
[----:B-1----:R-:W-:Y:S01]  /*16220*/  IMAD R4, R9, 0x8, R2 ;  /* 0x0000000809047824 */ /* 0x002fe200078e0202 */
[----:B------:R-:W-:-:S04]  /*16230*/  SHF.L.U32 R2, R8, 0x1f, RZ ;  /* 0x0000001f08027819 */ /* 0x000fc800000006ff */
[----:B------:R-:W1:Y:S02]  /*16240*/  SYNCS.PHASECHK.TRANS64.TRYWAIT P0, [R4+URZ+0x28c40], R2 ;  /* 0x028c4002040075a7 */ /* 0x000e64000800017f */
[----:B-1----:R-:W-:Y:S05]  /*16250*/  @!P0 BRA `(.L_x_2557) ;  /* 0x0000002800748947 */ /* 0x002fea0003800000 */
.L_x_2626:
[----:B------:R-:W-:Y:S05]  /*16260*/  BSYNC B2 ;  /* 0x0000000000027941 */ /* 0x000fea0003800000 */
.L_x_2556:
        /* <DEDUP_REMOVED lines=9> */
.L_x_2559:
[----:B------:R-:W-:Y:S05]  /*16300*/  BSYNC B2 ;  /* 0x0000000000027941 */ /* 0x000fea0003800000 */
.L_x_2558:
        /* <DEDUP_REMOVED lines=14> */
.L_x_2560:
        /* <DEDUP_REMOVED lines=13> */
.L_x_2627:
[----:B------:R-:W-:Y:S05]  /*164c0*/  BSYNC B2 ;  /* 0x0000000000027941 */ /* 0x000fea0003800000 */
.L_x_2561:
        /* <DEDUP_REMOVED lines=11> */
.L_x_2564:
[----:B------:R-:W-:Y:S05]  /*16580*/  BSYNC B2 ;  /* 0x0000000000027941 */ /* 0x000fea0003800000 */
.L_x_2563:
[----:B------:R-:W2:Y:S04]  /*16590*/  LDL R9, [R1] ;  /* 0x0000000001097983 */ /* 0x000ea80000100800 */
        /* <DEDUP_REMOVED lines=10> */
.L_x_2565:
        /* <DEDUP_REMOVED lines=15> */
.L_x_2566:
        /* <DEDUP_REMOVED lines=15> */
.L_x_2567:
        /* <DEDUP_REMOVED lines=15> */
.L_x_2568:
        /* <DEDUP_REMOVED lines=15> */
.L_x_2569:
        /* <DEDUP_REMOVED lines=15> */
.L_x_2570:
        /* <DEDUP_REMOVED lines=15> */
.L_x_2571:
        /* <DEDUP_REMOVED lines=15> */
.L_x_2572:
        /* <DEDUP_REMOVED lines=10> */
.L_x_2554:
[----:B------:R-:W-:Y:S05]  /*16d70*/  BSYNC B1 ;  /* 0x0000000000017941 */ /* 0x000fea0003800000 */
.L_x_2553:
[----:B------:R-:W2:Y:S01]  /*16d80*/  LDL R2, [R1+0x1c] ;  /* 0x00001c0001027983 */ /* 0x000ea20000100800 */
[----:B------:R-:W-:Y:S01]  /*16d90*/  VIADD R0, R0, 0xfffffffe ;  /* 0xfffffffe00007836 */ /* 0x000fe20000000000 */
[----:B--2---:R-:W-:-:S13]  /*16da0*/  ISETP.GT.AND P0, PT, R6, R2, PT ;  /* 0x000000020600720c */ /* 0x004fda0003f04270 */
[----:B------:R-:W-:Y:S05]  /*16db0*/  @P0 BRA `(.L_x_2573) ;  /* 0xffffffe400000947 */ /* 0x000fea000383ffff */
.L_x_2510:
[----:B------:R-:W-:Y:S05]  /*16dc0*/  BSYNC B0 ;  /* 0x0000000000007941 */ /* 0x000fea0003800000 */
.L_x_2509:
        /* <DEDUP_REMOVED lines=19> */
[----:B0-----:R-:W0:Y:S02]  /*16f00*/  S2R R6, SR_LTMASK ;  /* 0x0000000000067919 */ /* 0x001e240000003900 */
[----:B0-----:R-:W-:-:S04]  /*16f10*/  LOP3.LUT R6, R6, UR4, RZ, 0xc0, !PT ;  /* 0x0000000406067c12 */ /* 0x001fc8000f8ec0ff */
[----:B------:R-:W0:Y:S01]  /*16f20*/  POPC R7, R6 ;  /* 0x0000000600077309 */ /* 0x000e220000000000 */
[----:B--2---:R-:W0:Y:S02]  /*16f30*/  SHFL.IDX PT, R4, R3, R4, 0x1f ;  /* 0x00001f0403047589 */ /* 0x004e2400000e0000 */
[----:B0-----:R-:W-:-:S07]  /*16f40*/  IADD3 R16, R4, UR37, R7 ;  /* 0x0000002504107c10 */ /* 0x001fce000fffe007 */
.L_x_2575:
[----:B------:R-:W-:Y:S05]  /*16f50*/  BSYNC B0 ;  /* 0x0000000000007941 */ /* 0x000fea0003800000 */
.L_x_2574:
[----:B------:R-:W-:-:S05]  /*16f60*/  SEL R0, R0, RZ, P0 ;  /* 0x000000ff00007207 */ /* 0x000fca0000000000 */
[----:B------:R2:W-:Y:S02]  /*16f70*/  STL [R1+0x4], R0 ;  /* 0x0000040001007387 */ /* 0x0005e40000100800 */
.L_x_2477:
[----:B------:R-:W-:Y:S05]  /*16f80*/  BSYNC B7 ;  /* 0x0000000000077941 */ /* 0x000fea0003800000 */
.L_x_2475:
        /* <DEDUP_REMOVED lines=10> */
[----:B------:R3:W-:Y:S01]  /*17030*/  STL [R1], R0 ;  /* 0x0000000001007387 */ /* 0x0007e20000100800 */
[----:B------:R-:W-:Y:S06]  /*17040*/  BAR.ARV 0x4, 0x180 ;  /* 0x0106000000007b1d */ /* 0x000fec0000002000 */
[----:B------:R-:W-:Y:S05]  /*17050*/  BRA `(.L_x_2577) ;  /* 0x0000000800d47947 */ /* 0x000fea0003800000 */
.L_x_2576:
        /* <DEDUP_REMOVED lines=36> */
.L_x_2637:
[----:B------:R-:W-:Y:S02]  /*172a0*/  ULDC UR4, c[0x0][0xc38] ;  /* 0x00030e0000047ab9 */ /* 0x000fe40000000800 */
[----:B------:R-:W-:-:S04]  /*172b0*/  IMAD.U32 R4, RZ, RZ, UR4 ;  /* 0x00000004ff047e24 */ /* 0x000fc8000f8e00ff */
[----:B--2---:R-:W-:-:S04]  /*172c0*/  IMAD R5, R14, R4, RZ ;  /* 0x000000040e057224 */ /* 0x004fc800078e02ff */
[----:B------:R-:W-:-:S05]  /*172d0*/  IMAD.IADD R16, R16, 0x1, R5 ;  /* 0x0000000110107824 */ /* 0x000fca00078e0205 */
[----:B------:R-:W-:-:S13]  /*172e0*/  ISETP.GT.AND P6, PT, R16, R0, PT ;  /* 0x000000001000720c */ /* 0x000fda0003fc4270 */
[----:B------:R-:W-:Y:S05]  /*172f0*/  @P6 BRA `(.L_x_2579) ;  /* 0x00000000009c6947 */ /* 0x000fea0003800000 */
.L_x_2584:
[----:B------:R-:W2:Y:S01]  /*17300*/  LDC R4, c[0x0][0xc3c] ;  /* 0x00030f00ff047b82 */ /* 0x000ea20000000800 */
[----:B------:R-:W-:-:S05]  /*17310*/  VIADD R19, R19, 0x1f ;  /* 0x0000001f13137836 */ /* 0x000fca0000000000 */
[----:B--2---:R-:W-:-:S13]  /*17320*/  ISETP.GE.AND P6, PT, R19, R4, PT ;  /* 0x000000041300720c */ /* 0x004fda0003fc6270 */
[----:B0-----:R-:W-:Y:S05]  /*17330*/  @P6 BRA `(.L_x_2580) ;  /* 0x0000000400d06947 */ /* 0x001fea0003800000 */
        /* <DEDUP_REMOVED lines=10> */
.L_x_2582:
[----:B------:R-:W-:Y:S05]  /*173e0*/  BSYNC B0 ;  /* 0x0000000000007941 */ /* 0x000fea0003800000 */
.L_x_2581:
[----:B------:R-:W-:-:S03]  /*173f0*/  UMOV UR4, 0xffffffff ;  /* 0xffffffff00047882 */ /* 0x000fc60000000000 */
[----:B------:R-:W-:Y:S05]  /*17400*/  BRA.DIV UR4, `(.L_x_2583) ;  /* 0x0000001e04547947 */ /* 0x000fea000b800000 */
[----:B-----5:R-:W3:Y:S02]  /*17410*/  SHFL.UP PT, R14, R2, 0x1, RZ ;  /* 0x04200000020e7989 */ /* 0x020ee400000e00ff */
[----:B---3--:R-:W-:-:S05]  /*17420*/  SEL R13, R14, RZ, P1 ;  /* 0x000000ff0e0d7207 */ /* 0x008fca0000800000 */
[----:B------:R-:W-:-:S05]  /*17430*/  IMAD.IADD R13, R2, 0x1, R13 ;  /* 0x00000001020d7824 */ /* 0x000fca00078e020d */
[----:B------:R-:W3:Y:S02]  /*17440*/  SHFL.UP PT, R14, R13, 0x2, RZ ;  /* 0x044000000d0e7989 */ /* 0x000ee400000e00ff */
[----:B---3--:R-:W-:-:S05]  /*17450*/  SEL R4, R14, RZ, P2 ;  /* 0x000000ff0e047207 */ /* 0x008fca0001000000 */
[----:B------:R-:W-:-:S05]  /*17460*/  IMAD.IADD R4, R13, 0x1, R4 ;  /* 0x000000010d047824 */ /* 0x000fca00078e0204 */
[----:B------:R-:W3:Y:S02]  /*17470*/  SHFL.UP PT, R14, R4, 0x4, RZ ;  /* 0x04800000040e7989 */ /* 0x000ee400000e00ff */
[----:B---3--:R-:W-:-:S05]  /*17480*/  SEL R5, R14, RZ, P3 ;  /* 0x000000ff0e057207 */ /* 0x008fca0001800000 */
[----:B------:R-:W-:-:S05]  /*17490*/  IMAD.IADD R5, R4, 0x1, R5 ;  /* 0x0000000104057824 */ /* 0x000fca00078e0205 */
[----:B------:R-:W0:Y:S02]  /*174a0*/  SHFL.UP PT, R14, R5, 0x8, RZ ;  /* 0x05000000050e7989 */ /* 0x000e2400000e00ff */
[----:B0-----:R-:W-:-:S05]  /*174b0*/  SEL R6, R14, RZ, P4 ;  /* 0x000000ff0e067207 */ /* 0x001fca0002000000 */
[----:B------:R-:W-:-:S05]  /*174c0*/  IMAD.IADD R6, R5, 0x1, R6 ;  /* 0x0000000105067824 */ /* 0x000fca00078e0206 */
[----:B------:R-:W1:Y:S02]  /*174d0*/  SHFL.UP PT, R14, R6, 0x10, RZ ;  /* 0x06000000060e7989 */ /* 0x000e6400000e00ff */
[----:B-12---:R-:W-:-:S05]  /*174e0*/  SEL R3, R14, RZ, P5 ;  /* 0x000000ff0e037207 */ /* 0x006fca0002800000 */
[----:B------:R-:W-:-:S05]  /*174f0*/  IMAD.IADD R3, R6, 0x1, R3 ;  /* 0x0000000106037824 */ /* 0x000fca00078e0203 */
[----:B------:R0:W1:Y:S02]  /*17500*/  SHFL.IDX PT, R14, R3, 0x1f, 0x1f ;  /* 0x03e01f00030e7f89 */ /* 0x00006400000e0000 */
.L_x_2645:
[----:B------:R-:W-:Y:S02]  /*17510*/  ULDC UR4, c[0x0][0xc38] ;  /* 0x00030e0000047ab9 */ /* 0x000fe40000000800 */
[----:B------:R-:W-:-:S04]  /*17520*/  IMAD.U32 R4, RZ, RZ, UR4 ;  /* 0x00000004ff047e24 */ /* 0x000fc8000f8e00ff */
[----:B-1----:R-:W-:-:S04]  /*17530*/  IMAD R5, R14, R4, RZ ;  /* 0x000000040e057224 */ /* 0x002fc800078e02ff */
[----:B------:R-:W-:-:S05]  /*17540*/  IMAD.IADD R16, R5, 0x1, R16 ;  /* 0x0000000105107824 */ /* 0x000fca00078e0210 */
[----:B------:R-:W-:-:S13]  /*17550*/  ISETP.GT.AND P6, PT, R16, R0, PT ;  /* 0x000000001000720c */ /* 0x000fda0003fc4270 */
[----:B------:R-:W-:Y:S05]  /*17560*/  @!P6 BRA `(.L_x_2584) ;  /* 0xfffffffc0064e947 */ /* 0x000fea000383ffff */
.L_x_2579:
[----:B------:R-:W-:Y:S01]  /*17570*/  IMAD.IADD R16, R16, 0x1, -R5 ;  /* 0x0000000110107824 */ /* 0x000fe200078e0a05 */
[----:B------:R-:W-:-:S03]  /*17580*/  UMOV UR4, 0xffffffff ;  /* 0xffffffff00047882 */ /* 0x000fc60000000000 */
[----:B------:R-:W-:-:S05]  /*17590*/  IMAD R5, R3, R4, R16 ;  /* 0x0000000403057224 */ /* 0x000fca00078e0210 */
[----:B------:R-:W-:Y:S01]  /*175a0*/  ISETP.GT.AND P6, PT, R5, R0, PT ;  /* 0x000000000500720c */ /* 0x000fe20003fc4270 */
[----:B------:R-:W-:-:S12]  /*175b0*/  BRA.DIV UR4, `(.L_x_2585) ;  /* 0x0000001e04a47947 */ /* 0x000fd8000b800000 */
[----:B------:R-:W-:-:S04]  /*175c0*/  VOTE.ANY R5, PT, !P6 ;  /* 0x0000000000057806 */ /* 0x000fc800070e0100 */
[----:B0-----:R-:W0:Y:S02]  /*175d0*/  POPC R6, R5 ;  /* 0x0000000500067309 */ /* 0x001e240000000000 */
[----:B0-----:R0:W2:Y:S02]  /*175e0*/  SHFL.IDX PT, R17, R2, R6, 0x1f ;  /* 0x00001f0602117589 */ /* 0x0010a400000e0000 */
.L_x_2649:
[----:B------:R-:W-:Y:S01]  /*175f0*/  ISETP.NE.AND P0, PT, R5, RZ, PT ;  /* 0x000000ff0500720c */ /* 0x000fe20003f05270 */
[----:B------:R-:W-:-:S12]  /*17600*/  IMAD.MOV.U32 R5, RZ, RZ, RZ ;  /* 0x000000ffff057224 */ /* 0x000fd800078e00ff */
[----:B------:R-:W-:Y:S05]  /*17610*/  @!P0 BRA `(.L_x_2586) ;  /* 0x0000000000108947 */ /* 0x000fea0003800000 */
[----:B------:R-:W-:Y:S01]  /*17620*/  UMOV UR4, 0xffffffff ;  /* 0xffffffff00047882 */ /* 0x000fe20000000000 */
[----:B------:R-:W-:Y:S02]  /*17630*/  VIADD R12, R6, 0xffffffff ;  /* 0xffffffff060c7836 */ /* 0x000fe40000000000 */
[----:B------:R-:W-:Y:S05]  /*17640*/  BRA.DIV UR4, `(.L_x_2587) ;  /* 0x0000001e04c87947 */ /* 0x000fea000b800000 */
[----:B------:R3:W4:Y:S02]  /*17650*/  SHFL.IDX PT, R5, R3, R12, 0x1f ;  /* 0x00001f0c03057589 */ /* 0x00072400000e0000 */
.L_x_2586:
[----:B01-3--:R-:W0:Y:S01]  /*17660*/  LDC.64 R2, c[0x0][0xc90] ;  /* 0x00032400ff027b82 */ /* 0x00be220000000a00 */
[----:B------:R-:W-:-:S04]  /*17670*/  IMAD.IADD R19, R6, 0x1, R19 ;  /* 0x0000000106137824 */ /* 0x000fc800078e0213 */
[----:B0-----:R-:W-:-:S05]  /*17680*/  IMAD.WIDE R2, R19, 0x4, R2 ;  /* 0x0000000413027825 */ /* 0x001fca00078e0202 */
[----:B------:R-:W2:Y:S01]  /*17690*/  LDG.E R7, desc[UR40][R2.64] ;  /* 0x0000002802077981 */ /* 0x000ea2000c1e1900 */
[----:B----4-:R-:W-:-:S04]  /*176a0*/  IMAD R16, R5, R4, R16 ;  /* 0x0000000405107224 */ /* 0x010fc800078e0210 */
[----:B------:R-:W-:Y:S02]  /*176b0*/  IMAD.IADD R0, R0, 0x1, -R16 ;  /* 0x0000000100007824 */ /* 0x000fe400078e0a10 */
[----:B--2---:R-:W-:-:S05]  /*176c0*/  IMAD R6, R17, R7, RZ ;  /* 0x0000000711067224 */ /* 0x004fca00078e02ff */
[----:B-----5:R-:W-:-:S04]  /*176d0*/  IABS R8, R6 ;  /* 0x0000000600087213 */ /* 0x020fc80000000000 */
[----:B------:R-:W0:Y:S08]  /*176e0*/  I2F.RP R2, R8 ;  /* 0x0000000800027306 */ /* 0x000e300000209400 */
        /* <DEDUP_REMOVED lines=9> */
[----:B------:R-:W-:-:S04]  /*17780*/  IMAD.HI.U32 R2, R2, R3, RZ ;  /* 0x0000000302027227 */ /* 0x000fc800078e00ff */
[----:B------:R-:W-:-:S04]  /*17790*/  IMAD.MOV R5, RZ, RZ, -R5 ;  /* 0x000000ffff057224 */ /* 0x000fc800078e0a05 */
        /* <DEDUP_REMOVED lines=11> */
[----:B------:R-:W-:Y:S02]  /*17850*/  IMAD R5, R7, R2, RZ ;  /* 0x0000000207057224 */ /* 0x000fe400078e02ff */
[----:B------:R-:W-:Y:S02]  /*17860*/  IMAD.MOV R2, RZ, RZ, -R2 ;  /* 0x000000ffff027224 */ /* 0x000fe400078e0a02 */
[----:B------:R-:W-:Y:S02]  /*17870*/  IMAD.MOV R3, RZ, RZ, -R5 ;  /* 0x000000ffff037224 */ /* 0x000fe400078e0a05 */
[----:B------:R-:W-:-:S03]  /*17880*/  IMAD R0, R6, R2, R0 ;  /* 0x0000000206007224 */ /* 0x000fc600078e0200 */
[----:B------:R-:W-:Y:S01]  /*17890*/  VIADDMNMX R4, R3, R4, R7, PT ;  /* 0x0000000403047246 */ /* 0x000fe20003800107 */
[----:B------:R-:W-:-:S03]  /*178a0*/  IMAD.IADD R5, R0, 0x1, R5 ;  /* 0x0000000100057824 */ /* 0x000fc600078e0205 */
[----:B------:R-:W-:-:S04]  /*178b0*/  IABS R7, R4 ;  /* 0x0000000400077213 */ /* 0x000fc80000000000 */
        /* <DEDUP_REMOVED lines=28> */
.L_x_2580:
[----:B------:R-:W-:Y:S01]  /*17a80*/  UMOV UR4, URZ ;  /* 0x0000003f00047c82 */ /* 0x000fe20008000000 */
[----:B------:R-:W-:Y:S01]  /*17a90*/  UMOV UR5, URZ ;  /* 0x0000003f00057c82 */ /* 0x000fe20008000000 */
[----:B------:R-:W-:Y:S01]  /*17aa0*/  ULDC UR6, c[0x0][0xc3c] ;  /* 0x00030f0000067ab9 */ /* 0x000fe20000000800 */
[----:B------:R-:W-:Y:S02]  /*17ab0*/  IMAD.MOV.U32 R16, RZ, RZ, R0 ;  /* 0x000000ffff107224 */ /* 0x000fe400078e0000 */
[----:B------:R-:W-:Y:S02]  /*17ac0*/  IMAD.U32 R17, RZ, RZ, UR4 ;  /* 0x00000004ff117e24 */ /* 0x000fe4000f8e00ff */
[----:B------:R-:W-:Y:S02]  /*17ad0*/  IMAD.U32 R18, RZ, RZ, UR5 ;  /* 0x00000005ff127e24 */ /* 0x000fe4000f8e00ff */
[----:B------:R-:W-:-:S07]  /*17ae0*/  IMAD.U32 R19, RZ, RZ, UR6 ;  /* 0x00000006ff137e24 */ /* 0x000fce000f8e00ff */
.L_x_2588:
[----:B------:R2:W3:Y:S01]  /*17af0*/  LDL R2, [R1] ;  /* 0x0000000001027983 */ /* 0x0004e20000100800 */
        /* <DEDUP_REMOVED lines=9> */
[----:B------:R2:W-:Y:S01]  /*17b90*/  @!P0 STL [R1], R2 ;  /* 0x0000000201008387 */ /* 0x0005e20000100800 */
[----:B------:R-:W-:Y:S06]  /*17ba0*/  BAR.ARV 0x5, 0x180 ;  /* 0x0146000000007b1d */ /* 0x000fec0000002000 */
.L_x_2577:
[----:B------:R-:W-:Y:S02]  /*17bb0*/  ULDC UR4, c[0x0][0xc3c] ;  /* 0x00030f0000047ab9 */ /* 0x000fe40000000800 */
[----:B----4-:R-:W-:-:S13]  /*17bc0*/  ISETP.GE.AND P0, PT, R19, UR4, PT ;  /* 0x0000000413007c0c */ /* 0x010fda000bf06270 */
[----:B------:R-:W-:Y:S05]  /*17bd0*/  @!P0 BRA `(.L_x_2589) ;  /* 0xffffff9c00c48947 */ /* 0x000fea000383ffff */
[----:B------:R-:W-:Y:S05]  /*17be0*/  BSYNC B8 ;  /* 0x0000000000087941 */ /* 0x000fea0003800000 */
.L_x_2463:
[----:B---3--:R-:W3:Y:S01]  /*17bf0*/  LDL.LU R0, [R1+0x40] ;  /* 0x0000400001007983 */ /* 0x008ee20000300800 */
[----:B------:R-:W-:Y:S01]  /*17c00*/  BSSY B0, `(.L_x_2590) ;  /* 0x000000b000007945 */ /* 0x000fe20003800000 */
[----:B------:R-:W4:Y:S01]  /*17c10*/  S2R R5, SR_CgaCtaId ;  /* 0x0000000000057919 */ /* 0x000f220000008800 */
[----:B---3--:R-:W-:-:S05]  /*17c20*/  VIADD R0, R0, 0x1 ;  /* 0x0000000100007836 */ /* 0x008fca0000000000 */
[----:B0-2---:R-:W-:-:S04]  /*17c30*/  LEA.HI R2, R0, R0, RZ, 0x1 ;  /* 0x0000000000027211 */ /* 0x005fc800078f08ff */
[----:B-1----:R-:W-:-:S05]  /*17c40*/  LOP3.LUT R3, R2, 0xfffffffe, RZ, 0xc0, !PT ;  /* 0xfffffffe02037812 */ /* 0x002fca00078ec0ff */
[----:B------:R-:W-:Y:S01]  /*17c50*/  IMAD.IADD R3, R0, 0x1, -R3 ;  /* 0x0000000100037824 */ /* 0x000fe200078e0a03 */
[----:B------:R-:W-:-:S04]  /*17c60*/  MOV R0, 0x400 ;  /* 0x0000040000007802 */ /* 0x000fc80000000f00 */
[----:B----4-:R-:W-:Y:S02]  /*17c70*/  LEA R0, R5, R0, 0x18 ;  /* 0x0000000005007211 */ /* 0x010fe400078ec0ff */
[----:B------:R-:W-:-:S04]  /*17c80*/  SHF.L.U32 R3, R3, 0x1f, RZ ;  /* 0x0000001f03037819 */ /* 0x000fc800000006ff */
[----:B------:R-:W0:Y:S02]  /*17c90*/  SYNCS.PHASECHK.TRANS64.TRYWAIT P0, [R0+URZ+0x28c20], R3 ;  /* 0x028c2003000075a7 */ /* 0x000e24000800017f */
[----:B0-----:R-:W-:Y:S05]  /*17ca0*/  @!P0 BRA `(.L_x_2591) ;  /* 0x0000001800588947 */ /* 0x001fea0003800000 */
.L_x_2652:
[----:B------:R-:W-:Y:S05]  /*17cb0*/  BSYNC B0 ;  /* 0x0000000000007941 */ /* 0x000fea0003800000 */
.L_x_2590:
[----:B------:R-:W-:-:S03]  /*17cc0*/  UMOV UR4, 0xffffffff ;  /* 0xffffffff00047882 */ /* 0x000fc60000000000 */
[----:B------:R-:W-:Y:S05]  /*17cd0*/  BRA.DIV UR4, `(.L_x_2592) ;  /* 0x0000001a04607947 */ /* 0x000fea000b800000 */
[----:B------:R-:W1:Y:S02]  /*17ce0*/  S2R R2, SR_TID.X ;  /* 0x0000000000027919 */ /* 0x000e640000002100 */
[----:B-1----:R-:W-:-:S04]  /*17cf0*/  SHF.R.U32.HI R2, RZ, 0x5, R2 ;  /* 0x00000005ff027819 */ /* 0x002fc80000011602 */
[----:B------:R-:W-:-:S05]  /*17d00*/  LOP3.LUT R2, R2, 0x3, RZ, 0xc0, !PT ;  /* 0x0000000302027812 */ /* 0x000fca00078ec0ff */
[----:B------:R1:W2:Y:S02]  /*17d10*/  SHFL.IDX PT, R14, R2, RZ, 0x1f ;  /* 0x00001fff020e7589 */ /* 0x0002a400000e0000 */
.L_x_2655:
[----:B--2---:R-:W-:Y:S01]  /*17d20*/  ISETP.NE.AND P0, PT, R14, RZ, PT ;  /* 0x000000ff0e00720c */ /* 0x004fe20003f05270 */
[----:B------:R-:W-:-:S12]  /*17d30*/  BSSY B0, `(.L_x_2593) ;  /* 0x0000027000007945 */ /* 0x000fd80003800000 */
[----:B------:R-:W-:Y:S05]  /*17d40*/  @P0 BRA `(.L_x_2594) ;  /* 0x0000000000940947 */ /* 0x000fea0003800000 */
[----:B------:R-:W-:-:S03]  /*17d50*/  UMOV UR4, 0xffffffff ;  /* 0xffffffff00047882 */ /* 0x000fc60000000000 */
[----:B------:R-:W-:Y:S05]  /*17d60*/  BRA.DIV UR4, `(.L_x_2595) ;  /* 0x0000001a04707947 */ /* 0x000fea000b800000 */
[----:B------:R-:W-:-:S13]  /*17d70*/  ELECT P6, URZ, PT ;  /* 0x00000000003f782f */ /* 0x000fda00038c0000 */
.L_x_2658:
[----:B------:R-:W-:Y:S05]  /*17d80*/  @!P6 BRA `(.L_x_2594) ;  /* 0x000000000084e947 */ /* 0x000fea0003800000 */
[----:B------:R-:W-:-:S06]  /*17d90*/  ULOP3.LUT UR4, UR36, 0x2, URZ, 0xfc, !UPT ;  /* 0x0000000224047892 */ /* 0x000fcc000f8efc3f */
[----:B-1----:R-:W-:-:S05]  /*17da0*/  IMAD.U32 R2, RZ, RZ, UR4 ;  /* 0x00000004ff027e24 */ /* 0x002fca000f8e00ff */
[----:B------:R-:W-:-:S13]  /*17db0*/  ISETP.NE.AND P2, PT, R2, 0x3, PT ;  /* 0x000000030200780c */ /* 0x000fda0003f45270 */
[----:B------:R-:W-:Y:S05]  /*17dc0*/  @!P2 BRA `(.L_x_2596) ;  /* 0x000000000004a947 */ /* 0x000fea0003800000 */
[----:B------:R-:W-:Y:S01]  /*17dd0*/  BPT.TRAP 0x1 ;  /* 0x000000040000795c */ /* 0x000fe20000300000 */
.L_x_2596:
        /* <DEDUP_REMOVED lines=14> */
.L_x_2659:
[----:B------:R-:W1:Y:S02]  /*17ec0*/  SYNCS.PHASECHK.TRANS64.TRYWAIT P0, [R7+URZ], R2 ;  /* 0x00000002070075a7 */ /* 0x000e64000800017f */
[----:B-1----:R-:W-:Y:S05]  /*17ed0*/  @!P0 BRA `(.L_x_2598) ;  /* 0x0000001800488947 */ /* 0x002fea0003800000 */
.L_x_2660:
[----:B------:R-:W-:Y:S05]  /*17ee0*/  @!P2 BRA `(.L_x_2599) ;  /* 0x000000000004a947 */ /* 0x000fea0003800000 */
[----:B------:R-:W-:Y:S01]  /*17ef0*/  BPT.TRAP 0x1 ;  /* 0x000000040000795c */ /* 0x000fe20000300000 */
.L_x_2599:
[----:B------:R-:W2:Y:S01]  /*17f00*/  LDL.LU R4, [R1+0x4] ;  /* 0x0000040001047983 */ /* 0x000ea20000300800 */
[----:B------:R-:W-:-:S04]  /*17f10*/  VIADD R0, R0, 0x28c60 ;  /* 0x00028c6000007836 */ /* 0x000fc80000000000 */
[----:B--2---:R-:W-:-:S04]  /*17f20*/  IMAD R4, R4, 0x8, R0 ;  /* 0x0000000804047824 */ /* 0x004fc800078e0200 */
[----:B------:R-:W2:Y:S02]  /*17f30*/  SYNCS.PHASECHK.TRANS64.TRYWAIT P0, [R4+URZ], R5 ;  /* 0x00000005040075a7 */ /* 0x000ea4000800017f */
[----:B--2---:R-:W-:Y:S05]  /*17f40*/  @!P0 BRA `(.L_x_2600) ;  /* 0x0000001800408947 */ /* 0x004fea0003800000 */
.L_x_2661:
[----:B------:R-:W-:-:S07]  /*17f50*/  IMAD R3, R3, 0x8, R0 ;  /* 0x0000000803037824 */ /* 0x000fce00078e0200 */
.L_x_2601:
[----:B---3--:R3:W4:Y:S02]  /*17f60*/  SYNCS.PHASECHK.TRANS64.TRYWAIT P0, [R3+URZ], R2 ;  /* 0x00000002030075a7 */ /* 0x008724000800017f */
[----:B----4-:R-:W-:Y:S05]  /*17f70*/  @!P0 NANOSLEEP.SYNCS 0x989680 ;  /* 0x009896800000895d */ /* 0x010fea0003900000 */
[----:B------:R-:W4:Y:S02]  /*17f80*/  @!P0 SYNCS.PHASECHK.TRANS64 P0, [R3+URZ], R2 ;  /* 0x00000002030085a7 */ /* 0x000f24000800007f */
[----:B----4-:R-:W-:Y:S05]  /*17f90*/  @!P0 BRA `(.L_x_2601) ;  /* 0xfffffffc00f08947 */ /* 0x010fea000383ffff */
.L_x_2594:
[----:B------:R-:W-:Y:S05]  /*17fa0*/  BSYNC B0 ;  /* 0x0000000000007941 */ /* 0x000fea0003800000 */
.L_x_2593:
[----:B------:R-:W-:Y:S05]  /*17fb0*/  EXIT ;  /* 0x000000000000794d */ /* 0x000fea0003800000 */
.L_x_2358:
[----:B0-----:R-:W-:-:S04]  /*17fc0*/  IMAD.U32 R3, RZ, RZ, UR21 ;  /* 0x00000015ff037e24 */ /* 0x001fc8000f8e00ff */
[----:B------:R0:W1:Y:S03]  /*17fd0*/  SYNCS.PHASECHK.TRANS64.TRYWAIT P1, [R3+URZ+0x28c50], R0 ;  /* 0x028c5000030075a7 */ /* 0x000066000802017f */
[----:B-1----:R-:W-:Y:S05]  /*17fe0*/  @!P1 NANOSLEEP.SYNCS 0x989680 ;  /* 0x009896800000995d */ /* 0x002fea0003900000 */
[----:B------:R-:W1:Y:S02]  /*17ff0*/  @!P1 SYNCS.PHASECHK.TRANS64 P1, [R3+URZ+0x28c50], R0 ;  /* 0x028c5000030095a7 */ /* 0x000e64000802007f */
[----:B-1----:R-:W-:Y:S05]  /*18000*/  @!P1 BRA `(.L_x_2358) ;  /* 0xfffffffc00ec9947 */ /* 0x002fea000383ffff */
[----:B------:R-:W-:Y:S05]  /*18010*/  BRA `(.L_x_2602) ;  /* 0xfffffe9c00ac7947 */ /* 0x000fea000383ffff */
.L_x_2363:
[----:B-1----:R-:W-:-:S04]  /*18020*/  IMAD.U32 R3, RZ, RZ, UR21 ;  /* 0x00000015ff037e24 */ /* 0x002fc8000f8e00ff */
[----:B------:R1:W2:Y:S03]  /*18030*/  SYNCS.PHASECHK.TRANS64.TRYWAIT P1, [R3+URZ+0x28c50], R0 ;  /* 0x028c5000030075a7 */ /* 0x0002a6000802017f */
[----:B--2---:R-:W-:Y:S05]  /*18040*/  @!P1 NANOSLEEP.SYNCS 0x989680 ;  /* 0x009896800000995d */ /* 0x004fea0003900000 */
[----:B------:R-:W2:Y:S02]  /*18050*/  @!P1 SYNCS.PHASECHK.TRANS64 P1, [R3+URZ+0x28c50], R0 ;  /* 0x028c5000030095a7 */ /* 0x000ea4000802007f */
[----:B--2---:R-:W-:Y:S05]  /*18060*/  @!P1 BRA `(.L_x_2363) ;  /* 0xfffffffc00ec9947 */ /* 0x004fea000383ffff */
[----:B------:R-:W-:Y:S05]  /*18070*/  BRA `(.L_x_2362) ;  /* 0xfffffea800a87947 */ /* 0x000fea000383ffff */
.L_x_2372:
[----:B0-----:R-:W-:-:S04]  /*18080*/  IMAD.U32 R3, RZ, RZ, UR46 ;  /* 0x0000002eff037e24 */ /* 0x001fc8000f8e00ff */
[----:B------:R0:W1:Y:S03]  /*18090*/  SYNCS.PHASECHK.TRANS64.TRYWAIT P1, [R3+URZ+0x28c00], R0 ;  /* 0x028c0000030075a7 */ /* 0x000066000802017f */
[----:B-1----:R-:W-:Y:S05]  /*180a0*/  @!P1 NANOSLEEP.SYNCS 0x989680 ;  /* 0x009896800000995d */ /* 0x002fea0003900000 */
[----:B------:R-:W1:Y:S02]  /*180b0*/  @!P1 SYNCS.PHASECHK.TRANS64 P1, [R3+URZ+0x28c00], R0 ;  /* 0x028c0000030095a7 */ /* 0x000e64000802007f */
[----:B-1----:R-:W-:Y:S05]  /*180c0*/  @!P1 BRA `(.L_x_2372) ;  /* 0xfffffffc00ec9947 */ /* 0x002fea000383ffff */
[----:B------:R-:W-:Y:S05]  /*180d0*/  BRA `(.L_x_2603) ;  /* 0xfffffec000087947 */ /* 0x000fea000383ffff */
.L_x_2376:
[----:B--2---:R2:W3:Y:S02]  /*180e0*/  SYNCS.PHASECHK.TRANS64.TRYWAIT P1, [R7+URZ+0x28c30], R8 ;  /* 0x028c3008070075a7 */ /* 0x0044e4000802017f */
[----:B---3--:R-:W-:Y:S05]  /*180f0*/  @!P1 NANOSLEEP.SYNCS 0x989680 ;  /* 0x009896800000995d */ /* 0x008fea0003900000 */
[----:B------:R-:W3:Y:S02]  /*18100*/  @!P1 SYNCS.PHASECHK.TRANS64 P1, [R7+URZ+0x28c30], R8 ;  /* 0x028c3008070095a7 */ /* 0x000ee4000802007f */
[----:B---3--:R-:W-:Y:S05]  /*18110*/  @!P1 BRA `(.L_x_2376) ;  /* 0xfffffffc00f09947 */ /* 0x008fea000383ffff */
[----:B------:R-:W-:Y:S05]  /*18120*/  BRA `(.L_x_2375) ;  /* 0xfffffec000247947 */ /* 0x000fea000383ffff */
.L_x_2388:
[----:B--2---:R2:W3:Y:S02]  /*18130*/  SYNCS.PHASECHK.TRANS64.TRYWAIT P2, [R7+URZ+0x28c50], R8 ;  /* 0x028c5008070075a7 */ /* 0x0044e4000804017f */
[----:B---3--:R-:W-:Y:S05]  /*18140*/  @!P2 NANOSLEEP.SYNCS 0x989680 ;  /* 0x009896800000a95d */ /* 0x008fea0003900000 */
[----:B------:R-:W3:Y:S02]  /*18150*/  @!P2 SYNCS.PHASECHK.TRANS64 P2, [R7+URZ+0x28c50], R8 ;  /* 0x028c50080700a5a7 */ /* 0x000ee4000804007f */
[----:B---3--:R-:W-:Y:S05]  /*18160*/  @!P2 BRA `(.L_x_2388) ;  /* 0xfffffffc00f0a947 */ /* 0x008fea000383ffff */
[----:B------:R-:W-:Y:S05]  /*18170*/  BRA `(.L_x_2387) ;  /* 0xfffffedc00c87947 */ /* 0x000fea000383ffff */
.L_x_2396:
[----:B--2---:R-:W-:-:S04]  /*18180*/  IMAD.U32 R9, RZ, RZ, UR27 ;  /* 0x0000001bff097e24 */ /* 0x004fc8000f8e00ff */
[----:B------:R2:W3:Y:S03]  /*18190*/  SYNCS.PHASECHK.TRANS64.TRYWAIT P2, [R9+URZ+0x28c30], R8 ;  /* 0x028c3008090075a7 */ /* 0x0004e6000804017f */
[----:B---3--:R-:W-:Y:S05]  /*181a0*/  @!P2 NANOSLEEP.SYNCS 0x989680 ;  /* 0x009896800000a95d */ /* 0x008fea0003900000 */
[----:B------:R-:W3:Y:S02]  /*181b0*/  @!P2 SYNCS.PHASECHK.TRANS64 P2, [R9+URZ+0x28c30], R8 ;  /* 0x028c30080900a5a7 */ /* 0x000ee4000804007f */
[----:B---3--:R-:W-:Y:S05]  /*181c0*/  @!P2 BRA `(.L_x_2396) ;  /* 0xfffffffc00eca947 */ /* 0x008fea000383ffff */
[----:B------:R-:W-:Y:S05]  /*181d0*/  BRA `(.L_x_2395) ;  /* 0xfffffee400147947 */ /* 0x000fea000383ffff */
.L_x_2408:
[----:B--2---:R2:W3:Y:S02]  /*181e0*/  SYNCS.PHASECHK.TRANS64.TRYWAIT P2, [R21+URZ+0x28c50], R8 ;  /* 0x028c5008150075a7 */ /* 0x0044e4000804017f */
[----:B---3--:R-:W-:Y:S05]  /*181f0*/  @!P2 NANOSLEEP.SYNCS 0x989680 ;  /* 0x009896800000a95d */ /* 0x008fea0003900000 */
[----:B------:R-:W3:Y:S02]  /*18200*/  @!P2 SYNCS.PHASECHK.TRANS64 P2, [R21+URZ+0x28c50], R8 ;  /* 0x028c50081500a5a7 */ /* 0x000ee4000804007f */
[----:B---3--:R-:W-:Y:S05]  /*18210*/  @!P2 BRA `(.L_x_2408) ;  /* 0xfffffffc00f0a947 */ /* 0x008fea000383ffff */
[----:B------:R-:W-:Y:S05]  /*18220*/  BRA `(.L_x_2407) ;  /* 0xffffff0400e87947 */ /* 0x000fea000383ffff */
.L_x_2417:
[----:B---3--:R-:W-:-:S04]  /*18230*/  IMAD.U32 R6, RZ, RZ, UR25 ;  /* 0x00000019ff067e24 */ /* 0x008fc8000f8e00ff */
[----:B------:R3:W4:Y:S03]  /*18240*/  SYNCS.PHASECHK.TRANS64.TRYWAIT P3, [R6+URZ+0x28c30], R7 ;  /* 0x028c3007060075a7 */ /* 0x000726000806017f */
[----:B----4-:R-:W-:Y:S05]  /*18250*/  @!P3 NANOSLEEP.SYNCS 0x989680 ;  /* 0x009896800000b95d */ /* 0x010fea0003900000 */
[----:B------:R-:W4:Y:S02]  /*18260*/  @!P3 SYNCS.PHASECHK.TRANS64 P3, [R6+URZ+0x28c30], R7 ;  /* 0x028c30070600b5a7 */ /* 0x000f24000806007f */
[----:B----4-:R-:W-:Y:S05]  /*18270*/  @!P3 BRA `(.L_x_2417) ;  /* 0xfffffffc00ecb947 */ /* 0x010fea000383ffff */
[----:B------:R-:W-:Y:S05]  /*18280*/  BRA `(.L_x_2416) ;  /* 0xffffff0c00807947 */ /* 0x000fea000383ffff */
.L_x_2421:
[----:B---3--:R3:W4:Y:S02]  /*18290*/  SYNCS.PHASECHK.TRANS64.TRYWAIT P3, [R170+URZ+0x28c50], R7 ;  /* 0x028c5007aa0075a7 */ /* 0x008724000806017f */
[----:B----4-:R-:W-:Y:S05]  /*182a0*/  @!P3 NANOSLEEP.SYNCS 0x989680 ;  /* 0x009896800000b95d */ /* 0x010fea0003900000 */
[----:B------:R-:W4:Y:S02]  /*182b0*/  @!P3 SYNCS.PHASECHK.TRANS64 P3, [R170+URZ+0x28c50], R7 ;  /* 0x028c5007aa00b5a7 */ /* 0x000f24000806007f */
[----:B----4-:R-:W-:Y:S05]  /*182c0*/  @!P3 BRA `(.L_x_2421) ;  /* 0xfffffffc00f0b947 */ /* 0x010fea000383ffff */
[----:B------:R-:W-:Y:S05]  /*182d0*/  BRA `(.L_x_2420) ;  /* 0xffffff2400a47947 */ /* 0x000fea000383ffff */
.L_x_2427:
[----:B----4-:R-:W-:-:S04]  /*182e0*/  IMAD.U32 R5, RZ, RZ, UR26 ;  /* 0x0000001aff057e24 */ /* 0x010fc8000f8e00ff */
[----:B------:R4:W0:Y:S03]  /*182f0*/  SYNCS.PHASECHK.TRANS64.TRYWAIT P2, [R5+URZ+0x28c30], R8 ;  /* 0x028c3008050075a7 */ /* 0x000826000804017f */
[----:B0-----:R-:W-:Y:S05]  /*18300*/  @!P2 NANOSLEEP.SYNCS 0x989680 ;  /* 0x009896800000a95d */ /* 0x001fea0003900000 */
[----:B------:R-:W0:Y:S02]  /*18310*/  @!P2 SYNCS.PHASECHK.TRANS64 P2, [R5+URZ+0x28c30], R8 ;  /* 0x028c30080500a5a7 */ /* 0x000e24000804007f */
[----:B0-----:R-:W-:Y:S05]  /*18320*/  @!P2 BRA `(.L_x_2427) ;  /* 0xfffffffc00eca947 */ /* 0x001fea000383ffff */
[----:B------:R-:W-:Y:S05]  /*18330*/  BRA `(.L_x_2426) ;  /* 0xffffff2800907947 */ /* 0x000fea000383ffff */
.L_x_2439:
[----:B-1----:R1:W3:Y:S02]  /*18340*/  SYNCS.PHASECHK.TRANS64.TRYWAIT P2, [R21+URZ+0x28c50], R8 ;  /* 0x028c5008150075a7 */ /* 0x0022e4000804017f */
[----:B---3--:R-:W-:Y:S05]  /*18350*/  @!P2 NANOSLEEP.SYNCS 0x989680 ;  /* 0x009896800000a95d */ /* 0x008fea0003900000 */
[----:B------:R-:W3:Y:S02]  /*18360*/  @!P2 SYNCS.PHASECHK.TRANS64 P2, [R21+URZ+0x28c50], R8 ;  /* 0x028c50081500a5a7 */ /* 0x000ee4000804007f */
[----:B---3--:R-:W-:Y:S05]  /*18370*/  @!P2 BRA `(.L_x_2439) ;  /* 0xfffffffc00f0a947 */ /* 0x008fea000383ffff */
[----:B------:R-:W-:Y:S05]  /*18380*/  BRA `(.L_x_2438) ;  /* 0xffffff4c00587947 */ /* 0x000fea000383ffff */
.L_x_2483:
[----:B------:R-:W3:Y:S01]  /*18390*/  S2R R4, SR_TID.X ;  /* 0x0000000000047919 */ /* 0x000ee20000002100 */
[----:B------:R-:W-:Y:S01]  /*183a0*/  BSSY B0, `(.L_x_2604) ;  /* 0x000000a000007945 */ /* 0x000fe20003800000 */
[----:B------:R-:W-:Y:S02]  /*183b0*/  IMAD.MOV.U32 R12, RZ, RZ, RZ ;  /* 0x000000ffff0c7224 */ /* 0x000fe400078e00ff */
[----:B------:R-:W-:Y:S02]  /*183c0*/  IMAD.MOV.U32 R11, RZ, RZ, 0x1f ;  /* 0x0000001fff0b7424 */ /* 0x000fe400078e00ff */
[----:B------:R-:W-:Y:S01]  /*183d0*/  IMAD.MOV.U32 R15, RZ, RZ, -0x1 ;  /* 0xffffffffff0f7424 */ /* 0x000fe200078e00ff */
[----:B---3--:R-:W-:-:S04]  /*183e0*/  SHF.R.U32.HI R4, RZ, 0x5, R4 ;  /* 0x00000005ff047819 */ /* 0x008fc80000011604 */
[----:B------:R-:W-:-:S05]  /*183f0*/  LOP3.LUT R4, R4, 0x3, RZ, 0xc0, !PT ;  /* 0x0000000304047812 */ /* 0x000fca00078ec0ff */
[----:B------:R-:W-:-:S07]  /*18400*/  IMAD.MOV.U32 R13, RZ, RZ, R4 ;  /* 0x000000ffff0d7224 */ /* 0x000fce00078e0004 */
[----:B012---:R-:W-:Y:S05]  /*18410*/  WARPSYNC.COLLECTIVE R15, `(.L_x_2605) ;  /* 0x000000000f087348 */ /* 0x007fea0003c00000 */
[----:B------:R3:W4:Y:S02]  /*18420*/  SHFL.IDX P6, R14, R13, R12, R11 ;  /* 0x0000000c0d0e7389 */ /* 0x00072400000c000b */
[----:B01234-:R-:W-:Y:S01]  /*18430*/  ENDCOLLECTIVE ;  /* 0x000000000000791b */ /* 0x01ffe20003800000 */
.L_x_2605:
[----:B------:R-:W-:Y:S05]  /*18440*/  BSYNC B0 ;  /* 0x0000000000007941 */ /* 0x000fea0003800000 */
.L_x_2604:
[----:B------:R-:W-:Y:S05]  /*18450*/  BRA `(.L_x_2606) ;  /* 0xffffffa400547947 */ /* 0x000fea000383ffff */
.L_x_2485:
[----:B------:R-:W-:Y:S01]  /*18460*/  BSSY B0, `(.L_x_2607) ;  /* 0x0000006000007945 */ /* 0x000fe20003800000 */
[----:B------:R-:W-:-:S07]  /*18470*/  IMAD.MOV.U32 R15, RZ, RZ, -0x1 ;  /* 0xffffffffff0f7424 */ /* 0x000fce00078e00ff */
[----:B012-4-:R-:W-:Y:S05]  /*18480*/  WARPSYNC.COLLECTIVE R15, `(.L_x_2608) ;  /* 0x000000000f0c7348 */ /* 0x017fea0003c00000 */
[----:B------:R-:W-:Y:S02]  /*18490*/  ELECT P6, UR62, PT ;  /* 0x00000000003e782f */ /* 0x000fe400038c0000 */
[----:B------:R-:W-:Y:S01]  /*184a0*/  MOV R14, UR62 ;  /* 0x0000003e000e7c02 */ /* 0x000fe20008000f00 */
[----:B012-4-:R-:W-:Y:S10]  /*184b0*/  ENDCOLLECTIVE ;  /* 0x000000000000791b */ /* 0x017ff40003800000 */
.L_x_2608:
[----:B------:R-:W-:Y:S05]  /*184c0*/  BSYNC B0 ;  /* 0x0000000000007941 */ /* 0x000fea0003800000 */
.L_x_2607:
[----:B------:R-:W-:Y:S05]  /*184d0*/  BRA `(.L_x_2609) ;  /* 0xffffffa400607947 */ /* 0x000fea000383ffff */
.L_x_2487:
[----:B--2---:R2:W3:Y:S02]  /*184e0*/  SYNCS.PHASECHK.TRANS64.TRYWAIT P0, [R0+URZ+0x28c40], R2 ;  /* 0x028c4002000075a7 */ /* 0x0044e4000800017f */
[----:B---3--:R-:W-:Y:S05]  /*184f0*/  @!P0 NANOSLEEP.SYNCS 0x989680 ;  /* 0x009896800000895d */ /* 0x008fea0003900000 */
[----:B------:R-:W3:Y:S02]  /*18500*/  @!P0 SYNCS.PHASECHK.TRANS64 P0, [R0+URZ+0x28c40], R2 ;  /* 0x028c4002000085a7 */ /* 0x000ee4000800007f */
[----:B---3--:R-:W-:Y:S05]  /*18510*/  @!P0 BRA `(.L_x_2487) ;  /* 0xfffffffc00f08947 */ /* 0x008fea000383ffff */
[----:B------:R-:W-:Y:S05]  /*18520*/  BRA `(.L_x_2610) ;  /* 0xffffffa400c87947 */ /* 0x000fea000383ffff */
.L_x_2491:
[----:B------:R-:W2:Y:S01]  /*18530*/  LDL.LU R11, [R1+0x2c] ;  /* 0x00002c00010b7983 */ /* 0x000ea20000300800 */
[----:B------:R-:W-:Y:S02]  /*18540*/  IMAD.MOV.U32 R5, RZ, RZ, R12 ;  /* 0x000000ffff057224 */ /* 0x000fe400078e000c */
[----:B------:R-:W-:Y:S02]  /*18550*/  IMAD.MOV.U32 R13, RZ, RZ, R3 ;  /* 0x000000ffff0d7224 */ /* 0x000fe400078e0003 */
[----:B------:R-:W-:Y:S02]  /*18560*/  IMAD.MOV.U32 R12, RZ, RZ, RZ ;  /* 0x000000ffff0c7224 */ /* 0x000fe400078e00ff */
[----:B------:R-:W-:Y:S02]  /*18570*/  IMAD.MOV.U32 R15, RZ, RZ, -0x1 ;  /* 0xffffffffff0f7424 */ /* 0x000fe400078e00ff */
[----:B------:R-:W-:-:S04]  /*18580*/  IMAD.IADD R2, R8, 0x1, R5 ;  /* 0x0000000108027824 */ /* 0x000fc800078e0205 */
[----:B------:R-:W-:Y:S02]  /*18590*/  VIADD R5, R2, 0x10 ;  /* 0x0000001002057836 */ /* 0x000fe40000000000 */
[----:B--2---:R-:W-:Y:S02]  /*185a0*/  IMAD R0, R11, R7, RZ ;  /* 0x000000070b007224 */ /* 0x004fe400078e02ff */
[----:B------:R-:W-:-:S03]  /*185b0*/  IMAD.MOV.U32 R11, RZ, RZ, 0x181f ;  /* 0x0000181fff0b7424 */ /* 0x000fc600078e00ff */
[----:B------:R-:W-:-:S13]  /*185c0*/  ISETP.GE.AND P1, PT, R2, R0, PT ;  /* 0x000000000200720c */ /* 0x000fda0003f26270 */
[----:B-----5:R-:W-:Y:S05]  /*185d0*/  WARPSYNC.COLLECTIVE R15, `(.L_x_2611) ;  /* 0x000000000f087348 */ /* 0x020fea0003c00000 */
[----:B------:R0:W1:Y:S02]  /*185e0*/  SHFL.IDX P6, R14, R13, R12, R11 ;  /* 0x0000000c0d0e7389 */ /* 0x00006400000c000b */
[----:B01---5:R-:W-:Y:S01]  /*185f0*/  ENDCOLLECTIVE ;  /* 0x000000000000791b */ /* 0x023fe20003800000 */
.L_x_2611:
[----:B------:R-:W-:Y:S02]  /*18600*/  IMAD.MOV.U32 R13, RZ, RZ, R4 ;  /* 0x000000ffff0d7224 */ /* 0x000fe400078e0004 */
[----:B------:R-:W-:-:S07]  /*18610*/  IMAD.MOV.U32 R6, RZ, RZ, R14 ;  /* 0x000000ffff067224 */ /* 0x000fce00078e000e */
[----:B------:R-:W-:Y:S05]  /*18620*/  WARPSYNC.COLLECTIVE R15, `(.L_x_2612) ;  /* 0x000000000f087348 */ /* 0x000fea0003c00000 */
[----:B------:R0:W1:Y:S02]  /*18630*/  SHFL.IDX P6, R14, R13, R12, R11 ;  /* 0x0000000c0d0e7389 */ /* 0x00006400000c000b */
[----:B01----:R-:W-:Y:S01]  /*18640*/  ENDCOLLECTIVE ;  /* 0x000000000000791b */ /* 0x003fe20003800000 */
.L_x_2612:
[----:B------:R-:W-:Y:S02]  /*18650*/  IMAD.MOV.U32 R13, RZ, RZ, R3 ;  /* 0x000000ffff0d7224 */ /* 0x000fe400078e0003 */
[----:B------:R-:W-:Y:S02]  /*18660*/  IMAD.MOV.U32 R12, RZ, RZ, 0x1 ;  /* 0x00000001ff0c7424 */ /* 0x000fe400078e00ff */
[----:B------:R-:W-:-:S07]  /*18670*/  IMAD.MOV.U32 R7, RZ, RZ, R14 ;  /* 0x000000ffff077224 */ /* 0x000fce00078e000e */
[----:B------:R-:W-:Y:S05]  /*18680*/  WARPSYNC.COLLECTIVE R15, `(.L_x_2613) ;  /* 0x000000000f087348 */ /* 0x000fea0003c00000 */
[----:B------:R0:W1:Y:S02]  /*18690*/  SHFL.IDX P6, R14, R13, R12, R11 ;  /* 0x0000000c0d0e7389 */ /* 0x00006400000c000b */
[----:B01----:R-:W-:Y:S01]  /*186a0*/  ENDCOLLECTIVE ;  /* 0x000000000000791b */ /* 0x003fe20003800000 */
.L_x_2613:
        /* <DEDUP_REMOVED lines=15> */
.L_x_2614:
[----:B------:R-:W-:Y:S02]  /*187a0*/  IMAD.MOV.U32 R13, RZ, RZ, R3 ;  /* 0x000000ffff0d7224 */ /* 0x000fe400078e0003 */
[----:B------:R-:W-:Y:S02]  /*187b0*/  IMAD.MOV.U32 R12, RZ, RZ, 0x2 ;  /* 0x00000002ff0c7424 */ /* 0x000fe400078e00ff */
[----:B------:R-:W-:-:S07]  /*187c0*/  IMAD.MOV.U32 R5, RZ, RZ, R14 ;  /* 0x000000ffff057224 */ /* 0x000fce00078e000e */
[----:B------:R-:W-:Y:S05]  /*187d0*/  WARPSYNC.COLLECTIVE R15, `(.L_x_2615) ;  /* 0x000000000f087348 */ /* 0x000fea0003c00000 */
[----:B------:R0:W1:Y:S02]  /*187e0*/  SHFL.IDX P6, R14, R13, R12, R11 ;  /* 0x0000000c0d0e7389 */ /* 0x00006400000c000b */
[----:B01----:R-:W-:Y:S01]  /*187f0*/  ENDCOLLECTIVE ;  /* 0x000000000000791b */ /* 0x003fe20003800000 */
.L_x_2615:
[----:B------:R-:W-:-:S05]  /*18800*/  @!P1 LEA R5, P2, R10, R5, 0x1 ;  /* 0x000000050a059211 */ /* 0x000fca00078408ff */
[----:B------:R-:W-:-:S04]  /*18810*/  @!P1 IMAD.X R6, RZ, RZ, R6, P2 ;  /* 0x000000ffff069224 */ /* 0x000fc800010e0606 */
[----:B------:R-:W-:Y:S02]  /*18820*/  @!P1 IMAD.MOV.U32 R7, RZ, RZ, R6 ;  /* 0x000000ffff079224 */ /* 0x000fe400078e0006 */
[----:B------:R-:W-:Y:S02]  /*18830*/  @!P1 IMAD.MOV.U32 R6, RZ, RZ, R5 ;  /* 0x000000ffff069224 */ /* 0x000fe400078e0005 */
[----:B------:R-:W-:Y:S02]  /*18840*/  IMAD.MOV.U32 R13, RZ, RZ, R4 ;  /* 0x000000ffff0d7224 */ /* 0x000fe400078e0004 */
[----:B------:R-:W-:Y:S01]  /*18850*/  VIADD R5, R2, 0x20 ;  /* 0x0000002002057836 */ /* 0x000fe20000000000 */
[----:B------:R-:W-:Y:S01]  /*18860*/  @!PT LDS RZ, [RZ] ;  /* 0x00000000fffff984 */ /* 0x000fe20000000800 */
[----:B------:R-:W-:Y:S01]  /*18870*/  @!PT LDS RZ, [RZ] ;  /* 0x00000000fffff984 */ /* 0x000fe20000000800 */
[----:B------:R-:W-:Y:S01]  /*18880*/  @!PT LDS RZ, [RZ] ;  /* 0x00000000fffff984 */ /* 0x000fe20000000800 */
[----:B------:R0:W-:Y:S04]  /*18890*/  @!P1 LDGSTS.E.BYPASS.LTC128B.128 [R9+0x20c00], desc[UR40][R6.64], !P0 ;  /* 0x20c0000006099fae */ /* 0x0001e8000c101d68 */
[----:B------:R-:W-:Y:S01]  /*188a0*/  ISETP.GE.AND P1, PT, R5, R0, PT ;  /* 0x000000000500720c */ /* 0x000fe20003f26270 */
[----:B0-----:R-:W-:-:S12]  /*188b0*/  IMAD.MOV.U32 R6, RZ, RZ, R14 ;  /* 0x000000ffff067224 */ /* 0x001fd800078e000e */
[----:B------:R-:W-:Y:S05]  /*188c0*/  WARPSYNC.COLLECTIVE R15, `(.L_x_2616) ;  /* 0x000000000f087348 */ /* 0x000fea0003c00000 */
[----:B------:R0:W1:Y:S02]  /*188d0*/  SHFL.IDX P6, R14, R13, R12, R11 ;  /* 0x0000000c0d0e7389 */ /* 0x00006400000c000b */
[----:B01----:R-:W-:Y:S01]  /*188e0*/  ENDCOLLECTIVE ;  /* 0x000000000000791b */ /* 0x003fe20003800000 */
.L_x_2616:
[----:B------:R-:W-:Y:S02]  /*188f0*/  IMAD.MOV.U32 R13, RZ, RZ, R3 ;  /* 0x000000ffff0d7224 */ /* 0x000fe400078e0003 */
[----:B------:R-:W-:Y:S02]  /*18900*/  IMAD.MOV.U32 R12, RZ, RZ, 0x3 ;  /* 0x00000003ff0c7424 */ /* 0x000fe400078e00ff */
[----:B------:R-:W-:-:S07]  /*18910*/  IMAD.MOV.U32 R5, RZ, RZ, R14 ;  /* 0x000000ffff057224 */ /* 0x000fce00078e000e */
[----:B------:R-:W-:Y:S05]  /*18920*/  WARPSYNC.COLLECTIVE R15, `(.L_x_2617) ;  /* 0x000000000f087348 */ /* 0x000fea0003c00000 */
[----:B------:R0:W1:Y:S02]  /*18930*/  SHFL.IDX P6, R14, R13, R12, R11 ;  /* 0x0000000c0d0e7389 */ /* 0x00006400000c000b */
[----:B01----:R-:W-:Y:S01]  /*18940*/  ENDCOLLECTIVE ;  /* 0x000000000000791b */ /* 0x003fe20003800000 */
.L_x_2617:
[----:B------:R-:W-:-:S05]  /*18950*/  @!P1 LEA R5, P2, R10, R5, 0x1 ;  /* 0x000000050a059211 */ /* 0x000fca00078408ff */
[----:B------:R-:W-:-:S04]  /*18960*/  @!P1 IMAD.X R6, RZ, RZ, R6, P2 ;  /* 0x000000ffff069224 */ /* 0x000fc800010e0606 */
[----:B------:R-:W-:Y:S02]  /*18970*/  @!P1 IMAD.MOV.U32 R7, RZ, RZ, R6 ;  /* 0x000000ffff079224 */ /* 0x000fe400078e0006 */
[----:B------:R-:W-:Y:S02]  /*18980*/  IMAD.MOV.U32 R13, RZ, RZ, R4 ;  /* 0x000000ffff0d7224 */ /* 0x000fe400078e0004 */
[----:B------:R-:W-:-:S05]  /*18990*/  @!P1 IMAD.MOV.U32 R6, RZ, RZ, R5 ;  /* 0x000000ffff069224 */ /* 0x000fca00078e0005 */
        /* <DEDUP_REMOVED lines=8> */
.L_x_2618:
[----:B------:R-:W-:Y:S01]  /*18a20*/  IMAD.MOV.U32 R4, RZ, RZ, R14 ;  /* 0x000000ffff047224 */ /* 0x000fe200078e000e */
[----:B------:R-:W-:Y:S06]  /*18a30*/  BRA `(.L_x_2619) ;  /* 0xffffffac00207947 */ /* 0x000fec000383ffff */
.L_x_2494:
[----:B-1----:R-:W2:Y:S02]  /*18a40*/  LDL R2, [R1] ;  /* 0x0000000001027983 */ /* 0x002ea40000100800 */
[----:B--2---:R1:W2:Y:S02]  /*18a50*/  SYNCS.PHASECHK.TRANS64.TRYWAIT P0, [R2+URZ+0x28c20], R0 ;  /* 0x028c2000020075a7 */ /* 0x0042a4000800017f */
[----:B--2---:R-:W-:Y:S05]  /*18a60*/  @!P0 NANOSLEEP.SYNCS 0x989680 ;  /* 0x009896800000895d */ /* 0x004fea0003900000 */
[----:B------:R-:W2:Y:S02]  /*18a70*/  @!P0 SYNCS.PHASECHK.TRANS64 P0, [R2+URZ+0x28c20], R0 ;  /* 0x028c2000020085a7 */ /* 0x000ea4000800007f */
[----:B--2---:R-:W-:Y:S05]  /*18a80*/  @!P0 BRA `(.L_x_2494) ;  /* 0xfffffffc00ec8947 */ /* 0x004fea000383ffff */
[----:B------:R-:W-:Y:S05]  /*18a90*/  BRA `(.L_x_2620) ;  /* 0xffffffac00807947 */ /* 0x000fea000383ffff */
.L_x_2498:
[----:B-1----:R1:W2:Y:S02]  /*18aa0*/  SYNCS.PHASECHK.TRANS64.TRYWAIT P0, [R0+URZ+0x28c60], R2 ;  /* 0x028c6002000075a7 */ /* 0x0022a4000800017f */
[----:B--2---:R-:W-:Y:S05]  /*18ab0*/  @!P0 NANOSLEEP.SYNCS 0x989680 ;  /* 0x009896800000895d */ /* 0x004fea0003900000 */
[----:B------:R-:W2:Y:S02]  /*18ac0*/  @!P0 SYNCS.PHASECHK.TRANS64 P0, [R0+URZ+0x28c60], R2 ;  /* 0x028c6002000085a7 */ /* 0x000ea4000800007f */
[----:B--2---:R-:W-:Y:S05]  /*18ad0*/  @!P0 BRA `(.L_x_2498) ;  /* 0xfffffffc00f08947 */ /* 0x004fea000383ffff */
[----:B------:R-:W-:Y:S05]  /*18ae0*/  BRA `(.L_x_2621) ;  /* 0xffffffac00ac7947 */ /* 0x000fea000383ffff */
.L_x_2517:
[----:B-1----:R1:W2:Y:S02]  /*18af0*/  SYNCS.PHASECHK.TRANS64.TRYWAIT P0, [R3+URZ+0x28c40], R2 ;  /* 0x028c4002030075a7 */ /* 0x0022a4000800017f */
[----:B--2---:R-:W-:Y:S05]  /*18b00*/  @!P0 NANOSLEEP.SYNCS 0x989680 ;  /* 0x009896800000895d */ /* 0x004fea0003900000 */
[----:B------:R-:W2:Y:S02]  /*18b10*/  @!P0 SYNCS.PHASECHK.TRANS64 P0, [R3+URZ+0x28c40], R2 ;  /* 0x028c4002030085a7 */ /* 0x000ea4000800007f */
[----:B--2---:R-:W-:Y:S05]  /*18b20*/  @!P0 BRA `(.L_x_2517) ;  /* 0xfffffffc00f08947 */ /* 0x004fea000383ffff */
[----:B------:R-:W-:Y:S05]  /*18b30*/  BRA `(.L_x_2622) ;  /* 0xffffffb800b87947 */ /* 0x000fea000383ffff */
.L_x_2522:
[----:B0-----:R0:W2:Y:S02]  /*18b40*/  SYNCS.PHASECHK.TRANS64.TRYWAIT P0, [R3+URZ+0x28c60], R2 ;  /* 0x028c6002030075a7 */ /* 0x0010a4000800017f */
[----:B--2---:R-:W-:Y:S05]  /*18b50*/  @!P0 NANOSLEEP.SYNCS 0x989680 ;  /* 0x009896800000895d */ /* 0x004fea0003900000 */
[----:B------:R-:W2:Y:S02]  /*18b60*/  @!P0 SYNCS.PHASECHK.TRANS64 P0, [R3+URZ+0x28c60], R2 ;  /* 0x028c6002030085a7 */ /* 0x000ea4000800007f */
[----:B--2---:R-:W-:Y:S05]  /*18b70*/  @!P0 BRA `(.L_x_2522) ;  /* 0xfffffffc00f08947 */ /* 0x004fea000383ffff */
[----:B------:R-:W-:Y:S05]  /*18b80*/  BRA `(.L_x_2623) ;  /* 0xffffffbc003c7947 */ /* 0x000fea000383ffff */
.L_x_2537:
[----:B0-----:R0:W1:Y:S02]  /*18b90*/  SYNCS.PHASECHK.TRANS64.TRYWAIT P0, [R4+URZ+0x28c40], R2 ;  /* 0x028c4002040075a7 */ /* 0x001064000800017f */
[----:B-1----:R-:W-:Y:S05]  /*18ba0*/  @!P0 NANOSLEEP.SYNCS 0x989680 ;  /* 0x009896800000895d */ /* 0x002fea0003900000 */
[----:B------:R-:W1:Y:S02]  /*18bb0*/  @!P0 SYNCS.PHASECHK.TRANS64 P0, [R4+URZ+0x28c40], R2 ;  /* 0x028c4002040085a7 */ /* 0x000e64000800007f */
[----:B-1----:R-:W-:Y:S05]  /*18bc0*/  @!P0 BRA `(.L_x_2537) ;  /* 0xfffffffc00f08947 */ /* 0x002fea000383ffff */
[----:B------:R-:W-:Y:S05]  /*18bd0*/  BRA `(.L_x_2624) ;  /* 0xffffffc8002c7947 */ /* 0x000fea000383ffff */
.L_x_2542:
[----:B-1----:R1:W2:Y:S02]  /*18be0*/  SYNCS.PHASECHK.TRANS64.TRYWAIT P0, [R4+URZ+0x28c60], R2 ;  /* 0x028c6002040075a7 */ /* 0x0022a4000800017f */
[----:B--2---:R-:W-:Y:S05]  /*18bf0*/  @!P0 NANOSLEEP.SYNCS 0x989680 ;  /* 0x009896800000895d */ /* 0x004fea0003900000 */
[----:B------:R-:W2:Y:S02]  /*18c00*/  @!P0 SYNCS.PHASECHK.TRANS64 P0, [R4+URZ+0x28c60], R2 ;  /* 0x028c6002040085a7 */ /* 0x000ea4000800007f */
[----:B--2---:R-:W-:Y:S05]  /*18c10*/  @!P0 BRA `(.L_x_2542) ;  /* 0xfffffffc00f08947 */ /* 0x004fea000383ffff */
[----:B------:R-:W-:Y:S05]  /*18c20*/  BRA `(.L_x_2625) ;  /* 0xffffffc800ac7947 */ /* 0x000fea000383ffff */
.L_x_2557:
[----:B-1----:R1:W2:Y:S02]  /*18c30*/  SYNCS.PHASECHK.TRANS64.TRYWAIT P0, [R4+URZ+0x28c40], R2 ;  /* 0x028c4002040075a7 */ /* 0x0022a4000800017f */
[----:B--2---:R-:W-:Y:S05]  /*18c40*/  @!P0 NANOSLEEP.SYNCS 0x989680 ;  /* 0x009896800000895d */ /* 0x004fea0003900000 */
[----:B------:R-:W2:Y:S02]  /*18c50*/  @!P0 SYNCS.PHASECHK.TRANS64 P0, [R4+URZ+0x28c40], R2 ;  /* 0x028c4002040085a7 */ /* 0x000ea4000800007f */
[----:B--2---:R-:W-:Y:S05]  /*18c60*/  @!P0 BRA `(.L_x_2557) ;  /* 0xfffffffc00f08947 */ /* 0x004fea000383ffff */
[----:B------:R-:W-:Y:S05]  /*18c70*/  BRA `(.L_x_2626) ;  /* 0xffffffd400787947 */ /* 0x000fea000383ffff */
.L_x_2562:
[----:B0-----:R0:W2:Y:S02]  /*18c80*/  SYNCS.PHASECHK.TRANS64.TRYWAIT P0, [R4+URZ+0x28c60], R2 ;  /* 0x028c6002040075a7 */ /* 0x0010a4000800017f */
[----:B--2---:R-:W-:Y:S05]  /*18c90*/  @!P0 NANOSLEEP.SYNCS 0x989680 ;  /* 0x009896800000895d */ /* 0x004fea0003900000 */
[----:B------:R-:W2:Y:S02]  /*18ca0*/  @!P0 SYNCS.PHASECHK.TRANS64 P0, [R4+URZ+0x28c60], R2 ;  /* 0x028c6002040085a7 */ /* 0x000ea4000800007f */
[----:B--2---:R-:W-:Y:S05]  /*18cb0*/  @!P0 BRA `(.L_x_2562) ;  /* 0xfffffffc00f08947 */ /* 0x004fea000383ffff */
[----:B------:R-:W-:Y:S05]  /*18cc0*/  BRA `(.L_x_2627) ;  /* 0xffffffd400fc7947 */ /* 0x000fea000383ffff */
.L_x_2578:
[----:B------:R-:W-:Y:S01]  /*18cd0*/  BSSY B0, `(.L_x_2628) ;  /* 0x0000008000007945 */ /* 0x000fe20003800000 */
[----:B------:R-:W-:Y:S02]  /*18ce0*/  IMAD.MOV.U32 R13, RZ, RZ, R16 ;  /* 0x000000ffff0d7224 */ /* 0x000fe400078e0010 */
[----:B------:R-:W-:Y:S02]  /*18cf0*/  IMAD.MOV.U32 R12, RZ, RZ, RZ ;  /* 0x000000ffff0c7224 */ /* 0x000fe400078e00ff */
[----:B------:R-:W-:Y:S02]  /*18d00*/  IMAD.MOV.U32 R11, RZ, RZ, 0x1f ;  /* 0x0000001fff0b7424 */ /* 0x000fe400078e00ff */
[----:B------:R-:W-:-:S07]  /*18d10*/  IMAD.MOV.U32 R15, RZ, RZ, -0x1 ;  /* 0xffffffffff0f7424 */ /* 0x000fce00078e00ff */
[----:B01---5:R-:W-:Y:S05]  /*18d20*/  WARPSYNC.COLLECTIVE R15, `(.L_x_2629) ;  /* 0x000000000f087348 */ /* 0x023fea0003c00000 */
[----:B------:R2:W3:Y:S02]  /*18d30*/  SHFL.IDX P6, R14, R13, R12, R11 ;  /* 0x0000000c0d0e7389 */ /* 0x0004e400000c000b */
[----:B0123-5:R-:W-:Y:S01]  /*18d40*/  ENDCOLLECTIVE ;  /* 0x000000000000791b */ /* 0x02ffe20003800000 */
.L_x_2629:
[----:B------:R-:W-:Y:S05]  /*18d50*/  BSYNC B0 ;  /* 0x0000000000007941 */ /* 0x000fea0003800000 */
.L_x_2628:
        /* <DEDUP_REMOVED lines=9> */
.L_x_2630:
        /* <DEDUP_REMOVED lines=18> */
.L_x_2631:
[----:B------:R-:W-:Y:S01]  /*18f10*/  IMAD.MOV.U32 R12, RZ, RZ, 0x2 ;  /* 0x00000002ff0c7424 */ /* 0x000fe200078e00ff */
[----:B------:R-:W-:-:S05]  /*18f20*/  SEL R5, R14, RZ, P1 ;  /* 0x000000ff0e057207 */ /* 0x000fca0000800000 */
[----:B------:R-:W-:-:S04]  /*18f30*/  IMAD.IADD R3, R2, 0x1, R5 ;  /* 0x0000000102037824 */ /* 0x000fc800078e0205 */
[----:B------:R-:W-:-:S07]  /*18f40*/  IMAD.MOV.U32 R13, RZ, RZ, R3 ;  /* 0x000000ffff0d7224 */ /* 0x000fce00078e0003 */
[----:B------:R-:W-:Y:S05]  /*18f50*/  WARPSYNC.COLLECTIVE R15, `(.L_x_2632) ;  /* 0x000000000f087348 */ /* 0x000fea0003c00000 */
[----:B------:R0:W1:Y:S02]  /*18f60*/  SHFL.UP P6, R14, R13, R12, R11 ;  /* 0x0400000c0d0e7389 */ /* 0x00006400000c000b */
[----:B01----:R-:W-:Y:S01]  /*18f70*/  ENDCOLLECTIVE ;  /* 0x000000000000791b */ /* 0x003fe20003800000 */
.L_x_2632:
[----:B------:R-:W-:Y:S01]  /*18f80*/  IMAD.MOV.U32 R12, RZ, RZ, 0x4 ;  /* 0x00000004ff0c7424 */ /* 0x000fe200078e00ff */
[----:B------:R-:W-:-:S05]  /*18f90*/  SEL R14, R14, RZ, P2 ;  /* 0x000000ff0e0e7207 */ /* 0x000fca0001000000 */
[----:B------:R-:W-:-:S04]  /*18fa0*/  IMAD.IADD R3, R3, 0x1, R14 ;  /* 0x0000000103037824 */ /* 0x000fc800078e020e */
[----:B------:R-:W-:-:S07]  /*18fb0*/  IMAD.MOV.U32 R13, RZ, RZ, R3 ;  /* 0x000000ffff0d7224 */ /* 0x000fce00078e0003 */
[----:B------:R-:W-:Y:S05]  /*18fc0*/  WARPSYNC.COLLECTIVE R15, `(.L_x_2633) ;  /* 0x000000000f087348 */ /* 0x000fea0003c00000 */
[----:B------:R0:W1:Y:S02]  /*18fd0*/  SHFL.UP P6, R14, R13, R12, R11 ;  /* 0x0400000c0d0e7389 */ /* 0x00006400000c000b */
[----:B01----:R-:W-:Y:S01]  /*18fe0*/  ENDCOLLECTIVE ;  /* 0x000000000000791b */ /* 0x003fe20003800000 */
.L_x_2633:
[----:B------:R-:W-:Y:S01]  /*18ff0*/  IMAD.MOV.U32 R12, RZ, RZ, 0x8 ;  /* 0x00000008ff0c7424 */ /* 0x000fe200078e00ff */
[----:B------:R-:W-:-:S05]  /*19000*/  SEL R14, R14, RZ, P3 ;  /* 0x000000ff0e0e7207 */ /* 0x000fca0001800000 */
[----:B------:R-:W-:-:S04]  /*19010*/  IMAD.IADD R3, R3, 0x1, R14 ;  /* 0x0000000103037824 */ /* 0x000fc800078e020e */
[----:B------:R-:W-:-:S07]  /*19020*/  IMAD.MOV.U32 R13, RZ, RZ, R3 ;  /* 0x000000ffff0d7224 */ /* 0x000fce00078e0003 */
[----:B------:R-:W-:Y:S05]  /*19030*/  WARPSYNC.COLLECTIVE R15, `(.L_x_2634) ;  /* 0x000000000f087348 */ /* 0x000fea0003c00000 */
[----:B------:R0:W1:Y:S02]  /*19040*/  SHFL.UP P6, R14, R13, R12, R11 ;  /* 0x0400000c0d0e7389 */ /* 0x00006400000c000b */
[----:B01----:R-:W-:Y:S01]  /*19050*/  ENDCOLLECTIVE ;  /* 0x000000000000791b */ /* 0x003fe20003800000 */
.L_x_2634:
[----:B------:R-:W-:Y:S01]  /*19060*/  IMAD.MOV.U32 R12, RZ, RZ, 0x10 ;  /* 0x00000010ff0c7424 */ /* 0x000fe200078e00ff */
[----:B------:R-:W-:-:S05]  /*19070*/  SEL R14, R14, RZ, P4 ;  /* 0x000000ff0e0e7207 */ /* 0x000fca0002000000 */
[----:B------:R-:W-:-:S04]  /*19080*/  IMAD.IADD R3, R3, 0x1, R14 ;  /* 0x0000000103037824 */ /* 0x000fc800078e020e */
[----:B------:R-:W-:-:S07]  /*19090*/  IMAD.MOV.U32 R13, RZ, RZ, R3 ;  /* 0x000000ffff0d7224 */ /* 0x000fce00078e0003 */
[----:B------:R-:W-:Y:S05]  /*190a0*/  WARPSYNC.COLLECTIVE R15, `(.L_x_2635) ;  /* 0x000000000f087348 */ /* 0x000fea0003c00000 */
[----:B------:R0:W1:Y:S02]  /*190b0*/  SHFL.UP P6, R14, R13, R12, R11 ;  /* 0x0400000c0d0e7389 */ /* 0x00006400000c000b */
[----:B01----:R-:W-:Y:S01]  /*190c0*/  ENDCOLLECTIVE ;  /* 0x000000000000791b */ /* 0x003fe20003800000 */
.L_x_2635:
        /* <DEDUP_REMOVED lines=8> */
.L_x_2636:
[----:B------:R-:W-:Y:S05]  /*19150*/  BRA `(.L_x_2637) ;  /* 0xffffffe000507947 */ /* 0x000fea000383ffff */
.L_x_2583:
[----:B------:R-:W-:Y:S01]  /*19160*/  BSSY B0, `(.L_x_2638) ;  /* 0x0000008000007945 */ /* 0x000fe20003800000 */
[----:B-----5:R-:W-:Y:S02]  /*19170*/  IMAD.MOV.U32 R13, RZ, RZ, R2 ;  /* 0x000000ffff0d7224 */ /* 0x020fe400078e0002 */
[----:B------:R-:W-:Y:S02]  /*19180*/  IMAD.MOV.U32 R12, RZ, RZ, 0x1 ;  /* 0x00000001ff0c7424 */ /* 0x000fe400078e00ff */
[----:B------:R-:W-:Y:S02]  /*19190*/  IMAD.MOV.U32 R11, RZ, RZ, RZ ;  /* 0x000000ffff0b7224 */ /* 0x000fe400078e00ff */
[----:B------:R-:W-:-:S07]  /*191a0*/  IMAD.MOV.U32 R15, RZ, RZ, -0x1 ;  /* 0xffffffffff0f7424 */ /* 0x000fce00078e00ff */
[----:B012---:R-:W-:Y:S05]  /*191b0*/  WARPSYNC.COLLECTIVE R15, `(.L_x_2639) ;  /* 0x000000000f087348 */ /* 0x007fea0003c00000 */
[----:B------:R3:W4:Y:S02]  /*191c0*/  SHFL.UP P6, R14, R13, R12, R11 ;  /* 0x0400000c0d0e7389 */ /* 0x00072400000c000b */
[----:B01234-:R-:W-:Y:S01]  /*191d0*/  ENDCOLLECTIVE ;  /* 0x000000000000791b */ /* 0x01ffe20003800000 */
.L_x_2639:
[----:B------:R-:W-:Y:S05]  /*191e0*/  BSYNC B0 ;  /* 0x0000000000007941 */ /* 0x000fea0003800000 */
.L_x_2638:
[----:B------:R-:W-:Y:S01]  /*191f0*/  SEL R13, R14, RZ, P1 ;  /* 0x000000ff0e0d7207 */ /* 0x000fe20000800000 */
[----:B------:R-:W-:Y:S02]  /*19200*/  IMAD.MOV.U32 R12, RZ, RZ, 0x2 ;  /* 0x00000002ff0c7424 */ /* 0x000fe400078e00ff */
[----:B------:R-:W-:Y:S02]  /*19210*/  IMAD.MOV.U32 R11, RZ, RZ, RZ ;  /* 0x000000ffff0b7224 */ /* 0x000fe400078e00ff */
[----:B------:R-:W-:Y:S02]  /*19220*/  IMAD.IADD R13, R2, 0x1, R13 ;  /* 0x00000001020d7824 */ /* 0x000fe400078e020d */
[----:B------:R-:W-:-:S07]  /*19230*/  IMAD.MOV.U32 R15, RZ, RZ, -0x1 ;  /* 0xffffffffff0f7424 */ /* 0x000fce00078e00ff */
[----:B------:R-:W-:Y:S05]  /*19240*/  WARPSYNC.COLLECTIVE R15, `(.L_x_2640) ;  /* 0x000000000f087348 */ /* 0x000fea0003c00000 */
[----:B------:R0:W1:Y:S02]  /*19250*/  SHFL.UP P6, R14, R13, R12, R11 ;  /* 0x0400000c0d0e7389 */ /* 0x00006400000c000b */
[----:B01----:R-:W-:Y:S01]  /*19260*/  ENDCOLLECTIVE ;  /* 0x000000000000791b */ /* 0x003fe20003800000 */
.L_x_2640:
[----:B------:R-:W-:Y:S01]  /*19270*/  IMAD.MOV.U32 R12, RZ, RZ, 0x4 ;  /* 0x00000004ff0c7424 */ /* 0x000fe200078e00ff */
[----:B------:R-:W-:-:S05]  /*19280*/  SEL R4, R14, RZ, P2 ;  /* 0x000000ff0e047207 */ /* 0x000fca0001000000 */
[----:B------:R-:W-:-:S04]  /*19290*/  IMAD.IADD R4, R13, 0x1, R4 ;  /* 0x000000010d047824 */ /* 0x000fc800078e0204 */
[----:B------:R-:W-:-:S07]  /*192a0*/  IMAD.MOV.U32 R13, RZ, RZ, R4 ;  /* 0x000000ffff0d7224 */ /* 0x000fce00078e0004 */
[----:B------:R-:W-:Y:S05]  /*192b0*/  WARPSYNC.COLLECTIVE R15, `(.L_x_2641) ;  /* 0x000000000f087348 */ /* 0x000fea0003c00000 */
[----:B------:R0:W1:Y:S02]  /*192c0*/  SHFL.UP P6, R14, R13, R12, R11 ;  /* 0x0400000c0d0e7389 */ /* 0x00006400000c000b */
[----:B01----:R-:W-:Y:S01]  /*192d0*/  ENDCOLLECTIVE ;  /* 0x000000000000791b */ /* 0x003fe20003800000 */
.L_x_2641:
[----:B------:R-:W-:Y:S01]  /*192e0*/  IMAD.MOV.U32 R12, RZ, RZ, 0x8 ;  /* 0x00000008ff0c7424 */ /* 0x000fe200078e00ff */
[----:B------:R-:W-:-:S05]  /*192f0*/  SEL R5, R14, RZ, P3 ;  /* 0x000000ff0e057207 */ /* 0x000fca0001800000 */
[----:B------:R-:W-:-:S04]  /*19300*/  IMAD.IADD R5, R4, 0x1, R5 ;  /* 0x0000000104057824 */ /* 0x000fc800078e0205 */
[----:B------:R-:W-:-:S07]  /*19310*/  IMAD.MOV.U32 R13, RZ, RZ, R5 ;  /* 0x000000ffff0d7224 */ /* 0x000fce00078e0005 */
[----:B------:R-:W-:Y:S05]  /*19320*/  WARPSYNC.COLLECTIVE R15, `(.L_x_2642) ;  /* 0x000000000f087348 */ /* 0x000fea0003c00000 */
[----:B------:R0:W1:Y:S02]  /*19330*/  SHFL.UP P6, R14, R13, R12, R11 ;  /* 0x0400000c0d0e7389 */ /* 0x00006400000c000b */
[----:B01----:R-:W-:Y:S01]  /*19340*/  ENDCOLLECTIVE ;  /* 0x000000000000791b */ /* 0x003fe20003800000 */
.L_x_2642:
[----:B------:R-:W-:Y:S01]  /*19350*/  IMAD.MOV.U32 R12, RZ, RZ, 0x10 ;  /* 0x00000010ff0c7424 */ /* 0x000fe200078e00ff */
[----:B------:R-:W-:-:S05]  /*19360*/  SEL R6, R14, RZ, P4 ;  /* 0x000000ff0e067207 */ /* 0x000fca0002000000 */
[----:B------:R-:W-:-:S04]  /*19370*/  IMAD.IADD R6, R5, 0x1, R6 ;  /* 0x0000000105067824 */ /* 0x000fc800078e0206 */
[----:B------:R-:W-:-:S07]  /*19380*/  IMAD.MOV.U32 R13, RZ, RZ, R6 ;  /* 0x000000ffff0d7224 */ /* 0x000fce00078e0006 */
[----:B------:R-:W-:Y:S05]  /*19390*/  WARPSYNC.COLLECTIVE R15, `(.L_x_2643) ;  /* 0x000000000f087348 */ /* 0x000fea0003c00000 */
[----:B------:R0:W1:Y:S02]  /*193a0*/  SHFL.UP P6, R14, R13, R12, R11 ;  /* 0x0400000c0d0e7389 */ /* 0x00006400000c000b */
[----:B01----:R-:W-:Y:S01]  /*193b0*/  ENDCOLLECTIVE ;  /* 0x000000000000791b */ /* 0x003fe20003800000 */
.L_x_2643:
        /* <DEDUP_REMOVED lines=8> */
.L_x_2644:
[----:B------:R-:W-:Y:S05]  /*19440*/  BRA `(.L_x_2645) ;  /* 0xffffffe000307947 */ /* 0x000fea000383ffff */
.L_x_2585:
[----:B------:R-:W-:Y:S01]  /*19450*/  BSSY B0, `(.L_x_2646) ;  /* 0x0000006000007945 */ /* 0x000fe20003800000 */
[----:B------:R-:W-:Y:S01]  /*19460*/  PLOP3.LUT P6, PT, P6, PT, PT, 0x8, 0x0 ;  /* 0x000000000000781c */ /* 0x000fe200037ce170 */
[----:B------:R-:W-:-:S12]  /*19470*/  IMAD.MOV.U32 R15, RZ, RZ, -0x1 ;  /* 0xffffffffff0f7424 */ /* 0x000fd800078e00ff */
[----:B01---5:R-:W-:Y:S05]  /*19480*/  WARPSYNC.COLLECTIVE R15, `(.L_x_2647) ;  /* 0x000000000f087348 */ /* 0x023fea0003c00000 */
[----:B------:R-:W-:Y:S01]  /*19490*/  VOTE.ANY R14, PT, P6 ;  /* 0x00000000000e7806 */ /* 0x000fe200030e0100 */
[----:B01---5:R-:W-:Y:S06]  /*194a0*/  ENDCOLLECTIVE ;  /* 0x000000000000791b */ /* 0x023fec0003800000 */
.L_x_2647:
[----:B------:R-:W-:Y:S05]  /*194b0*/  BSYNC B0 ;  /* 0x0000000000007941 */ /* 0x000fea0003800000 */
.L_x_2646:
        /* <DEDUP_REMOVED lines=9> */
.L_x_2648:
[----:B------:R-:W-:Y:S01]  /*19550*/  IMAD.MOV.U32 R17, RZ, RZ, R14 ;  /* 0x000000ffff117224 */ /* 0x000fe200078e000e */
[----:B------:R-:W-:Y:S06]  /*19560*/  BRA `(.L_x_2649) ;  /* 0xffffffe000207947 */ /* 0x000fec000383ffff */
.L_x_2587:
[----:B------:R-:W-:Y:S01]  /*19570*/  BSSY B0, `(.L_x_2650) ;  /* 0x0000007000007945 */ /* 0x000fe20003800000 */
[----:B------:R-:W-:Y:S02]  /*19580*/  IMAD.MOV.U32 R13, RZ, RZ, R3 ;  /* 0x000000ffff0d7224 */ /* 0x000fe400078e0003 */
[----:B------:R-:W-:Y:S02]  /*19590*/  IMAD.MOV.U32 R11, RZ, RZ, 0x1f ;  /* 0x0000001fff0b7424 */ /* 0x000fe400078e00ff */
[----:B------:R-:W-:-:S07]  /*195a0*/  IMAD.MOV.U32 R15, RZ, RZ, -0x1 ;  /* 0xffffffffff0f7424 */ /* 0x000fce00078e00ff */
[----:B012--5:R-:W-:Y:S05]  /*195b0*/  WARPSYNC.COLLECTIVE R15, `(.L_x_2651) ;  /* 0x000000000f087348 */ /* 0x027fea0003c00000 */
[----:B------:R3:W4:Y:S02]  /*195c0*/  SHFL.IDX P6, R14, R13, R12, R11 ;  /* 0x0000000c0d0e7389 */ /* 0x00072400000c000b */
[----:B012345:R-:W-:Y:S01]  /*195d0*/  ENDCOLLECTIVE ;  /* 0x000000000000791b */ /* 0x03ffe20003800000 */
.L_x_2651:
[----:B------:R-:W-:Y:S05]  /*195e0*/  BSYNC B0 ;  /* 0x0000000000007941 */ /* 0x000fea0003800000 */
.L_x_2650:
[----:B------:R-:W-:Y:S01]  /*195f0*/  IMAD.MOV.U32 R5, RZ, RZ, R14 ;  /* 0x000000ffff057224 */ /* 0x000fe200078e000e */
[----:B------:R-:W-:Y:S06]  /*19600*/  BRA `(.L_x_2586) ;  /* 0xffffffe000147947 */ /* 0x000fec000383ffff */
.L_x_2591:
[----:B0-----:R0:W1:Y:S02]  /*19610*/  SYNCS.PHASECHK.TRANS64.TRYWAIT P0, [R0+URZ+0x28c20], R3 ;  /* 0x028c2003000075a7 */ /* 0x001064000800017f */
[----:B-1----:R-:W-:Y:S05]  /*19620*/  @!P0 NANOSLEEP.SYNCS 0x989680 ;  /* 0x009896800000895d */ /* 0x002fea0003900000 */
[----:B------:R-:W1:Y:S02]  /*19630*/  @!P0 SYNCS.PHASECHK.TRANS64 P0, [R0+URZ+0x28c20], R3 ;  /* 0x028c2003000085a7 */ /* 0x000e64000800007f */
[----:B-1----:R-:W-:Y:S05]  /*19640*/  @!P0 BRA `(.L_x_2591) ;  /* 0xfffffffc00f08947 */ /* 0x002fea000383ffff */
[----:B------:R-:W-:Y:S05]  /*19650*/  BRA `(.L_x_2652) ;  /* 0xffffffe400947947 */ /* 0x000fea000383ffff */
.L_x_2592:
        /* <DEDUP_REMOVED lines=11> */
.L_x_2654:
[----:B------:R-:W-:Y:S05]  /*19710*/  BSYNC B0 ;  /* 0x0000000000007941 */ /* 0x000fea0003800000 */
.L_x_2653:
[----:B------:R-:W-:Y:S05]  /*19720*/  BRA `(.L_x_2655) ;  /* 0xffffffe4007c7947 */ /* 0x000fea000383ffff */
.L_x_2595:
[----:B------:R-:W-:Y:S01]  /*19730*/  BSSY B1, `(.L_x_2656) ;  /* 0x0000006000017945 */ /* 0x000fe20003800000 */
[----:B------:R-:W-:-:S07]  /*19740*/  IMAD.MOV.U32 R15, RZ, RZ, -0x1 ;  /* 0xffffffffff0f7424 */ /* 0x000fce00078e00ff */
[----:B01---5:R-:W-:Y:S05]  /*19750*/  WARPSYNC.COLLECTIVE R15, `(.L_x_2657) ;  /* 0x000000000f0c7348 */ /* 0x023fea0003c00000 */
[----:B------:R-:W-:Y:S02]  /*19760*/  ELECT P6, UR62, PT ;  /* 0x00000000003e782f */ /* 0x000fe400038c0000 */
[----:B------:R-:W-:Y:S01]  /*19770*/  MOV R14, UR62 ;  /* 0x0000003e000e7c02 */ /* 0x000fe20008000f00 */
[----:B01---5:R-:W-:Y:S10]  /*19780*/  ENDCOLLECTIVE ;  /* 0x000000000000791b */ /* 0x023ff40003800000 */
.L_x_2657:
[----:B------:R-:W-:Y:S05]  /*19790*/  BSYNC B1 ;  /* 0x0000000000017941 */ /* 0x000fea0003800000 */
.L_x_2656:
[----:B------:R-:W-:Y:S05]  /*197a0*/  BRA `(.L_x_2658) ;  /* 0xffffffe400747947 */ /* 0x000fea000383ffff */
.L_x_2597:
[----:B0-----:R0:W1:Y:S02]  /*197b0*/  SYNCS.PHASECHK.TRANS64.TRYWAIT P0, [R6+URZ], R5 ;  /* 0x00000005060075a7 */ /* 0x001064000800017f */
[----:B-1----:R-:W-:Y:S05]  /*197c0*/  @!P0 NANOSLEEP.SYNCS 0x989680 ;  /* 0x009896800000895d */ /* 0x002fea0003900000 */
[----:B------:R-:W1:Y:S02]  /*197d0*/  @!P0 SYNCS.PHASECHK.TRANS64 P0, [R6+URZ], R5 ;  /* 0x00000005060085a7 */ /* 0x000e64000800007f */
[----:B-1----:R-:W-:Y:S05]  /*197e0*/  @!P0 BRA `(.L_x_2597) ;  /* 0xfffffffc00f08947 */ /* 0x002fea000383ffff */
[----:B------:R-:W-:Y:S05]  /*197f0*/  BRA `(.L_x_2659) ;  /* 0xffffffe400b07947 */ /* 0x000fea000383ffff */
.L_x_2598:
[----:B-1----:R1:W2:Y:S02]  /*19800*/  SYNCS.PHASECHK.TRANS64.TRYWAIT P0, [R7+URZ], R2 ;  /* 0x00000002070075a7 */ /* 0x0022a4000800017f */
[----:B--2---:R-:W-:Y:S05]  /*19810*/  @!P0 NANOSLEEP.SYNCS 0x989680 ;  /* 0x009896800000895d */ /* 0x004fea0003900000 */
[----:B------:R-:W2:Y:S02]  /*19820*/  @!P0 SYNCS.PHASECHK.TRANS64 P0, [R7+URZ], R2 ;  /* 0x00000002070085a7 */ /* 0x000ea4000800007f */
[----:B--2---:R-:W-:Y:S05]  /*19830*/  @!P0 BRA `(.L_x_2598) ;  /* 0xfffffffc00f08947 */ /* 0x004fea000383ffff */
[----:B------:R-:W-:Y:S05]  /*19840*/  BRA `(.L_x_2660) ;  /* 0xffffffe400a47947 */ /* 0x000fea000383ffff */
.L_x_2600:
[----:B--2---:R2:W3:Y:S02]  /*19850*/  SYNCS.PHASECHK.TRANS64.TRYWAIT P0, [R4+URZ], R5 ;  /* 0x00000005040075a7 */ /* 0x0044e4000800017f */
[----:B---3--:R-:W-:Y:S05]  /*19860*/  @!P0 NANOSLEEP.SYNCS 0x989680 ;  /* 0x009896800000895d */ /* 0x008fea0003900000 */
[----:B------:R-:W3:Y:S02]  /*19870*/  @!P0 SYNCS.PHASECHK.TRANS64 P0, [R4+URZ], R5 ;  /* 0x00000005040085a7 */ /* 0x000ee4000800007f */
[----:B---3--:R-:W-:Y:S05]  /*19880*/  @!P0 BRA `(.L_x_2600) ;  /* 0xfffffffc00f08947 */ /* 0x008fea000383ffff */
[----:B------:R-:W-:Y:S05]  /*19890*/  BRA `(.L_x_2661) ;  /* 0xffffffe400ac7947 */ /* 0x000fea000383ffff */
.L_x_2662:
        /* <DEDUP_REMOVED lines=14> */
.L_x_6028:


//--------------------- .text._ZN7cutlass13device_kernelIN5flash11enable_sm90INS1_16FlashAttnFwdSm90INS1_25CollectiveMainloopFwdSm90ILi2EN4cute5tupleIJNS5_1CILi1EEES8_S8_EEENS6_IJNS7_ILi64EEESA_SA_EEELi512ENS_10bfloat16_tEfNS_4arch4Sm90ELb0ELb1ELb1ELb1ELb0ELb1ELb0ELb0ELb0ELb1ELb0ELb0EEENS1_21CollectiveEpilogueFwdINS6_IJSA_NS7_ILi512EEESA_EEES9_SC_SE_Li256ELb1ELb1ELb0ELb0EEENS1_36VarlenDynamicPersistentTileSchedulerILi64ELi64ELi256ELi128ELb0ELb1ELb1ELb1ELb0ELb1EEEEEEEEEvNT_6ParamsE --------------------------
	.section	.text._ZN7cutlass13device_kernelIN5flash11enable_sm90INS1_16FlashAttnFwdSm90INS1_25CollectiveMainloopFwdSm90ILi2EN4cute5tupleIJNS5_1CILi1EEES8_S8_EEENS6_IJNS7_ILi64EEESA_SA_EEELi512ENS_10bfloat16_tEfNS_4arch4Sm90ELb0ELb1ELb1ELb1ELb0ELb1ELb0ELb0ELb0ELb1ELb0ELb0EEENS1_21CollectiveEpilogueFwdINS6_IJSA_NS7_ILi512EEESA_EEES9_SC_SE_Li256ELb1ELb1ELb0ELb0EEENS1_36VarlenDynamicPersistentTileSchedulerILi64ELi64ELi256ELi128ELb0ELb1ELb1ELb1ELb0ELb1EEEEEEEEEvNT_6ParamsE,"ax",@progbits
	.align	128
.text._ZN7cutlass13device_kernelIN5flash11enable_sm90INS1_16FlashAttnFwdSm90INS1_25CollectiveMainloopFwdSm90ILi2EN4cute5tupleIJNS5_1CILi1EEES8_S8_EEENS6_IJNS7_ILi64EEESA_SA_EEELi512ENS_10bfloat16_tEfNS_4arch4Sm90ELb0ELb1ELb1ELb1ELb0ELb1ELb0ELb0ELb0ELb1ELb0ELb0EEENS1_21CollectiveEpilogueFwdINS6_IJSA_NS7_ILi512EEESA_EEES9_SC_SE_Li256ELb1ELb1ELb0ELb0EEENS1_36VarlenDynamicPersistentTileSchedulerILi64ELi64ELi256ELi128ELb0ELb1ELb1ELb1ELb0ELb1EEEEEEEEEvNT_6ParamsE:
        .type           _ZN7cutlass13device_kernelIN5flash11enable_sm90INS1_16FlashAttnFwdSm90INS1_25CollectiveMainloopFwdSm90ILi2EN4cute5tupleIJNS5_1CILi1EEES8_S8_EEENS6_IJNS7_ILi64EEESA_SA_EEELi512ENS_10bfloat16_tEfNS_4arch4Sm90ELb0ELb1ELb1ELb1ELb0ELb1ELb0ELb0ELb0ELb1ELb0ELb0EEENS1_21CollectiveEpilogueFwdINS6_IJSA_NS7_ILi512EEESA_EEES9_SC_SE_Li256ELb1ELb1ELb0ELb0EEENS1_36VarlenDynamicPersistentTileSchedulerILi64ELi64ELi256ELi128ELb0ELb1ELb1ELb1ELb0ELb1EEEEEEEEEvNT_6ParamsE,@function
        .size           _ZN7cutlass13device_kernelIN5flash11enable_sm90INS1_16FlashAttnFwdSm90INS1_25CollectiveMainloopFwdSm90ILi2EN4cute5tupleIJNS5_1CILi1EEES8_S8_EEENS6_IJNS7_ILi64EEESA_SA_EEELi512ENS_10bfloat16_tEfNS_4arch4Sm90ELb0ELb1ELb1ELb1ELb0ELb1ELb0ELb0ELb0ELb1ELb0ELb0EEENS1_21CollectiveEpilogueFwdINS6_IJSA_NS7_ILi512EEESA_EEES9_SC_SE_Li256ELb1ELb1ELb0ELb0EEENS1_36VarlenDynamicPersistentTileSchedulerILi64ELi64ELi256ELi128ELb0ELb1ELb1ELb1ELb0ELb1EEEEEEEEEvNT_6ParamsE,(.L_x_6029 - _ZN7cutlass13device_kernelIN5flash11enable_sm90INS1_16FlashAttnFwdSm90INS1_25CollectiveMainloopFwdSm90ILi2EN4cute5tupleIJNS5_1CILi1EEES8_S8_EEENS6_IJNS7_ILi64EEESA_SA_EEELi512ENS_10bfloat16_tEfNS_4arch4Sm90ELb0ELb1ELb1ELb1ELb0ELb1ELb0ELb0ELb0ELb1ELb0ELb0EEENS1_21CollectiveEpilogueFwdINS6_IJSA_NS7_ILi512EEESA_EEES9_SC_SE_Li256ELb1ELb1ELb0ELb0EEENS1_36VarlenDynamicPersistentTileSchedulerILi64ELi64ELi256ELi128ELb0ELb1ELb1ELb1ELb0ELb1EEEEEEEEEvNT_6ParamsE)
        .other          _ZN7cutlass13device_kernelIN5flash11enable_sm90INS1_16FlashAttnFwdSm90INS1_25CollectiveMainloopFwdSm90ILi2EN4cute5tupleIJNS5_1CILi1EEES8_S8_EEENS6_IJNS7_ILi64EEESA_SA_EEELi512ENS_10bfloat16_tEfNS_4arch4Sm90ELb0ELb1ELb1ELb1ELb0ELb1ELb0ELb0ELb0ELb1ELb0ELb0EEENS1_21CollectiveEpilogueFwdINS6_IJSA_NS7_ILi512EEESA_EEES9_SC_SE_Li256ELb1ELb1ELb0ELb0EEENS1_36VarlenDynamicPersistentTileSchedulerILi64ELi64ELi256ELi128ELb0ELb1ELb1ELb1ELb0ELb1EEEEEEEEEvNT_6ParamsE,@"STO_CUDA_ENTRY STV_DEFAULT"
_ZN7cutlass13device_kernelIN5flash11enable_sm90INS1_16FlashAttnFwdSm90INS1_25CollectiveMainloopFwdSm90ILi2EN4cute5tupleIJNS5_1CILi1EEES8_S8_EEENS6_IJNS7_ILi64EEESA_SA_EEELi512ENS_10bfloat16_tEfNS_4arch4Sm90ELb0ELb1ELb1ELb1ELb0ELb1ELb0ELb0ELb0ELb1ELb0ELb0EEENS1_21CollectiveEpilogueFwdINS6_IJSA_NS7_ILi512EEESA_EEES9_SC_SE_Li256ELb1ELb1ELb0ELb0EEENS1_36VarlenDynamicPersistentTileSchedulerILi64ELi64ELi256ELi128ELb0ELb1ELb1ELb1ELb0ELb1EEEEEEEEEvNT_6ParamsE:
        /* <DEDUP_REMOVED lines=24> */
.L_x_2664:
[----:B------:R-:W-:Y:S05]  /*0180*/  BSYNC B0 ;  /* 0x0000000000007941 */ /* 0x000fea0003800000 */
.L_x_2663:
        /* <DEDUP_REMOVED lines=37> */
.L_x_2665:
        /* <DEDUP_REMOVED lines=22> */
.L_x_2666:
        /* <DEDUP_REMOVED lines=18> */
.L_x_2667:
        /* <DEDUP_REMOVED lines=22> */
.L_x_2668:
        /* <DEDUP_REMOVED lines=22> */
.L_x_2669:
[----:B------:R-:W-:Y:S01]  /*0920*/  PLOP3.LUT P0, PT, PT, PT, UP0, 0x80, 0x0 ;  /* 0x000000000000781c */ /* 0x000fe20003f0f008 */
[----:B------:R-:W-:Y:S01]  /*0930*/  UMOV UR36, 0x1 ;  /* 0x0000000100247882 */ /* 0x000fe20000000000 */
[----:B------:R-:W-:Y:S01]  /*0940*/  NOP ;  /* 0x0000000000007918 */ /* 0x000fe20000000000 */
[----:B------:R-:W-:Y:S01]  /*0950*/  USEL UR36, UR36, 0x2, !UP0 ;  /* 0x0000000224247887 */ /* 0x000fe2000c000000 */
[----:B------:R-:W-:Y:S01]  /*0960*/  BSSY B9, `(.L_x_2670) ;  /* 0x0001fe2000097945 */ /* 0x000fe20003800000 */
[----:B------:R-:W-:Y:S01]  /*0970*/  ULDC.64 UR42, c[0x0][0x208] ;  /* 0x00008200002a7ab9 */ /* 0x000fe20000000a00 */
[----:B012-4-:R-:W-:Y:S07]  /*0980*/  BAR.SYNC.DEFER_BLOCKING 0x0 ;  /* 0x0000000000007b1d */ /* 0x017fee0000010000 */
[----:B------:R-:W-:Y:S05]  /*0990*/  @!P0 BRA `(.L_x_2671) ;  /* 0x0000016800c08947 */ /* 0x000fea0003800000 */
.L_x_2672:
[----:B------:R-:W-:-:S08]  /*09a0*/  NOP ;  /* 0x0000000000007918 */ /* 0x000fd00000000000 */
[----:B------:R-:W0:Y:S02]  /*09b0*/  USETMAXREG.TRY_ALLOC.CTAPOOL UP0, 0xf0 ;  /* 0x000000f0000079c8 */ /* 0x000e240008000600 */
[----:B0-----:R-:W-:-:S13]  /*09c0*/  PLOP3.LUT P0, PT, PT, PT, UP0, 0x80, 0x0 ;  /* 0x000000000000781c */ /* 0x001fda0003f0f008 */
[----:B------:R-:W-:Y:S05]  /*09d0*/  @!P0 BRA `(.L_x_2672) ;  /* 0xfffffffc00f08947 */ /* 0x000fea000383ffff */
[----:B------:R-:W-:Y:S01]  /*09e0*/  ISETP.NE.AND P0, PT, R2, 0x1, PT ;  /* 0x000000010200780c */ /* 0x000fe20003f05270 */
[----:B------:R-:W0:Y:S01]  /*09f0*/  S2UR UR5, SR_CgaCtaId ;  /* 0x00000000000579c3 */ /* 0x000e220000008800 */
[----:B------:R-:W-:-:S11]  /*0a00*/  UMOV UR4, 0x400 ;  /* 0x0000040000047882 */ /* 0x000fd60000000000 */
[----:B------:R-:W-:Y:S06]  /*0a10*/  @!P0 BAR.ARV 0x8, 0x100 ;  /* 0x0204000000008b1d */ /* 0x000fec0000002000 */
[----:B------:R-:W-:Y:S01]  /*0a20*/  ISETP.GE.U32.AND P0, PT, R4, 0x100, PT ;  /* 0x000001000400780c */ /* 0x000fe20003f06070 */
[----:B0-----:R-:W-:-:S06]  /*0a30*/  ULEA UR4, UR5, UR4, 0x18 ;  /* 0x0000000405047291 */ /* 0x001fcc000f8ec03f */
[----:B------:R-:W-:-:S06]  /*0a40*/  IMAD.U32 R2, RZ, RZ, UR4 ;  /* 0x00000004ff027e24 */ /* 0x000fcc000f8e00ff */
[----:B------:R-:W-:Y:S06]  /*0a50*/  @P0 BAR.ARV 0xf, 0x100 ;  /* 0x03c4000000000b1d */ /* 0x000fec0000002000 */
[----:B------:R-:W-:Y:S02]  /*0a60*/  ULDC UR4, c[0x0][0xc3c] ;  /* 0x00030f0000047ab9 */ /* 0x000fe40000000800 */
[----:B------:R-:W-:Y:S06]  /*0a70*/  BAR.SYNC.DEFER_BLOCKING 0x5, 0x180 ;  /* 0x0146000000007b1d */ /* 0x000fec0000010000 */
[----:B------:R-:W0:Y:S02]  /*0a80*/  LDS.128 R24, [R2+0x28cd0] ;  /* 0x028cd00002187984 */ /* 0x000e240000000c00 */
[----:B------:R-:W-:Y:S06]  /*0a90*/  BAR.ARV 0x4, 0x180 ;  /* 0x0106000000007b1d */ /* 0x000fec0000002000 */
[----:B0-----:R-:W-:-:S13]  /*0aa0*/  ISETP.GE.AND P0, PT, R27, UR4, PT ;  /* 0x000000041b007c0c */ /* 0x001fda000bf06270 */
[----:B------:R-:W-:Y:S05]  /*0ab0*/  @P0 BRA `(.L_x_2673) ;  /* 0x000001fc00300947 */ /* 0x000fea0003800000 */
[----:B------:R-:W-:Y:S01]  /*0ac0*/  VIADD R15, R4, 0xffffff80 ;  /* 0xffffff80040f7836 */ /* 0x000fe20000000000 */
[----:B------:R-:W-:Y:S01]  /*0ad0*/  CS2R R186, SRZ ;  /* 0x0000000000ba7805 */ /* 0x000fe2000001ff00 */
[----:B------:R-:W-:Y:S01]  /*0ae0*/  IMAD.MOV.U32 R197, RZ, RZ, 0x40 ;  /* 0x00000040ffc57424 */ /* 0x000fe200078e00ff */
[----:B------:R-:W-:Y:S01]  /*0af0*/  CS2R R18, SRZ ;  /* 0x0000000000127805 */ /* 0x000fe2000001ff00 */
[----:B------:R-:W-:Y:S01]  /*0b00*/  IMAD.MOV.U32 R217, RZ, RZ, RZ ;  /* 0x000000ffffd97224 */ /* 0x000fe200078e00ff */
[----:B------:R-:W-:Y:S01]  /*0b10*/  SHF.R.S32.HI R0, RZ, 0x1f, R15 ;  /* 0x0000001fff007819 */ /* 0x000fe2000001140f */
[----:B------:R-:W-:-:S03]  /*0b20*/  ULOP3.LUT UR37, UR36, 0x1, URZ, 0xfc, !UPT ;  /* 0x0000000124257892 */ /* 0x000fc6000f8efc3f */
[CC--:B------:R-:W-:Y:S02]  /*0b30*/  LEA.HI R3, R0.reuse, R15.reuse, RZ, 0x4 ;  /* 0x0000000f00037211 */ /* 0x0c0fe400078f20ff */
[----:B------:R-:W-:Y:S02]  /*0b40*/  LEA.HI R6, R0, R15, RZ, 0x5 ;  /* 0x0000000f00067211 */ /* 0x000fe400078f28ff */
[----:B------:R-:W-:Y:S02]  /*0b50*/  LOP3.LUT R4, R3, 0xfffffff0, RZ, 0xc0, !PT ;  /* 0xfffffff003047812 */ /* 0x000fe400078ec0ff */
[--C-:B------:R-:W-:Y:S02]  /*0b60*/  SHF.R.S32.HI R203, RZ, 0x5, R6.reuse ;  /* 0x00000005ffcb7819 */ /* 0x100fe40000011406 */
[----:B------:R-:W-:Y:S01]  /*0b70*/  SHF.R.S32.HI R6, RZ, 0x1f, R6 ;  /* 0x0000001fff067819 */ /* 0x000fe20000011406 */
[----:B------:R-:W-:Y:S01]  /*0b80*/  IMAD.IADD R5, R15, 0x1, -R4 ;  /* 0x000000010f057824 */ /* 0x000fe200078e0a04 */
[----:B------:R-:W-:-:S02]  /*0b90*/  SHF.R.S32.HI R4, RZ, 0x4, R3 ;  /* 0x00000004ff047819 */ /* 0x000fc40000011403 */
[----:B------:R-:W-:Y:S02]  /*0ba0*/  LEA.HI R7, R0, R15, RZ, 0x7 ;  /* 0x0000000f00077211 */ /* 0x000fe400078f38ff */
[----:B------:R-:W-:Y:S02]  /*0bb0*/  SHF.R.S32.HI R10, RZ, 0x1f, R5 ;  /* 0x0000001fff0a7819 */ /* 0x000fe40000011405 */
[----:B------:R-:W-:Y:S02]  /*0bc0*/  LEA.HI R3, R3, R4, RZ, 0x1 ;  /* 0x0000000403037211 */ /* 0x000fe400078f08ff */
[----:B------:R-:W-:Y:S02]  /*0bd0*/  LEA.HI R13, R10, R5, RZ, 0x3 ;  /* 0x000000050a0d7211 */ /* 0x000fe400078f18ff */
[----:B------:R-:W-:Y:S02]  /*0be0*/  LEA.HI R6, R6, R203, RZ, 0x2 ;  /* 0x000000cb06067211 */ /* 0x000fe400078f10ff */
[C---:B------:R-:W-:Y:S01]  /*0bf0*/  LOP3.LUT R14, R13.reuse, 0xfffffff8, RZ, 0xc0, !PT ;  /* 0xfffffff80d0e7812 */ /* 0x040fe200078ec0ff */
[----:B------:R-:W-:Y:S01]  /*0c00*/  IMAD.SHL.U32 R13, R13, 0x40, RZ ;  /* 0x000000400d0d7824 */ /* 0x000fe200078e00ff */
[----:B------:R-:W-:-:S02]  /*0c10*/  LOP3.LUT R3, R3, 0x1ffffffe, RZ, 0xc0, !PT ;  /* 0x1ffffffe03037812 */ /* 0x000fc400078ec0ff */
[----:B------:R-:W-:Y:S01]  /*0c20*/  SHF.R.S32.HI R220, RZ, 0x7, R7 ;  /* 0x00000007ffdc7819 */ /* 0x000fe20000011407 */
[----:B------:R-:W-:Y:S01]  /*0c30*/  IMAD.IADD R14, R5, 0x1, -R14 ;  /* 0x00000001050e7824 */ /* 0x000fe200078e0a0e */
[----:B------:R-:W-:Y:S01]  /*0c40*/  LOP3.LUT R6, R6, 0x3ffffc, RZ, 0xc0, !PT ;  /* 0x003ffffc06067812 */ /* 0x000fe200078ec0ff */
[----:B------:R-:W-:Y:S01]  /*0c50*/  IMAD.IADD R3, R4, 0x1, -R3 ;  /* 0x0000000104037824 */ /* 0x000fe200078e0a03 */
[----:B------:R-:W-:Y:S01]  /*0c60*/  LOP3.LUT R8, R7, 0xffffff80, RZ, 0xc0, !PT ;  /* 0xffffff8007087812 */ /* 0x000fe200078ec0ff */
[----:B------:R-:W-:Y:S01]  /*0c70*/  IMAD R5, R220, 0x100, R5 ;  /* 0x00000100dc057824 */ /* 0x000fe200078e0205 */
[C---:B------:R-:W-:Y:S01]  /*0c80*/  R2P PR, R14.reuse, 0x6 ;  /* 0x000000060e007804 */ /* 0x040fe20000000000 */
[----:B------:R-:W-:Y:S01]  /*0c90*/  IMAD.IADD R6, R203, 0x1, -R6 ;  /* 0x00000001cb067824 */ /* 0x000fe200078e0a06 */
[----:B------:R-:W-:Y:S01]  /*0ca0*/  LEA.HI R7, R7, R220, RZ, 0x1 ;  /* 0x000000dc07077211 */ /* 0x000fe200078f08ff */
[----:B------:R-:W-:Y:S02]  /*0cb0*/  IMAD.SHL.U32 R4, R14, 0x40, RZ ;  /* 0x000000400e047824 */ /* 0x000fe400078e00ff */
[----:B------:R-:W-:Y:S01]  /*0cc0*/  IMAD R6, R6, 0x10, R5 ;  /* 0x0000001006067824 */ /* 0x000fe200078e0205 */
[----:B------:R-:W-:Y:S01]  /*0cd0*/  LOP3.LUT R7, R7, 0xfffffe, RZ, 0xc0, !PT ;  /* 0x00fffffe07077812 */ /* 0x000fe200078ec0ff */
[----:B------:R-:W-:Y:S01]  /*0ce0*/  IMAD.SHL.U32 R3, R3, 0x8, RZ ;  /* 0x0000000803037824 */ /* 0x000fe200078e00ff */
[----:B------:R-:W-:Y:S01]  /*0cf0*/  LOP3.LUT R4, R4, 0x1c0, RZ, 0xc0, !PT ;  /* 0x000001c004047812 */ /* 0x000fe200078ec0ff */
[----:B------:R-:W-:Y:S01]  /*0d00*/  IMAD.IADD R8, R15, 0x1, -R8 ;  /* 0x000000010f087824 */ /* 0x000fe200078e0a08 */
[----:B------:R-:W-:Y:S01]  /*0d10*/  SEL R197, R197, 0xffffffc0, !P2 ;  /* 0xffffffc0c5c57807 */ /* 0x000fe20005000000 */
[--C-:B------:R-:W-:Y:S01]  /*0d20*/  IMAD.U32 R228, R6, 0x40, R3.reuse ;  /* 0x0000004006e47824 */ /* 0x100fe200078e0003 */
[----:B------:R-:W-:Y:S01]  /*0d30*/  LOP3.LUT R3, R4, 0x8, R3, 0xf8, !PT ;  /* 0x0000000804037812 */ /* 0x000fe200078ef803 */
[----:B------:R-:W-:Y:S01]  /*0d40*/  IMAD.IADD R7, R220, 0x1, -R7 ;  /* 0x00000001dc077824 */ /* 0x000fe200078e0a07 */
[----:B------:R-:W-:-:S02]  /*0d50*/  SHF.R.U32.HI R6, RZ, 0x3, R4 ;  /* 0x00000003ff067819 */ /* 0x000fc40000011604 */
[----:B------:R-:W-:Y:S01]  /*0d60*/  LOP3.LUT R4, R13, 0x7ffffe00, RZ, 0xc0, !PT ;  /* 0x7ffffe000d047812 */ /* 0x000fe200078ec0ff */
[----:B------:R-:W-:Y:S01]  /*0d70*/  IMAD.SHL.U32 R194, R7, 0x100, RZ ;  /* 0x0000010007c27824 */ /* 0x000fe200078e00ff */
[----:B------:R-:W-:Y:S02]  /*0d80*/  LOP3.LUT R3, R3, R6, RZ, 0x3c, !PT ;  /* 0x0000000603037212 */ /* 0x000fe400078e3cff */
[----:B------:R-:W-:Y:S01]  /*0d90*/  SHF.R.S32.HI R9, RZ, 0x1f, R8 ;  /* 0x0000001fff097819 */ /* 0x000fe20000011408 */
[----:B------:R-:W-:-:S03]  /*0da0*/  IMAD R4, R203, 0x400, R4 ;  /* 0x00000400cb047824 */ /* 0x000fc600078e0204 */
[-C--:B------:R-:W-:Y:S01]  /*0db0*/  LEA.HI R10, R9, R8.reuse, RZ, 0x2 ;  /* 0x00000008090a7211 */ /* 0x080fe200078f10ff */
[----:B------:R-:W-:Y:S01]  /*0dc0*/  IMAD.IADD R3, R4, 0x1, R3 ;  /* 0x0000000104037824 */ /* 0x000fe200078e0203 */
[CC--:B------:R-:W-:Y:S02]  /*0dd0*/  LEA.HI R4, R0.reuse, R15.reuse, RZ, 0x3 ;  /* 0x0000000f00047211 */ /* 0x0c0fe400078f18ff */
[----:B------:R-:W-:Y:S01]  /*0de0*/  LEA.HI R0, R0, R15, RZ, 0x2 ;  /* 0x0000000f00007211 */ /* 0x000fe200078f10ff */
[----:B------:R-:W-:Y:S01]  /*0df0*/  IMAD R195, R3, 0x2, R2 ;  /* 0x0000000203c37824 */ /* 0x000fe200078e0202 */
[----:B------:R-:W-:Y:S02]  /*0e00*/  SHF.R.S32.HI R219, RZ, 0x3, R4 ;  /* 0x00000003ffdb7819 */ /* 0x000fe40000011404 */
[--C-:B------:R-:W-:Y:S01]  /*0e10*/  SHF.R.S32.HI R185, RZ, 0x2, R0.reuse ;  /* 0x00000002ffb97819 */ /* 0x100fe20000011400 */
[C---:B------:R-:W-:Y:S01]  /*0e20*/  VIADD R198, R195.reuse, 0x26800 ;  /* 0x00026800c3c67836 */ /* 0x040fe20000000000 */
[----:B------:R-:W-:Y:S01]  /*0e30*/  LOP3.LUT R218, R4, 0xfffffff8, RZ, 0xc0, !PT ;  /* 0xfffffff804da7812 */ /* 0x000fe200078ec0ff */
[----:B------:R-:W-:Y:S01]  /*0e40*/  VIADD R196, R195, 0x26820 ;  /* 0x00026820c3c47836 */ /* 0x000fe20000000000 */
[----:B------:R-:W-:Y:S01]  /*0e50*/  SHF.R.S32.HI R4, RZ, 0x1f, R0 ;  /* 0x0000001fff047819 */ /* 0x000fe20000011400 */
[----:B------:R-:W-:Y:S01]  /*0e60*/  VIADD R235, R185, 0x20 ;  /* 0x00000020b9eb7836 */ /* 0x000fe20000000000 */
[----:B------:R-:W-:Y:S01]  /*0e70*/  LOP3.LUT R223, R0, 0xfffffffc, RZ, 0xc0, !PT ;  /* 0xfffffffc00df7812 */ /* 0x000fe200078ec0ff */
[----:B------:R-:W-:Y:S01]  /*0e80*/  IMAD.IADD R218, R15, 0x1, -R218 ;  /* 0x000000010fda7824 */ /* 0x000fe200078e0ada */
[--C-:B------:R-:W-:Y:S01]  /*0e90*/  SHF.R.S32.HI R11, RZ, 0x2, R10.reuse ;  /* 0x00000002ff0b7819 */ /* 0x100fe2000001140a */
[----:B------:R-:W-:Y:S01]  /*0ea0*/  IMAD.SHL.U32 R226, R235, 0x40, RZ ;  /* 0x00000040ebe27824 */ /* 0x000fe200078e00ff */
[----:B------:R-:W-:Y:S01]  /*0eb0*/  SHF.R.S32.HI R6, RZ, 0x1f, R235 ;  /* 0x0000001fff067819 */ /* 0x000fe200000114eb */
[----:B------:R-:W-:Y:S01]  /*0ec0*/  IMAD.IADD R223, R15, 0x1, -R223 ;  /* 0x000000010fdf7824 */ /* 0x000fe200078e0adf */
[----:B------:R-:W-:Y:S01]  /*0ed0*/  SHF.R.S32.HI R12, RZ, 0x1f, R10 ;  /* 0x0000001fff0c7819 */ /* 0x000fe2000001140a */
[----:B------:R-:W-:Y:S01]  /*0ee0*/  IMAD.SHL.U32 R200, R218, 0x8, RZ ;  /* 0x00000008dac87824 */ /* 0x000fe200078e00ff */
[----:B------:R-:W-:Y:S01]  /*0ef0*/  LEA.HI R4, R4, R185, RZ, 0x3 ;  /* 0x000000b904047211 */ /* 0x000fe200078f18ff */
[C---:B------:R-:W-:Y:S01]  /*0f00*/  IMAD.SHL.U32 R16, R223.reuse, 0x8, RZ ;  /* 0x00000008df107824 */ /* 0x040fe200078e00ff */
[----:B------:R-:W-:Y:S01]  /*0f10*/  LEA.HI R6, R6, R235, RZ, 0x3 ;  /* 0x000000eb06067211 */ /* 0x000fe200078f18ff */
[----:B------:R-:W-:Y:S01]  /*0f20*/  IMAD.SHL.U32 R188, R223, 0x4, RZ ;  /* 0x00000004dfbc7824 */ /* 0x000fe200078e00ff */
[----:B------:R-:W-:Y:S01]  /*0f30*/  LEA.HI R12, R12, R11, RZ, 0x3 ;  /* 0x0000000b0c0c7211 */ /* 0x000fe200078f18ff */
[----:B------:R-:W-:Y:S01]  /*0f40*/  VIADD R211, R200, 0x80 ;  /* 0x00000080c8d37836 */ /* 0x000fe20000000000 */
[----:B------:R-:W-:Y:S01]  /*0f50*/  LOP3.LUT R5, R10, 0x7ffffffc, RZ, 0xc0, !PT ;  /* 0x7ffffffc0a057812 */ /* 0x000fe200078ec0ff */
[----:B------:R-:W-:Y:S01]  /*0f60*/  IMAD.SHL.U32 R6, R6, 0x40, RZ ;  /* 0x0000004006067824 */ /* 0x000fe200078e00ff */
[----:B------:R-:W-:Y:S01]  /*0f70*/  LOP3.LUT R4, R4, 0xfffffff8, RZ, 0xc0, !PT ;  /* 0xfffffff804047812 */ /* 0x000fe200078ec0ff */
[----:B------:R-:W-:Y:S01]  /*0f80*/  VIADD R210, R200, 0xc0 ;  /* 0x000000c0c8d27836 */ /* 0x000fe20000000000 */
[----:B------:R-:W-:Y:S01]  /*0f90*/  LOP3.LUT R12, R12, 0xfffffff8, RZ, 0xc0, !PT ;  /* 0xfffffff80c0c7812 */ /* 0x000fe200078ec0ff */
[----:B------:R-:W-:Y:S01]  /*0fa0*/  IMAD.IADD R5, R8, 0x1, -R5 ;  /* 0x0000000108057824 */ /* 0x000fe200078e0a05 */
[----:B------:R-:W-:Y:S01]  /*0fb0*/  LEA.HI R9, R9, R8, RZ, 0x5 ;  /* 0x0000000809097211 */ /* 0x000fe200078f28ff */
[----:B------:R-:W-:Y:S01]  /*0fc0*/  IMAD.IADD R193, R185, 0x1, -R4 ;  /* 0x00000001b9c17824 */ /* 0x000fe200078e0a04 */
[----:B------:R-:W-:Y:S01]  /*0fd0*/  LEA.HI R0, R223, R223, RZ, 0x1 ;  /* 0x000000dfdf007211 */ /* 0x000fe200078f08ff */
[----:B------:R-:W-:Y:S01]  /*0fe0*/  IMAD.IADD R12, R11, 0x1, -R12 ;  /* 0x000000010b0c7824 */ /* 0x000fe200078e0a0c */
[----:B------:R-:W-:Y:S01]  /*0ff0*/  LOP3.LUT R226, R226, 0x1c0, RZ, 0xc0, !PT ;  /* 0x000001c0e2e27812 */ /* 0x000fe200078ec0ff */
[C---:B------:R-:W-:Y:S01]  /*1000*/  VIADD R212, R200.reuse, 0x40 ;  /* 0x00000040c8d47836 */ /* 0x040fe20000000000 */
[----:B------:R-:W-:Y:S01]  /*1010*/  SHF.R.S32.HI R9, RZ, 0x5, R9 ;  /* 0x00000005ff097819 */ /* 0x000fe20000011409 */
[----:B------:R-:W-:Y:S01]  /*1020*/  VIADD R209, R200, 0x100 ;  /* 0x00000100c8d17836 */ /* 0x000fe20000000000 */
[----:B------:R-:W-:Y:S01]  /*1030*/  LOP3.LUT R0, R0, 0x1ffffffe, RZ, 0xc0, !PT ;  /* 0x1ffffffe00007812 */ /* 0x000fe200078ec0ff */
[----:B------:R-:W-:Y:S01]  /*1040*/  VIADD R208, R200, 0x140 ;  /* 0x00000140c8d07836 */ /* 0x000fe20000000000 */
[----:B------:R-:W-:Y:S01]  /*1050*/  LOP3.LUT R4, R226, 0x38, R16, 0xf8, !PT ;  /* 0x00000038e2047812 */ /* 0x000fe200078ef810 */
[----:B------:R-:W-:Y:S01]  /*1060*/  VIADD R199, R188, 0x10 ;  /* 0x00000010bcc77836 */ /* 0x000fe20000000000 */
[----:B------:R-:W-:Y:S01]  /*1070*/  SHF.R.U32.HI R8, RZ, 0x3, R226 ;  /* 0x00000003ff087819 */ /* 0x000fe200000116e2 */
[----:B------:R-:W-:Y:S01]  /*1080*/  VIADD R222, R200, 0x180 ;  /* 0x00000180c8de7836 */ /* 0x000fe20000000000 */
[----:B------:R-:W-:Y:S01]  /*1090*/  LOP3.LUT R227, R6, 0xfffffe00, RZ, 0xc0, !PT ;  /* 0xfffffe0006e37812 */ /* 0x000fe200078ec0ff */
[----:B------:R-:W-:Y:S01]  /*10a0*/  VIADD R221, R200, 0x1c0 ;  /* 0x000001c0c8dd7836 */ /* 0x000fe20000000000 */
[----:B------:R-:W-:Y:S01]  /*10b0*/  SHF.R.S32.HI R7, RZ, 0x1f, R210 ;  /* 0x0000001fff077819 */ /* 0x000fe200000114d2 */
[----:B------:R-:W-:Y:S01]  /*10c0*/  IMAD R191, R9, 0x10, R12 ;  /* 0x0000001009bf7824 */ /* 0x000fe200078e020c */
[----:B------:R-:W-:Y:S01]  /*10d0*/  LOP3.LUT R225, R227, R4, R8, 0xf6, !PT ;  /* 0x00000004e3e17212 */ /* 0x000fe200078ef608 */
[----:B------:R-:W-:Y:S01]  /*10e0*/  IMAD.IADD R0, R223, 0x1, -R0 ;  /* 0x00000001df007824 */ /* 0x000fe200078e0a00 */
        /* <DEDUP_REMOVED lines=9> */
[----:B------:R-:W-:Y:S01]  /*1180*/  IMAD R201, R0, 0x8, R191 ;  /* 0x0000000800c97824 */ /* 0x000fe200078e02bf */
[----:B------:R-:W-:Y:S01]  /*1190*/  SHF.R.S32.HI R237, RZ, 0x1f, R222 ;  /* 0x0000001fffed7819 */ /* 0x000fe200000114de */
[----:B------:R-:W-:Y:S01]  /*11a0*/  IMAD.IADD R197, R197, 0x1, R196 ;  /* 0x00000001c5c57824 */ /* 0x000fe200078e02c4 */
[----:B------:R-:W-:-:S07]  /*11b0*/  SHF.R.S32.HI R236, RZ, 0x1f, R221 ;  /* 0x0000001fffec7819 */ /* 0x000fce00000114dd */
.L_x_2882:
[----:B------:R-:W-:Y:S01]  /*11c0*/  ULDC.64 UR4, c[0x0][0xa28] ;  /* 0x00028a0000047ab9 */ /* 0x000fe20000000a00 */
[----:B01-34-:R-:W0:Y:S01]  /*11d0*/  LDC.64 R6, c[0x0][0xa08] ;  /* 0x00028200ff067b82 */ /* 0x01be220000000a00 */
[----:B------:R-:W-:Y:S01]  /*11e0*/  ISETP.NE.U32.AND P0, PT, RZ, UR4, PT ;  /* 0x00000004ff007c0c */ /* 0x000fe2000bf05070 */
[----:B------:R-:W-:Y:S01]  /*11f0*/  IMAD.MOV.U32 R3, RZ, RZ, RZ ;  /* 0x000000ffff037224 */ /* 0x000fe200078e00ff */
[----:B------:R-:W-:Y:S01]  /*1200*/  ULDC.64 UR6, c[0x0][0xa20] ;  /* 0x0002880000067ab9 */ /* 0x000fe20000000a00 */
[----:B------:R-:W-:Y:S01]  /*1210*/  IMAD.MOV.U32 R29, RZ, RZ, RZ ;  /* 0x000000ffff1d7224 */ /* 0x000fe200078e00ff */
[----:B------:R-:W-:Y:S01]  /*1220*/  ISETP.NE.AND.EX P0, PT, RZ, UR5, PT, P0 ;  /* 0x00000005ff007c0c */ /* 0x000fe2000bf05300 */
[----:B------:R-:W-:Y:S02]  /*1230*/  ULDC.64 UR4, c[0x0][0xa18] ;  /* 0x0002860000047ab9 */ /* 0x000fe40000000a00 */
[----:B------:R-:W-:-:S04]  /*1240*/  ISETP.NE.U32.AND P1, PT, RZ, UR4, PT ;  /* 0x00000004ff007c0c */ /* 0x000fc8000bf25070 */
[----:B------:R-:W-:Y:S01]  /*1250*/  ISETP.NE.AND.EX P1, PT, RZ, UR5, PT, P1 ;  /* 0x00000005ff007c0c */ /* 0x000fe2000bf25310 */
[----:B------:R-:W-:Y:S02]  /*1260*/  ULDC.64 UR4, c[0x0][0xa08] ;  /* 0x0002820000047ab9 */ /* 0x000fe40000000a00 */
[----:B------:R-:W-:-:S03]  /*1270*/  ISETP.NE.U32.AND P3, PT, RZ, UR4, PT ;  /* 0x00000004ff007c0c */ /* 0x000fc6000bf65070 */
[----:B------:R-:W1:Y:S01]  /*1280*/  @P0 LDC.64 R4, c[0x0][0xa28] ;  /* 0x00028a00ff040b82 */ /* 0x000e620000000a00 */
[----:B------:R-:W-:Y:S01]  /*1290*/  ISETP.NE.AND.EX P3, PT, RZ, UR5, PT, P3 ;  /* 0x00000005ff007c0c */ /* 0x000fe2000bf65330 */
[----:B0-----:R-:W-:-:S06]  /*12a0*/  IMAD.WIDE R10, R27, 0x4, R6 ;  /* 0x000000041b0a7825 */ /* 0x001fcc00078e0206 */
[----:B------:R-:W0:Y:S01]  /*12b0*/  @P1 LDC.64 R8, c[0x0][0xa18] ;  /* 0x00028600ff081b82 */ /* 0x000e220000000a00 */
[----:B------:R-:W-:Y:S02]  /*12c0*/  ULDC UR4, c[0x0][0x288] ;  /* 0x0000a20000047ab9 */ /* 0x000fe40000000800 */
[----:B------:R-:W-:Y:S01]  /*12d0*/  IMAD.U32 R22, RZ, RZ, UR4 ;  /* 0x00000004ff167e24 */ /* 0x000fe2000f8e00ff */
[----:B------:R-:W-:Y:S02]  /*12e0*/  ULDC.64 UR4, c[0x0][0x418] ;  /* 0x0001060000047ab9 */ /* 0x000fe40000000a00 */
[----:B--2---:R2:W5:Y:S01]  /*12f0*/  @P3 LDG.E R29, desc[UR42][R10.64] ;  /* 0x0000002a0a1d3981 */ /* 0x004562000c1e1900 */
[----:B-1----:R-:W-:-:S05]  /*1300*/  @P0 IMAD.WIDE R4, R27, 0x4, R4 ;  /* 0x000000041b040825 */ /* 0x002fca00078e0204 */
[----:B------:R2:W5:Y:S01]  /*1310*/  @P0 LDG.E R3, desc[UR42][R4.64] ;  /* 0x0000002a04030981 */ /* 0x000562000c1e1900 */
[----:B0-----:R-:W-:-:S05]  /*1320*/  @P1 IMAD.WIDE R6, R27, 0x4, R8 ;  /* 0x000000041b061825 */ /* 0x001fca00078e0208 */
[----:B------:R2:W5:Y:S01]  /*1330*/  @P1 LDG.E R22, desc[UR42][R6.64] ;  /* 0x0000002a06161981 */ /* 0x000562000c1e1900 */
[----:B------:R-:W-:-:S03]  /*1340*/  UISETP.NE.U32.AND UP0, UPT, UR4, URZ, UPT ;  /* 0x0000003f0400728c */ /* 0x000fc6000bf05070 */
[----:B------:R-:W-:Y:S01]  /*1350*/  ULDC UR4, c[0x0][0x424] ;  /* 0x0001090000047ab9 */ /* 0x000fe20000000800 */
[----:B------:R-:W-:Y:S01]  /*1360*/  UISETP.NE.AND.EX UP0, UPT, UR5, URZ, UPT, UP0 ;  /* 0x0000003f0500728c */ /* 0x000fe2000bf05300 */
[----:B------:R-:W-:Y:S02]  /*1370*/  ISETP.NE.U32.AND P2, PT, RZ, UR6, PT ;  /* 0x00000006ff007c0c */ /* 0x000fe4000bf45070 */
[----:B------:R-:W-:Y:S01]  /*1380*/  ULDC UR5, c[0x0][0x2f0] ;  /* 0x0000bc0000057ab9 */ /* 0x000fe20000000800 */
[----:B------:R-:W-:Y:S01]  /*1390*/  USEL UR4, UR4, 0x1, UP0 ;  /* 0x0000000104047887 */ /* 0x000fe20008000000 */
[----:B------:R-:W-:-:S03]  /*13a0*/  ISETP.NE.AND.EX P2, PT, RZ, UR7, PT, P2 ;  /* 0x00000007ff007c0c */ /* 0x000fc6000bf45320 */
[----:B------:R-:W-:-:S03]  /*13b0*/  UIMAD UR4, UR4, UR5, URZ ;  /* 0x00000005040472a4 */ /* 0x000fc6000f8e023f */
[----:B------:R-:W-:Y:S01]  /*13c0*/  ULDC UR5, c[0x0][0x348] ;  /* 0x0000d20000057ab9 */ /* 0x000fe20000000800 */
[----:B------:R-:W-:Y:S02]  /*13d0*/  IMAD.MOV.U32 R204, RZ, RZ, R26 ;  /* 0x000000ffffcc7224 */ /* 0x000fe400078e001a */
[----:B------:R-:W-:Y:S01]  /*13e0*/  IMAD.MOV.U32 R205, RZ, RZ, R27 ;  /* 0x000000ffffcd7224 */ /* 0x000fe200078e001b */
[----:B--2---:R-:W-:Y:S06]  /*13f0*/  @P1 BRA `(.L_x_2674) ;  /* 0x0000000000241947 */ /* 0x004fec0003800000 */
        /* <DEDUP_REMOVED lines=9> */
.L_x_2674:
[----:B------:R-:W-:Y:S02]  /*1490*/  IMAD.U32 R36, RZ, RZ, UR5 ;  /* 0x00000005ff247e24 */ /* 0x000fe4000f8e00ff */
[----:B------:R-:W-:Y:S01]  /*14a0*/  IMAD.U32 R24, RZ, RZ, UR4 ;  /* 0x00000004ff187e24 */ /* 0x000fe2000f8e00ff */
[----:B------:R-:W-:Y:S06]  /*14b0*/  @!P2 BRA `(.L_x_2675) ;  /* 0x000000000010a947 */ /* 0x000fec0003800000 */
[----:B------:R-:W0:Y:S02]  /*14c0*/  LDC.64 R4, c[0x0][0xa20] ;  /* 0x00028800ff047b82 */ /* 0x000e240000000a00 */
[----:B0-----:R-:W-:-:S05]  /*14d0*/  IMAD.WIDE R4, R27, 0x4, R4 ;  /* 0x000000041b047825 */ /* 0x001fca00078e0204 */
[----:B------:R0:W5:Y:S01]  /*14e0*/  LDG.E R24, desc[UR42][R4.64] ;  /* 0x0000002a04187981 */ /* 0x000162000c1e1900 */
[----:B------:R-:W-:Y:S05]  /*14f0*/  BRA `(.L_x_2676) ;  /* 0x0000000000107947 */ /* 0x000fea0003800000 */
.L_x_2675:
[----:B------:R-:W-:Y:S05]  /*1500*/  @!P3 BRA `(.L_x_2676) ;  /* 0x00000000000cb947 */ /* 0x000fea0003800000 */
[----:B------:R-:W2:Y:S04]  /*1510*/  LDG.E R5, desc[UR42][R10.64] ;  /* 0x0000002a0a057981 */ /* 0x000ea8000c1e1900 */
[----:B------:R-:W2:Y:S02]  /*1520*/  LDG.E R24, desc[UR42][R10.64+0x4] ;  /* 0x0000042a0a187981 */ /* 0x000ea4000c1e1900 */
[----:B--2---:R-:W-:-:S07]  /*1530*/  IMAD.IADD R24, R24, 0x1, -R5 ;  /* 0x0000000118187824 */ /* 0x004fce00078e0a05 */
.L_x_2676:
[----:B------:R-:W-:Y:S01]  /*1540*/  ULDC.64 UR4, c[0x0][0xa10] ;  /* 0x0002840000047ab9 */ /* 0x000fe20000000a00 */
[----:B------:R-:W1:Y:S01]  /*1550*/  LDC R8, c[0x0][0x448] ;  /* 0x00011200ff087b82 */ /* 0x000e620000000800 */
[----:B------:R-:W-:-:S04]  /*1560*/  ISETP.NE.U32.AND P0, PT, RZ, UR4, PT ;  /* 0x00000004ff007c0c */ /* 0x000fc8000bf05070 */
[----:B------:R-:W-:Y:S01]  /*1570*/  ISETP.NE.AND.EX P0, PT, RZ, UR5, PT, P0 ;  /* 0x00000005ff007c0c */ /* 0x000fe2000bf05300 */
[----:B------:R-:W-:Y:S02]  /*1580*/  ULDC.64 UR4, c[0x0][0xa30] ;  /* 0x00028c0000047ab9 */ /* 0x000fe40000000a00 */
[----:B------:R-:W-:Y:S01]  /*1590*/  ISETP.NE.U32.AND P1, PT, RZ, UR4, PT ;  /* 0x00000004ff007c0c */ /* 0x000fe2000bf25070 */
[----:B-----5:R-:W-:Y:S01]  /*15a0*/  IMAD.MOV.U32 R37, RZ, RZ, R24 ;  /* 0x000000ffff257224 */ /* 0x020fe200078e0018 */
[----:B------:R-:W2:Y:S02]  /*15b0*/  LDC.64 R12, c[0x0][0x9e0] ;  /* 0x00027800ff0c7b82 */ /* 0x000ea40000000a00 */
[----:B------:R-:W-:-:S06]  /*15c0*/  ISETP.NE.AND.EX P1, PT, RZ, UR5, PT, P1 ;  /* 0x00000005ff007c0c */ /* 0x000fcc000bf25310 */
[----:B0-----:R-:W0:Y:S08]  /*15d0*/  @P0 LDC.64 R4, c[0x0][0xa10] ;  /* 0x00028400ff040b82 */ /* 0x001e300000000a00 */
[----:B------:R-:W3:Y:S01]  /*15e0*/  @P1 LDC.64 R6, c[0x0][0xa30] ;  /* 0x00028c00ff061b82 */ /* 0x000ee20000000a00 */
[----:B0-----:R-:W-:-:S05]  /*15f0*/  @P0 IMAD.WIDE R4, R27, 0x4, R4 ;  /* 0x000000041b040825 */ /* 0x001fca00078e0204 */
[----:B------:R-:W4:Y:S04]  /*1600*/  @P0 LDG.E R0, desc[UR42][R4.64] ;  /* 0x0000002a04000981 */ /* 0x000f28000c1e1900 */
[----:B------:R-:W4:Y:S01]  /*1610*/  @P0 LDG.E R9, desc[UR42][R4.64+0x4] ;  /* 0x0000042a04090981 */ /* 0x000f22000c1e1900 */
[----:B---3--:R-:W-:-:S05]  /*1620*/  @P1 IMAD.WIDE R6, R27, 0x4, R6 ;  /* 0x000000041b061825 */ /* 0x008fca00078e0206 */
[----:B------:R0:W5:Y:S01]  /*1630*/  @P1 LDG.E R37, desc[UR42][R6.64] ;  /* 0x0000002a06251981 */ /* 0x000162000c1e1900 */
[----:B-1----:R-:W-:Y:S01]  /*1640*/  ISETP.NE.AND P1, PT, R8, 0x1, PT ;  /* 0x000000010800780c */ /* 0x002fe20003f25270 */
[----:B------:R-:W-:Y:S01]  /*1650*/  IMAD.SHL.U32 R192, R25, 0x40, RZ ;  /* 0x0000004019c07824 */ /* 0x000fe200078e00ff */
[----:B--2---:R-:W-:Y:S01]  /*1660*/  ISETP.GE.AND P2, PT, R13, 0x1, PT ;  /* 0x000000010d00780c */ /* 0x004fe20003f46270 */
[----:B------:R-:W-:-:S10]  /*1670*/  IMAD.IADD R10, R24, 0x1, -R3 ;  /* 0x00000001180a7824 */ /* 0x000fd400078e0a03 */
[----:B------:R-:W1:Y:S08]  /*1680*/  @P1 LDC R11, c[0x0][0x44c] ;  /* 0x00011300ff0b1b82 */ /* 0x000e700000000800 */
[----:B------:R-:W2:Y:S01]  /*1690*/  @P1 LDC R8, c[0x0][0x450] ;  /* 0x00011400ff081b82 */ /* 0x000ea20000000800 */
[----:B----4-:R-:W-:Y:S02]  /*16a0*/  @P0 IMAD.IADD R36, R9, 0x1, -R0 ;  /* 0x0000000109240824 */ /* 0x010fe400078e0a00 */
[----:B------:R-:W-:-:S02]  /*16b0*/  VIADD R0, R192, 0x3f ;  /* 0x0000003fc0007836 */ /* 0x000fc40000000000 */
[----:B------:R-:W-:Y:S02]  /*16c0*/  IMAD.IADD R23, R10, 0x1, R36 ;  /* 0x000000010a177824 */ /* 0x000fe400078e0224 */
[----:B-1----:R-:W-:-:S03]  /*16d0*/  @P1 IMAD.HI.U32 R3, R0, R11, RZ ;  /* 0x0000000b00031227 */ /* 0x002fc600078e00ff */
[C---:B------:R-:W-:Y:S01]  /*16e0*/  IADD3 R5, R23.reuse, 0x1, -R22 ;  /* 0x0000000117057810 */ /* 0x040fe20007ffe816 */
[----:B------:R-:W-:Y:S01]  /*16f0*/  IMAD.MOV.U32 R4, RZ, RZ, R0 ;  /* 0x000000ffff047224 */ /* 0x000fe200078e0000 */
[----:B--2---:R-:W-:Y:S01]  /*1700*/  @P1 SHF.R.U32.HI R4, RZ, R8, R3 ;  /* 0x00000008ff041219 */ /* 0x004fe20000011603 */
[----:B------:R-:W-:-:S04]  /*1710*/  VIADD R0, R23, 0x3f ;  /* 0x0000003f17007836 */ /* 0x000fc80000000000 */
[----:B0-----:R-:W-:Y:S01]  /*1720*/  IMAD.IADD R7, R5, 0x1, R4 ;  /* 0x0000000105077824 */ /* 0x001fe200078e0204 */
[----:B------:R-:W-:-:S04]  /*1730*/  SHF.R.S32.HI R3, RZ, 0x1f, R0 ;  /* 0x0000001fff037819 */ /* 0x000fc80000011400 */
[----:B------:R-:W-:Y:S01]  /*1740*/  LEA.HI R3, R3, R0, RZ, 0x6 ;  /* 0x0000000003037211 */ /* 0x000fe200078f30ff */
[----:B------:R-:W-:-:S03]  /*1750*/  IMAD.IADD R0, R7, 0x1, R12 ;  /* 0x0000000107007824 */ /* 0x000fc600078e020c */
[----:B------:R-:W-:Y:S01]  /*1760*/  SHF.R.S32.HI R168, RZ, 0x6, R3 ;  /* 0x00000006ffa87819 */ /* 0x000fe20000011403 */
[----:B------:R-:W-:Y:S06]  /*1770*/  @!P2 BRA `(.L_x_2677) ;  /* 0x000000000048a947 */ /* 0x000fec0003800000 */
        /* <DEDUP_REMOVED lines=11> */
.L_x_2679:
[----:B------:R-:W-:-:S13]  /*1830*/  ISETP.NE.AND P0, PT, R13, 0x1, PT ;  /* 0x000000010d00780c */ /* 0x000fda0003f05270 */
[----:B------:R-:W0:Y:S02]  /*1840*/  @P0 LDC.64 R4, c[0x0][0x9e8] ;  /* 0x00027a00ff040b82 */ /* 0x000e240000000a00 */
[----:B0-----:R-:W-:-:S05]  /*1850*/  @P0 IMAD.HI.U32 R4, R3, R4, RZ ;  /* 0x0000000403040227 */ /* 0x001fca00078e00ff */
[----:B------:R-:W-:-:S07]  /*1860*/  @P0 SHF.R.U32.HI R3, RZ, R5, R4 ;  /* 0x00000005ff030219 */ /* 0x000fce0000011604 */
.L_x_2680:
[----:B------:R-:W-:Y:S05]  /*1870*/  BSYNC B0 ;  /* 0x0000000000007941 */ /* 0x000fea0003800000 */
.L_x_2678:
[----:B------:R-:W-:-:S05]  /*1880*/  IMAD R3, R3, R13, R13 ;  /* 0x0000000d03037224 */ /* 0x000fca00078e020d */
[----:B------:R-:W-:-:S07]  /*1890*/  VIMNMX R0, R0, R3, PT ;  /* 0x0000000300007248 */ /* 0x000fce0003fe0100 */
.L_x_2677:
[----:B------:R-:W0:Y:S01]  /*18a0*/  @P1 LDC R3, c[0x0][0x44c] ;  /* 0x00011300ff031b82 */ /* 0x000e220000000800 */
[----:B------:R-:W-:-:S07]  /*18b0*/  ULDC UR4, c[0x0][0x9dc] ;  /* 0x0002770000047ab9 */ /* 0x000fce0000000800 */
[----:B------:R-:W1:Y:S01]  /*18c0*/  @P1 LDC R5, c[0x0][0x450] ;  /* 0x00011400ff051b82 */ /* 0x000e620000000800 */
[----:B0-----:R-:W-:-:S04]  /*18d0*/  @P1 IMAD.HI.U32 R4, R192, R3, RZ ;  /* 0x00000003c0041227 */ /* 0x001fc800078e00ff */
[----:B------:R-:W-:Y:S01]  /*18e0*/  IMAD.MOV.U32 R3, RZ, RZ, R192 ;  /* 0x000000ffff037224 */ /* 0x000fe200078e00c0 */
[----:B-1----:R-:W-:-:S04]  /*18f0*/  @P1 SHF.R.U32.HI R3, RZ, R5, R4 ;  /* 0x00000005ff031219 */ /* 0x002fc80000011604 */
[----:B------:R-:W-:-:S05]  /*1900*/  IADD3 R3, R3, R23, -R22 ;  /* 0x0000001703037210 */ /* 0x000fca0007ffe816 */
[----:B------:R-:W-:Y:S01]  /*1910*/  VIADD R4, R3, -UR4 ;  /* 0x8000000403047c36 */ /* 0x000fe20008000000 */
[----:B------:R-:W-:Y:S06]  /*1920*/  @!P2 BRA `(.L_x_2681) ;  /* 0x000000000044a947 */ /* 0x000fec0003800000 */
        /* <DEDUP_REMOVED lines=10> */
.L_x_2683:
[----:B------:R-:W-:-:S13]  /*19d0*/  ISETP.NE.AND P0, PT, R13, 0x1, PT ;  /* 0x000000010d00780c */ /* 0x000fda0003f05270 */
[----:B------:R-:W0:Y:S02]  /*19e0*/  @P0 LDC.64 R6, c[0x0][0x9e8] ;  /* 0x00027a00ff060b82 */ /* 0x000e240000000a00 */
[----:B0-----:R-:W-:-:S05]  /*19f0*/  @P0 IMAD.HI.U32 R6, R3, R6, RZ ;  /* 0x0000000603060227 */ /* 0x001fca00078e00ff */
[----:B------:R-:W-:-:S07]  /*1a00*/  @P0 SHF.R.U32.HI R3, RZ, R7, R6 ;  /* 0x00000007ff030219 */ /* 0x000fce0000011606 */
.L_x_2684:
[----:B------:R-:W-:Y:S05]  /*1a10*/  BSYNC B0 ;  /* 0x0000000000007941 */ /* 0x000fea0003800000 */
.L_x_2682:
[----:B------:R-:W-:-:S05]  /*1a20*/  IMAD R3, R3, R13, RZ ;  /* 0x0000000d03037224 */ /* 0x000fca00078e02ff */
[----:B------:R-:W-:-:S07]  /*1a30*/  VIMNMX R4, R4, R3, !PT ;  /* 0x0000000304047248 */ /* 0x000fce0007fe0100 */
.L_x_2681:
[----:B------:R-:W-:Y:S01]  /*1a40*/  VIADD R0, R0, 0x3f ;  /* 0x0000003f00007836 */ /* 0x000fe20000000000 */
[----:B------:R-:W-:Y:S02]  /*1a50*/  SHF.R.S32.HI R5, RZ, 0x1f, R4 ;  /* 0x0000001fff057819 */ /* 0x000fe40000011404 */
[----:B------:R-:W-:Y:S02]  /*1a60*/  PLOP3.LUT P3, PT, PT, PT, PT, 0x80, 0x0 ;  /* 0x000000000000781c */ /* 0x000fe40003f6f070 */
[----:B------:R-:W-:Y:S02]  /*1a70*/  SHF.R.S32.HI R3, RZ, 0x1f, R0 ;  /* 0x0000001fff037819 */ /* 0x000fe40000011400 */
[----:B------:R-:W-:Y:S02]  /*1a80*/  LEA.HI R5, R5, R4, RZ, 0x6 ;  /* 0x0000000405057211 */ /* 0x000fe400078f30ff */
[----:B------:R-:W-:Y:S02]  /*1a90*/  LEA.HI R3, R3, R0, RZ, 0x6 ;  /* 0x0000000003037211 */ /* 0x000fe400078f30ff */
[----:B------:R-:W-:-:S02]  /*1aa0*/  SHF.R.S32.HI R5, RZ, 0x6, R5 ;  /* 0x00000006ff057819 */ /* 0x000fc40000011405 */
[----:B------:R-:W-:Y:S02]  /*1ab0*/  SHF.R.S32.HI R3, RZ, 0x6, R3 ;  /* 0x00000006ff037819 */ /* 0x000fe40000011403 */
[----:B------:R-:W-:Y:S02]  /*1ac0*/  VIMNMX R5, RZ, R5, !PT ;  /* 0x00000005ff057248 */ /* 0x000fe40007fe0100 */
[----:B------:R-:W-:-:S03]  /*1ad0*/  VIMNMX R3, R168, R3, PT ;  /* 0x00000003a8037248 */ /* 0x000fc60003fe0100 */
[--C-:B------:R-:W-:Y:S02]  /*1ae0*/  IMAD R5, R5, 0x40, -R10.reuse ;  /* 0x0000004005057824 */ /* 0x100fe400078e0a0a */
[----:B------:R-:W-:-:S03]  /*1af0*/  IMAD R3, R3, 0x40, -R10 ;  /* 0x0000004003037824 */ /* 0x000fc600078e0a0a */
[----:B------:R-:W-:Y:S02]  /*1b00*/  VIMNMX R5, RZ, R5, !PT ;  /* 0x00000005ff057248 */ /* 0x000fe40007fe0100 */
[----:B------:R-:W-:Y:S02]  /*1b10*/  VIMNMX R0, R3, R36, PT ;  /* 0x0000002403007248 */ /* 0x000fe40003fe0100 */
[----:B------:R-:W-:Y:S02]  /*1b20*/  SHF.R.U32.HI R44, RZ, 0x6, R5 ;  /* 0x00000006ff2c7819 */ /* 0x000fe40000011605 */
[----:B------:R-:W-:-:S03]  /*1b30*/  ISETP.GT.AND P0, PT, R0, R5, PT ;  /* 0x000000050000720c */ /* 0x000fc60003f04270 */
[----:B------:R-:W-:-:S10]  /*1b40*/  IMAD.MOV.U32 R45, RZ, RZ, R44 ;  /* 0x000000ffff2d7224 */ /* 0x000fd400078e002c */
[----:B------:R-:W-:-:S05]  /*1b50*/  @P0 VIADD R0, R0, 0x3f ;  /* 0x0000003f00000836 */ /* 0x000fca0000000000 */
[----:B------:R-:W-:-:S04]  /*1b60*/  @P0 SHF.R.S32.HI R3, RZ, 0x1f, R0 ;  /* 0x0000001fff030819 */ /* 0x000fc80000011400 */
[----:B------:R-:W-:-:S04]  /*1b70*/  @P0 LEA.HI R3, R3, R0, RZ, 0x6 ;  /* 0x0000000003030211 */ /* 0x000fc800078f30ff */
[----:B------:R-:W-:-:S04]  /*1b80*/  @P0 SHF.R.S32.HI R45, RZ, 0x6, R3 ;  /* 0x00000006ff2d0819 */ /* 0x000fc80000011403 */
[----:B------:R-:W-:-:S13]  /*1b90*/  ISETP.GT.AND P0, PT, R45, R44, PT ;  /* 0x0000002c2d00720c */ /* 0x000fda0003f04270 */
[----:B------:R-:W-:Y:S05]  /*1ba0*/  @!P0 BRA `(.L_x_2685) ;  /* 0x00000028009c8947 */ /* 0x000fea0003800000 */
        /* <DEDUP_REMOVED lines=20> */
.L_x_2687:
[----:B------:R-:W-:Y:S05]  /*1cf0*/  BSYNC B6 ;  /* 0x0000000000067941 */ /* 0x000fea0003800000 */
.L_x_2686:
        /* <DEDUP_REMOVED lines=20> */
.L_x_2689:
[----:B------:R-:W-:Y:S05]  /*1e40*/  BSYNC B6 ;  /* 0x0000000000067941 */ /* 0x000fea0003800000 */
.L_x_2688:
[----:B------:R-:W-:Y:S01]  /*1e50*/  ULDC.64 UR4, c[0x0][0x9f8] ;  /* 0x00027e0000047ab9 */ /* 0x000fe20000000a00 */
[----:B------:R-:W0:Y:S01]  /*1e60*/  LDC.64 R50, c[0x0][0x300] ;  /* 0x0000c000ff327b82 */ /* 0x000e220000000a00 */
[----:B------:R-:W-:Y:S01]  /*1e70*/  ISETP.NE.U32.AND P0, PT, RZ, UR4, PT ;  /* 0x00000004ff007c0c */ /* 0x000fe2000bf05070 */
[----:B------:R-:W-:Y:S01]  /*1e80*/  IMAD.IADD R40, R29, 0x1, R24 ;  /* 0x000000011d287824 */ /* 0x000fe200078e0218 */
[----:B------:R-:W-:Y:S01]  /*1e90*/  ULDC.64 UR8, c[0x0][0xa08] ;  /* 0x0002820000087ab9 */ /* 0x000fe20000000a00 */
[----:B------:R-:W-:Y:S01]  /*1ea0*/  ULDC.64 UR6, c[0x0][0x330] ;  /* 0x0000cc0000067ab9 */ /* 0x000fe20000000a00 */
[----:B------:R-:W-:Y:S01]  /*1eb0*/  ISETP.NE.AND.EX P0, PT, RZ, UR5, PT, P0 ;  /* 0x00000005ff007c0c */ /* 0x000fe2000bf05300 */
[----:B------:R-:W-:Y:S02]  /*1ec0*/  ULDC.64 UR4, c[0x0][0x308] ;  /* 0x0000c20000047ab9 */ /* 0x000fe40000000a00 */
[----:B------:R-:W1:Y:S01]  /*1ed0*/  LDC.64 R52, c[0x0][0x3f8] ;  /* 0x0000fe00ff347b82 */ /* 0x000e620000000a00 */
[----:B------:R-:W-:-:S07]  /*1ee0*/  SHF.R.S32.HI R17, RZ, 0x1f, R16 ;  /* 0x0000001fff117819 */ /* 0x000fce0000011410 */
[----:B------:R-:W2:Y:S08]  /*1ef0*/  LDC R41, c[0x0][0x3f4] ;  /* 0x0000fd00ff297b82 */ /* 0x000eb00000000800 */
[----:B------:R-:W3:Y:S02]  /*1f00*/  @P0 LDC.64 R4, c[0x0][0x9f8] ;  /* 0x00027e00ff040b82 */ /* 0x000ee40000000a00 */
[----:B---3--:R-:W-:-:S05]  /*1f10*/  @P0 IMAD.WIDE R4, R27, 0x4, R4 ;  /* 0x000000041b040825 */ /* 0x008fca00078e0204 */
[----:B------:R3:W4:Y:S01]  /*1f20*/  @P0 LDG.E R27, desc[UR42][R4.64] ;  /* 0x0000002a041b0981 */ /* 0x000722000c1e1900 */
[----:B------:R-:W-:Y:S01]  /*1f30*/  SHF.R.S32.HI R24, RZ, 0x1f, R40 ;  /* 0x0000001fff187819 */ /* 0x000fe20000011428 */
[-C--:B0-----:R-:W-:Y:S01]  /*1f40*/  IMAD.WIDE.U32 R6, R40, R50.reuse, RZ ;  /* 0x0000003228067225 */ /* 0x081fe200078e00ff */
[----:B------:R-:W-:Y:S01]  /*1f50*/  ISETP.NE.U32.AND P0, PT, RZ, UR8, PT ;  /* 0x00000008ff007c0c */ /* 0x000fe2000bf05070 */
[----:B------:R-:W0:Y:S01]  /*1f60*/  S2R R57, SR_TID.X ;  /* 0x0000000000397919 */ /* 0x000e220000002100 */
[----:B------:R-:W-:Y:S01]  /*1f70*/  SHF.R.S32.HI R189, RZ, 0x1f, R188 ;  /* 0x0000001fffbd7819 */ /* 0x000fe200000114bc */
[----:B------:R-:W-:Y:S01]  /*1f80*/  IMAD R0, R24, R50, RZ ;  /* 0x0000003218007224 */ /* 0x000fe200078e02ff */
[----:B------:R-:W-:Y:S01]  /*1f90*/  ISETP.NE.AND.EX P0, PT, RZ, UR9, PT, P0 ;  /* 0x00000009ff007c0c */ /* 0x000fe2000bf05300 */
[----:B------:R-:W-:Y:S01]  /*1fa0*/  IMAD.WIDE.U32 R10, R26, UR6, R16 ;  /* 0x000000061a0a7c25 */ /* 0x000fe2000f8e0010 */
[----:B--2---:R-:W-:Y:S02]  /*1fb0*/  ISETP.GE.AND P1, PT, R16, R41, PT ;  /* 0x000000291000720c */ /* 0x004fe40003f26270 */
[----:B------:R-:W-:Y:S01]  /*1fc0*/  SHF.L.U64.HI R49, R50, 0x6, R51 ;  /* 0x0000000632317819 */ /* 0x000fe20000010233 */
[----:B------:R-:W-:Y:S01]  /*1fd0*/  IMAD R3, R40, R51, R0 ;  /* 0x0000003328037224 */ /* 0x000fe200078e0200 */
[----:B------:R-:W-:Y:S01]  /*1fe0*/  SHF.R.S32.HI R0, RZ, 0x1f, R26 ;  /* 0x0000001fff007819 */ /* 0x000fe2000001141a */
[----:B------:R-:W-:Y:S01]  /*1ff0*/  IMAD.SHL.U32 R14, R193, 0x40, RZ ;  /* 0x00000040c10e7824 */ /* 0x000fe200078e00ff */
[----:B------:R-:W-:Y:S01]  /*2000*/  IADD3 R40, P2, R185, R40, RZ ;  /* 0x00000028b9287210 */ /* 0x000fe20007f5e0ff */
[----:B------:R-:W-:Y:S01]  /*2010*/  IMAD.IADD R7, R7, 0x1, R3 ;  /* 0x0000000107077824 */ /* 0x000fe200078e0203 */
[----:B------:R-:W-:Y:S01]  /*2020*/  P2R R66, PR, RZ, 0x2 ;  /* 0x00000002ff427803 */ /* 0x000fe20000000000 */
[----:B------:R-:W-:-:S02]  /*2030*/  IMAD R3, R0, UR4, RZ ;  /* 0x0000000400037c24 */ /* 0x000fc4000f8e02ff */
[----:B------:R-:W-:-:S04]  /*2040*/  IMAD.WIDE.U32 R6, R26, UR4, R6 ;  /* 0x000000041a067c25 */ /* 0x000fc8000f8e0006 */
[----:B---3--:R-:W-:Y:S01]  /*2050*/  IMAD R5, R26, UR5, R3 ;  /* 0x000000051a057c24 */ /* 0x008fe2000f8e0203 */
[----:B------:R-:W-:Y:S01]  /*2060*/  ULDC.64 UR4, c[0x0][0x310] ;  /* 0x0000c40000047ab9 */ /* 0x000fe20000000a00 */
[----:B------:R-:W-:Y:S01]  /*2070*/  IMAD R9, R0, UR6, RZ ;  /* 0x0000000600097c24 */ /* 0x000fe2000f8e02ff */
[----:B------:R-:W-:Y:S01]  /*2080*/  SHF.R.S32.HI R3, RZ, 0x1f, R185 ;  /* 0x0000001fff037819 */ /* 0x000fe200000114b9 */
[----:B------:R-:W-:Y:S02]  /*2090*/  IMAD.IADD R7, R7, 0x1, R5 ;  /* 0x0000000107077824 */ /* 0x000fe400078e0205 */
[----:B------:R-:W2:Y:S01]  /*20a0*/  LDC.64 R4, c[0x0][0x408] ;  /* 0x00010200ff047b82 */ /* 0x000ea20000000a00 */
[----:B------:R-:W-:Y:S02]  /*20b0*/  IMAD R15, R26, UR7, R9 ;  /* 0x000000071a0f7c24 */ /* 0x000fe4000f8e0209 */
[----:B-1----:R-:W-:Y:S02]  /*20c0*/  IMAD R12, R3, R52, RZ ;  /* 0x00000034030c7224 */ /* 0x002fe400078e02ff */
[----:B------:R-:W-:Y:S01]  /*20d0*/  IMAD.IADD R11, R11, 0x1, R15 ;  /* 0x000000010b0b7824 */ /* 0x000fe200078e020f */
[----:B------:R-:W-:Y:S01]  /*20e0*/  SEL R15, R41, RZ, P1 ;  /* 0x000000ff290f7207 */ /* 0x000fe20000800000 */
[----:B------:R-:W-:Y:S01]  /*20f0*/  IMAD R25, R185, R53, R12 ;  /* 0x00000035b9197224 */ /* 0x000fe200078e020c */
[----:B0-----:R-:W-:Y:S01]  /*2100*/  LEA.HI R57, R57, 0x8, RZ, 0x19 ;  /* 0x0000000839397811 */ /* 0x001fe200078fc8ff */
[----:B------:R-:W-:-:S02]  /*2110*/  VIADD R68, R16, 0x20 ;  /* 0x0000002010447836 */ /* 0x000fc40000000000 */
[----:B------:R-:W-:Y:S02]  /*2120*/  IMAD.IADD R15, R16, 0x1, R15 ;  /* 0x00000001100f7824 */ /* 0x000fe400078e020f */
[----:B------:R-:W-:Y:S02]  /*2130*/  IMAD.SHL.U32 R58, R41, 0x2, RZ ;  /* 0x00000002293a7824 */ /* 0x000fe400078e00ff */
[----:B------:R-:W-:Y:S01]  /*2140*/  IMAD.X R41, R24, 0x1, R3, P2 ;  /* 0x0000000118297824 */ /* 0x000fe200010e0603 */
[----:B------:R-:W-:-:S04]  /*2150*/  SHF.R.S32.HI R48, RZ, 0x1f, R15 ;  /* 0x0000001fff307819 */ /* 0x000fc8000001140f */
[----:B------:R-:W-:Y:S02]  /*2160*/  LEA.HI R48, R48, R15, RZ, 0x3 ;  /* 0x0000000f30307211 */ /* 0x000fe400078f18ff */
[C---:B--2---:R-:W-:Y:S01]  /*2170*/  SHF.L.U64.HI R54, R4.reuse, 0x6, R5 ;  /* 0x0000000604367819 */ /* 0x044fe20000010205 */
[----:B------:R-:W-:Y:S01]  /*2180*/  IMAD.SHL.U32 R55, R4, 0x40, RZ ;  /* 0x0000004004377824 */ /* 0x000fe200078e00ff */
[----:B------:R-:W-:-:S04]  /*2190*/  LOP3.LUT R63, R48, 0xfffffff8, RZ, 0xc0, !PT ;  /* 0xfffffff8303f7812 */ /* 0x000fc800078ec0ff */
[----:B------:R-:W-:Y:S02]  /*21a0*/  SHF.R.S32.HI R69, RZ, 0x1f, R63 ;  /* 0x0000001fff457819 */ /* 0x000fe4000001143f */
[----:B----4-:R-:W-:Y:S02]  /*21b0*/  SHF.R.S32.HI R0, RZ, 0x1f, R27 ;  /* 0x0000001fff007819 */ /* 0x010fe4000001141b */
[----:B------:R-:W-:Y:S02]  /*21c0*/  SEL R27, R27, RZ, !P0 ;  /* 0x000000ff1b1b7207 */ /* 0x000fe40004000000 */
[----:B------:R-:W-:-:S03]  /*21d0*/  SEL R0, R0, RZ, !P0 ;  /* 0x000000ff00007207 */ /* 0x000fc60004000000 */
[----:B------:R-:W-:-:S04]  /*21e0*/  IMAD.WIDE.U32 R28, R27, UR4, R6 ;  /* 0x000000041b1c7c25 */ /* 0x000fc8000f8e0006 */
[----:B------:R-:W-:Y:S02]  /*21f0*/  IMAD R8, R0, UR4, RZ ;  /* 0x0000000400087c24 */ /* 0x000fe4000f8e02ff */
[----:B------:R-:W-:-:S04]  /*2200*/  IMAD.WIDE.U32 R6, R185, R52, R188 ;  /* 0x00000034b9067225 */ /* 0x000fc800078e00bc */
[----:B------:R-:W-:Y:S01]  /*2210*/  IMAD R13, R27, UR5, R8 ;  /* 0x000000051b0d7c24 */ /* 0x000fe2000f8e0208 */
[----:B------:R-:W-:Y:S01]  /*2220*/  ULDC.64 UR4, c[0x0][0x338] ;  /* 0x0000ce0000047ab9 */ /* 0x000fe20000000a00 */
[----:B------:R-:W-:Y:S02]  /*2230*/  IMAD R8, R3, R50, RZ ;  /* 0x0000003203087224 */ /* 0x000fe400078e02ff */
[----:B------:R-:W-:-:S04]  /*2240*/  IMAD.WIDE.U32 R20, R27, UR4, R10 ;  /* 0x000000041b147c25 */ /* 0x000fc8000f8e000a */
[----:B------:R-:W-:-:S04]  /*2250*/  IMAD.WIDE.U32 R10, R185, R52, R16 ;  /* 0x00000034b90a7225 */ /* 0x000fc800078e0010 */
[----:B------:R-:W-:Y:S01]  /*2260*/  IMAD R47, R185, R51, R8 ;  /* 0x00000033b92f7224 */ /* 0x000fe200078e0208 */
[----:B------:R-:W-:Y:S01]  /*2270*/  SHF.L.U64.HI R51, R52, 0x6, R53 ;  /* 0x0000000634337819 */ /* 0x000fe20000010235 */
[----:B------:R-:W-:Y:S02]  /*2280*/  IMAD.IADD R7, R7, 0x1, R25 ;  /* 0x0000000107077824 */ /* 0x000fe400078e0219 */
[----:B------:R-:W-:Y:S01]  /*2290*/  IMAD.IADD R11, R25, 0x1, R11 ;  /* 0x00000001190b7824 */ /* 0x000fe200078e020b */
[----:B-----5:R-:W-:Y:S01]  /*22a0*/  SHF.R.S32.HI R25, RZ, 0x1f, R37 ;  /* 0x0000001fff197819 */ /* 0x020fe20000011425 */
[----:B------:R-:W-:-:S04]  /*22b0*/  IMAD.WIDE.U32 R8, R185, R50, R16 ;  /* 0x00000032b9087225 */ /* 0x000fc800078e0010 */
[----:B------:R-:W-:Y:S01]  /*22c0*/  IMAD R12, R0, UR4, RZ ;  /* 0x00000004000c7c24 */ /* 0x000fe2000f8e02ff */
[----:B------:R-:W-:Y:S01]  /*22d0*/  IADD3 R46, P0, R28, R8, RZ ;  /* 0x000000081c2e7210 */ /* 0x000fe20007f1e0ff */
[----:B------:R-:W-:Y:S01]  /*22e0*/  IMAD.IADD R0, R29, 0x1, R13 ;  /* 0x000000011d007824 */ /* 0x000fe200078e020d */
[----:B------:R-:W-:Y:S01]  /*22f0*/  ULDC UR4, c[0x0][0x2f4] ;  /* 0x0000bd0000047ab9 */ /* 0x000fe20000000800 */
[----:B------:R-:W-:Y:S01]  /*2300*/  IMAD R71, R27, UR5, R12 ;  /* 0x000000051b477c24 */ /* 0x000fe2000f8e020c */
[----:B------:R-:W-:Y:S01]  /*2310*/  ISETP.GE.AND P1, PT, R68, UR4, PT ;  /* 0x0000000444007c0c */ /* 0x000fe2000bf26270 */
[----:B------:R-:W-:Y:S01]  /*2320*/  IMAD R12, R3, R4, RZ ;  /* 0x00000004030c7224 */ /* 0x000fe200078e02ff */
[----:B------:R-:W-:Y:S01]  /*2330*/  IADD3.X R47, R0, R9, R47, P0, !PT ;  /* 0x00000009002f7210 */ /* 0x000fe200007fe42f */
[----:B------:R-:W-:Y:S01]  /*2340*/  IMAD R26, R25, R52, RZ ;  /* 0x00000034191a7224 */ /* 0x000fe200078e02ff */
[----:B------:R-:W-:Y:S01]  /*2350*/  ISETP.GE.AND P0, PT, R16, UR4, PT ;  /* 0x0000000410007c0c */ /* 0x000fe2000bf06270 */
[----:B------:R-:W-:-:S02]  /*2360*/  IMAD R27, R185, R5, R12 ;  /* 0x00000005b91b7224 */ /* 0x000fc400078e020c */
[----:B------:R-:W-:Y:S01]  /*2370*/  IMAD R61, R37, R53, R26 ;  /* 0x00000035253d7224 */ /* 0x000fe200078e021a */
[----:B------:R-:W-:Y:S01]  /*2380*/  LOP3.LUT R53, R14, 0x1c0, RZ, 0xc0, !PT ;  /* 0x000001c00e357812 */ /* 0x000fe200078ec0ff */
[----:B------:R-:W-:-:S03]  /*2390*/  IMAD.WIDE.U32 R8, R185, R4, R188 ;  /* 0x00000004b9087225 */ /* 0x000fc600078e00bc */
[----:B------:R-:W-:Y:S01]  /*23a0*/  SHF.R.U32.HI R56, RZ, 0x3, R53 ;  /* 0x00000003ff387819 */ /* 0x000fe20000011635 */
[----:B------:R-:W-:-:S04]  /*23b0*/  IMAD.WIDE.U32 R12, R185, R4, R16 ;  /* 0x00000004b90c7225 */ /* 0x000fc800078e0010 */
[-C--:B------:R-:W-:Y:S02]  /*23c0*/  IMAD R26, R25, R4.reuse, RZ ;  /* 0x00000004191a7224 */ /* 0x080fe400078e02ff */
[----:B------:R-:W-:Y:S02]  /*23d0*/  IMAD.IADD R9, R9, 0x1, R27 ;  /* 0x0000000109097824 */ /* 0x000fe400078e021b */
[----:B------:R-:W-:Y:S02]  /*23e0*/  IMAD.IADD R13, R27, 0x1, R13 ;  /* 0x000000011b0d7824 */ /* 0x000fe400078e020d */
[----:B------:R-:W-:Y:S01]  /*23f0*/  IMAD R67, R37, R5, R26 ;  /* 0x0000000525437224 */ /* 0x000fe200078e021a */
[----:B------:R-:W-:Y:S01]  /*2400*/  LOP3.LUT R5, R53, 0x18, R16, 0xf8, !PT ;  /* 0x0000001835057812 */ /* 0x000fe200078ef810 */
[----:B------:R-:W-:-:S04]  /*2410*/  IMAD.WIDE.U32 R34, R37, R4, R8 ;  /* 0x0000000425227225 */ /* 0x000fc800078e0008 */
[----:B------:R-:W-:Y:S01]  /*2420*/  IMAD.WIDE.U32 R38, R37, R4, R12 ;  /* 0x0000000425267225 */ /* 0x000fe200078e000c */
[----:B------:R-:W-:Y:S02]  /*2430*/  LOP3.LUT R4, R5, R56, RZ, 0x3c, !PT ;  /* 0x0000003805047212 */ /* 0x000fe400078e3cff */
[----:B------:R-:W-:Y:S01]  /*2440*/  LOP3.LUT R5, R53, 0x38, R48, 0xf8, !PT ;  /* 0x0000003835057812 */ /* 0x000fe200078ef830 */
[----:B------:R-:W-:-:S03]  /*2450*/  IMAD.WIDE.U32 R30, R37, R52, R6 ;  /* 0x00000034251e7225 */ /* 0x000fc600078e0006 */
[----:B------:R-:W-:Y:S01]  /*2460*/  LOP3.LUT R62, R5, R56, RZ, 0x3c, !PT ;  /* 0x00000038053e7212 */ /* 0x000fe200078e3cff */
[----:B------:R-:W-:-:S04]  /*2470*/  IMAD.WIDE.U32 R32, R37, R52, R10 ;  /* 0x0000003425207225 */ /* 0x000fc800078e000a */
[----:B------:R-:W-:Y:S02]  /*2480*/  IMAD.IADD R60, R31, 0x1, R61 ;  /* 0x000000011f3c7824 */ /* 0x000fe400078e023d */
[----:B------:R-:W-:Y:S02]  /*2490*/  IMAD.IADD R65, R35, 0x1, R67 ;  /* 0x0000000123417824 */ /* 0x000fe400078e0243 */
[----:B------:R-:W-:Y:S02]  /*24a0*/  IMAD.SHL.U32 R50, R50, 0x40, RZ ;  /* 0x0000004032327824 */ /* 0x000fe400078e00ff */
[----:B------:R-:W-:Y:S02]  /*24b0*/  IMAD.SHL.U32 R52, R52, 0x40, RZ ;  /* 0x0000004034347824 */ /* 0x000fe400078e00ff */
[----:B------:R-:W-:Y:S02]  /*24c0*/  IMAD R59, R203, 0x200, R4 ;  /* 0x00000200cb3b7824 */ /* 0x000fe400078e0204 */
[----:B------:R-:W-:-:S02]  /*24d0*/  IMAD.IADD R61, R61, 0x1, R33 ;  /* 0x000000013d3d7824 */ /* 0x000fc400078e0221 */
[----:B------:R-:W-:Y:S02]  /*24e0*/  IMAD.IADD R67, R67, 0x1, R39 ;  /* 0x0000000143437824 */ /* 0x000fe400078e0227 */
[----:B------:R-:W-:Y:S02]  /*24f0*/  IMAD R62, R203, 0x200, R62 ;  /* 0x00000200cb3e7824 */ /* 0x000fe400078e023e */
[----:B------:R-:W-:-:S07]  /*2500*/  IMAD.IADD R71, R21, 0x1, R71 ;  /* 0x0000000115477824 */ /* 0x000fce00078e0247 */
.L_x_2719:
        /* <DEDUP_REMOVED lines=10> */
[----:B------:R-:W-:Y:S02]  /*25b0*/  IMAD.SHL.U32 R24, R186, 0x1000, RZ ;  /* 0x00001000ba187824 */ /* 0x000fe400078e00ff */
        /* <DEDUP_REMOVED lines=34> */
[C---:B------:R-:W-:Y:S01]  /*27e0*/  LEA R72, P5, R4.reuse, UR6, 0x1 ;  /* 0x0000000604487c11 */ /* 0x040fe2000f8a08ff */
[----:B------:R-:W-:Y:S01]  /*27f0*/  IMAD.X R8, R43, 0x1, R60, P3 ;  /* 0x000000012b087824 */ /* 0x000fe200018e063c */
[C---:B------:R-:W-:Y:S02]  /*2800*/  LEA R6, P3, R7.reuse, UR4, 0x1 ;  /* 0x0000000407067c11 */ /* 0x040fe4000f8608ff */
        /* <DEDUP_REMOVED lines=9> */
.L_x_2694:
[----:B------:R-:W-:Y:S05]  /*28a0*/  BSYNC B1 ;  /* 0x0000000000017941 */ /* 0x000fea0003800000 */
.L_x_2693:
[----:B------:R-:W-:Y:S01]  /*28b0*/  UISETP.NE.AND UP0, UPT, UR37, 0x3, UPT ;  /* 0x000000032500788c */ /* 0x000fe2000bf05270 */
[----:B-----5:R-:W-:Y:S02]  /*28c0*/  IMAD.MOV.U32 R4, RZ, RZ, R8 ;  /* 0x000000ffff047224 */ /* 0x020fe400078e0008 */
[----:B------:R-:W-:Y:S02]  /*28d0*/  IMAD.MOV.U32 R5, RZ, RZ, R9 ;  /* 0x000000ffff057224 */ /* 0x000fe400078e0009 */
[----:B0-----:R-:W-:Y:S01]  /*28e0*/  IMAD.MOV.U32 R6, RZ, RZ, R26 ;  /* 0x000000ffff067224 */ /* 0x001fe200078e001a */
[----:B------:R-:W-:Y:S01]  /*28f0*/  PLOP3.LUT P3, PT, PT, PT, UP0, 0x80, 0x0 ;  /* 0x000000000000781c */ /* 0x000fe20003f6f008 */
        /* <DEDUP_REMOVED lines=11> */
[----:B------:R-:W-:Y:S02]  /*29b0*/  PRMT R83, R83, 0x5410, R4 ;  /* 0x0000541053537816 */ /* 0x000fe40000000004 */
[----:B------:R-:W-:Y:S01]  /*29c0*/  PRMT R78, R78, 0x5410, R7 ;  /* 0x000054104e4e7816 */ /* 0x000fe20000000007 */
[----:B------:R-:W-:Y:S06]  /*29d0*/  @!P3 BRA `(.L_x_2695) ;  /* 0x000000000004b947 */ /* 0x000fec0003800000 */
[----:B------:R-:W-:Y:S01]  /*29e0*/  BPT.TRAP 0x1 ;  /* 0x000000040000795c */ /* 0x000fe20000300000 */
.L_x_2695:
[----:B------:R-:W-:Y:S01]  /*29f0*/  IMAD R64, R186, 0x8, R2 ;  /* 0x00000008ba407824 */ /* 0x000fe200078e0202 */
[----:B------:R-:W-:Y:S01]  /*2a00*/  SHF.L.U32 R43, R187, 0x1f, RZ ;  /* 0x0000001fbb2b7819 */ /* 0x000fe200000006ff */
[----:B------:R-:W-:Y:S03]  /*2a10*/  BSSY B1, `(.L_x_2696) ;  /* 0x0000003000017945 */ /* 0x000fe60003800000 */
[----:B------:R-:W0:Y:S02]  /*2a20*/  SYNCS.PHASECHK.TRANS64.TRYWAIT P5, [R64+URZ+0x28c90], R43 ;  /* 0x028c902b400075a7 */ /* 0x000e2400080a017f */
[----:B0-----:R-:W-:Y:S05]  /*2a30*/  @!P5 BRA `(.L_x_2697) ;  /* 0x000001dc0058d947 */ /* 0x001fea0003800000 */
.L_x_3083:
[----:B------:R-:W-:Y:S05]  /*2a40*/  BSYNC B1 ;  /* 0x0000000000017941 */ /* 0x000fea0003800000 */
.L_x_2696:
        /* <DEDUP_REMOVED lines=8> */
[----:B--2---:R-:W-:Y:S01]  /*2ad0*/  IMAD.U32 R25, R7, 0x10000, RZ ;  /* 0x0001000007197824 */ /* 0x004fe200078e00ff */
        /* <DEDUP_REMOVED lines=17> */
[----:B------:R-:W-:Y:S01]  /*2bf0*/  FMUL.FTZ R79, R7, R75 ;  /* 0x0000004b074f7220 */ /* 0x000fe20000410000 */
[----:B------:R-:W-:-:S02]  /*2c00*/  IMAD.U32 R6, R5, 0x10000, RZ ;  /* 0x0001000005067824 */ /* 0x000fc400078e00ff */
[-C--:B------:R-:W-:Y:S01]  /*2c10*/  FMUL.FTZ R78, R7, R70.reuse ;  /* 0x00000046074e7220 */ /* 0x080fe20000410000 */
[----:B------:R-:W-:Y:S01]  /*2c20*/  LOP3.LUT R76, R76, 0xffff0000, RZ, 0xc0, !PT ;  /* 0xffff00004c4c7812 */ /* 0x000fe200078ec0ff */
[C---:B------:R-:W-:Y:S01]  /*2c30*/  FMUL.FTZ R7, R15.reuse, R77 ;  /* 0x0000004d0f077220 */ /* 0x040fe20000410000 */
[-C--:B------:R-:W-:Y:S01]  /*2c40*/  FMUL.FTZ R15, R15, R73.reuse ;  /* 0x000000490f0f7220 */ /* 0x080fe20000410000 */
[----:B------:R-:W-:Y:S01]  /*2c50*/  LOP3.LUT R72, R72, 0xffff0000, RZ, 0xc0, !PT ;  /* 0xffff000048487812 */ /* 0x000fe200078ec0ff */
[----:B------:R-:W-:Y:S02]  /*2c60*/  IMAD.U32 R5, R4, 0x10000, RZ ;  /* 0x0001000004057824 */ /* 0x000fe400078e00ff */
[----:B------:R-:W-:Y:S01]  /*2c70*/  FFMA.FTZ R73, R14, R73, -R7 ;  /* 0x000000490e497223 */ /* 0x000fe20000010807 */
[----:B------:R-:W-:Y:S01]  /*2c80*/  LOP3.LUT R4, R4, 0xffff0000, RZ, 0xc0, !PT ;  /* 0xffff000004047812 */ /* 0x000fe200078ec0ff */
[----:B------:R-:W-:Y:S01]  /*2c90*/  FFMA.FTZ R79, R6, R70, -R79 ;  /* 0x00000046064f7223 */ /* 0x000fe2000001084f */
[----:B------:R-:W-:Y:S01]  /*2ca0*/  FFMA.FTZ R14, R14, R77, R15 ;  /* 0x0000004d0e0e7223 */ /* 0x000fe2000001000f */
[C---:B------:R-:W-:Y:S01]  /*2cb0*/  FMUL.FTZ R70, R26.reuse, R76 ;  /* 0x0000004c1a467220 */ /* 0x040fe20000410000 */
[----:B------:R-:W-:Y:S01]  /*2cc0*/  FMUL.FTZ R15, R26, R72 ;  /* 0x000000481a0f7220 */ /* 0x000fe20000410000 */
[----:B------:R-:W-:Y:S01]  /*2cd0*/  FFMA.FTZ R78, R6, R75, R78 ;  /* 0x0000004b064e7223 */ /* 0x000fe2000001004e */
        /* <DEDUP_REMOVED lines=12> */
.L_x_2702:
[----:B------:R-:W-:Y:S05]  /*2da0*/  BSYNC B2 ;  /* 0x0000000000027941 */ /* 0x000fea0003800000 */
.L_x_2701:
[----:B--2---:R1:W-:Y:S02]  /*2db0*/  STG.E.128 desc[UR42][R12.64], R4 ;  /* 0x000000040c007986 */ /* 0x0043e4000c101d2a */
.L_x_2700:
[----:B------:R-:W-:Y:S05]  /*2dc0*/  BSYNC B1 ;  /* 0x0000000000017941 */ /* 0x000fea0003800000 */
.L_x_2699:
        /* <DEDUP_REMOVED lines=56> */
.L_x_2704:
[----:B------:R-:W-:Y:S05]  /*3150*/  BSYNC B1 ;  /* 0x0000000000017941 */ /* 0x000fea0003800000 */
.L_x_2703:
[----:B-1----:R2:W-:Y:S01]  /*3160*/  STG.E.128 desc[UR42][R12.64+0x40], R4 ;  /* 0x000040040c007986 */ /* 0x0025e2000c101d2a */
[----:B------:R-:W-:Y:S05]  /*3170*/  BRA `(.L_x_2698) ;  /* 0x0000000c003c7947 */ /* 0x000fea0003800000 */
.L_x_2692:
[----:B------:R-:W-:Y:S01]  /*3180*/  IMAD R42, R45, -0x40, R36 ;  /* 0xffffffc02d2a7824 */ /* 0x000fe200078e0224 */
[----:B------:R-:W-:-:S04]  /*3190*/  ISETP.GE.AND P4, PT, R16, R81, PT ;  /* 0x000000511000720c */ /* 0x000fc80003f86270 */
[----:B------:R-:W-:-:S04]  /*31a0*/  VIMNMX R42, R42, 0x40, PT ;  /* 0x000000402a2a7848 */ /* 0x000fc80003fe0100 */
[----:B------:R-:W-:-:S13]  /*31b0*/  ISETP.GE.OR P3, PT, R185, R42, P4 ;  /* 0x0000002ab900720c */ /* 0x000fda0002766670 */
[----:B------:R-:W0:Y:S01]  /*31c0*/  @!P3 LDC.64 R12, c[0x0][0x3e8] ;  /* 0x0000fa00ff0cbb82 */ /* 0x000e220000000a00 */
[----:B------:R-:W-:Y:S01]  /*31d0*/  @!P3 IMAD R4, R54, R45, RZ ;  /* 0x0000002d3604b224 */ /* 0x000fe200078e02ff */
[----:B------:R-:W-:Y:S01]  /*31e0*/  @!P3 IADD3 R6, P5, R32, R6, RZ ;  /* 0x000000062006b210 */ /* 0x000fe20007fbe0ff */
[----:B------:R-:W-:Y:S02]  /*31f0*/  @!P3 IMAD.MOV.U32 R5, RZ, RZ, R67 ;  /* 0x000000ffff05b224 */ /* 0x000fe400078e0043 */
[-C--:B------:R-:W-:Y:S02]  /*3200*/  @!P3 IMAD R11, R70, R55.reuse, R4 ;  /* 0x00000037460bb224 */ /* 0x080fe400078e0204 */
[----:B------:R-:W-:Y:S01]  /*3210*/  @!P3 IMAD.MOV.U32 R4, RZ, RZ, R38 ;  /* 0x000000ffff04b224 */ /* 0x000fe200078e0026 */
[----:B------:R-:W1:Y:S01]  /*3220*/  @!P3 LDC.64 R26, c[0x0][0x400] ;  /* 0x00010000ff1abb82 */ /* 0x000e620000000a00 */
[----:B------:R-:W-:Y:S02]  /*3230*/  @!P3 IMAD.X R7, R43, 0x1, R61, P5 ;  /* 0x000000012b07b824 */ /* 0x000fe400028e063d */
        /* <DEDUP_REMOVED lines=12> */
[----:B------:R-:W-:-:S06]  /*3300*/  UISETP.NE.AND UP0, UPT, UR37, 0x3, UPT ;  /* 0x000000032500788c */ /* 0x000fcc000bf05270 */
[----:B------:R-:W-:Y:S01]  /*3310*/  PLOP3.LUT P3, PT, PT, PT, UP0, 0x80, 0x0 ;  /* 0x000000000000781c */ /* 0x000fe20003f6f008 */
        /* <DEDUP_REMOVED lines=16> */
.L_x_2705:
[----:B------:R-:W-:Y:S01]  /*3420*/  IMAD R64, R186, 0x8, R2 ;  /* 0x00000008ba407824 */ /* 0x000fe200078e0202 */
[----:B------:R-:W-:Y:S01]  /*3430*/  SHF.L.U32 R43, R187, 0x1f, RZ ;  /* 0x0000001fbb2b7819 */ /* 0x000fe200000006ff */
[----:B------:R-:W-:Y:S03]  /*3440*/  BSSY B1, `(.L_x_2706) ;  /* 0x0000003000017945 */ /* 0x000fe60003800000 */
[----:B------:R-:W0:Y:S02]  /*3450*/  SYNCS.PHASECHK.TRANS64.TRYWAIT P5, [R64+URZ+0x28c90], R43 ;  /* 0x028c902b400075a7 */ /* 0x000e2400080a017f */
[----:B0-----:R-:W-:Y:S05]  /*3460*/  @!P5 BRA `(.L_x_2707) ;  /* 0x000001d000e0d947 */ /* 0x001fea0003800000 */
.L_x_3084:
[----:B------:R-:W-:Y:S05]  /*3470*/  BSYNC B1 ;  /* 0x0000000000017941 */ /* 0x000fea0003800000 */
.L_x_2706:
[----:B------:R-:W-:Y:S01]  /*3480*/  ISETP.GE.OR P5, PT, R185, R42, P0 ;  /* 0x0000002ab900720c */ /* 0x000fe200007a6670 */
[----:B------:R-:W-:Y:S01]  /*3490*/  ULDC.64 UR4, c[0x0][0x300] ;  /* 0x0000c00000047ab9 */ /* 0x000fe20000000a00 */
[----:B------:R-:W-:Y:S02]  /*34a0*/  IMAD.MOV.U32 R74, RZ, RZ, R14 ;  /* 0x000000ffff4a7224 */ /* 0x000fe400078e000e */
[----:B------:R-:W-:Y:S02]  /*34b0*/  IMAD R12, R3, UR4, RZ ;  /* 0x00000004030c7c24 */ /* 0x000fe4000f8e02ff */
[----:B------:R-:W-:-:S04]  /*34c0*/  IMAD.WIDE.U32 R74, R185, UR4, R74 ;  /* 0x00000004b94a7c25 */ /* 0x000fc8000f8e004a */
[----:B------:R-:W-:-:S03]  /*34d0*/  IMAD R79, R185, UR5, R12 ;  /* 0x00000005b94f7c24 */ /* 0x000fc6000f8e020c */
        /* <DEDUP_REMOVED lines=17> */
[----:B------:R-:W-:Y:S01]  /*35f0*/  LOP3.LUT R12, R13, R56, RZ, 0x3c, !PT ;  /* 0x000000380d0c7212 */ /* 0x000fe200078e3cff */
[----:B------:R-:W-:-:S04]  /*3600*/  IMAD.IADD R13, R62, 0x1, R24 ;  /* 0x000000013e0d7824 */ /* 0x000fc800078e0218 */
[----:B------:R-:W-:Y:S02]  /*3610*/  IMAD R15, R203, 0x200, R12 ;  /* 0x00000200cb0f7824 */ /* 0x000fe400078e020c */
[----:B------:R-:W-:Y:S02]  /*3620*/  IMAD R13, R13, 0x2, R2 ;  /* 0x000000020d0d7824 */ /* 0x000fe400078e0202 */
[----:B------:R-:W-:-:S04]  /*3630*/  IMAD.IADD R15, R24, 0x1, R15 ;  /* 0x00000001180f7824 */ /* 0x000fc800078e020f */
[----:B------:R-:W-:Y:S02]  /*3640*/  IMAD R24, R15, 0x2, R2 ;  /* 0x000000020f187824 */ /* 0x000fe400078e0202 */
        /* <DEDUP_REMOVED lines=94> */
.L_x_2709:
[----:B------:R-:W-:Y:S05]  /*3c30*/  BSYNC B1 ;  /* 0x0000000000017941 */ /* 0x000fea0003800000 */
.L_x_2708:
        /* <DEDUP_REMOVED lines=10> */
.L_x_2691:
[----:B------:R-:W-:-:S06]  /*3ce0*/  UISETP.NE.AND UP0, UPT, UR37, 0x3, UPT ;  /* 0x000000032500788c */ /* 0x000fcc000bf05270 */
[----:B------:R-:W-:-:S13]  /*3cf0*/  PLOP3.LUT P3, PT, PT, PT, UP0, 0x80, 0x0 ;  /* 0x000000000000781c */ /* 0x000fda0003f6f008 */
[----:B------:R-:W-:Y:S05]  /*3d00*/  @!P3 BRA `(.L_x_2710) ;  /* 0x000000000004b947 */ /* 0x000fea0003800000 */
[----:B------:R-:W-:Y:S01]  /*3d10*/  BPT.TRAP 0x1 ;  /* 0x000000040000795c */ /* 0x000fe20000300000 */
.L_x_2710:
        /* <DEDUP_REMOVED lines=8> */
.L_x_3085:
[----:B------:R-:W-:Y:S05]  /*3da0*/  BSYNC B1 ;  /* 0x0000000000017941 */ /* 0x000fea0003800000 */
.L_x_2711:
        /* <DEDUP_REMOVED lines=12> */
.L_x_2698:
[----:B------:R-:W-:Y:S05]  /*3e70*/  BSYNC B0 ;  /* 0x0000000000007941 */ /* 0x000fea0003800000 */
.L_x_2690:
[----:B-12---:R-:W1:Y:S01]  /*3e80*/  S2R R4, SR_TID.X ;  /* 0x0000000000047919 */ /* 0x006e620000002100 */
[----:B------:R-:W-:Y:S01]  /*3e90*/  @!PT LDS RZ, [RZ] ;  /* 0x00000000fffff984 */ /* 0x000fe20000000800 */
[----:B------:R-:W-:Y:S01]  /*3ea0*/  @!PT LDS RZ, [RZ] ;  /* 0x00000000fffff984 */ /* 0x000fe20000000800 */
[----:B------:R-:W-:Y:S01]  /*3eb0*/  @!PT LDS RZ, [RZ] ;  /* 0x00000000fffff984 */ /* 0x000fe20000000800 */
[----:B------:R-:W-:Y:S01]  /*3ec0*/  @!PT LDS RZ, [RZ] ;  /* 0x00000000fffff984 */ /* 0x000fe20000000800 */
[----:B------:R2:W-:Y:S06]  /*3ed0*/  MEMBAR.ALL.CTA ;  /* 0x0000000000007992 */ /* 0x0005ec0000008000 */
[----:B--2---:R-:W2:Y:S01]  /*3ee0*/  FENCE.VIEW.ASYNC.S ;  /* 0x00000000000073c6 */ /* 0x004ea20000000000 */
[----:B------:R-:W-:Y:S05]  /*3ef0*/  WARPSYNC.ALL ;  /* 0x0000000000007948 */ /* 0x000fea0003800000 */
[----:B------:R-:W-:Y:S01]  /*3f00*/  BSSY B0, `(.L_x_2713) ;  /* 0x0000009000007945 */ /* 0x000fe20003800000 */
[----:B-1----:R-:W-:Y:S01]  /*3f10*/  LOP3.LUT R4, R4, 0x7f, RZ, 0xc0, !PT ;  /* 0x0000007f04047812 */ /* 0x002fe200078ec0ff */
[----:B--2---:R1:W-:Y:S03]  /*3f20*/  BAR.SYNC.DEFER_BLOCKING R57, 0x80 ;  /* 0x000200390000751d */ /* 0x0043e60000010000 */
[----:B------:R-:W-:-:S13]  /*3f30*/  ISETP.NE.AND P4, PT, R4, RZ, PT ;  /* 0x000000ff0400720c */ /* 0x000fda0003f85270 */
[----:B------:R-:W-:-:S05]  /*3f40*/  @!P4 VIADD R4, R64, 0x28ca0 ;  /* 0x00028ca04004c836 */ /* 0x000fca0000000000 */
[----:B------:R-:W-:-:S04]  /*3f50*/  @!P4 PRMT R4, RZ, 0x654, R4 ;  /* 0x00000654ff04c816 */ /* 0x000fc80000000004 */
[----:B------:R1:W-:Y:S01]  /*3f60*/  @!P4 SYNCS.ARRIVE.TRANS64.RED.A1T0 RZ, [R4+URZ], RZ ;  /* 0x000000ff04ffc9a7 */ /* 0x0003e2000810043f */
[----:B------:R-:W-:Y:S05]  /*3f70*/  @!P3 BRA `(.L_x_2714) ;  /* 0x000000000004b947 */ /* 0x000fea0003800000 */
[----:B------:R-:W-:Y:S01]  /*3f80*/  BPT.TRAP 0x1 ;  /* 0x000000040000795c */ /* 0x000fe20000300000 */
.L_x_2714:
[----:B------:R-:W-:Y:S05]  /*3f90*/  BSYNC B0 ;  /* 0x0000000000007941 */ /* 0x000fea0003800000 */
.L_x_2713:
[----:B------:R-:W2:Y:S01]  /*3fa0*/  SYNCS.PHASECHK.TRANS64.TRYWAIT P5, [R64+URZ+0x28cb0], R43 ;  /* 0x028cb02b400075a7 */ /* 0x000ea200080a017f */
[----:B------:R-:W-:Y:S01]  /*3fb0*/  BSSY B0, `(.L_x_2715) ;  /* 0x0000003000007945 */ /* 0x000fe20003800000 */
[----:B------:R-:W-:-:S03]  /*3fc0*/  ISETP.GE.AND P3, PT, R185, R42, PT ;  /* 0x0000002ab900720c */ /* 0x000fc60003f66270 */
[----:B--2---:R-:W-:Y:S10]  /*3fd0*/  @!P5 BRA `(.L_x_2716) ;  /* 0x000001c8002cd947 */ /* 0x004ff40003800000 */
.L_x_3086:
[----:B------:R-:W-:Y:S05]  /*3fe0*/  BSYNC B0 ;  /* 0x0000000000007941 */ /* 0x000fea0003800000 */
.L_x_2715:
        /* <DEDUP_REMOVED lines=11> */
[----:B------:R-:W-:Y:S01]  /*40a0*/  LEA R42, P5, R6, UR4, 0x1 ;  /* 0x00000004062a7c11 */ /* 0x000fe2000f8a08ff */
[----:B------:R-:W-:Y:S01]  /*40b0*/  IMAD.IADD R5, R7, 0x1, R5 ;  /* 0x0000000107057824 */ /* 0x000fe200078e0205 */
[----:B------:R-:W-:Y:S01]  /*40c0*/  ULDC UR4, c[0x0][0x320] ;  /* 0x0000c80000047ab9 */ /* 0x000fe20000000800 */
[----:B------:R-:W-:Y:S02]  /*40d0*/  VIADD R4, R16, 0x40 ;  /* 0x0000004010047836 */ /* 0x000fe40000000000 */
[C---:B----4-:R-:W-:Y:S01]  /*40e0*/  VIADD R73, R9.reuse, 0x20 ;  /* 0x0000002009497836 */ /* 0x050fe20000000000 */
[----:B0-2---:R-:W-:Y:S01]  /*40f0*/  LEA.HI.X R43, R6, UR5, R5, 0x1, P5 ;  /* 0x00000005062b7c11 */ /* 0x005fe2000a8f0c05 */
[C---:B------:R-:W-:Y:S01]  /*4100*/  @P3 VIADD R73, R9.reuse, 0xffffffe0 ;  /* 0xffffffe009493836 */ /* 0x040fe20000000000 */
[----:B------:R-:W-:Y:S01]  /*4110*/  ISETP.GE.AND P5, PT, R16, UR4, PT ;  /* 0x0000000410007c0c */ /* 0x000fe2000bfa6270 */
[----:B------:R-:W-:Y:S01]  /*4120*/  IMAD R74, R9, 0x2, R2 ;  /* 0x00000002094a7824 */ /* 0x000fe200078e0202 */
[----:B------:R-:W-:Y:S01]  /*4130*/  ISETP.GE.AND P3, PT, R4, UR4, PT ;  /* 0x0000000404007c0c */ /* 0x000fe2000bf66270 */
[----:B---3--:R-:W-:-:S02]  /*4140*/  VIADD R12, R16, 0x80 ;  /* 0x00000080100c7836 */ /* 0x008fc40000000000 */
[C---:B------:R-:W-:Y:S02]  /*4150*/  VIADD R13, R16.reuse, 0xc0 ;  /* 0x000000c0100d7836 */ /* 0x040fe40000000000 */
[C---:B------:R-:W-:Y:S02]  /*4160*/  VIADD R70, R16.reuse, 0x100 ;  /* 0x0000010010467836 */ /* 0x040fe40000000000 */
[----:B------:R-:W-:Y:S02]  /*4170*/  VIADD R72, R16, 0x140 ;  /* 0x0000014010487836 */ /* 0x000fe40000000000 */
[----:B------:R-:W-:Y:S02]  /*4180*/  IMAD R73, R73, 0x2, R2 ;  /* 0x0000000249497824 */ /* 0x000fe400078e0202 */
[----:B------:R-:W0:Y:S04]  /*4190*/  @!P5 LDS.128 R4, [R74+0x400] ;  /* 0x000400004a04d984 */ /* 0x000e280000000c00 */
[----:B------:R-:W1:Y:S04]  /*41a0*/  @!P3 LDS.128 R8, [R74+0x2400] ;  /* 0x002400004a08b984 */ /* 0x000e680000000c00 */
[----:B0-----:R-:W-:Y:S01]  /*41b0*/  @!P5 STG.E.128 desc[UR42][R42.64], R4 ;  /* 0x000000042a00d986 */ /* 0x001fe2000c101d2a */
[----:B------:R-:W-:-:S03]  /*41c0*/  ISETP.GE.AND P5, PT, R12, UR4, PT ;  /* 0x000000040c007c0c */ /* 0x000fc6000bfa6270 */
[----:B-1----:R-:W-:Y:S01]  /*41d0*/  @!P3 STG.E.128 desc[UR42][R42.64+0x80], R8 ;  /* 0x000080082a00b986 */ /* 0x002fe2000c101d2a */
[----:B------:R-:W-:-:S09]  /*41e0*/  ISETP.GE.AND P3, PT, R13, UR4, PT ;  /* 0x000000040d007c0c */ /* 0x000fd2000bf66270 */
[----:B------:R-:W0:Y:S04]  /*41f0*/  @!P5 LDS.128 R12, [R74+0x4400] ;  /* 0x004400004a0cd984 */ /* 0x000e280000000c00 */
[----:B------:R-:W1:Y:S04]  /*4200*/  @!P3 LDS.128 R24, [R74+0x6400] ;  /* 0x006400004a18b984 */ /* 0x000e680000000c00 */
[----:B0-----:R-:W-:Y:S01]  /*4210*/  @!P5 STG.E.128 desc[UR42][R42.64+0x100], R12 ;  /* 0x0001000c2a00d986 */ /* 0x001fe2000c101d2a */
[----:B------:R-:W-:Y:S01]  /*4220*/  ISETP.GE.AND P5, PT, R70, UR4, PT ;  /* 0x0000000446007c0c */ /* 0x000fe2000bfa6270 */
[----:B------:R-:W-:-:S02]  /*4230*/  VIADD R70, R16, 0x180 ;  /* 0x0000018010467836 */ /* 0x000fc40000000000 */
[----:B-1----:R-:W-:Y:S01]  /*4240*/  @!P3 STG.E.128 desc[UR42][R42.64+0x180], R24 ;  /* 0x000180182a00b986 */ /* 0x002fe2000c101d2a */
[----:B------:R-:W-:Y:S01]  /*4250*/  ISETP.GE.AND P3, PT, R72, UR4, PT ;  /* 0x0000000448007c0c */ /* 0x000fe2000bf66270 */
[----:B------:R-:W-:-:S08]  /*4260*/  VIADD R72, R16, 0x1c0 ;  /* 0x000001c010487836 */ /* 0x000fd00000000000 */
        /* <DEDUP_REMOVED lines=11> */
[----:B------:R-:W-:-:S03]  /*4320*/  ISETP.GE.AND P5, PT, R68, UR4, PT ;  /* 0x0000000444007c0c */ /* 0x000fc6000bfa6270 */
        /* <DEDUP_REMOVED lines=27> */
[----:B0-----:R0:W-:Y:S04]  /*44e0*/  @!P5 STG.E.128 desc[UR42][R42.64+0x340], R12 ;  /* 0x0003400c2a00d986 */ /* 0x0011e8000c101d2a */
[----:B-1----:R0:W-:Y:S02]  /*44f0*/  @!P3 STG.E.128 desc[UR42][R42.64+0x3c0], R24 ;  /* 0x0003c0182a00b986 */ /* 0x0021e4000c101d2a */
.L_x_2718:
[----:B------:R-:W-:Y:S05]  /*4500*/  BSYNC B0 ;  /* 0x0000000000007941 */ /* 0x000fea0003800000 */
.L_x_2717:
[----:B------:R-:W-:Y:S01]  /*4510*/  @!PT LDS RZ, [RZ] ;  /* 0x00000000fffff984 */ /* 0x000fe20000000800 */
[----:B------:R-:W-:Y:S01]  /*4520*/  @!PT LDS RZ, [RZ] ;  /* 0x00000000fffff984 */ /* 0x000fe20000000800 */
[----:B------:R-:W-:Y:S01]  /*4530*/  @!PT LDS RZ, [RZ] ;  /* 0x00000000fffff984 */ /* 0x000fe20000000800 */
[----:B------:R-:W-:Y:S01]  /*4540*/  @!PT LDS RZ, [RZ] ;  /* 0x00000000fffff984 */ /* 0x000fe20000000800 */
[----:B------:R5:W-:Y:S06]  /*4550*/  MEMBAR.ALL.CTA ;  /* 0x0000000000007992 */ /* 0x000bec0000008000 */
[----:B-----5:R-:W5:Y:S01]  /*4560*/  FENCE.VIEW.ASYNC.S ;  /* 0x00000000000073c6 */ /* 0x020f620000000000 */
[----:B0-2---:R-:W-:Y:S01]  /*4570*/  @!P4 VIADD R64, R64, 0x28cc0 ;  /* 0x00028cc04040c836 */ /* 0x005fe20000000000 */
        /* <DEDUP_REMOVED lines=10> */
.L_x_2685:
[----:B------:R-:W-:Y:S04]  /*4620*/  BSSY B0, `(.L_x_2720) ;  /* 0x0000004000007945 */ /* 0x000fe80003800000 */
[----:B------:R-:W-:Y:S05]  /*4630*/  @P3 BRA `(.L_x_2721) ;  /* 0x0000000000083947 */ /* 0x000fea0003800000 */
[----:B------:R-:W0:Y:S02]  /*4640*/  FENCE.VIEW.ASYNC.G ;  /* 0x00000000000073c6 */ /* 0x000e240000000100 */
[----:B0-----:R-:W-:Y:S06]  /*4650*/  BAR.ARV 0xc, 0x180 ;  /* 0x0306000000007b1d */ /* 0x001fec0000002000 */
.L_x_2721:
[----:B------:R-:W-:Y:S05]  /*4660*/  BSYNC B0 ;  /* 0x0000000000007941 */ /* 0x000fea0003800000 */
.L_x_2720:
[----:B------:R-:W-:Y:S01]  /*4670*/  UISETP.NE.AND UP0, UPT, UR38, 0x1, UPT ;  /* 0x000000012600788c */ /* 0x000fe2000bf05270 */
[----:B------:R-:W-:Y:S05]  /*4680*/  BSSY B7, `(.L_x_2722) ;  /* 0x0000ff5000077945 */ /* 0x000fea0003800000 */
[----:B------:R-:W-:-:S13]  /*4690*/  PLOP3.LUT P0, PT, PT, PT, UP0, 0x80, 0x0 ;  /* 0x000000000000781c */ /* 0x000fda0003f0f008 */
[----:B------:R-:W-:Y:S05]  /*46a0*/  @!P0 BRA `(.L_x_2723) ;  /* 0x0000002000b08947 */ /* 0x000fea0003800000 */
[----:B------:R-:W0:Y:S01]  /*46b0*/  LDC R0, c[0x0][0x448] ;  /* 0x00011200ff007b82 */ /* 0x000e220000000800 */
[----:B------:R-:W-:-:S07]  /*46c0*/  IADD3 R5, R23, 0x1, -R22 ;  /* 0x0000000117057810 */ /* 0x000fce0007ffe816 */
[----:B------:R-:W1:Y:S01]  /*46d0*/  LDC.64 R6, c[0x0][0x9e0] ;  /* 0x00027800ff067b82 */ /* 0x000e620000000a00 */
[----:B0-----:R-:W-:Y:S01]  /*46e0*/  ISETP.NE.AND P1, PT, R0, 0x1, PT ;  /* 0x000000010000780c */ /* 0x001fe20003f25270 */
[----:B------:R-:W-:Y:S01]  /*46f0*/  VIADD R0, R192, 0x3f ;  /* 0x0000003fc0007836 */ /* 0x000fe20000000000 */
[----:B-1----:R-:W-:-:S11]  /*4700*/  ISETP.GE.AND P2, PT, R7, 0x1, PT ;  /* 0x000000010700780c */ /* 0x002fd60003f46270 */
[----:B------:R-:W0:Y:S08]  /*4710*/  @P1 LDC R3, c[0x0][0x44c] ;  /* 0x00011300ff031b82 */ /* 0x000e300000000800 */
[----:B------:R-:W1:Y:S01]  /*4720*/  @P1 LDC R4, c[0x0][0x450] ;  /* 0x00011400ff041b82 */ /* 0x000e620000000800 */
[----:B0-----:R-:W-:-:S05]  /*4730*/  @P1 IMAD.HI.U32 R3, R0, R3, RZ ;  /* 0x0000000300031227 */ /* 0x001fca00078e00ff */
[----:B-1----:R-:W-:-:S05]  /*4740*/  @P1 SHF.R.U32.HI R0, RZ, R4, R3 ;  /* 0x00000004ff001219 */ /* 0x002fca0000011603 */
[----:B------:R-:W-:-:S04]  /*4750*/  IMAD.IADD R5, R5, 0x1, R0 ;  /* 0x0000000105057824 */ /* 0x000fc800078e0200 */
[----:B------:R-:W-:Y:S01]  /*4760*/  IMAD.IADD R0, R5, 0x1, R6 ;  /* 0x0000000105007824 */ /* 0x000fe200078e0206 */
        /* <DEDUP_REMOVED lines=12> */
.L_x_2726:
[----:B------:R-:W-:-:S13]  /*4830*/  ISETP.NE.AND P0, PT, R7, 0x1, PT ;  /* 0x000000010700780c */ /* 0x000fda0003f05270 */
[----:B------:R-:W0:Y:S02]  /*4840*/  @P0 LDC.64 R4, c[0x0][0x9e8] ;  /* 0x00027a00ff040b82 */ /* 0x000e240000000a00 */
[----:B0-----:R-:W-:-:S05]  /*4850*/  @P0 IMAD.HI.U32 R4, R3, R4, RZ ;  /* 0x0000000403040227 */ /* 0x001fca00078e00ff */
[----:B------:R-:W-:-:S07]  /*4860*/  @P0 SHF.R.U32.HI R3, RZ, R5, R4 ;  /* 0x00000005ff030219 */ /* 0x000fce0000011604 */
.L_x_2727:
[----:B------:R-:W-:Y:S05]  /*4870*/  BSYNC B0 ;  /* 0x0000000000007941 */ /* 0x000fea0003800000 */
.L_x_2725:
[----:B------:R-:W-:-:S05]  /*4880*/  IMAD R3, R3, R7, R7 ;  /* 0x0000000703037224 */ /* 0x000fca00078e0207 */
[----:B------:R-:W-:-:S07]  /*4890*/  VIMNMX R0, R0, R3, PT ;  /* 0x0000000300007248 */ /* 0x000fce0003fe0100 */
.L_x_2724:
[----:B------:R-:W0:Y:S01]  /*48a0*/  @P1 LDC R5, c[0x0][0x44c] ;  /* 0x00011300ff051b82 */ /* 0x000e220000000800 */
[----:B------:R-:W-:Y:S01]  /*48b0*/  VIADD R0, R0, 0x3f ;  /* 0x0000003f00007836 */ /* 0x000fe20000000000 */
[----:B------:R-:W-:Y:S01]  /*48c0*/  ULDC UR4, c[0x0][0x9dc] ;  /* 0x0002770000047ab9 */ /* 0x000fe20000000800 */
[----:B------:R-:W-:-:S03]  /*48d0*/  IMAD.MOV.U32 R4, RZ, RZ, R192 ;  /* 0x000000ffff047224 */ /* 0x000fc600078e00c0 */
[----:B------:R-:W-:Y:S02]  /*48e0*/  SHF.R.S32.HI R3, RZ, 0x1f, R0 ;  /* 0x0000001fff037819 */ /* 0x000fe40000011400 */
[----:B------:R-:W1:Y:S02]  /*48f0*/  @P1 LDC R6, c[0x0][0x450] ;  /* 0x00011400ff061b82 */ /* 0x000e640000000800 */
[----:B------:R-:W-:-:S04]  /*4900*/  LEA.HI R3, R3, R0, RZ, 0x6 ;  /* 0x0000000003037211 */ /* 0x000fc800078f30ff */
[----:B------:R-:W-:-:S04]  /*4910*/  SHF.R.S32.HI R3, RZ, 0x6, R3 ;  /* 0x00000006ff037819 */ /* 0x000fc80000011403 */
[----:B---3--:R-:W-:Y:S01]  /*4920*/  VIMNMX R14, R168, R3, PT ;  /* 0x00000003a80e7248 */ /* 0x008fe20003fe0100 */
[----:B0-----:R-:W-:-:S05]  /*4930*/  @P1 IMAD.HI.U32 R5, R192, R5, RZ ;  /* 0x00000005c0051227 */ /* 0x001fca00078e00ff */
        /* <DEDUP_REMOVED lines=14> */
.L_x_2730:
[----:B------:R-:W-:-:S13]  /*4a20*/  ISETP.NE.AND P0, PT, R7, 0x1, PT ;  /* 0x000000010700780c */ /* 0x000fda0003f05270 */
[----:B------:R-:W0:Y:S02]  /*4a30*/  @P0 LDC.64 R4, c[0x0][0x9e8] ;  /* 0x00027a00ff040b82 */ /* 0x000e240000000a00 */
[----:B0-----:R-:W-:-:S05]  /*4a40*/  @P0 IMAD.HI.U32 R4, R22, R4, RZ ;  /* 0x0000000416040227 */ /* 0x001fca00078e00ff */
[----:B------:R-:W-:-:S07]  /*4a50*/  @P0 SHF.R.U32.HI R22, RZ, R5, R4 ;  /* 0x00000005ff160219 */ /* 0x000fce0000011604 */
.L_x_2731:
[----:B------:R-:W-:Y:S05]  /*4a60*/  BSYNC B0 ;  /* 0x0000000000007941 */ /* 0x000fea0003800000 */
.L_x_2729:
[----:B------:R-:W-:-:S05]  /*4a70*/  IMAD R3, R22, R7, RZ ;  /* 0x0000000716037224 */ /* 0x000fca00078e02ff */
[----:B------:R-:W-:-:S07]  /*4a80*/  VIMNMX R0, R0, R3, !PT ;  /* 0x0000000300007248 */ /* 0x000fce0007fe0100 */
.L_x_2728:
[----:B------:R-:W-:Y:S01]  /*4a90*/  SHF.R.S32.HI R5, RZ, 0x1f, R0 ;  /* 0x0000001fff057819 */ /* 0x000fe20000011400 */
[----:B------:R-:W-:Y:S01]  /*4aa0*/  IMAD.MOV.U32 R3, RZ, RZ, RZ ;  /* 0x000000ffff037224 */ /* 0x000fe200078e00ff */
[----:B------:R-:W-:Y:S02]  /*4ab0*/  PLOP3.LUT P0, PT, PT, PT, PT, 0x80, 0x0 ;  /* 0x000000000000781c */ /* 0x000fe40003f0f070 */
[----:B------:R-:W-:Y:S02]  /*4ac0*/  CS2R R32, SRZ ;  /* 0x0000000000207805 */ /* 0x000fe4000001ff00 */
[----:B------:R-:W-:Y:S02]  /*4ad0*/  LEA.HI R5, R5, R0, RZ, 0x6 ;  /* 0x0000000005057211 */ /* 0x000fe400078f30ff */
[----:B------:R-:W-:Y:S02]  /*4ae0*/  CS2R R150, SRZ ;  /* 0x0000000000967805 */ /* 0x000fe4000001ff00 */
[----:B------:R-:W-:-:S02]  /*4af0*/  CS2R R148, SRZ ;  /* 0x0000000000947805 */ /* 0x000fc4000001ff00 */
[----:B------:R-:W-:Y:S02]  /*4b00*/  CS2R R146, SRZ ;  /* 0x0000000000927805 */ /* 0x000fe4000001ff00 */
[----:B------:R-:W-:Y:S02]  /*4b10*/  SHF.R.S32.HI R4, RZ, 0x6, R5 ;  /* 0x00000006ff047819 */ /* 0x000fe40000011405 */
[----:B------:R-:W-:Y:S02]  /*4b20*/  CS2R R144, SRZ ;  /* 0x0000000000907805 */ /* 0x000fe4000001ff00 */
[----:B------:R-:W-:Y:S02]  /*4b30*/  CS2R R142, SRZ ;  /* 0x00000000008e7805 */ /* 0x000fe4000001ff00 */
[----:B------:R-:W-:Y:S02]  /*4b40*/  CS2R R140, SRZ ;  /* 0x00000000008c7805 */ /* 0x000fe4000001ff00 */
[----:B------:R-:W-:-:S02]  /*4b50*/  VIMNMX R4, RZ, R4, !PT ;  /* 0x00000004ff047248 */ /* 0x000fc40007fe0100 */
[----:B------:R-:W-:Y:S02]  /*4b60*/  CS2R R138, SRZ ;  /* 0x00000000008a7805 */ /* 0x000fe4000001ff00 */
[----:B------:R-:W-:Y:S02]  /*4b70*/  CS2R R136, SRZ ;  /* 0x0000000000887805 */ /* 0x000fe4000001ff00 */
[----:B------:R-:W-:Y:S02]  /*4b80*/  CS2R R134, SRZ ;  /* 0x0000000000867805 */ /* 0x000fe4000001ff00 */
[----:B------:R-:W-:Y:S02]  /*4b90*/  ISETP.GT.AND P1, PT, R14, R4, PT ;  /* 0x000000040e00720c */ /* 0x000fe40003f24270 */
        /* <DEDUP_REMOVED lines=51> */
[----:B------:R-:W-:Y:S01]  /*4ed0*/  CS2R R174, SRZ ;  /* 0x0000000000ae7805 */ /* 0x000fe2000001ff00 */
[----:B------:R-:W-:Y:S01]  /*4ee0*/  IMAD.MOV.U32 R31, RZ, RZ, RZ ;  /* 0x000000ffff1f7224 */ /* 0x000fe200078e00ff */
[----:B------:R-:W-:-:S02]  /*4ef0*/  CS2R R6, SRZ ;  /* 0x0000000000067805 */ /* 0x000fc4000001ff00 */
[----:B------:R-:W-:Y:S01]  /*4f00*/  CS2R R176, SRZ ;  /* 0x0000000000b07805 */ /* 0x000fe2000001ff00 */
[----:B------:R-:W-:Y:S02]  /*4f10*/  IMAD.MOV.U32 R0, RZ, RZ, RZ ;  /* 0x000000ffff007224 */ /* 0x000fe400078e00ff */
[----:B------:R-:W-:Y:S01]  /*4f20*/  IMAD.MOV.U32 R5, RZ, RZ, RZ ;  /* 0x000000ffff057224 */ /* 0x000fe200078e00ff */
[----:B------:R-:W-:Y:S06]  /*4f30*/  @!P1 BRA `(.L_x_2732) ;  /* 0x000000f400a49947 */ /* 0x000fec0003800000 */
[----:B------:R-:W0:Y:S02]  /*4f40*/  SHFL.IDX PT, R0, R220, RZ, 0x1f ;  /* 0x00001fffdc007589 */ /* 0x000e2400000e0000 */
[----:B0-----:R-:W-:-:S04]  /*4f50*/  LEA.HI R3, R0, R0, RZ, 0x1 ;  /* 0x0000000000037211 */ /* 0x001fc800078f08ff */
[----:B------:R-:W-:-:S05]  /*4f60*/  LOP3.LUT R3, R3, 0x1fffe, RZ, 0xc0, !PT ;  /* 0x0001fffe03037812 */ /* 0x000fca00078ec0ff */
[----:B------:R-:W-:Y:S02]  /*4f70*/  IMAD.IADD R3, R0, 0x1, -R3 ;  /* 0x0000000100037824 */ /* 0x000fe400078e0a03 */
[----:B------:R-:W-:Y:S02]  /*4f80*/  IMAD.U32 R0, RZ, RZ, UR37 ;  /* 0x00000025ff007e24 */ /* 0x000fe4000f8e00ff */
[----:B------:R-:W-:-:S03]  /*4f90*/  IMAD R3, R3, 0x8000, R2 ;  /* 0x0000800003037824 */ /* 0x000fc600078e0202 */
[----:B------:R-:W-:Y:S01]  /*4fa0*/  ISETP.NE.AND P0, PT, R0, 0x3, PT ;  /* 0x000000030000780c */ /* 0x000fe20003f05270 */
[----:B------:R-:W-:-:S05]  /*4fb0*/  VIADD R3, R3, 0x400 ;  /* 0x0000040003037836 */ /* 0x000fca0000000000 */
[----:B------:R-:W-:-:S04]  /*4fc0*/  SHF.R.U32.HI R3, RZ, 0x4, R3 ;  /* 0x00000004ff037819 */ /* 0x000fc80000011603 */
[----:B------:R-:W-:-:S04]  /*4fd0*/  LOP3.LUT R3, R3, 0x3fff, RZ, 0xc0, !PT ;  /* 0x00003fff03037812 */ /* 0x000fc800078ec0ff */
[----:B------:R-:W-:Y:S01]  /*4fe0*/  LOP3.LUT R23, R3, 0x2000000, RZ, 0xfc, !PT ;  /* 0x0200000003177812 */ /* 0x000fe200078efcff */
[----:B------:R-:W-:Y:S06]  /*4ff0*/  @!P0 BRA `(.L_x_2733) ;  /* 0x0000000000048947 */ /* 0x000fec0003800000 */
[----:B------:R-:W-:Y:S01]  /*5000*/  BPT.TRAP 0x1 ;  /* 0x000000040000795c */ /* 0x000fe20000300000 */
.L_x_2733:
        /* <DEDUP_REMOVED lines=11> */
.L_x_3087:
[----:B------:R-:W-:Y:S05]  /*50c0*/  BSYNC B0 ;  /* 0x0000000000007941 */ /* 0x000fea0003800000 */
.L_x_2734:
[----:B------:R-:W-:Y:S01]  /*50d0*/  BAR.SYNC.DEFER_BLOCKING 0xe, 0x100 ;  /* 0x0384000000007b1d */ /* 0x000fe20000010000 */
[----:B------:R-:W-:Y:S01]  /*50e0*/  IMAD.MOV.U32 R11, RZ, RZ, 0x40000040 ;  /* 0x40000040ff0b7424 */ /* 0x000fe200078e00ff */
[C---:B------:R-:W-:Y:S01]  /*50f0*/  R2UR UR6, R12.reuse ;  /* 0x000000000c0672ca */ /* 0x040fe200000e0000 */
[----:B------:R-:W-:Y:S01]  /*5100*/  VIADD R6, R12, 0x80 ;  /* 0x000000800c067836 */ /* 0x000fe20000000000 */
[----:B------:R-:W-:Y:S01]  /*5110*/  R2UR UR7, R13 ;  /* 0x000000000d0772ca */ /* 0x000fe200000e0000 */
[C---:B------:R-:W-:Y:S01]  /*5120*/  VIADD R8, R10.reuse, 0x2 ;  /* 0x000000020a087836 */ /* 0x040fe20000000000 */
[----:B------:R-:W-:Y:S01]  /*5130*/  R2UR UR4, R10 ;  /* 0x000000000a0472ca */ /* 0x000fe200000e0000 */
[----:B------:R-:W-:Y:S01]  /*5140*/  IMAD.MOV.U32 R7, RZ, RZ, 0x40000040 ;  /* 0x40000040ff077424 */ /* 0x000fe200078e00ff */
[----:B------:R-:W-:Y:S01]  /*5150*/  R2UR UR5, R11 ;  /* 0x000000000b0572ca */ /* 0x000fe200000e0000 */
[----:B------:R-:W-:Y:S01]  /*5160*/  IMAD.MOV.U32 R9, RZ, RZ, 0x40000040 ;  /* 0x40000040ff097424 */ /* 0x000fe200078e00ff */
[----:B------:R-:W1:Y:S01]  /*5170*/  S2R R0, SR_TID.X ;  /* 0x0000000000007919 */ /* 0x000e620000002100 */
[----:B------:R-:W-:Y:S01]  /*5180*/  VIADD R20, R12, 0x100 ;  /* 0x000001000c147836 */ /* 0x000fe20000000000 */
[----:B------:R-:W-:Y:S01]  /*5190*/  BSSY B0, `(.L_x_2736) ;  /* 0x00000ee000007945 */ /* 0x000fe20003800000 */
[----:B------:R-:W-:-:S02]  /*51a0*/  IMAD.MOV.U32 R21, RZ, RZ, 0x40000040 ;  /* 0x40000040ff157424 */ /* 0x000fc400078e00ff */
[----:B------:R-:W-:Y:S02]  /*51b0*/  IMAD.MOV.U32 R13, RZ, RZ, 0x40000040 ;  /* 0x40000040ff0d7424 */ /* 0x000fe400078e00ff */
[----:B0-----:R-:W-:-:S05]  /*51c0*/  VIADD R3, R14, 0xfffffffe ;  /* 0xfffffffe0e037836 */ /* 0x001fca0000000000 */
[----:B------:R-:W-:Y:S01]  /*51d0*/  ISETP.GE.AND P2, PT, R3, R4, PT ;  /* 0x000000040300720c */ /* 0x000fe20003f46270 */
[----:B----45:R-:W-:-:S06]  /*51e0*/  WARPGROUP.ARRIVE ;  /* 0x00000000000079c5 */ /* 0x030fcc0000000000 */
[----:B------:R-:W-:Y:S01]  /*51f0*/  HGMMA.64x256x16.F32.BF16 R24, gdesc[UR4].tnspB, RZ, !UPT, gsb0 ;  /* 0x43e00000041879f0 */ /* 0x000fe2000c0018ff */
[----:B------:R-:W-:Y:S01]  /*5200*/  R2UR UR6, R6 ;  /* 0x00000000060672ca */ /* 0x000fe200000e0000 */
[----:B------:R-:W-:Y:S01]  /*5210*/  VIADD R6, R10, 0x4 ;  /* 0x000000040a067836 */ /* 0x000fe20000000000 */
[----:B------:R-:W-:Y:S01]  /*5220*/  R2UR UR7, R7 ;  /* 0x00000000070772ca */ /* 0x000fe200000e0000 */
[----:B------:R-:W-:Y:S01]  /*5230*/  IMAD.MOV.U32 R7, RZ, RZ, 0x40000040 ;  /* 0x40000040ff077424 */ /* 0x000fe200078e00ff */
[----:B------:R-:W-:Y:S02]  /*5240*/  R2UR UR4, R8 ;  /* 0x00000000080472ca */ /* 0x000fe400000e0000 */
[----:B------:R-:W-:Y:S02]  /*5250*/  R2UR UR5, R9 ;  /* 0x00000000090572ca */ /* 0x000fe400000e0000 */
[----:B-1----:R-:W-:-:S04]  /*5260*/  LOP3.LUT R0, R0, 0x7f, RZ, 0xc0, !PT ;  /* 0x0000007f00007812 */ /* 0x002fc800078ec0ff */
[----:B------:R-:W-:-:S13]  /*5270*/  ISETP.NE.AND P1, PT, R0, RZ, PT ;  /* 0x000000ff0000720c */ /* 0x000fda0003f25270 */
[----:B------:R-:W-:-:S05]  /*5280*/  @!P1 VIADD R0, R22, 0x28c60 ;  /* 0x00028c6016009836 */ /* 0x000fca0000000000 */
[----:B------:R-:W-:Y:S01]  /*5290*/  @!P1 PRMT R0, RZ, 0x654, R0 ;  /* 0x00000654ff009816 */ /* 0x000fe20000000000 */
[----:B------:R-:W-:Y:S02]  /*52a0*/  WARPGROUP.DEPBAR.LE gsb0, 0x0 ;  /* 0x00008000000079c5 */ /* 0x000fe40000010000 */
[----:B------:R-:W-:-:S06]  /*52b0*/  WARPGROUP.ARRIVE ;  /* 0x00000000000079c5 */ /* 0x000fcc0000000000 */
        /* <DEDUP_REMOVED lines=24> */
.L_x_2743:
[----:B------:R-:W-:Y:S01]  /*5440*/  BAR.SYNC.DEFER_BLOCKING 0xe, 0x100 ;  /* 0x0384000000007b1d */ /* 0x000fe20000010000 */
[C---:B------:R-:W-:Y:S01]  /*5450*/  IMAD R5, R18.reuse, 0x40, R191 ;  /* 0x0000004012057824 */ /* 0x040fe200078e02bf */
[----:B------:R-:W-:Y:S01]  /*5460*/  ISETP.GT.AND P3, PT, R3, R4, PT ;  /* 0x000000040300720c */ /* 0x000fe20003f64270 */
[----:B------:R-:W-:Y:S02]  /*5470*/  VIADD R18, R18, 0x1 ;  /* 0x0000000112127836 */ /* 0x000fe40000000000 */
[----:B------:R-:W-:Y:S02]  /*5480*/  IMAD R5, R5, 0x4, R2 ;  /* 0x0000000405057824 */ /* 0x000fe400078e0202 */
[----:B------:R-:W-:Y:S01]  /*5490*/  VIADD R3, R3, 0xffffffff ;  /* 0xffffffff03037836 */ /* 0x000fe20000000000 */
[----:B------:R-:W-:-:S04]  /*54a0*/  ISETP.NE.AND P2, PT, R18, 0x2, PT ;  /* 0x000000021200780c */ /* 0x000fc80003f45270 */
[----:B------:R-:W-:Y:S02]  /*54b0*/  SEL R14, RZ, 0x1, P2 ;  /* 0x00000001ff0e7807 */ /* 0x000fe40001000000 */
[----:B------:R-:W-:Y:S02]  /*54c0*/  SEL R18, R18, RZ, P2 ;  /* 0x000000ff12127207 */ /* 0x000fe40001000000 */
[----:B------:R-:W-:Y:S01]  /*54d0*/  LOP3.LUT R19, R19, R14, RZ, 0x3c, !PT ;  /* 0x0000000e13137212 */ /* 0x000fe200078e3cff */
[----:B01----:R-:W0:Y:S04]  /*54e0*/  LDS R0, [R5+0x28800] ;  /* 0x0288000005007984 */ /* 0x003e280000000800 */
        /* <DEDUP_REMOVED lines=131> */
.L_x_2738:
[----:B------:R-:W-:Y:S01]  /*5d20*/  IMAD R0, R18, 0x8, R2 ;  /* 0x0000000812007824 */ /* 0x000fe200078e0202 */
[----:B------:R-:W-:-:S04]  /*5d30*/  SHF.L.U32 R5, R19, 0x1f, RZ ;  /* 0x0000001f13057819 */ /* 0x000fc800000006ff */
[----:B------:R0:W1:Y:S01]  /*5d40*/  SYNCS.PHASECHK.TRANS64.TRYWAIT P2, [R0+URZ+0x28c50], R5 ;  /* 0x028c5005000075a7 */ /* 0x000062000804017f */
[----:B------:R-:W-:Y:S05]  /*5d50*/  @!P0 BRA `(.L_x_2739) ;  /* 0x0000000000048947 */ /* 0x000fea0003800000 */
[----:B------:R-:W-:Y:S01]  /*5d60*/  BPT.TRAP 0x1 ;  /* 0x000000040000795c */ /* 0x000fe20000300000 */
.L_x_2739:
[----:B------:R-:W-:Y:S04]  /*5d70*/  BSSY B1, `(.L_x_2740) ;  /* 0x0000004000017945 */ /* 0x000fe80003800000 */
[----:B-1----:R-:W-:Y:S05]  /*5d80*/  @P2 BRA `(.L_x_2741) ;  /* 0x0000000000082947 */ /* 0x002fea0003800000 */
[----:B------:R-:W1:Y:S02]  /*5d90*/  SYNCS.PHASECHK.TRANS64.TRYWAIT P2, [R0+URZ+0x28c50], R5 ;  /* 0x028c5005000075a7 */ /* 0x000e64000804017f */
[----:B-1----:R-:W-:Y:S05]  /*5da0*/  @!P2 BRA `(.L_x_2742) ;  /* 0x000001a800e0a947 */ /* 0x002fea0003800000 */
.L_x_2741:
[----:B------:R-:W-:Y:S05]  /*5db0*/  BSYNC B1 ;  /* 0x0000000000017941 */ /* 0x000fea0003800000 */
.L_x_2740:
[----:B------:R-:W-:Y:S01]  /*5dc0*/  IMAD R14, R18, 0x1000, R23 ;  /* 0x00001000120e7824 */ /* 0x000fe200078e0217 */
[----:B------:R-:W-:Y:S01]  /*5dd0*/  R2UR UR4, R10 ;  /* 0x000000000a0472ca */ /* 0x000fe200000e0000 */
[----:B------:R-:W-:Y:S01]  /*5de0*/  IMAD.MOV.U32 R15, RZ, RZ, 0x40000040 ;  /* 0x40000040ff0f7424 */ /* 0x000fe200078e00ff */
[----:B------:R-:W-:Y:S01]  /*5df0*/  R2UR UR5, R11 ;  /* 0x000000000b0572ca */ /* 0x000fe200000e0000 */
[----:B------:R-:W-:Y:S01]  /*5e00*/  WARPGROUP.ARRIVE ;  /* 0x00000000000079c5 */ /* 0x000fe20000000000 */
[C---:B------:R-:W-:Y:S01]  /*5e10*/  R2UR UR6, R14.reuse ;  /* 0x000000000e0672ca */ /* 0x040fe200000e0000 */
[----:B------:R-:W-:Y:S01]  /*5e20*/  VIADD R20, R14, 0x80 ;  /* 0x000000800e147836 */ /* 0x000fe20000000000 */
[----:B------:R-:W-:Y:S01]  /*5e30*/  R2UR UR7, R15 ;  /* 0x000000000f0772ca */ /* 0x000fe200000e0000 */
[----:B------:R-:W-:Y:S02]  /*5e40*/  IMAD.MOV.U32 R21, RZ, RZ, 0x40000040 ;  /* 0x40000040ff157424 */ /* 0x000fe400078e00ff */
[----:B------:R-:W-:-:S02]  /*5e50*/  IMAD.MOV.U32 R15, RZ, RZ, 0x40000040 ;  /* 0x40000040ff0f7424 */ /* 0x000fc400078e00ff */
[----:B01----:R-:W-:-:S05]  /*5e60*/  @!P1 VIADD R0, R0, 0x28c60 ;  /* 0x00028c6000009836 */ /* 0x003fca0000000000 */
[----:B------:R-:W-:-:S03]  /*5e70*/  @!P1 PRMT R0, RZ, 0x654, R0 ;  /* 0x00000654ff009816 */ /* 0x000fc60000000000 */
[----:B------:R-:W-:Y:S01]  /*5e80*/  HGMMA.64x256x16.F32.BF16 R24, gdesc[UR4].tnspB, R24, gsb0 ;  /* 0x43e00000041879f0 */ /* 0x000fe20008001818 */
[----:B------:R-:W-:Y:S02]  /*5e90*/  R2UR UR4, R8 ;  /* 0x00000000080472ca */ /* 0x000fe400000e0000 */
[----:B------:R-:W-:Y:S02]  /*5ea0*/  R2UR UR5, R9 ;  /* 0x00000000090572ca */ /* 0x000fe400000e0000 */
[----:B------:R-:W-:Y:S01]  /*5eb0*/  R2UR UR6, R20 ;  /* 0x00000000140672ca */ /* 0x000fe200000e0000 */
[C---:B------:R-:W-:Y:S01]  /*5ec0*/  VIADD R20, R14.reuse, 0x100 ;  /* 0x000001000e147836 */ /* 0x040fe20000000000 */
[----:B------:R-:W-:Y:S01]  /*5ed0*/  R2UR UR7, R21 ;  /* 0x00000000150772ca */ /* 0x000fe200000e0000 */
[----:B------:R-:W-:Y:S02]  /*5ee0*/  IMAD.MOV.U32 R21, RZ, RZ, 0x40000040 ;  /* 0x40000040ff157424 */ /* 0x000fe400078e00ff */
        /* <DEDUP_REMOVED lines=24> */
.L_x_2737:
[----:B------:R-:W-:Y:S05]  /*6070*/  BSYNC B0 ;  /* 0x0000000000007941 */ /* 0x000fea0003800000 */
.L_x_2736:
        /* <DEDUP_REMOVED lines=9> */
[----:B01----:R-:W0:Y:S04]  /*6110*/  LDS R0, [R3+0x28800] ;  /* 0x0288000003007984 */ /* 0x003e280000000800 */
[----:B------:R1:W2:Y:S02]  /*6120*/  LDS R2, [R3+0x28820] ;  /* 0x0288200003027984 */ /* 0x0002a40000000800 */
[----:B-1----:R-:W-:-:S02]  /*6130*/  IMAD.MOV.U32 R3, RZ, RZ, RZ ;  /* 0x000000ffff037224 */ /* 0x002fc400078e00ff */
        /* <DEDUP_REMOVED lines=131> */
.L_x_2723:
        /* <DEDUP_REMOVED lines=24> */
.L_x_2746:
[----:B------:R-:W-:-:S13]  /*6af0*/  ISETP.NE.AND P0, PT, R7, 0x1, PT ;  /* 0x000000010700780c */ /* 0x000fda0003f05270 */
[----:B------:R-:W0:Y:S02]  /*6b00*/  @P0 LDC.64 R4, c[0x0][0x9e8] ;  /* 0x00027a00ff040b82 */ /* 0x000e240000000a00 */
[----:B0-----:R-:W-:-:S05]  /*6b10*/  @P0 IMAD.HI.U32 R4, R3, R4, RZ ;  /* 0x0000000403040227 */ /* 0x001fca00078e00ff */
[----:B------:R-:W-:-:S07]  /*6b20*/  @P0 SHF.R.U32.HI R3, RZ, R5, R4 ;  /* 0x00000005ff030219 */ /* 0x000fce0000011604 */
.L_x_2747:
[----:B------:R-:W-:Y:S05]  /*6b30*/  BSYNC B0 ;  /* 0x0000000000007941 */ /* 0x000fea0003800000 */
.L_x_2745:
[----:B------:R-:W-:-:S05]  /*6b40*/  IMAD R3, R3, R7, R7 ;  /* 0x0000000703037224 */ /* 0x000fca00078e0207 */
[----:B------:R-:W-:-:S07]  /*6b50*/  VIMNMX R0, R0, R3, PT ;  /* 0x0000000300007248 */ /* 0x000fce0003fe0100 */
.L_x_2744:
        /* <DEDUP_REMOVED lines=8> */
[----:B------:R-:W-:Y:S01]  /*6be0*/  VIMNMX R168, R168, R3, PT ;  /* 0x00000003a8a87248 */ /* 0x000fe20003fe0100 */
        /* <DEDUP_REMOVED lines=15> */
.L_x_2750:
[----:B------:R-:W-:-:S13]  /*6ce0*/  ISETP.NE.AND P0, PT, R7, 0x1, PT ;  /* 0x000000010700780c */ /* 0x000fda0003f05270 */
[----:B------:R-:W0:Y:S02]  /*6cf0*/  @P0 LDC.64 R8, c[0x0][0x9e8] ;  /* 0x00027a00ff080b82 */ /* 0x000e240000000a00 */
[----:B0-----:R-:W-:-:S05]  /*6d00*/  @P0 IMAD.HI.U32 R6, R0, R8, RZ ;  /* 0x0000000800060227 */ /* 0x001fca00078e00ff */
[----:B------:R-:W-:-:S07]  /*6d10*/  @P0 SHF.R.U32.HI R0, RZ, R9, R6 ;  /* 0x00000009ff000219 */ /* 0x000fce0000011606 */
.L_x_2751:
[----:B------:R-:W-:Y:S05]  /*6d20*/  BSYNC B0 ;  /* 0x0000000000007941 */ /* 0x000fea0003800000 */
.L_x_2749:
[----:B------:R-:W-:-:S05]  /*6d30*/  IMAD R3, R0, R7, RZ ;  /* 0x0000000700037224 */ /* 0x000fca00078e02ff */
[----:B------:R-:W-:-:S07]  /*6d40*/  VIMNMX R4, R4, R3, !PT ;  /* 0x0000000304047248 */ /* 0x000fce0007fe0100 */
.L_x_2748:
        /* <DEDUP_REMOVED lines=29> */
[----:B---3--:R-:W-:Y:S02]  /*6f20*/  CS2R R76, SRZ ;  /* 0x00000000004c7805 */ /* 0x008fe4000001ff00 */
        /* <DEDUP_REMOVED lines=55> */
[----:B------:R-:W-:-:S04]  /*72a0*/  LOP3.LUT R3, R3, 0x3fff, RZ, 0xc0, !PT ;  /* 0x00003fff03037812 */ /* 0x000fc800078ec0ff */
[----:B------:R-:W-:Y:S01]  /*72b0*/  LOP3.LUT R190, R3, 0x2000000, RZ, 0xfc, !PT ;  /* 0x0200000003be7812 */ /* 0x000fe200078efcff */
        /* <DEDUP_REMOVED lines=16> */
[----:B-1--45:R-:W-:Y:S05]  /*73c0*/  CALL.ABS.NOINC R14 ;  /* 0x000000000e007343 */ /* 0x032fea0003c00000 */
.L_x_2753:
[----:B------:R-:W-:Y:S05]  /*73d0*/  BSYNC B6 ;  /* 0x0000000000067941 */ /* 0x000fea0003800000 */
.L_x_2752:
        /* <DEDUP_REMOVED lines=12> */
.L_x_2757:
[----:B-1----:R1:W2:Y:S02]  /*74a0*/  SYNCS.PHASECHK.TRANS64.TRYWAIT P0, [R2+URZ+0x28c00], R3 ;  /* 0x028c0003020075a7 */ /* 0x0022a4000800017f */
[----:B--2---:R-:W-:Y:S05]  /*74b0*/  @!P0 NANOSLEEP.SYNCS 0x989680 ;  /* 0x009896800000895d */ /* 0x004fea0003900000 */
[----:B------:R-:W2:Y:S02]  /*74c0*/  @!P0 SYNCS.PHASECHK.TRANS64 P0, [R2+URZ+0x28c00], R3 ;  /* 0x028c0003020085a7 */ /* 0x000ea4000800007f */
[----:B--2---:R-:W-:Y:S05]  /*74d0*/  @!P0 BRA `(.L_x_2757) ;  /* 0xfffffffc00f08947 */ /* 0x004fea000383ffff */
.L_x_2756:
[----:B------:R-:W-:Y:S05]  /*74e0*/  BSYNC B0 ;  /* 0x0000000000007941 */ /* 0x000fea0003800000 */
.L_x_2755:
[----:B------:R-:W-:Y:S05]  /*74f0*/  BRA `(.L_x_2758) ;  /* 0x0000002c00687947 */ /* 0x000fea0003800000 */
.L_x_2754:
[----:B------:R-:W-:Y:S01]  /*7500*/  VIADD R3, R2, 0x20400 ;  /* 0x0002040002037836 */ /* 0x000fe20000000000 */
[----:B-----5:R-:W-:Y:S01]  /*7510*/  SHF.R.S32.HI R0, RZ, 0x1f, R37 ;  /* 0x0000001fff007819 */ /* 0x020fe20000011425 */
[----:B------:R-:W-:Y:S01]  /*7520*/  ULDC.64 UR4, c[0x0][0x3f8] ;  /* 0x0000fe0000047ab9 */ /* 0x000fe20000000a00 */
[----:B------:R-:W-:Y:S01]  /*7530*/  ULDC.64 UR6, c[0x0][0x408] ;  /* 0x0001020000067ab9 */ /* 0x000fe20000000a00 */
[----:B----4-:R-:W-:Y:S01]  /*7540*/  IMAD.WIDE.U32 R24, R37, UR4, RZ ;  /* 0x0000000425187c25 */ /* 0x010fe2000f8e00ff */
[----:B------:R-:W-:Y:S01]  /*7550*/  LOP3.LUT P0, RZ, R3, 0x3ff, RZ, 0xc0, !PT ;  /* 0x000003ff03ff7812 */ /* 0x000fe2000780c0ff */
[----:B------:R-:W-:Y:S02]  /*7560*/  BSSY B6, `(.L_x_2759) ;  /* 0x0000019000067945 */ /* 0x000fe40003800000 */
[C---:B------:R-:W-:Y:S02]  /*7570*/  IMAD R4, R0.reuse, UR4, RZ ;  /* 0x0000000400047c24 */ /* 0x040fe4000f8e02ff */
[----:B------:R-:W-:-:S02]  /*7580*/  IMAD R0, R0, UR6, RZ ;  /* 0x0000000600007c24 */ /* 0x000fc4000f8e02ff */
[C---:B------:R-:W-:Y:S02]  /*7590*/  IMAD R29, R37.reuse, UR5, R4 ;  /* 0x00000005251d7c24 */ /* 0x040fe4000f8e0204 */
[C---:B------:R-:W-:Y:S02]  /*75a0*/  IMAD R31, R37.reuse, UR7, R0 ;  /* 0x00000007251f7c24 */ /* 0x040fe4000f8e0200 */
[----:B------:R-:W-:-:S04]  /*75b0*/  IMAD.WIDE.U32 R26, R37, UR6, RZ ;  /* 0x00000006251a7c25 */ /* 0x000fc8000f8e00ff */
[----:B------:R-:W-:Y:S02]  /*75c0*/  IMAD.IADD R29, R29, 0x1, R25 ;  /* 0x000000011d1d7824 */ /* 0x000fe400078e0219 */
[----:B------:R-:W-:Y:S01]  /*75d0*/  IMAD.IADD R31, R31, 0x1, R27 ;  /* 0x000000011f1f7824 */ /* 0x000fe200078e021b */
        /* <DEDUP_REMOVED lines=17> */
.L_x_2760:
[----:B------:R-:W-:Y:S05]  /*76f0*/  BSYNC B6 ;  /* 0x0000000000067941 */ /* 0x000fea0003800000 */
.L_x_2759:
[----:B------:R-:W-:Y:S01]  /*7700*/  ULDC.U8 UR4, c[0x0][0x410] ;  /* 0x0001040000047ab9 */ /* 0x000fe20000000000 */
[----:B------:R-:W-:Y:S01]  /*7710*/  BSSY B0, `(.L_x_2761) ;  /* 0x00002b0000007945 */ /* 0x000fe20003800000 */
[----:B------:R-:W-:Y:S01]  /*7720*/  ISETP.NE.AND P0, PT, RZ, UR4, PT ;  /* 0x00000004ff007c0c */ /* 0x000fe2000bf05270 */
[----:B------:R-:W-:-:S12]  /*7730*/  IMAD.IADD R34, R185, 0x1, R192 ;  /* 0x00000001b9227824 */ /* 0x000fd800078e02c0 */
[----:B------:R-:W-:Y:S05]  /*7740*/  @!P0 BRA `(.L_x_2762) ;  /* 0x00000014008c8947 */ /* 0x000fea0003800000 */
[----:B------:R-:W0:Y:S01]  /*7750*/  LDC R37, c[0x0][0x448] ;  /* 0x00011200ff257b82 */ /* 0x000e220000000800 */
[----:B------:R-:W-:Y:S01]  /*7760*/  IMAD R3, R223, 0x20, R34 ;  /* 0x00000020df037824 */ /* 0x000fe200078e0222 */
[----:B------:R-:W-:Y:S01]  /*7770*/  ULDC.64 UR4, c[0x0][0x3f8] ;  /* 0x0000fe0000047ab9 */ /* 0x000fe20000000a00 */
[----:B------:R-:W-:Y:S01]  /*7780*/  ULDC.64 UR6, c[0x0][0x408] ;  /* 0x0001020000067ab9 */ /* 0x000fe20000000a00 */
[----:B------:R-:W-:Y:S02]  /*7790*/  IMAD.MOV.U32 R6, RZ, RZ, R24 ;  /* 0x000000ffff067224 */ /* 0x000fe400078e0018 */
[----:B------:R-:W-:Y:S02]  /*77a0*/  IMAD.MOV.U32 R7, RZ, RZ, R29 ;  /* 0x000000ffff077224 */ /* 0x000fe400078e001d */
[----:B------:R-:W-:Y:S02]  /*77b0*/  IMAD.MOV.U32 R8, RZ, RZ, R26 ;  /* 0x000000ffff087224 */ /* 0x000fe400078e001a */
[----:B------:R-:W-:Y:S01]  /*77c0*/  IMAD.MOV.U32 R9, RZ, RZ, R31 ;  /* 0x000000ffff097224 */ /* 0x000fe200078e001f */
[----:B0-----:R-:W-:-:S13]  /*77d0*/  ISETP.NE.AND P0, PT, R37, 0x1, PT ;  /* 0x000000012500780c */ /* 0x001fda0003f05270 */
[----:B------:R-:W0:Y:S08]  /*77e0*/  @P0 LDC R0, c[0x0][0x44c] ;  /* 0x00011300ff000b82 */ /* 0x000e300000000800 */
[----:B------:R-:W1:Y:S01]  /*77f0*/  @P0 LDC R5, c[0x0][0x450] ;  /* 0x00011400ff050b82 */ /* 0x000e620000000800 */
[----:B0-----:R-:W-:-:S05]  /*7800*/  @P0 IMAD.HI.U32 R0, R3, R0, RZ ;  /* 0x0000000003000227 */ /* 0x001fca00078e00ff */
[----:B-1----:R-:W-:-:S04]  /*7810*/  @P0 SHF.R.U32.HI R3, RZ, R5, R0 ;  /* 0x00000005ff030219 */ /* 0x002fc80000011600 */
[----:B------:R-:W-:Y:S01]  /*7820*/  SHF.R.S32.HI R0, RZ, 0x1f, R3 ;  /* 0x0000001fff007819 */ /* 0x000fe20000011403 */
[----:B------:R-:W-:-:S04]  /*7830*/  IMAD.WIDE.U32 R6, R3, UR4, R6 ;  /* 0x0000000403067c25 */ /* 0x000fc8000f8e0006 */
[C---:B------:R-:W-:Y:S02]  /*7840*/  IMAD R4, R0.reuse, UR4, RZ ;  /* 0x0000000400047c24 */ /* 0x040fe4000f8e02ff */
[----:B------:R-:W-:Y:S02]  /*7850*/  IMAD R0, R0, UR6, RZ ;  /* 0x0000000600007c24 */ /* 0x000fe4000f8e02ff */
[C---:B------:R-:W-:Y:S01]  /*7860*/  IMAD R5, R3.reuse, UR5, R4 ;  /* 0x0000000503057c24 */ /* 0x040fe2000f8e0204 */
[----:B------:R-:W-:Y:S01]  /*7870*/  ULDC.64 UR4, c[0x0][0x3e8] ;  /* 0x0000fa0000047ab9 */ /* 0x000fe20000000a00 */
[C---:B------:R-:W-:Y:S01]  /*7880*/  IMAD.WIDE.U32 R8, R3.reuse, UR6, R8 ;  /* 0x0000000603087c25 */ /* 0x040fe2000f8e0008 */
[----:B------:R-:W-:Y:S01]  /*7890*/  LEA R4, P0, R6, UR4, 0x1 ;  /* 0x0000000406047c11 */ /* 0x000fe2000f8008ff */
[----:B------:R-:W-:Y:S02]  /*78a0*/  UMOV UR4, 0xffffffff ;  /* 0xffffffff00047882 */ /* 0x000fe40000000000 */
[----:B------:R-:W-:Y:S01]  /*78b0*/  IMAD R3, R3, UR7, R0 ;  /* 0x0000000703037c24 */ /* 0x000fe2000f8e0200 */
[----:B------:R-:W-:Y:S01]  /*78c0*/  ULDC.64 UR6, c[0x0][0x400] ;  /* 0x0001000000067ab9 */ /* 0x000fe20000000a00 */
[----:B------:R-:W-:Y:S01]  /*78d0*/  IMAD.IADD R5, R7, 0x1, R5 ;  /* 0x0000000107057824 */ /* 0x000fe200078e0205 */
[----:B------:R-:W-:Y:S01]  /*78e0*/  LEA R7, P1, R8, UR6, 0x1 ;  /* 0x0000000608077c11 */ /* 0x000fe2000f8208ff */
[----:B------:R-:W-:-:S03]  /*78f0*/  IMAD.IADD R3, R9, 0x1, R3 ;  /* 0x0000000109037824 */ /* 0x000fc600078e0203 */
[----:B------:R-:W-:Y:S02]  /*7900*/  LEA.HI.X R6, R6, UR5, R5, 0x1, P0 ;  /* 0x0000000506067c11 */ /* 0x000fe400080f0c05 */
[----:B------:R-:W-:Y:S01]  /*7910*/  LEA.HI.X R8, R8, UR7, R3, 0x1, P1 ;  /* 0x0000000708087c11 */ /* 0x000fe200088f0c03 */
[----:B------:R-:W-:Y:S06]  /*7920*/  BRA.DIV UR4, `(.L_x_2763) ;  /* 0x0000019204147947 */ /* 0x000fec000b800000 */
[----:B------:R0:W1:Y:S04]  /*7930*/  SHFL.IDX PT, R3, R6, RZ, 0x1c1f ;  /* 0x001c1fff06037589 */ /* 0x00006800000e0000 */
[----:B------:R0:W2:Y:S04]  /*7940*/  SHFL.IDX PT, R0, R4, RZ, 0x1c1f ;  /* 0x001c1fff04007589 */ /* 0x0000a800000e0000 */
[----:B------:R0:W3:Y:S04]  /*7950*/  SHFL.IDX PT, R5, R8, RZ, 0x1c1f ;  /* 0x001c1fff08057589 */ /* 0x0000e800000e0000 */
[----:B------:R0:W4:Y:S02]  /*7960*/  SHFL.IDX PT, R14, R7, RZ, 0x1c1f ;  /* 0x001c1fff070e7589 */ /* 0x00012400000e0000 */
.L_x_3093:
[----:B------:R-:W-:Y:S01]  /*7970*/  IMAD R37, R22, R37, RZ ;  /* 0x0000002516257224 */ /* 0x000fe200078e02ff */
[----:B------:R-:W-:Y:S01]  /*7980*/  BSSY B1, `(.L_x_2764) ;  /* 0x000001d000017945 */ /* 0x000fe20003800000 */
[----:B------:R-:W-:Y:S02]  /*7990*/  CS2R R30, SRZ ;  /* 0x00000000001e7805 */ /* 0x000fe4000001ff00 */
[----:B------:R-:W-:Y:S02]  /*79a0*/  CS2R R20, SRZ ;  /* 0x0000000000147805 */ /* 0x000fe4000001ff00 */
[----:B------:R-:W-:Y:S02]  /*79b0*/  CS2R R28, SRZ ;  /* 0x00000000001c7805 */ /* 0x000fe4000001ff00 */
[----:B------:R-:W-:Y:S02]  /*79c0*/  ISETP.GE.AND P0, PT, R34, R37, PT ;  /* 0x000000252200720c */ /* 0x000fe40003f06270 */
[----:B------:R-:W-:-:S11]  /*79d0*/  CS2R R24, SRZ ;  /* 0x0000000000187805 */ /* 0x000fd6000001ff00 */
[----:B------:R-:W-:Y:S05]  /*79e0*/  @P0 BRA `(.L_x_2765) ;  /* 0x0000000000580947 */ /* 0x000fea0003800000 */
[----:B------:R-:W-:Y:S01]  /*79f0*/  ULDC UR4, c[0x0][0x3f4] ;  /* 0x0000fd0000047ab9 */ /* 0x000fe20000000800 */
[----:B--2---:R-:W-:Y:S01]  /*7a00*/  IMAD.MOV.U32 R10, RZ, RZ, R0 ;  /* 0x000000ffff0a7224 */ /* 0x004fe200078e0000 */
[----:B------:R-:W-:Y:S01]  /*7a10*/  ISETP.GE.AND P3, PT, R199, UR4, PT ;  /* 0x00000004c7007c0c */ /* 0x000fe2000bf66270 */
[----:B-1----:R-:W-:Y:S01]  /*7a20*/  IMAD.MOV.U32 R11, RZ, RZ, R3 ;  /* 0x000000ffff0b7224 */ /* 0x002fe200078e0003 */
[----:B------:R-:W-:Y:S01]  /*7a30*/  ISETP.GE.AND P2, PT, R188, UR4, PT ;  /* 0x00000004bc007c0c */ /* 0x000fe2000bf46270 */
[----:B---3--:R-:W-:Y:S01]  /*7a40*/  IMAD.MOV.U32 R15, RZ, RZ, R5 ;  /* 0x000000ffff0f7224 */ /* 0x008fe200078e0005 */
[----:B------:R-:W-:-:S09]  /*7a50*/  CS2R R28, SRZ ;  /* 0x00000000001c7805 */ /* 0x000fd2000001ff00 */
[C---:B------:R-:W-:Y:S01]  /*7a60*/  @!P3 IMAD.SHL.U32 R33, R199.reuse, 0x2, RZ ;  /* 0x00000002c721b824 */ /* 0x040fe200078e00ff */
[----:B------:R-:W-:Y:S02]  /*7a70*/  @!P3 SHF.L.U64.HI R20, R199, 0x1, R224 ;  /* 0x00000001c714b819 */ /* 0x000fe400000102e0 */
[----:B------:R-:W-:Y:S02]  /*7a80*/  CS2R R30, SRZ ;  /* 0x00000000001e7805 */ /* 0x000fe4000001ff00 */
[----:B------:R-:W-:Y:S01]  /*7a90*/  CS2R R24, SRZ ;  /* 0x0000000000187805 */ /* 0x000fe2000001ff00 */
[----:B------:R-:W-:Y:S01]  /*7aa0*/  @!P2 IMAD.WIDE R10, R188, 0x2, R10 ;  /* 0x00000002bc0aa825 */ /* 0x000fe200078e020a */
[-C--:B------:R-:W-:Y:S02]  /*7ab0*/  @!P3 IADD3 R26, P0, R0, R33.reuse, RZ ;  /* 0x00000021001ab210 */ /* 0x080fe40007f1e0ff */
[----:B----4-:R-:W-:Y:S01]  /*7ac0*/  @!P3 IADD3 R32, P1, R14, R33, RZ ;  /* 0x000000210e20b210 */ /* 0x010fe20007f3e0ff */
[----:B------:R-:W-:Y:S01]  /*7ad0*/  @!P2 IMAD.WIDE R12, R188, 0x2, R14 ;  /* 0x00000002bc0ca825 */ /* 0x000fe200078e020e */
[----:B------:R1:W5:Y:S03]  /*7ae0*/  @!P2 LD.E.64 R28, desc[UR42][R10.64] ;  /* 0x0000002a0a1ca980 */ /* 0x000366000c101b00 */
[--C-:B------:R-:W-:Y:S01]  /*7af0*/  @!P3 IMAD.X R27, R3, 0x1, R20.reuse, P0 ;  /* 0x00000001031bb824 */ /* 0x100fe200000e0614 */
[----:B------:R1:W5:Y:S01]  /*7b00*/  @!P2 LD.E.64 R30, desc[UR42][R12.64] ;  /* 0x0000002a0c1ea980 */ /* 0x000362000c101b00 */
[----:B------:R-:W-:Y:S01]  /*7b10*/  @!P3 IMAD.X R33, R5, 0x1, R20, P1 ;  /* 0x000000010521b824 */ /* 0x000fe200008e0614 */
[----:B------:R-:W-:-:S02]  /*7b20*/  CS2R R20, SRZ ;  /* 0x0000000000147805 */ /* 0x000fc4000001ff00 */
[----:B------:R1:W5:Y:S04]  /*7b30*/  @!P3 LD.E.64 R24, desc[UR42][R26.64] ;  /* 0x0000002a1a18b980 */ /* 0x000368000c101b00 */
[----:B------:R1:W5:Y:S02]  /*7b40*/  @!P3 LD.E.64 R20, desc[UR42][R32.64] ;  /* 0x0000002a2014b980 */ /* 0x000364000c101b00 */
.L_x_2765:
[----:B------:R-:W-:Y:S05]  /*7b50*/  BSYNC B1 ;  /* 0x0000000000017941 */ /* 0x000fea0003800000 */
.L_x_2764:
[----:B--2--5:R-:W-:Y:S01]  /*7b60*/  IMAD.MOV.U32 R0, RZ, RZ, R30 ;  /* 0x000000ffff007224 */ /* 0x024fe200078e001e */
[----:B------:R-:W-:Y:S01]  /*7b70*/  UMOV UR4, 0xffffffff ;  /* 0xffffffff00047882 */ /* 0x000fe20000000000 */
[----:B-1----:R-:W-:Y:S01]  /*7b80*/  IMAD.MOV.U32 R3, RZ, RZ, R31 ;  /* 0x000000ffff037224 */ /* 0x002fe200078e001f */
[----:B------:R-:W-:Y:S01]  /*7b90*/  CS2R R26, SRZ ;  /* 0x00000000001a7805 */ /* 0x000fe2000001ff00 */
[----:B---3--:R-:W-:Y:S02]  /*7ba0*/  IMAD.MOV.U32 R5, RZ, RZ, R20 ;  /* 0x000000ffff057224 */ /* 0x008fe400078e0014 */
[----:B------:R-:W-:Y:S01]  /*7bb0*/  IMAD.MOV.U32 R9, RZ, RZ, R21 ;  /* 0x000000ffff097224 */ /* 0x000fe200078e0015 */
[----:B------:R-:W-:Y:S01]  /*7bc0*/  PRMT R36, R0, 0x5410, R3 ;  /* 0x0000541000247816 */ /* 0x000fe20000000003 */
[----:B------:R-:W-:Y:S02]  /*7bd0*/  IMAD.MOV.U32 R0, RZ, RZ, R28 ;  /* 0x000000ffff007224 */ /* 0x000fe400078e001c */
[----:B------:R-:W-:Y:S01]  /*7be0*/  IMAD.MOV.U32 R3, RZ, RZ, R29 ;  /* 0x000000ffff037224 */ /* 0x000fe200078e001d */
[----:B------:R-:W-:Y:S01]  /*7bf0*/  PRMT R40, R5, 0x5410, R9 ;  /* 0x0000541005287816 */ /* 0x000fe20000000009 */
[----:B------:R-:W-:Y:S01]  /*7c00*/  IMAD.MOV.U32 R5, RZ, RZ, R24 ;  /* 0x000000ffff057224 */ /* 0x000fe200078e0018 */
[----:B------:R-:W-:Y:S01]  /*7c10*/  PRMT R39, R39, 0x5410, R0 ;  /* 0x0000541027277816 */ /* 0x000fe20000000000 */
[----:B------:R-:W-:-:S03]  /*7c20*/  IMAD.MOV.U32 R9, RZ, RZ, R25 ;  /* 0x000000ffff097224 */ /* 0x000fc600078e0019 */
[----:B------:R-:W-:Y:S02]  /*7c30*/  PRMT R42, R42, 0x5410, R5 ;  /* 0x000054102a2a7816 */ /* 0x000fe40000000005 */
[----:B------:R-:W-:Y:S01]  /*7c40*/  PRMT R41, R9, 0x5410, R3 ;  /* 0x0000541009297816 */ /* 0x000fe20000000003 */
[----:B------:R-:W-:Y:S06]  /*7c50*/  BRA.DIV UR4, `(.L_x_2766) ;  /* 0x0000018e04b87947 */ /* 0x000fec000b800000 */
[----:B------:R1:W2:Y:S04]  /*7c60*/  SHFL.IDX PT, R3, R6, 0x1, 0x1c1f ;  /* 0x003c1f0006037f89 */ /* 0x0002a800000e0000 */
[----:B------:R1:W3:Y:S04]  /*7c70*/  SHFL.IDX PT, R0, R4, 0x1, 0x1c1f ;  /* 0x003c1f0004007f89 */ /* 0x0002e800000e0000 */
[----:B------:R1:W0:Y:S04]  /*7c80*/  SHFL.IDX PT, R5, R8, 0x1, 0x1c1f ;  /* 0x003c1f0008057f89 */ /* 0x00022800000e0000 */
[----:B----4-:R1:W4:Y:S02]  /*7c90*/  SHFL.IDX PT, R14, R7, 0x1, 0x1c1f ;  /* 0x003c1f00070e7f89 */ /* 0x01032400000e0000 */
.L_x_3099:
[----:B01----:R-:W-:Y:S01]  /*7ca0*/  VIADD R4, R34, 0x20 ;  /* 0x0000002022047836 */ /* 0x003fe20000000000 */
[----:B------:R-:W-:Y:S01]  /*7cb0*/  LEA.HI R6, R217, R217, RZ, 0x1 ;  /* 0x000000d9d9067211 */ /* 0x000fe200078f08ff */
[----:B------:R-:W-:Y:S01]  /*7cc0*/  BSSY B1, `(.L_x_2767) ;  /* 0x0000020000017945 */ /* 0x000fe20003800000 */
[----:B------:R-:W-:Y:S01]  /*7cd0*/  IMAD.SHL.U32 R34, R193, 0x40, RZ ;  /* 0x00000040c1227824 */ /* 0x000fe200078e00ff */
[----:B------:R-:W-:Y:S02]  /*7ce0*/  CS2R R8, SRZ ;  /* 0x0000000000087805 */ /* 0x000fe4000001ff00 */
[----:B------:R-:W-:Y:S02]  /*7cf0*/  ISETP.GE.AND P0, PT, R4, R37, PT ;  /* 0x000000250400720c */ /* 0x000fe40003f06270 */
[----:B------:R-:W-:Y:S02]  /*7d00*/  CS2R R12, SRZ ;  /* 0x00000000000c7805 */ /* 0x000fe4000001ff00 */
[----:B------:R-:W-:-:S02]  /*7d10*/  LOP3.LUT R6, R6, 0xfffffffe, RZ, 0xc0, !PT ;  /* 0xfffffffe06067812 */ /* 0x000fc400078ec0ff */
[----:B------:R-:W-:-:S03]  /*7d20*/  CS2R R10, SRZ ;  /* 0x00000000000a7805 */ /* 0x000fc6000001ff00 */
[----:B------:R-:W-:-:S05]  /*7d30*/  IMAD.IADD R6, R217, 0x1, -R6 ;  /* 0x00000001d9067824 */ /* 0x000fca00078e0a06 */
[----:B------:R-:W-:Y:S01]  /*7d40*/  SHF.L.U32 R35, R6, 0x1f, RZ ;  /* 0x0000001f06237819 */ /* 0x000fe200000006ff */
[----:B------:R-:W-:Y:S06]  /*7d50*/  @P0 BRA `(.L_x_2768) ;  /* 0x0000000000580947 */ /* 0x000fec0003800000 */
[----:B------:R-:W-:Y:S01]  /*7d60*/  ULDC UR4, c[0x0][0x3f4] ;  /* 0x0000fd0000047ab9 */ /* 0x000fe20000000800 */
[----:B---3--:R-:W-:Y:S01]  /*7d70*/  IMAD.MOV.U32 R6, RZ, RZ, R0 ;  /* 0x000000ffff067224 */ /* 0x008fe200078e0000 */
[----:B------:R-:W-:Y:S01]  /*7d80*/  ISETP.GE.AND P3, PT, R199, UR4, PT ;  /* 0x00000004c7007c0c */ /* 0x000fe2000bf66270 */
[----:B--2---:R-:W-:Y:S01]  /*7d90*/  IMAD.MOV.U32 R7, RZ, RZ, R3 ;  /* 0x000000ffff077224 */ /* 0x004fe200078e0003 */
[----:B------:R-:W-:Y:S01]  /*7da0*/  ISETP.GE.AND P2, PT, R188, UR4, PT ;  /* 0x00000004bc007c0c */ /* 0x000fe2000bf46270 */
[----:B------:R-:W-:Y:S01]  /*7db0*/  IMAD.MOV.U32 R15, RZ, RZ, R5 ;  /* 0x000000ffff0f7224 */ /* 0x000fe200078e0005 */
        /* <DEDUP_REMOVED lines=16> */
.L_x_2768:
[----:B------:R-:W-:Y:S05]  /*7ec0*/  BSYNC B1 ;  /* 0x0000000000017941 */ /* 0x000fea0003800000 */
.L_x_2767:
[----:B------:R-:W1:Y:S01]  /*7ed0*/  SYNCS.PHASECHK.TRANS64.TRYWAIT P0, [R2+URZ+0x28c00], R35 ;  /* 0x028c0023020075a7 */ /* 0x000e62000800017f */
[----:B--2---:R-:W-:Y:S01]  /*7ee0*/  LOP3.LUT R3, R34, 0x1c0, RZ, 0xc0, !PT ;  /* 0x000001c022037812 */ /* 0x004fe200078ec0ff */
[----:B0----5:R-:W-:Y:S01]  /*7ef0*/  IMAD.MOV.U32 R4, RZ, RZ, R26 ;  /* 0x000000ffff047224 */ /* 0x021fe200078e001a */
[----:B------:R-:W-:Y:S01]  /*7f00*/  VIADDMNMX R38, R37, -R192, 0x40, PT ;  /* 0x0000004025267446 */ /* 0x000fe200038009c0 */
[----:B------:R-:W-:Y:S01]  /*7f10*/  IMAD.MOV.U32 R5, RZ, RZ, R9 ;  /* 0x000000ffff057224 */ /* 0x000fe200078e0009 */
[----:B---3--:R-:W-:Y:S01]  /*7f20*/  LOP3.LUT R0, R3, 0x18, R16, 0xf8, !PT ;  /* 0x0000001803007812 */ /* 0x008fe200078ef810 */
[----:B------:R-:W-:Y:S01]  /*7f30*/  IMAD.MOV.U32 R6, RZ, RZ, R12 ;  /* 0x000000ffff067224 */ /* 0x000fe200078e000c */
[----:B------:R-:W-:Y:S01]  /*7f40*/  SHF.R.U32.HI R3, RZ, 0x3, R3 ;  /* 0x00000003ff037819 */ /* 0x000fe20000011603 */
[----:B------:R-:W-:Y:S01]  /*7f50*/  BSSY B1, `(.L_x_2769) ;  /* 0x0000014000017945 */ /* 0x000fe20003800000 */
[----:B------:R-:W-:Y:S01]  /*7f60*/  PRMT R42, R4, 0x7610, R42 ;  /* 0x00007610042a7816 */ /* 0x000fe2000000002a */
[----:B------:R-:W-:Y:S01]  /*7f70*/  IMAD.MOV.U32 R4, RZ, RZ, R8 ;  /* 0x000000ffff047224 */ /* 0x000fe200078e0008 */
[----:B------:R-:W-:Y:S01]  /*7f80*/  LOP3.LUT R0, R0, R3, RZ, 0x3c, !PT ;  /* 0x0000000300007212 */ /* 0x000fe200078e3cff */
[----:B------:R-:W-:Y:S01]  /*7f90*/  IMAD.MOV.U32 R3, RZ, RZ, R27 ;  /* 0x000000ffff037224 */ /* 0x000fe200078e001b */
[----:B------:R-:W-:-:S02]  /*7fa0*/  PRMT R45, R45, 0x5410, R6 ;  /* 0x000054102d2d7816 */ /* 0x000fc40000000006 */
[----:B------:R-:W-:Y:S01]  /*7fb0*/  PRMT R44, R44, 0x5410, R4 ;  /* 0x000054102c2c7816 */ /* 0x000fe20000000004 */
[----:B------:R-:W-:Y:S01]  /*7fc0*/  IMAD.MOV.U32 R4, RZ, RZ, R10 ;  /* 0x000000ffff047224 */ /* 0x000fe200078e000a */
[----:B------:R-:W-:Y:S01]  /*7fd0*/  PRMT R43, R5, 0x5410, R3 ;  /* 0x00005410052b7816 */ /* 0x000fe20000000003 */
[----:B------:R-:W-:Y:S01]  /*7fe0*/  IMAD R3, R203, 0x200, R0 ;  /* 0x00000200cb037824 */ /* 0x000fe200078e0200 */
[----:B------:R-:W-:Y:S01]  /*7ff0*/  LOP3.LUT P2, RZ, R193, 0x4, RZ, 0xc0, !PT ;  /* 0x00000004c1ff7812 */ /* 0x000fe2000784c0ff */
[----:B------:R-:W-:Y:S01]  /*8000*/  IMAD.MOV.U32 R0, RZ, RZ, R13 ;  /* 0x000000ffff007224 */ /* 0x000fe200078e000d */
[----:B------:R-:W-:Y:S01]  /*8010*/  PRMT R45, R4, 0x7610, R45 ;  /* 0x00007610042d7816 */ /* 0x000fe2000000002d */
[----:B------:R-:W-:Y:S01]  /*8020*/  IMAD R3, R3, 0x2, R2 ;  /* 0x0000000203037824 */ /* 0x000fe200078e0202 */
[----:B------:R-:W-:Y:S01]  /*8030*/  ISETP.GE.AND P1, PT, R185, R38, PT ;  /* 0x00000026b900720c */ /* 0x000fe20003f26270 */
[----:B------:R-:W-:Y:S01]  /*8040*/  IMAD.MOV.U32 R5, RZ, RZ, R11 ;  /* 0x000000ffff057224 */ /* 0x000fe200078e000b */
[----:B------:R-:W-:Y:S01]  /*8050*/  PRMT R44, R0, 0x7610, R44 ;  /* 0x00007610002c7816 */ /* 0x000fe2000000002c */
[----:B------:R-:W-:-:S02]  /*8060*/  VIADD R4, R3, 0x20400 ;  /* 0x0002040003047836 */ /* 0x000fc40000000000 */
[----:B------:R-:W-:Y:S01]  /*8070*/  VIADD R0, R3, 0x20440 ;  /* 0x0002044003007836 */ /* 0x000fe20000000000 */
[----:B-1----:R-:W-:Y:S07]  /*8080*/  @!P0 BRA `(.L_x_2770) ;  /* 0x0000018c001c8947 */ /* 0x002fee0003800000 */
.L_x_3100:
[----:B------:R-:W-:Y:S05]  /*8090*/  BSYNC B1 ;  /* 0x0000000000017941 */ /* 0x000fea0003800000 */
.L_x_2769:
[----:B------:R-:W-:Y:S01]  /*80a0*/  BSSY B1, `(.L_x_2771) ;  /* 0x0000067000017945 */ /* 0x000fe20003800000 */
[----:B------:R-:W-:Y:S01]  /*80b0*/  PRMT R46, R46, 0x5410, R5 ;  /* 0x000054102e2e7816 */ /* 0x000fe20000000005 */
[----:B------:R-:W-:Y:S02]  /*80c0*/  @P2 VIADD R0, R4, 0xffffffc0 ;  /* 0xffffffc004002836 */ /* 0x000fe40000000000 */
[----:B------:R-:W-:Y:S05]  /*80d0*/  @P1 BRA `(.L_x_2772) ;  /* 0x00000004008c1947 */ /* 0x000fea0003800000 */
[----:B------:R-:W1:Y:S01]  /*80e0*/  LDC R4, c[0x0][0x3f4] ;  /* 0x0000fd00ff047b82 */ /* 0x000e620000000800 */
[----:B------:R-:W-:Y:S01]  /*80f0*/  BSSY B2, `(.L_x_2773) ;  /* 0x0000032000027945 */ /* 0x000fe20003800000 */
[-C--:B-1----:R-:W-:Y:S02]  /*8100*/  ISETP.GE.AND P0, PT, R188, R4.reuse, PT ;  /* 0x00000004bc00720c */ /* 0x082fe40003f06270 */
[----:B------:R-:W-:-:S11]  /*8110*/  ISETP.GE.AND P1, PT, R199, R4, PT ;  /* 0x00000004c700720c */ /* 0x000fd60003f26270 */
[----:B------:R-:W-:Y:S05]  /*8120*/  @P0 BRA `(.L_x_2774) ;  /* 0x0000000000b80947 */ /* 0x000fea0003800000 */
[----:B------:R-:W1:Y:S01]  /*8130*/  LDS.128 R4, [R3+0x20400] ;  /* 0x0204000003047984 */ /* 0x000e620000000c00 */
[----:B----4-:R-:W-:Y:S02]  /*8140*/  SHF.R.U64 R14, R28, 0x10, R29 ;  /* 0x000000101c0e7819 */ /* 0x010fe4000000121d */
[----:B------:R-:W-:Y:S02]  /*8150*/  SHF.R.U32.HI R34, RZ, 0x10, R31 ;  /* 0x00000010ff227819 */ /* 0x000fe4000001161f */
[----:B------:R-:W-:Y:S02]  /*8160*/  SHF.R.U32.HI R28, RZ, 0x10, R29 ;  /* 0x00000010ff1c7819 */ /* 0x000fe4000001161d */
[----:B------:R-:W-:Y:S02]  /*8170*/  SHF.R.U64 R33, R30, 0x10, R31 ;  /* 0x000000101e217819 */ /* 0x000fe4000000121f */
[----:B------:R-:W-:Y:S02]  /*8180*/  PRMT R34, R36, 0x5432, R34 ;  /* 0x0000543224227816 */ /* 0x000fe40000000022 */
[----:B------:R-:W-:-:S02]  /*8190*/  PRMT R31, R41, 0x5432, R28 ;  /* 0x00005432291f7816 */ /* 0x000fc4000000001c */
[----:B------:R-:W-:Y:S01]  /*81a0*/  PRMT R30, R39, 0x5432, R14 ;  /* 0x00005432271e7816 */ /* 0x000fe2000000000e */
[C---:B0-----:R-:W-:Y:S01]  /*81b0*/  IMAD.U32 R35, R34.reuse, 0x10000, RZ ;  /* 0x0001000022237824 */ /* 0x041fe200078e00ff */
[----:B------:R-:W-:Y:S01]  /*81c0*/  LOP3.LUT R34, R34, 0xffff0000, RZ, 0xc0, !PT ;  /* 0xffff000022227812 */ /* 0x000fe200078ec0ff */
[C---:B------:R-:W-:Y:S01]  /*81d0*/  IMAD.U32 R32, R31.reuse, 0x10000, RZ ;  /* 0x000100001f207824 */ /* 0x040fe200078e00ff */
[----:B------:R-:W-:Y:S02]  /*81e0*/  PRMT R33, R36, 0x5410, R33 ;  /* 0x0000541024217816 */ /* 0x000fe40000000021 */
[----:B------:R-:W-:Y:S02]  /*81f0*/  LOP3.LUT R31, R31, 0xffff0000, RZ, 0xc0, !PT ;  /* 0xffff00001f1f7812 */ /* 0x000fe400078ec0ff */
[C---:B-1----:R-:W-:Y:S01]  /*8200*/  LOP3.LUT R15, R6.reuse, 0xffff0000, RZ, 0xc0, !PT ;  /* 0xffff0000060f7812 */ /* 0x042fe200078ec0ff */
[----:B------:R-:W-:Y:S01]  /*8210*/  IMAD.U32 R14, R6, 0x10000, RZ ;  /* 0x00010000060e7824 */ /* 0x000fe200078e00ff */
[C---:B------:R-:W-:Y:S01]  /*8220*/  LOP3.LUT R29, R7.reuse, 0xffff0000, RZ, 0xc0, !PT ;  /* 0xffff0000071d7812 */ /* 0x040fe200078ec0ff */
[----:B------:R-:W-:-:S02]  /*8230*/  IMAD.U32 R28, R7, 0x10000, RZ ;  /* 0x00010000071c7824 */ /* 0x000fc400078e00ff */
[CC--:B------:R-:W-:Y:S01]  /*8240*/  FMUL.FTZ R37, R15.reuse, R35.reuse ;  /* 0x000000230f257220 */ /* 0x0c0fe20000410000 */
[----:B------:R-:W-:Y:S01]  /*8250*/  FMUL.FTZ R36, R15, R32 ;  /* 0x000000200f247220 */ /* 0x000fe20000410000 */
[----:B------:R-:W-:Y:S01]  /*8260*/  FMUL.FTZ R15, R29, R34 ;  /* 0x000000221d0f7220 */ /* 0x000fe20000410000 */
[----:B------:R-:W-:Y:S02]  /*8270*/  IMAD.U32 R6, R4, 0x10000, RZ ;  /* 0x0001000004067824 */ /* 0x000fe400078e00ff */
[C---:B------:R-:W-:Y:S01]  /*8280*/  FFMA.FTZ R37, R14.reuse, R32, -R37 ;  /* 0x000000200e257223 */ /* 0x040fe20000010825 */
[----:B------:R-:W-:Y:S01]  /*8290*/  FFMA.FTZ R36, R14, R35, R36 ;  /* 0x000000230e247223 */ /* 0x000fe20000010024 */
[-C--:B------:R-:W-:Y:S01]  /*82a0*/  FFMA.FTZ R35, R28, R31.reuse, -R15 ;  /* 0x0000001f1c237223 */ /* 0x080fe2000001080f */
[C---:B------:R-:W-:Y:S01]  /*82b0*/  IMAD.U32 R7, R5.reuse, 0x10000, RZ ;  /* 0x0001000005077824 */ /* 0x040fe200078e00ff */
[----:B------:R-:W-:Y:S01]  /*82c0*/  LOP3.LUT R4, R4, 0xffff0000, RZ, 0xc0, !PT ;  /* 0xffff000004047812 */ /* 0x000fe200078ec0ff */
[C---:B------:R-:W-:Y:S01]  /*82d0*/  IMAD.U32 R15, R30.reuse, 0x10000, RZ ;  /* 0x000100001e0f7824 */ /* 0x040fe200078e00ff */
[----:B------:R-:W-:Y:S01]  /*82e0*/  LOP3.LUT R5, R5, 0xffff0000, RZ, 0xc0, !PT ;  /* 0xffff000005057812 */ /* 0x000fe200078ec0ff */
[----:B------:R-:W-:Y:S01]  /*82f0*/  FMUL.FTZ R39, R29, R31 ;  /* 0x0000001f1d277220 */ /* 0x000fe20000410000 */
[C---:B------:R-:W-:Y:S01]  /*8300*/  LOP3.LUT R14, R33.reuse, 0xffff0000, RZ, 0xc0, !PT ;  /* 0xffff0000210e7812 */ /* 0x040fe200078ec0ff */
[----:B------:R-:W-:Y:S01]  /*8310*/  IMAD.U32 R29, R33, 0x10000, RZ ;  /* 0x00010000211d7824 */ /* 0x000fe200078e00ff */
[----:B------:R-:W-:Y:S01]  /*8320*/  LOP3.LUT R30, R30, 0xffff0000, RZ, 0xc0, !PT ;  /* 0xffff00001e1e7812 */ /* 0x000fe200078ec0ff */
[----:B------:R-:W-:Y:S01]  /*8330*/  FFMA.FTZ R34, R28, R34, R39 ;  /* 0x000000221c227223 */ /* 0x000fe20000010027 */
[C---:B------:R-:W-:Y:S01]  /*8340*/  FMUL.FTZ R28, R4.reuse, R15 ;  /* 0x0000000f041c7220 */ /* 0x040fe20000410000 */
[-C--:B------:R-:W-:Y:S01]  /*8350*/  FMUL.FTZ R31, R4, R29.reuse ;  /* 0x0000001d041f7220 */ /* 0x080fe20000410000 */
[C---:B------:R-:W-:Y:S01]  /*8360*/  FMUL.FTZ R32, R5.reuse, R14 ;  /* 0x0000000e05207220 */ /* 0x040fe20000410000 */
[-C--:B------:R-:W-:Y:S01]  /*8370*/  FMUL.FTZ R33, R5, R30.reuse ;  /* 0x0000001e05217220 */ /* 0x080fe20000410000 */
[C---:B------:R-:W-:Y:S01]  /*8380*/  FFMA.FTZ R29, R6.reuse, R29, R28 ;  /* 0x0000001d061d7223 */ /* 0x040fe2000001001c */
[----:B------:R-:W-:Y:S01]  /*8390*/  FFMA.FTZ R4, R6, R15, -R31 ;  /* 0x0000000f06047223 */ /* 0x000fe2000001081f */
[C---:B------:R-:W-:Y:S01]  /*83a0*/  FFMA.FTZ R5, R7.reuse, R30, -R32 ;  /* 0x0000001e07057223 */ /* 0x040fe20000010820 */
[----:B------:R-:W-:Y:S01]  /*83b0*/  FFMA.FTZ R14, R7, R14, R33 ;  /* 0x0000000e070e7223 */ /* 0x000fe20000010021 */
[----:B------:R-:W-:-:S02]  /*83c0*/  F2FP.BF16.F32.PACK_AB R6, R36, R37 ;  /* 0x000000252406723e */ /* 0x000fc400000010ff */
[----:B------:R-:W-:Y:S02]  /*83d0*/  F2FP.BF16.F32.PACK_AB R7, R34, R35 ;  /* 0x000000232207723e */ /* 0x000fe400000010ff */
[----:B------:R-:W-:Y:S02]  /*83e0*/  F2FP.BF16.F32.PACK_AB R4, R29, R4 ;  /* 0x000000041d04723e */ /* 0x000fe400000010ff */
[----:B------:R-:W-:-:S05]  /*83f0*/  F2FP.BF16.F32.PACK_AB R5, R14, R5 ;  /* 0x000000050e05723e */ /* 0x000fca00000010ff */
[----:B------:R1:W-:Y:S02]  /*8400*/  STS.128 [R3+0x20400], R4 ;  /* 0x0204000403007388 */ /* 0x0003e40000000c00 */
.L_x_2774:
[----:B------:R-:W-:Y:S05]  /*8410*/  BSYNC B2 ;  /* 0x0000000000027941 */ /* 0x000fea0003800000 */
.L_x_2773:
[----:B------:R-:W-:Y:S05]  /*8420*/  @P1 BRA `(.L_x_2772) ;  /* 0x0000000000b81947 */ /* 0x000fea0003800000 */
[----:B-1----:R-:W1:Y:S01]  /*8430*/  LDS.128 R4, [R0] ;  /* 0x0000000000047984 */ /* 0x002e620000000c00 */
[----:B------:R-:W-:Y:S02]  /*8440*/  SHF.R.U64 R24, R24, 0x10, R25 ;  /* 0x0000001018187819 */ /* 0x000fe40000001219 */
[----:B------:R-:W-:Y:S02]  /*8450*/  SHF.R.U32.HI R30, RZ, 0x10, R21 ;  /* 0x00000010ff1e7819 */ /* 0x000fe40000011615 */
[----:B------:R-:W-:Y:S02]  /*8460*/  SHF.R.U32.HI R25, RZ, 0x10, R25 ;  /* 0x00000010ff197819 */ /* 0x000fe40000011619 */
[----:B------:R-:W-:Y:S02]  /*8470*/  PRMT R30, R40, 0x5432, R30 ;  /* 0x00005432281e7816 */ /* 0x000fe4000000001e */
[----:B------:R-:W-:Y:S02]  /*8480*/  PRMT R25, R41, 0x5410, R25 ;  /* 0x0000541029197816 */ /* 0x000fe40000000019 */
[----:B------:R-:W-:Y:S01]  /*8490*/  SHF.R.U64 R29, R20, 0x10, R21 ;  /* 0x00000010141d7819 */ /* 0x000fe20000001215 */
[C---:B------:R-:W-:Y:S01]  /*84a0*/  IMAD.U32 R31, R30.reuse, 0x10000, RZ ;  /* 0x000100001e1f7824 */ /* 0x040fe200078e00ff */
[----:B------:R-:W-:Y:S01]  /*84b0*/  LOP3.LUT R30, R30, 0xffff0000, RZ, 0xc0, !PT ;  /* 0xffff00001e1e7812 */ /* 0x000fe200078ec0ff */
[C---:B------:R-:W-:Y:S01]  /*84c0*/  IMAD.U32 R28, R25.reuse, 0x10000, RZ ;  /* 0x00010000191c7824 */ /* 0x040fe200078e00ff */
[----:B------:R-:W-:-:S02]  /*84d0*/  LOP3.LUT R25, R25, 0xffff0000, RZ, 0xc0, !PT ;  /* 0xffff000019197812 */ /* 0x000fc400078ec0ff */
[----:B------:R-:W-:Y:S02]  /*84e0*/  PRMT R24, R42, 0x5432, R24 ;  /* 0x000054322a187816 */ /* 0x000fe40000000018 */
[----:B------:R-:W-:Y:S02]  /*84f0*/  PRMT R29, R40, 0x5410, R29 ;  /* 0x00005410281d7816 */ /* 0x000fe4000000001d */
[C---:B-1----:R-:W-:Y:S01]  /*8500*/  LOP3.LUT R15, R6.reuse, 0xffff0000, RZ, 0xc0, !PT ;  /* 0xffff0000060f7812 */ /* 0x042fe200078ec0ff */
[----:B----4-:R-:W-:Y:S01]  /*8510*/  IMAD.U32 R14, R6, 0x10000, RZ ;  /* 0x00010000060e7824 */ /* 0x010fe200078e00ff */
[C---:B------:R-:W-:Y:S01]  /*8520*/  LOP3.LUT R21, R7.reuse, 0xffff0000, RZ, 0xc0, !PT ;  /* 0xffff000007157812 */ /* 0x040fe200078ec0ff */
[----:B------:R-:W-:Y:S02]  /*8530*/  IMAD.U32 R20, R7, 0x10000, RZ ;  /* 0x0001000007147824 */ /* 0x000fe400078e00ff */
[C---:B------:R-:W-:Y:S01]  /*8540*/  FMUL.FTZ R33, R15.reuse, R31 ;  /* 0x0000001f0f217220 */ /* 0x040fe20000410000 */
[----:B------:R-:W-:Y:S01]  /*8550*/  FMUL.FTZ R32, R15, R28 ;  /* 0x0000001c0f207220 */ /* 0x000fe20000410000 */
[----:B------:R-:W-:Y:S01]  /*8560*/  FMUL.FTZ R15, R21, R30 ;  /* 0x0000001e150f7220 */ /* 0x000fe20000410000 */
[----:B------:R-:W-:-:S02]  /*8570*/  IMAD.U32 R6, R4, 0x10000, RZ ;  /* 0x0001000004067824 */ /* 0x000fc400078e00ff */
[C---:B------:R-:W-:Y:S01]  /*8580*/  FFMA.FTZ R33, R14.reuse, R28, -R33 ;  /* 0x0000001c0e217223 */ /* 0x040fe20000010821 */
[----:B------:R-:W-:Y:S01]  /*8590*/  FFMA.FTZ R32, R14, R31, R32 ;  /* 0x0000001f0e207223 */ /* 0x000fe20000010020 */
[-C--:B------:R-:W-:Y:S01]  /*85a0*/  FFMA.FTZ R31, R20, R25.reuse, -R15 ;  /* 0x00000019141f7223 */ /* 0x080fe2000001080f */
[C---:B------:R-:W-:Y:S01]  /*85b0*/  IMAD.U32 R7, R5.reuse, 0x10000, RZ ;  /* 0x0001000005077824 */ /* 0x040fe200078e00ff */
[----:B------:R-:W-:Y:S01]  /*85c0*/  LOP3.LUT R4, R4, 0xffff0000, RZ, 0xc0, !PT ;  /* 0xffff000004047812 */ /* 0x000fe200078ec0ff */
[C---:B------:R-:W-:Y:S01]  /*85d0*/  IMAD.U32 R15, R24.reuse, 0x10000, RZ ;  /* 0x00010000180f7824 */ /* 0x040fe200078e00ff */
[----:B------:R-:W-:Y:S01]  /*85e0*/  LOP3.LUT R5, R5, 0xffff0000, RZ, 0xc0, !PT ;  /* 0xffff000005057812 */ /* 0x000fe200078ec0ff */
[----:B0-----:R-:W-:Y:S01]  /*85f0*/  FMUL.FTZ R35, R21, R25 ;  /* 0x0000001915237220 */ /* 0x001fe20000410000 */
        /* <DEDUP_REMOVED lines=16> */
[----:B------:R2:W-:Y:S02]  /*8700*/  STS.128 [R0], R4 ;  /* 0x0000000400007388 */ /* 0x0005e40000000c00 */
.L_x_2772:
[----:B------:R-:W-:Y:S05]  /*8710*/  BSYNC B1 ;  /* 0x0000000000017941 */ /* 0x000fea0003800000 */
.L_x_2771:
        /* <DEDUP_REMOVED lines=8> */
[--C-:B------:R-:W-:Y:S02]  /*87a0*/  SHF.R.U64 R25, R26, 0x10, R27.reuse ;  /* 0x000000101a197819 */ /* 0x100fe4000000121b */
        /* <DEDUP_REMOVED lines=12> */
[----:B------:R-:W-:Y:S01]  /*8870*/  IMAD.U32 R12, R6, 0x10000, RZ ;  /* 0x00010000060c7824 */ /* 0x000fe200078e00ff */
[C---:B------:R-:W-:Y:S01]  /*8880*/  LOP3.LUT R15, R7.reuse, 0xffff0000, RZ, 0xc0, !PT ;  /* 0xffff0000070f7812 */ /* 0x040fe200078ec0ff */
[----:B----4-:R-:W-:Y:S02]  /*8890*/  IMAD.U32 R14, R7, 0x10000, RZ ;  /* 0x00010000070e7824 */ /* 0x010fe400078e00ff */
        /* <DEDUP_REMOVED lines=29> */
.L_x_2777:
[----:B------:R-:W-:Y:S05]  /*8a70*/  BSYNC B1 ;  /* 0x0000000000017941 */ /* 0x000fea0003800000 */
.L_x_2776:
[----:B------:R-:W-:Y:S05]  /*8a80*/  @P1 BRA `(.L_x_2775) ;  /* 0x0000001400e01947 */ /* 0x000fea0003800000 */
[----:B-1----:R-:W1:Y:S01]  /*8a90*/  LDS.128 R4, [R0+0x1000] ;  /* 0x0010000000047984 */ /* 0x002e620000000c00 */
[----:B------:R-:W-:Y:S02]  /*8aa0*/  SHF.R.U32.HI R15, RZ, 0x10, R9 ;  /* 0x00000010ff0f7819 */ /* 0x000fe40000011609 */
[----:B------:R-:W-:Y:S02]  /*8ab0*/  SHF.R.U32.HI R12, RZ, 0x10, R11 ;  /* 0x00000010ff0c7819 */ /* 0x000fe4000001160b */
[----:B------:R-:W-:Y:S02]  /*8ac0*/  PRMT R15, R43, 0x5410, R15 ;  /* 0x000054102b0f7816 */ /* 0x000fe4000000000f */
[----:B------:R-:W-:Y:S02]  /*8ad0*/  PRMT R12, R46, 0x5432, R12 ;  /* 0x000054322e0c7816 */ /* 0x000fe4000000000c */
[----:B----4-:R-:W-:Y:S01]  /*8ae0*/  SHF.R.U64 R14, R8, 0x10, R9 ;  /* 0x00000010080e7819 */ /* 0x010fe20000001209 */
[C---:B------:R-:W-:Y:S01]  /*8af0*/  IMAD.U32 R20, R15.reuse, 0x10000, RZ ;  /* 0x000100000f147824 */ /* 0x040fe200078e00ff */
[----:B------:R-:W-:Y:S01]  /*8b00*/  SHF.R.U64 R3, R10, 0x10, R11 ;  /* 0x000000100a037819 */ /* 0x000fe2000000120b */
[----:B------:R-:W-:Y:S01]  /*8b10*/  IMAD.U32 R13, R12, 0x10000, RZ ;  /* 0x000100000c0d7824 */ /* 0x000fe200078e00ff */
[----:B------:R-:W-:-:S02]  /*8b20*/  LOP3.LUT R15, R15, 0xffff0000, RZ, 0xc0, !PT ;  /* 0xffff00000f0f7812 */ /* 0x000fc400078ec0ff */
[----:B------:R-:W-:Y:S02]  /*8b30*/  LOP3.LUT R12, R12, 0xffff0000, RZ, 0xc0, !PT ;  /* 0xffff00000c0c7812 */ /* 0x000fe400078ec0ff */
[----:B------:R-:W-:Y:S02]  /*8b40*/  PRMT R11, R45, 0x5410, R3 ;  /* 0x000054102d0b7816 */ /* 0x000fe40000000003 */
[----:B------:R-:W-:Y:S02]  /*8b50*/  PRMT R14, R44, 0x5432, R14 ;  /* 0x000054322c0e7816 */ /* 0x000fe4000000000e */
[C---:B-1----:R-:W-:Y:S01]  /*8b60*/  LOP3.LUT R9, R6.reuse, 0xffff0000, RZ, 0xc0, !PT ;  /* 0xffff000006097812 */ /* 0x042fe200078ec0ff */
[C---:B------:R-:W-:Y:S01]  /*8b70*/  IMAD.U32 R10, R7.reuse, 0x10000, RZ ;  /* 0x00010000070a7824 */ /* 0x040fe200078e00ff */
[----:B------:R-:W-:Y:S01]  /*8b80*/  LOP3.LUT R7, R7, 0xffff0000, RZ, 0xc0, !PT ;  /* 0xffff000007077812 */ /* 0x000fe200078ec0ff */
[----:B------:R-:W-:Y:S02]  /*8b90*/  IMAD.U32 R8, R6, 0x10000, RZ ;  /* 0x0001000006087824 */ /* 0x000fe400078e00ff */
[C---:B------:R-:W-:Y:S01]  /*8ba0*/  FMUL.FTZ R21, R9.reuse, R20 ;  /* 0x0000001409157220 */ /* 0x040fe20000410000 */
[----:B------:R-:W-:Y:S01]  /*8bb0*/  FMUL.FTZ R9, R9, R13 ;  /* 0x0000000d09097220 */ /* 0x000fe20000410000 */
[----:B------:R-:W-:Y:S01]  /*8bc0*/  FMUL.FTZ R25, R7, R15 ;  /* 0x0000000f07197220 */ /* 0x000fe20000410000 */
[----:B------:R-:W-:-:S02]  /*8bd0*/  IMAD.U32 R3, R4, 0x10000, RZ ;  /* 0x0001000004037824 */ /* 0x000fc400078e00ff */
[C---:B------:R-:W-:Y:S01]  /*8be0*/  FFMA.FTZ R21, R8.reuse, R13, -R21 ;  /* 0x0000000d08157223 */ /* 0x040fe20000010815 */
[----:B------:R-:W-:Y:S01]  /*8bf0*/  FFMA.FTZ R20, R8, R20, R9 ;  /* 0x0000001408147223 */ /* 0x000fe20000010009 */
[-C--:B------:R-:W-:Y:S01]  /*8c00*/  FMUL.FTZ R9, R7, R12.reuse ;  /* 0x0000000c07097220 */ /* 0x080fe20000410000 */
[C---:B------:R-:W-:Y:S01]  /*8c10*/  IMAD.U32 R6, R5.reuse, 0x10000, RZ ;  /* 0x0001000005067824 */ /* 0x040fe200078e00ff */
[----:B------:R-:W-:Y:S01]  /*8c20*/  LOP3.LUT R4, R4, 0xffff0000, RZ, 0xc0, !PT ;  /* 0xffff000004047812 */ /* 0x000fe200078ec0ff */
[C---:B------:R-:W-:Y:S01]  /*8c30*/  IMAD.U32 R8, R14.reuse, 0x10000, RZ ;  /* 0x000100000e087824 */ /* 0x040fe200078e00ff */
[----:B------:R-:W-:Y:S01]  /*8c40*/  LOP3.LUT R5, R5, 0xffff0000, RZ, 0xc0, !PT ;  /* 0xffff000005057812 */ /* 0x000fe200078ec0ff */
[C---:B------:R-:W-:Y:S01]  /*8c50*/  IMAD.U32 R7, R11.reuse, 0x10000, RZ ;  /* 0x000100000b077824 */ /* 0x040fe200078e00ff */
[----:B------:R-:W-:Y:S01]  /*8c60*/  LOP3.LUT R14, R14, 0xffff0000, RZ, 0xc0, !PT ;  /* 0xffff00000e0e7812 */ /* 0x000fe200078ec0ff */
[C---:B------:R-:W-:Y:S01]  /*8c70*/  FFMA.FTZ R25, R10.reuse, R12, -R25 ;  /* 0x0000000c0a197223 */ /* 0x040fe20000010819 */
[----:B------:R-:W-:Y:S01]  /*8c80*/  LOP3.LUT R11, R11, 0xffff0000, RZ, 0xc0, !PT ;  /* 0xffff00000b0b7812 */ /* 0x000fe200078ec0ff */
[----:B------:R-:W-:Y:S01]  /*8c90*/  FFMA.FTZ R12, R10, R15, R9 ;  /* 0x0000000f0a0c7223 */ /* 0x000fe20000010009 */
[C---:B------:R-:W-:Y:S01]  /*8ca0*/  FMUL.FTZ R10, R4.reuse, R8 ;  /* 0x00000008040a7220 */ /* 0x040fe20000410000 */
[----:B------:R-:W-:Y:S01]  /*8cb0*/  FMUL.FTZ R9, R4, R7 ;  /* 0x0000000704097220 */ /* 0x000fe20000410000 */
[C---:B------:R-:W-:Y:S01]  /*8cc0*/  FMUL.FTZ R13, R5.reuse, R14 ;  /* 0x0000000e050d7220 */ /* 0x040fe20000410000 */
[----:B------:R-:W-:Y:S01]  /*8cd0*/  FMUL.FTZ R15, R5, R11 ;  /* 0x0000000b050f7220 */ /* 0x000fe20000410000 */
        /* <DEDUP_REMOVED lines=8> */
[----:B------:R3:W-:Y:S01]  /*8d60*/  STS.128 [R0+0x1000], R4 ;  /* 0x0010000400007388 */ /* 0x0007e20000000c00 */
[----:B------:R-:W-:Y:S05]  /*8d70*/  BRA `(.L_x_2775) ;  /* 0x0000001400247947 */ /* 0x000fea0003800000 */
.L_x_2762:
[----:B------:R-:W0:Y:S01]  /*8d80*/  LDC R21, c[0x0][0x448] ;  /* 0x00011200ff157b82 */ /* 0x000e220000000800 */
[----:B------:R-:W-:Y:S01]  /*8d90*/  IMAD R3, R223, 0x20, R34 ;  /* 0x00000020df037824 */ /* 0x000fe200078e0222 */
[----:B------:R-:W-:Y:S01]  /*8da0*/  ULDC.64 UR4, c[0x0][0x3f8] ;  /* 0x0000fe0000047ab9 */ /* 0x000fe20000000a00 */
[----:B------:R-:W-:Y:S01]  /*8db0*/  ULDC.64 UR6, c[0x0][0x408] ;  /* 0x0001020000067ab9 */ /* 0x000fe20000000a00 */
[----:B------:R-:W-:Y:S02]  /*8dc0*/  IMAD.MOV.U32 R8, RZ, RZ, R24 ;  /* 0x000000ffff087224 */ /* 0x000fe400078e0018 */
[----:B------:R-:W-:Y:S02]  /*8dd0*/  IMAD.MOV.U32 R9, RZ, RZ, R29 ;  /* 0x000000ffff097224 */ /* 0x000fe400078e001d */
[----:B------:R-:W-:Y:S01]  /*8de0*/  IMAD.MOV.U32 R4, RZ, RZ, R26 ;  /* 0x000000ffff047224 */ /* 0x000fe200078e001a */
[----:B0-----:R-:W-:-:S13]  /*8df0*/  ISETP.NE.AND P0, PT, R21, 0x1, PT ;  /* 0x000000011500780c */ /* 0x001fda0003f05270 */
[----:B------:R-:W0:Y:S08]  /*8e00*/  @P0 LDC R0, c[0x0][0x44c] ;  /* 0x00011300ff000b82 */ /* 0x000e300000000800 */
[----:B------:R-:W1:Y:S01]  /*8e10*/  @P0 LDC R5, c[0x0][0x450] ;  /* 0x00011400ff050b82 */ /* 0x000e620000000800 */
[----:B0-----:R-:W-:-:S05]  /*8e20*/  @P0 IMAD.HI.U32 R0, R3, R0, RZ ;  /* 0x0000000003000227 */ /* 0x001fca00078e00ff */
[----:B-1----:R-:W-:Y:S01]  /*8e30*/  @P0 SHF.R.U32.HI R3, RZ, R5, R0 ;  /* 0x00000005ff030219 */ /* 0x002fe20000011600 */
[----:B------:R-:W-:-:S03]  /*8e40*/  IMAD.MOV.U32 R5, RZ, RZ, R31 ;  /* 0x000000ffff057224 */ /* 0x000fc600078e001f */
        /* <DEDUP_REMOVED lines=17> */
[----:B------:R-:W0:Y:S04]  /*8f60*/  SHFL.IDX PT, R3, R8, RZ, 0x1c1f ;  /* 0x001c1fff08037589 */ /* 0x000e2800000e0000 */
[----:B------:R-:W1:Y:S04]  /*8f70*/  SHFL.IDX PT, R0, R6, RZ, 0x1c1f ;  /* 0x001c1fff06007589 */ /* 0x000e6800000e0000 */
[----:B------:R2:W3:Y:S04]  /*8f80*/  SHFL.IDX PT, R5, R7, RZ, 0x1c1f ;  /* 0x001c1fff07057589 */ /* 0x0004e800000e0000 */
[----:B------:R2:W4:Y:S01]  /*8f90*/  SHFL.IDX PT, R14, R9, RZ, 0x1c1f ;  /* 0x001c1fff090e7589 */ /* 0x00052200000e0000 */
[----:B0-----:R-:W-:-:S02]  /*8fa0*/  IMAD.MOV.U32 R11, RZ, RZ, R3 ;  /* 0x000000ffff0b7224 */ /* 0x001fc400078e0003 */
[----:B-12---:R-:W-:-:S07]  /*8fb0*/  IMAD.MOV.U32 R10, RZ, RZ, R0 ;  /* 0x000000ffff0a7224 */ /* 0x006fce00078e0000 */
.L_x_3106:
[----:B------:R-:W-:Y:S01]  /*8fc0*/  IMAD R21, R22, R21, RZ ;  /* 0x0000001516157224 */ /* 0x000fe200078e02ff */
[----:B------:R-:W-:Y:S01]  /*8fd0*/  BSSY B1, `(.L_x_2779) ;  /* 0x000000f000017945 */ /* 0x000fe20003800000 */
[----:B---3--:R-:W-:Y:S01]  /*8fe0*/  IMAD.MOV.U32 R15, RZ, RZ, R5 ;  /* 0x000000ffff0f7224 */ /* 0x008fe200078e0005 */
[----:B------:R-:W-:Y:S02]  /*8ff0*/  CS2R R28, SRZ ;  /* 0x00000000001c7805 */ /* 0x000fe4000001ff00 */
[----:B------:R-:W-:Y:S02]  /*9000*/  CS2R R30, SRZ ;  /* 0x00000000001e7805 */ /* 0x000fe4000001ff00 */
[----:B------:R-:W-:Y:S02]  /*9010*/  ISETP.GE.AND P0, PT, R34, R21, PT ;  /* 0x000000152200720c */ /* 0x000fe40003f06270 */
[----:B------:R-:W-:Y:S02]  /*9020*/  CS2R R24, SRZ ;  /* 0x0000000000187805 */ /* 0x000fe4000001ff00 */
[----:B------:R-:W-:-:S09]  /*9030*/  CS2R R26, SRZ ;  /* 0x00000000001a7805 */ /* 0x000fd2000001ff00 */
[----:B------:R-:W-:Y:S05]  /*9040*/  @P0 BRA `(.L_x_2780) ;  /* 0x00000000001c0947 */ /* 0x000fea0003800000 */
[----:B------:R-:W-:Y:S02]  /*9050*/  ULDC UR4, c[0x0][0x3f4] ;  /* 0x0000fd0000047ab9 */ /* 0x000fe40000000800 */
[----:B------:R-:W-:-:S13]  /*9060*/  ISETP.GE.AND P0, PT, R16, UR4, PT ;  /* 0x0000000410007c0c */ /* 0x000fda000bf06270 */
[----:B------:R-:W-:Y:S05]  /*9070*/  @P0 BRA `(.L_x_2780) ;  /* 0x0000000000100947 */ /* 0x000fea0003800000 */
[----:B------:R-:W-:-:S04]  /*9080*/  IMAD.WIDE R10, R16, 0x2, R10 ;  /* 0x00000002100a7825 */ /* 0x000fc800078e020a */
[----:B----4-:R-:W-:Y:S01]  /*9090*/  IMAD.WIDE R14, R16, 0x2, R14 ;  /* 0x00000002100e7825 */ /* 0x010fe200078e020e */
[----:B------:R0:W5:Y:S04]  /*90a0*/  LD.E.128 R24, desc[UR42][R10.64] ;  /* 0x0000002a0a187980 */ /* 0x000168000c101d00 */
[----:B------:R0:W5:Y:S02]  /*90b0*/  LD.E.128 R28, desc[UR42][R14.64] ;  /* 0x0000002a0e1c7980 */ /* 0x000164000c101d00 */
.L_x_2780:
[----:B------:R-:W-:Y:S05]  /*90c0*/  BSYNC B1 ;  /* 0x0000000000017941 */ /* 0x000fea0003800000 */
.L_x_2779:
[----:B-----5:R-:W-:Y:S01]  /*90d0*/  IMAD.MOV.U32 R0, RZ, RZ, R28 ;  /* 0x000000ffff007224 */ /* 0x020fe200078e001c */
[----:B------:R-:W-:Y:S01]  /*90e0*/  UMOV UR4, 0xffffffff ;  /* 0xffffffff00047882 */ /* 0x000fe20000000000 */
[----:B------:R-:W-:Y:S02]  /*90f0*/  IMAD.MOV.U32 R3, RZ, RZ, R29 ;  /* 0x000000ffff037224 */ /* 0x000fe400078e001d */
[----:B------:R-:W-:Y:S02]  /*9100*/  IMAD.MOV.U32 R4, RZ, RZ, R30 ;  /* 0x000000ffff047224 */ /* 0x000fe400078e001e */
[----:B------:R-:W-:Y:S01]  /*9110*/  IMAD.MOV.U32 R5, RZ, RZ, R31 ;  /* 0x000000ffff057224 */ /* 0x000fe200078e001f */
[----:B------:R-:W-:Y:S01]  /*9120*/  PRMT R20, R0, 0x5410, R3 ;  /* 0x0000541000147816 */ /* 0x000fe20000000003 */
[----:B------:R-:W-:Y:S02]  /*9130*/  IMAD.MOV.U32 R0, RZ, RZ, R24 ;  /* 0x000000ffff007224 */ /* 0x000fe400078e0018 */
[----:B------:R-:W-:Y:S01]  /*9140*/  IMAD.MOV.U32 R3, RZ, RZ, R25 ;  /* 0x000000ffff037224 */ /* 0x000fe200078e0019 */
[----:B------:R-:W-:Y:S01]  /*9150*/  PRMT R40, R5, 0x5410, R4 ;  /* 0x0000541005287816 */ /* 0x000fe20000000004 */
[----:B------:R-:W-:-:S02]  /*9160*/  IMAD.MOV.U32 R4, RZ, RZ, R26 ;  /* 0x000000ffff047224 */ /* 0x000fc400078e001a */
[----:B------:R-:W-:Y:S01]  /*9170*/  IMAD.MOV.U32 R5, RZ, RZ, R27 ;  /* 0x000000ffff057224 */ /* 0x000fe200078e001b */
[----:B------:R-:W-:Y:S02]  /*9180*/  PRMT R45, R45, 0x5410, R3 ;  /* 0x000054102d2d7816 */ /* 0x000fe40000000003 */
[----:B------:R-:W-:Y:S02]  /*9190*/  PRMT R44, R4, 0x5410, R0 ;  /* 0x00005410042c7816 */ /* 0x000fe40000000000 */
[----:B------:R-:W-:Y:S02]  /*91a0*/  PRMT R48, R48, 0x5410, R5 ;  /* 0x0000541030307816 */ /* 0x000fe40000000005 */
[----:B------:R-:W-:Y:S01]  /*91b0*/  CS2R R4, SRZ ;  /* 0x0000000000047805 */ /* 0x000fe2000001ff00 */
[----:B------:R-:W-:Y:S06]  /*91c0*/  BRA.DIV UR4, `(.L_x_2781) ;  /* 0x0000017e04587947 */ /* 0x000fec000b800000 */
[----:B------:R-:W1:Y:S04]  /*91d0*/  SHFL.IDX PT, R3, R8, 0x1, 0x1c1f ;  /* 0x003c1f0008037f89 */ /* 0x000e6800000e0000 */
[----:B------:R-:W2:Y:S04]  /*91e0*/  SHFL.IDX PT, R0, R6, 0x1, 0x1c1f ;  /* 0x003c1f0006007f89 */ /* 0x000ea800000e0000 */
[----:B------:R-:W3:Y:S04]  /*91f0*/  SHFL.IDX PT, R7, R7, 0x1, 0x1c1f ;  /* 0x003c1f0007077f89 */ /* 0x000ee800000e0000 */
[----:B0---4-:R0:W4:Y:S01]  /*9200*/  SHFL.IDX PT, R14, R9, 0x1, 0x1c1f ;  /* 0x003c1f00090e7f89 */ /* 0x01112200000e0000 */
[----:B-1----:R-:W-:-:S02]  /*9210*/  IMAD.MOV.U32 R13, RZ, RZ, R3 ;  /* 0x000000ffff0d7224 */ /* 0x002fc400078e0003 */
[----:B0-2---:R-:W-:-:S07]  /*9220*/  IMAD.MOV.U32 R12, RZ, RZ, R0 ;  /* 0x000000ffff0c7224 */ /* 0x005fce00078e0000 */
.L_x_3112:
[----:B------:R-:W0:Y:S01]  /*9230*/  LDC R49, c[0x0][0x3f4] ;  /* 0x0000fd00ff317b82 */ /* 0x000e220000000800 */
[----:B------:R-:W-:Y:S01]  /*9240*/  VIADD R34, R34, 0x20 ;  /* 0x0000002022227836 */ /* 0x000fe20000000000 */
[----:B------:R-:W-:Y:S01]  /*9250*/  LEA.HI R0, R217, R217, RZ, 0x1 ;  /* 0x000000d9d9007211 */ /* 0x000fe200078f08ff */
[----:B------:R-:W-:Y:S01]  /*9260*/  BSSY B1, `(.L_x_2782) ;  /* 0x0000014000017945 */ /* 0x000fe20003800000 */
[----:B---3--:R-:W-:Y:S01]  /*9270*/  IMAD.MOV.U32 R15, RZ, RZ, R7 ;  /* 0x000000ffff0f7224 */ /* 0x008fe200078e0007 */
        /* <DEDUP_REMOVED lines=9> */
[----:B------:R-:W-:Y:S02]  /*9310*/  CS2R R6, SRZ ;  /* 0x0000000000067805 */ /* 0x000fe4000001ff00 */
[----:B------:R-:W-:Y:S02]  /*9320*/  ISETP.GE.AND P0, PT, R16, UR4, PT ;  /* 0x0000000410007c0c */ /* 0x000fe4000bf06270 */
[----:B------:R-:W-:Y:S02]  /*9330*/  CS2R R8, SRZ ;  /* 0x0000000000087805 */ /* 0x000fe4000001ff00 */
[----:B------:R-:W-:-:S09]  /*9340*/  CS2R R10, SRZ ;  /* 0x00000000000a7805 */ /* 0x000fd2000001ff00 */
[----:B------:R-:W-:Y:S05]  /*9350*/  @P0 BRA `(.L_x_2783) ;  /* 0x0000000000100947 */ /* 0x000fea0003800000 */
[----:B------:R-:W-:-:S04]  /*9360*/  IMAD.WIDE R12, R16, 0x2, R12 ;  /* 0x00000002100c7825 */ /* 0x000fc800078e020c */
[----:B----4-:R-:W-:Y:S01]  /*9370*/  IMAD.WIDE R14, R16, 0x2, R14 ;  /* 0x00000002100e7825 */ /* 0x010fe200078e020e */
[----:B------:R1:W5:Y:S04]  /*9380*/  LD.E.128 R8, desc[UR42][R12.64] ;  /* 0x0000002a0c087980 */ /* 0x000368000c101d00 */
[----:B------:R1:W5:Y:S02]  /*9390*/  LD.E.128 R4, desc[UR42][R14.64] ;  /* 0x0000002a0e047980 */ /* 0x000364000c101d00 */
.L_x_2783:
[----:B------:R-:W-:Y:S05]  /*93a0*/  BSYNC B1 ;  /* 0x0000000000017941 */ /* 0x000fea0003800000 */
.L_x_2782:
[----:B------:R-:W2:Y:S01]  /*93b0*/  SYNCS.PHASECHK.TRANS64.TRYWAIT P1, [R2+URZ+0x28c00], R3 ;  /* 0x028c0003020075a7 */ /* 0x000ea2000802017f */
[----:B------:R-:W-:Y:S01]  /*93c0*/  VIADDMNMX R0, R21, -R192, 0x40, PT ;  /* 0x0000004015007446 */ /* 0x000fe200038009c0 */
[----:B-1---5:R-:W-:Y:S01]  /*93d0*/  IMAD.MOV.U32 R12, RZ, RZ, R4 ;  /* 0x000000ffff0c7224 */ /* 0x022fe200078e0004 */
[----:B0-----:R-:W-:Y:S01]  /*93e0*/  ISETP.GE.AND P0, PT, R16, R49, PT ;  /* 0x000000311000720c */ /* 0x001fe20003f06270 */
[----:B------:R-:W-:Y:S01]  /*93f0*/  IMAD.MOV.U32 R13, RZ, RZ, R5 ;  /* 0x000000ffff0d7224 */ /* 0x000fe200078e0005 */
[----:B------:R-:W-:Y:S01]  /*9400*/  BSSY B1, `(.L_x_2784) ;  /* 0x0000010000017945 */ /* 0x000fe20003800000 */
[----:B----4-:R-:W-:Y:S01]  /*9410*/  IMAD.MOV.U32 R14, RZ, RZ, R9 ;  /* 0x000000ffff0e7224 */ /* 0x010fe200078e0009 */
[-C--:B------:R-:W-:Y:S01]  /*9420*/  ISETP.GE.OR P2, PT, R185, R0.reuse, P0 ;  /* 0x00000000b900720c */ /* 0x080fe20000746670 */
[----:B------:R-:W-:Y:S01]  /*9430*/  IMAD.MOV.U32 R53, RZ, RZ, R10 ;  /* 0x000000ffff357224 */ /* 0x000fe200078e000a */
[----:B------:R-:W-:Y:S01]  /*9440*/  PRMT R50, R50, 0x5410, R12 ;  /* 0x0000541032327816 */ /* 0x000fe2000000000c */
[----:B------:R-:W-:Y:S01]  /*9450*/  IMAD.MOV.U32 R12, RZ, RZ, R7 ;  /* 0x000000ffff0c7224 */ /* 0x000fe200078e0007 */
[----:B------:R-:W-:Y:S01]  /*9460*/  PRMT R51, R51, 0x5410, R13 ;  /* 0x0000541033337816 */ /* 0x000fe2000000000d */
[----:B------:R-:W-:Y:S01]  /*9470*/  IMAD.MOV.U32 R13, RZ, RZ, R8 ;  /* 0x000000ffff0d7224 */ /* 0x000fe200078e0008 */
[----:B------:R-:W-:Y:S01]  /*9480*/  ISETP.GE.OR P0, PT, R235, R0, P0 ;  /* 0x00000000eb00720c */ /* 0x000fe20000706670 */
[----:B------:R-:W-:Y:S01]  /*9490*/  IMAD.MOV.U32 R0, RZ, RZ, R6 ;  /* 0x000000ffff007224 */ /* 0x000fe200078e0006 */
[----:B------:R-:W-:Y:S01]  /*94a0*/  PRMT R50, R12, 0x7610, R50 ;  /* 0x000076100c327816 */ /* 0x000fe20000000032 */
[----:B------:R-:W-:Y:S01]  /*94b0*/  IMAD.MOV.U32 R54, RZ, RZ, R11 ;  /* 0x000000ffff367224 */ /* 0x000fe200078e000b */
[----:B------:R-:W-:-:S02]  /*94c0*/  PRMT R51, R13, 0x7610, R51 ;  /* 0x000076100d337816 */ /* 0x000fc40000000033 */
[----:B------:R-:W-:Y:S02]  /*94d0*/  PRMT R48, R0, 0x7610, R48 ;  /* 0x0000761000307816 */ /* 0x000fe40000000030 */
[----:B------:R-:W-:Y:S01]  /*94e0*/  PRMT R52, R52, 0x5410, R14 ;  /* 0x0000541034347816 */ /* 0x000fe2000000000e */
[----:B--2---:R-:W-:Y:S06]  /*94f0*/  @!P1 BRA `(.L_x_2785) ;  /* 0x0000017c00049947 */ /* 0x004fec0003800000 */
.L_x_3113:
[----:B------:R-:W-:Y:S05]  /*9500*/  BSYNC B1 ;  /* 0x0000000000017941 */ /* 0x000fea0003800000 */
.L_x_2784:
[----:B------:R-:W-:Y:S04]  /*9510*/  BSSY B1, `(.L_x_2786) ;  /* 0x000006a000017945 */ /* 0x000fe80003800000 */
[----:B------:R-:W-:Y:S05]  /*9520*/  @P2 BRA `(.L_x_2787) ;  /* 0x0000000400a02947 */ /* 0x000fea0003800000 */
[----:B------:R-:W-:Y:S01]  /*9530*/  IMAD.SHL.U32 R0, R193, 0x40, RZ ;  /* 0x00000040c1007824 */ /* 0x000fe200078e00ff */
[----:B------:R-:W-:Y:S01]  /*9540*/  SHF.R.U64 R39, R28, 0x10, R29 ;  /* 0x000000101c277819 */ /* 0x000fe2000000121d */
[----:B0-----:R-:W-:Y:S01]  /*9550*/  IMAD.IADD R3, R16, 0x1, R49 ;  /* 0x0000000110037824 */ /* 0x001fe200078e0231 */
[----:B------:R-:W-:Y:S02]  /*9560*/  SHF.R.U64 R42, R30, 0x10, R31 ;  /* 0x000000101e2a7819 */ /* 0x000fe4000000121f */
[----:B------:R-:W-:Y:S02]  /*9570*/  LOP3.LUT R12, R0, 0x1c0, RZ, 0xc0, !PT ;  /* 0x000001c0000c7812 */ /* 0x000fe400078ec0ff */
[----:B------:R-:W-:Y:S02]  /*9580*/  PRMT R39, R20, 0x5410, R39 ;  /* 0x0000541014277816 */ /* 0x000fe40000000027 */
[----:B------:R-:W-:Y:S02]  /*9590*/  LOP3.LUT R0, R12, 0x38, R16, 0xf8, !PT ;  /* 0x000000380c007812 */ /* 0x000fe400078ef810 */
[----:B------:R-:W-:-:S02]  /*95a0*/  SHF.R.U32.HI R13, RZ, 0x3, R12 ;  /* 0x00000003ff0d7819 */ /* 0x000fc4000001160c */
[----:B------:R-:W-:Y:S02]  /*95b0*/  LOP3.LUT R12, R12, 0x38, R3, 0xf8, !PT ;  /* 0x000000380c0c7812 */ /* 0x000fe400078ef803 */
[-C--:B------:R-:W-:Y:S02]  /*95c0*/  LOP3.LUT R0, R0, R13.reuse, RZ, 0x3c, !PT ;  /* 0x0000000d00007212 */ /* 0x080fe400078e3cff */
[----:B------:R-:W-:Y:S02]  /*95d0*/  LOP3.LUT R12, R12, R13, RZ, 0x3c, !PT ;  /* 0x0000000d0c0c7212 */ /* 0x000fe400078e3cff */
[--C-:B------:R-:W-:Y:S01]  /*95e0*/  SHF.R.U32.HI R36, RZ, 0x10, R25.reuse ;  /* 0x00000010ff247819 */ /* 0x100fe20000011619 */
[----:B------:R-:W-:Y:S01]  /*95f0*/  IMAD R3, R203, 0x200, R0 ;  /* 0x00000200cb037824 */ /* 0x000fe200078e0200 */
[----:B------:R-:W-:Y:S02]  /*9600*/  SHF.R.U64 R0, R24, 0x10, R25 ;  /* 0x0000001018007819 */ /* 0x000fe40000001219 */
[----:B------:R-:W-:Y:S01]  /*9610*/  SHF.R.U64 R37, R26, 0x10, R27 ;  /* 0x000000101a257819 */ /* 0x000fe2000000121b */
[----:B------:R-:W-:Y:S01]  /*9620*/  IMAD R46, R3, 0x2, R2 ;  /* 0x00000002032e7824 */ /* 0x000fe200078e0202 */
[----:B------:R-:W-:Y:S01]  /*9630*/  PRMT R30, R44, 0x5432, R0 ;  /* 0x000054322c1e7816 */ /* 0x000fe20000000000 */
[----:B------:R-:W-:Y:S01]  /*9640*/  IMAD R3, R203, 0x200, R12 ;  /* 0x00000200cb037824 */ /* 0x000fe200078e020c */
[----:B------:R-:W-:-:S02]  /*9650*/  SHF.R.U32.HI R41, RZ, 0x10, R29 ;  /* 0x00000010ff297819 */ /* 0x000fc4000001161d */
[----:B------:R-:W0:Y:S01]  /*9660*/  LDS.128 R12, [R46+0x20400] ;  /* 0x020400002e0c7984 */ /* 0x000e220000000c00 */
[----:B------:R-:W-:Y:S01]  /*9670*/  IMAD R47, R3, 0x2, R2 ;  /* 0x00000002032f7824 */ /* 0x000fe200078e0202 */
[----:B------:R-:W-:Y:S01]  /*9680*/  SHF.R.U32.HI R43, RZ, 0x10, R31 ;  /* 0x00000010ff2b7819 */ /* 0x000fe2000001161f */
[----:B------:R-:W-:Y:S01]  /*9690*/  IMAD.U32 R31, R30, 0x10000, RZ ;  /* 0x000100001e1f7824 */ /* 0x000fe200078e00ff */
[----:B------:R-:W-:Y:S02]  /*96a0*/  PRMT R36, R45, 0x5432, R36 ;  /* 0x000054322d247816 */ /* 0x000fe40000000024 */
[----:B------:R-:W1:Y:S01]  /*96b0*/  LDS.128 R32, [R47+0x20400] ;  /* 0x020400002f207984 */ /* 0x000e620000000c00 */
[----:B------:R-:W-:Y:S02]  /*96c0*/  PRMT R41, R20, 0x5432, R41 ;  /* 0x0000543214297816 */ /* 0x000fe40000000029 */
[C---:B------:R-:W-:Y:S02]  /*96d0*/  PRMT R42, R40.reuse, 0x5432, R42 ;  /* 0x00005432282a7816 */ /* 0x040fe4000000002a */
[----:B------:R-:W-:-:S02]  /*96e0*/  PRMT R43, R40, 0x5410, R43 ;  /* 0x00005410282b7816 */ /* 0x000fc4000000002b */
[----:B------:R-:W-:Y:S02]  /*96f0*/  LOP3.LUT R40, R39, 0xffff0000, RZ, 0xc0, !PT ;  /* 0xffff000027287812 */ /* 0x000fe400078ec0ff */
[----:B------:R-:W-:Y:S02]  /*9700*/  SHF.R.U32.HI R38, RZ, 0x10, R27 ;  /* 0x00000010ff267819 */ /* 0x000fe4000001161b */
[----:B------:R-:W-:Y:S02]  /*9710*/  LOP3.LUT R30, R30, 0xffff0000, RZ, 0xc0, !PT ;  /* 0xffff00001e1e7812 */ /* 0x000fe400078ec0ff */
[----:B------:R-:W-:Y:S02]  /*9720*/  PRMT R37, R44, 0x5410, R37 ;  /* 0x000054102c257816 */ /* 0x000fe40000000025 */
[----:B------:R-:W-:Y:S01]  /*9730*/  PRMT R38, R48, 0x5432, R38 ;  /* 0x0000543230267816 */ /* 0x000fe20000000026 */
[C---:B0-----:R-:W-:Y:S01]  /*9740*/  IMAD.U32 R0, R12.reuse, 0x10000, RZ ;  /* 0x000100000c007824 */ /* 0x041fe200078e00ff */
        /* <DEDUP_REMOVED lines=9> */
[----:B------:R-:W-:-:S02]  /*97e0*/  IMAD.U32 R33, R39, 0x10000, RZ ;  /* 0x0001000027217824 */ /* 0x000fc400078e00ff */
[----:B------:R-:W-:Y:S01]  /*97f0*/  FMUL.FTZ R39, R24, R31 ;  /* 0x0000001f18277220 */ /* 0x000fe20000410000 */
[C---:B------:R-:W-:Y:S01]  /*9800*/  IMAD.U32 R27, R34.reuse, 0x10000, RZ ;  /* 0x00010000221b7824 */ /* 0x040fe200078e00ff */
[----:B------:R-:W-:Y:S01]  /*9810*/  LOP3.LUT R28, R34, 0xffff0000, RZ, 0xc0, !PT ;  /* 0xffff0000221c7812 */ /* 0x000fe200078ec0ff */
[----:B------:R-:W-:Y:S01]  /*9820*/  FMUL.FTZ R45, R24, R33 ;  /* 0x00000021182d7220 */ /* 0x000fe20000410000 */
[C---:B------:R-:W-:Y:S01]  /*9830*/  IMAD.U32 R29, R35.reuse, 0x10000, RZ ;  /* 0x00010000231d7824 */ /* 0x040fe200078e00ff */
[----:B------:R-:W-:Y:S01]  /*9840*/  LOP3.LUT R34, R35, 0xffff0000, RZ, 0xc0, !PT ;  /* 0xffff000023227812 */ /* 0x000fe200078ec0ff */
[----:B------:R-:W-:Y:S02]  /*9850*/  IMAD.U32 R35, R41, 0x10000, RZ ;  /* 0x0001000029237824 */ /* 0x000fe400078e00ff */
[C---:B------:R-:W-:Y:S01]  /*9860*/  FFMA.FTZ R45, R0.reuse, R31, -R45 ;  /* 0x0000001f002d7223 */ /* 0x040fe2000001082d */
[----:B------:R-:W-:Y:S01]  /*9870*/  FFMA.FTZ R39, R0, R33, R39 ;  /* 0x0000002100277223 */ /* 0x000fe20000010027 */
[----:B------:R-:W-:-:S02]  /*9880*/  IMAD.U32 R31, R36, 0x10000, RZ ;  /* 0x00010000241f7824 */ /* 0x000fc400078e00ff */
[C---:B------:R-:W-:Y:S01]  /*9890*/  FMUL.FTZ R0, R25.reuse, R30 ;  /* 0x0000001e19007220 */ /* 0x040fe20000410000 */
[-C--:B------:R-:W-:Y:S01]  /*98a0*/  FMUL.FTZ R24, R25, R40.reuse ;  /* 0x0000002819187220 */ /* 0x080fe20000410000 */
[C---:B------:R-:W-:Y:S01]  /*98b0*/  FMUL.FTZ R25, R26.reuse, R35 ;  /* 0x000000231a197220 */ /* 0x040fe20000410000 */
[----:B------:R-:W-:Y:S01]  /*98c0*/  LOP3.LUT R41, R41, 0xffff0000, RZ, 0xc0, !PT ;  /* 0xffff000029297812 */ /* 0x000fe200078ec0ff */
[-C--:B------:R-:W-:Y:S01]  /*98d0*/  FMUL.FTZ R26, R26, R31.reuse ;  /* 0x0000001f1a1a7220 */ /* 0x080fe20000410000 */
[----:B------:R-:W-:Y:S01]  /*98e0*/  FFMA.FTZ R40, R3, R40, R0 ;  /* 0x0000002803287223 */ /* 0x000fe20000010000 */
[----:B------:R-:W-:Y:S01]  /*98f0*/  LOP3.LUT R36, R36, 0xffff0000, RZ, 0xc0, !PT ;  /* 0xffff000024247812 */ /* 0x000fe200078ec0ff */
[----:B------:R-:W-:Y:S02]  /*9900*/  IMAD.U32 R0, R37, 0x10000, RZ ;  /* 0x0001000025007824 */ /* 0x000fe400078e00ff */
[C---:B------:R-:W-:Y:S01]  /*9910*/  FFMA.FTZ R25, R12.reuse, R31, -R25 ;  /* 0x0000001f0c197223 */ /* 0x040fe20000010819 */
[----:B------:R-:W-:Y:S01]  /*9920*/  FFMA.FTZ R26, R12, R35, R26 ;  /* 0x000000230c1a7223 */ /* 0x000fe2000001001a */
[----:B------:R-:W-:Y:S01]  /*9930*/  FFMA.FTZ R30, R3, R30, -R24 ;  /* 0x0000001e031e7223 */ /* 0x000fe20000010818 */
[----:B------:R-:W-:Y:S01]  /*9940*/  FMUL.FTZ R12, R32, R41 ;  /* 0x00000029200c7220 */ /* 0x000fe20000410000 */
[----:B------:R-:W-:-:S02]  /*9950*/  IMAD.U32 R3, R42, 0x10000, RZ ;  /* 0x000100002a037824 */ /* 0x000fc400078e00ff */
[----:B------:R-:W-:Y:S01]  /*9960*/  FMUL.FTZ R32, R32, R36 ;  /* 0x0000002420207220 */ /* 0x000fe20000410000 */
[----:B------:R-:W-:Y:S01]  /*9970*/  FMUL.FTZ R44, R27, R0 ;  /* 0x000000001b2c7220 */ /* 0x000fe20000410000 */
[----:B------:R-:W-:Y:S02]  /*9980*/  IMAD.U32 R24, R43, 0x10000, RZ ;  /* 0x000100002b187824 */ /* 0x000fe400078e00ff */
[----:B------:R-:W-:Y:S01]  /*9990*/  FFMA.FTZ R36, R13, R36, -R12 ;  /* 0x000000240d247223 */ /* 0x000fe2000001080c */
[----:B------:R-:W-:Y:S01]  /*99a0*/  FMUL.FTZ R31, R27, R3 ;  /* 0x000000031b1f7220 */ /* 0x000fe20000410000 */
[----:B------:R-:W-:Y:S01]  /*99b0*/  FFMA.FTZ R41, R13, R41, R32 ;  /* 0x000000290d297223 */ /* 0x000fe20000010020 */
[----:B------:R-:W-:Y:S01]  /*99c0*/  FFMA.FTZ R44, R20, R3, R44 ;  /* 0x00000003142c7223 */ /* 0x000fe2000001002c */
[----:B------:R-:W-:Y:S02]  /*99d0*/  IMAD.U32 R21, R15, 0x10000, RZ ;  /* 0x000100000f157824 */ /* 0x000fe400078e00ff */
[----:B------:R-:W-:Y:S01]  /*99e0*/  FMUL.FTZ R32, R29, R24 ;  /* 0x000000181d207220 */ /* 0x000fe20000410000 */
[----:B------:R-:W-:Y:S01]  /*99f0*/  IMAD.U32 R12, R38, 0x10000, RZ ;  /* 0x00010000260c7824 */ /* 0x000fe200078e00ff */
[----:B------:R-:W-:Y:S01]  /*9a00*/  LOP3.LUT R3, R42, 0xffff0000, RZ, 0xc0, !PT ;  /* 0xffff00002a037812 */ /* 0x000fe200078ec0ff */
[----:B------:R-:W-:Y:S01]  /*9a10*/  FFMA.FTZ R31, R20, R0, -R31 ;  /* 0x00000000141f7223 */ /* 0x000fe2000001081f */
[----:B------:R-:W-:Y:S01]  /*9a20*/  LOP3.LUT R43, R43, 0xffff0000, RZ, 0xc0, !PT ;  /* 0xffff00002b2b7812 */ /* 0x000fe200078ec0ff */
[-C--:B------:R-:W-:Y:S01]  /*9a30*/  FMUL.FTZ R0, R29, R12.reuse ;  /* 0x0000000c1d007220 */ /* 0x080fe20000410000 */
[----:B------:R-:W-:Y:S01]  /*9a40*/  LOP3.LUT R37, R37, 0xffff0000, RZ, 0xc0, !PT ;  /* 0xffff000025257812 */ /* 0x000fe200078ec0ff */
[----:B------:R-:W-:Y:S01]  /*9a50*/  FFMA.FTZ R32, R21, R12, -R32 ;  /* 0x0000000c15207223 */ /* 0x000fe20000010820 */
[----:B------:R-:W-:Y:S01]  /*9a60*/  LOP3.LUT R38, R38, 0xffff0000, RZ, 0xc0, !PT ;  /* 0xffff000026267812 */ /* 0x000fe200078ec0ff */
[----:B------:R-:W-:Y:S01]  /*9a70*/  FMUL.FTZ R13, R28, R3 ;  /* 0x000000031c0d7220 */ /* 0x000fe20000410000 */
[----:B------:R-:W-:Y:S01]  /*9a80*/  LOP3.LUT R15, R15, 0xffff0000, RZ, 0xc0, !PT ;  /* 0xffff00000f0f7812 */ /* 0x000fe200078ec0ff */
[----:B------:R-:W-:Y:S01]  /*9a90*/  FMUL.FTZ R12, R34, R43 ;  /* 0x0000002b220c7220 */ /* 0x000fe20000410000 */
[-C--:B------:R-:W-:Y:S01]  /*9aa0*/  FMUL.FTZ R28, R28, R37.reuse ;  /* 0x000000251c1c7220 */ /* 0x080fe20000410000 */
[----:B------:R-:W-:Y:S01]  /*9ab0*/  FMUL.FTZ R34, R34, R38 ;  /* 0x0000002622227220 */ /* 0x000fe20000410000 */
[----:B------:R-:W-:Y:S01]  /*9ac0*/  FFMA.FTZ R27, R21, R24, R0 ;  /* 0x00000018151b7223 */ /* 0x000fe20000010000 */
[C---:B------:R-:W-:Y:S01]  /*9ad0*/  FFMA.FTZ R0, R14.reuse, R37, -R13 ;  /* 0x000000250e007223 */ /* 0x040fe2000001080d */
[C---:B------:R-:W-:Y:S01]  /*9ae0*/  FFMA.FTZ R21, R15.reuse, R38, -R12 ;  /* 0x000000260f157223 */ /* 0x040fe2000001080c */
[----:B------:R-:W-:Y:S01]  /*9af0*/  FFMA.FTZ R3, R14, R3, R28 ;  /* 0x000000030e037223 */ /* 0x000fe2000001001c */
[----:B------:R-:W-:Y:S01]  /*9b00*/  FFMA.FTZ R34, R15, R43, R34 ;  /* 0x0000002b0f227223 */ /* 0x000fe20000010022 */
[----:B------:R-:W-:-:S02]  /*9b10*/  F2FP.BF16.F32.PACK_AB R13, R36, R25 ;  /* 0x00000019240d723e */ /* 0x000fc400000010ff */
[----:B------:R-:W-:Y:S02]  /*9b20*/  F2FP.BF16.F32.PACK_AB R12, R30, R45 ;  /* 0x0000002d1e0c723e */ /* 0x000fe400000010ff */
[----:B------:R-:W-:Y:S02]  /*9b30*/  F2FP.BF16.F32.PACK_AB R25, R41, R26 ;  /* 0x0000001a2919723e */ /* 0x000fe400000010ff */
[----:B------:R-:W-:Y:S02]  /*9b40*/  F2FP.BF16.F32.PACK_AB R14, R0, R31 ;  /* 0x0000001f000e723e */ /* 0x000fe400000010ff */
[----:B------:R-:W-:Y:S02]  /*9b50*/  F2FP.BF16.F32.PACK_AB R15, R21, R32 ;  /* 0x00000020150f723e */ /* 0x000fe400000010ff */
[----:B------:R-:W-:Y:S02]  /*9b60*/  F2FP.BF16.F32.PACK_AB R24, R40, R39 ;  /* 0x000000272818723e */ /* 0x000fe400000010ff */
[----:B------:R-:W-:Y:S01]  /*9b70*/  F2FP.BF16.F32.PACK_AB R26, R3, R44 ;  /* 0x0000002c031a723e */ /* 0x000fe200000010ff */
[----:B------:R1:W-:Y:S01]  /*9b80*/  STS.128 [R46+0x20400], R12 ;  /* 0x0204000c2e007388 */ /* 0x0003e20000000c00 */
[----:B------:R-:W-:-:S05]  /*9b90*/  F2FP.BF16.F32.PACK_AB R27, R34, R27 ;  /* 0x0000001b221b723e */ /* 0x000fca00000010ff */
[----:B------:R1:W-:Y:S02]  /*9ba0*/  STS.128 [R47+0x20400], R24 ;  /* 0x020400182f007388 */ /* 0x0003e40000000c00 */
.L_x_2787:
[----:B------:R-:W-:Y:S05]  /*9bb0*/  BSYNC B1 ;  /* 0x0000000000017941 */ /* 0x000fea0003800000 */
.L_x_2786:
[----:B------:R-:W-:Y:S02]  /*9bc0*/  PRMT R20, R53, 0x7610, R20 ;  /* 0x0000761035147816 */ /* 0x000fe40000000014 */
[----:B------:R-:W-:Y:S01]  /*9bd0*/  PRMT R30, R54, 0x7610, R30 ;  /* 0x00007610361e7816 */ /* 0x000fe2000000001e */
[----:B------:R-:W-:Y:S06]  /*9be0*/  @P0 BRA `(.L_x_2775) ;  /* 0x0000000400880947 */ /* 0x000fec0003800000 */
[----:B------:R-:W-:Y:S01]  /*9bf0*/  IMAD.IADD R49, R16, 0x1, R49 ;  /* 0x0000000110317824 */ /* 0x000fe200078e0231 */
[----:B0-----:R-:W-:Y:S01]  /*9c00*/  SHF.R.U32.HI R3, RZ, 0x3, R226 ;  /* 0x00000003ff037819 */ /* 0x001fe200000116e2 */
[----:B-1----:R-:W0:Y:S01]  /*9c10*/  LDS.128 R12, [R225+0x20400] ;  /* 0x02040000e10c7984 */ /* 0x002e220000000c00 */
[----:B------:R-:W-:Y:S02]  /*9c20*/  SHF.R.U64 R32, R4, 0x10, R5 ;  /* 0x0000001004207819 */ /* 0x000fe40000001205 */
[----:B------:R-:W-:Y:S02]  /*9c30*/  LOP3.LUT R0, R226, 0x38, R49, 0xf8, !PT ;  /* 0x00000038e2007812 */ /* 0x000fe400078ef831 */
[----:B------:R-:W-:Y:S02]  /*9c40*/  SHF.R.U64 R21, R8, 0x10, R9 ;  /* 0x0000001008157819 */ /* 0x000fe40000001209 */
[----:B------:R-:W-:Y:S02]  /*9c50*/  LOP3.LUT R0, R0, R3, RZ, 0x3c, !PT ;  /* 0x0000000300007212 */ /* 0x000fe400078e3cff */
[----:B------:R-:W-:-:S02]  /*9c60*/  PRMT R32, R50, 0x5432, R32 ;  /* 0x0000543232207816 */ /* 0x000fc40000000020 */
[----:B------:R-:W-:Y:S01]  /*9c70*/  PRMT R21, R51, 0x5410, R21 ;  /* 0x0000541033157816 */ /* 0x000fe20000000015 */
[----:B------:R-:W-:Y:S01]  /*9c80*/  IMAD.IADD R3, R227, 0x1, R0 ;  /* 0x00000001e3037824 */ /* 0x000fe200078e0200 */
[----:B------:R-:W-:Y:S01]  /*9c90*/  SHF.R.U32.HI R28, RZ, 0x10, R9 ;  /* 0x00000010ff1c7819 */ /* 0x000fe20000011609 */
[----:B------:R-:W-:Y:S01]  /*9ca0*/  IMAD.U32 R33, R32, 0x10000, RZ ;  /* 0x0001000020217824 */ /* 0x000fe200078e00ff */
[--C-:B------:R-:W-:Y:S01]  /*9cb0*/  SHF.R.U64 R29, R10, 0x10, R11.reuse ;  /* 0x000000100a1d7819 */ /* 0x100fe2000000120b */
[----:B------:R-:W-:Y:S01]  /*9cc0*/  IMAD R3, R3, 0x2, R2 ;  /* 0x0000000203037824 */ /* 0x000fe200078e0202 */
[----:B------:R-:W-:Y:S02]  /*9cd0*/  SHF.R.U32.HI R31, RZ, 0x10, R11 ;  /* 0x00000010ff1f7819 */ /* 0x000fe4000001160b */
[----:B------:R-:W-:Y:S02]  /*9ce0*/  SHF.R.U32.HI R34, RZ, 0x10, R5 ;  /* 0x00000010ff227819 */ /* 0x000fe40000011605 */
[----:B------:R-:W1:Y:S01]  /*9cf0*/  LDS.128 R24, [R3+0x20400] ;  /* 0x0204000003187984 */ /* 0x000e620000000c00 */
[----:B------:R-:W-:-:S02]  /*9d00*/  SHF.R.U32.HI R37, RZ, 0x10, R7 ;  /* 0x00000010ff257819 */ /* 0x000fc40000011607 */
[----:B------:R-:W-:Y:S02]  /*9d10*/  PRMT R34, R51, 0x5432, R34 ;  /* 0x0000543233227816 */ /* 0x000fe40000000022 */
[----:B------:R-:W-:Y:S02]  /*9d20*/  PRMT R37, R50, 0x5410, R37 ;  /* 0x0000541032257816 */ /* 0x000fe40000000025 */
[----:B------:R-:W-:Y:S01]  /*9d30*/  PRMT R31, R30, 0x5410, R31 ;  /* 0x000054101e1f7816 */ /* 0x000fe2000000001f */
[----:B------:R-:W-:Y:S01]  /*9d40*/  IMAD.U32 R36, R34, 0x10000, RZ ;  /* 0x0001000022247824 */ /* 0x000fe200078e00ff */
[----:B------:R-:W-:Y:S02]  /*9d50*/  PRMT R28, R52, 0x5432, R28 ;  /* 0x00005432341c7816 */ /* 0x000fe4000000001c */
[----:B------:R-:W-:Y:S02]  /*9d60*/  SHF.R.U64 R35, R6, 0x10, R7 ;  /* 0x0000001006237819 */ /* 0x000fe40000001207 */
[----:B------:R-:W-:Y:S01]  /*9d70*/  PRMT R29, R20, 0x5410, R29 ;  /* 0x00005410141d7816 */ /* 0x000fe2000000001d */
[----:B------:R-:W-:Y:S01]  /*9d80*/  IMAD.U32 R30, R28, 0x10000, RZ ;  /* 0x000100001c1e7824 */ /* 0x000fe200078e00ff */
[----:B------:R-:W-:Y:S01]  /*9d90*/  PRMT R35, R48, 0x5410, R35 ;  /* 0x0000541030237816 */ /* 0x000fe20000000023 */
[C---:B0-----:R-:W-:Y:S01]  /*9da0*/  IMAD.U32 R0, R12.reuse, 0x10000, RZ ;  /* 0x000100000c007824 */ /* 0x041fe200078e00ff */
[----:B------:R-:W-:Y:S01]  /*9db0*/  LOP3.LUT R4, R12, 0xffff0000, RZ, 0xc0, !PT ;  /* 0xffff00000c047812 */ /* 0x000fe200078ec0ff */
        /* <DEDUP_REMOVED lines=12> */
[----:B------:R-:W-:Y:S01]  /*9e80*/  IMAD.U32 R20, R27, 0x10000, RZ ;  /* 0x000100001b147824 */ /* 0x000fe200078e00ff */
[----:B------:R-:W-:Y:S01]  /*9e90*/  LOP3.LUT R15, R26, 0xffff0000, RZ, 0xc0, !PT ;  /* 0xffff00001a0f7812 */ /* 0x000fe200078ec0ff */
[-C--:B------:R-:W-:Y:S01]  /*9ea0*/  FMUL.FTZ R9, R9, R25.reuse ;  /* 0x0000001909097220 */ /* 0x080fe20000410000 */
[C---:B------:R-:W-:Y:S01]  /*9eb0*/  FFMA.FTZ R39, R0.reuse, R25, -R39 ;  /* 0x0000001900277223 */ /* 0x040fe20000010827 */
[----:B------:R-:W-:Y:S02]  /*9ec0*/  IMAD.U32 R25, R37, 0x10000, RZ ;  /* 0x0001000025197824 */ /* 0x000fe400078e00ff */
[----:B------:R-:W-:Y:S01]  /*9ed0*/  FMUL.FTZ R38, R11, R36 ;  /* 0x000000240b267220 */ /* 0x000fe20000410000 */
[----:B------:R-:W-:Y:S01]  /*9ee0*/  FFMA.FTZ R33, R0, R33, R9 ;  /* 0x0000002100217223 */ /* 0x000fe20000010009 */
[----:B------:R-:W-:Y:S01]  /*9ef0*/  IMAD.U32 R9, R31, 0x10000, RZ ;  /* 0x000100001f097824 */ /* 0x000fe200078e00ff */
[----:B------:R-:W-:Y:S01]  /*9f00*/  LOP3.LUT R21, R21, 0xffff0000, RZ, 0xc0, !PT ;  /* 0xffff000015157812 */ /* 0x000fe200078ec0ff */
[----:B------:R-:W-:Y:S01]  /*9f10*/  IMAD.U32 R13, R26, 0x10000, RZ ;  /* 0x000100001a0d7824 */ /* 0x000fe200078e00ff */
[----:B------:R-:W-:Y:S01]  /*9f20*/  LOP3.LUT R26, R27, 0xffff0000, RZ, 0xc0, !PT ;  /* 0xffff00001b1a7812 */ /* 0x000fe200078ec0ff */
[C---:B------:R-:W-:Y:S01]  /*9f30*/  FMUL.FTZ R27, R20.reuse, R25 ;  /* 0x00000019141b7220 */ /* 0x040fe20000410000 */
[-C--:B------:R-:W-:Y:S01]  /*9f40*/  FMUL.FTZ R20, R20, R9.reuse ;  /* 0x0000000914147220 */ /* 0x080fe20000410000 */
[-C--:B------:R-:W-:Y:S01]  /*9f50*/  FMUL.FTZ R0, R11, R30.reuse ;  /* 0x0000001e0b007220 */ /* 0x080fe20000410000 */
[----:B------:R-:W-:Y:S01]  /*9f60*/  FFMA.FTZ R38, R5, R30, -R38 ;  /* 0x0000001e05267223 */ /* 0x000fe20000010826 */
[----:B------:R-:W-:Y:S01]  /*9f70*/  LOP3.LUT R11, R32, 0xffff0000, RZ, 0xc0, !PT ;  /* 0xffff0000200b7812 */ /* 0x000fe200078ec0ff */
[C---:B------:R-:W-:Y:S01]  /*9f80*/  FFMA.FTZ R30, R8.reuse, R9, -R27 ;  /* 0x00000009081e7223 */ /* 0x040fe2000001081b */
[----:B------:R-:W-:Y:S01]  /*9f90*/  FFMA.FTZ R32, R8, R25, R20 ;  /* 0x0000001908207223 */ /* 0x000fe20000010014 */
[----:B------:R-:W-:Y:S01]  /*9fa0*/  FMUL.FTZ R27, R10, R21 ;  /* 0x000000150a1b7220 */ /* 0x000fe20000410000 */
[----:B------:R-:W-:-:S02]  /*9fb0*/  IMAD.U32 R8, R35, 0x10000, RZ ;  /* 0x0001000023087824 */ /* 0x000fc400078e00ff */
[----:B------:R-:W-:Y:S01]  /*9fc0*/  FFMA.FTZ R36, R5, R36, R0 ;  /* 0x0000002405247223 */ /* 0x000fe20000010000 */
[-C--:B------:R-:W-:Y:S01]  /*9fd0*/  FMUL.FTZ R25, R10, R11.reuse ;  /* 0x0000000b0a197220 */ /* 0x080fe20000410000 */
[----:B------:R-:W-:Y:S01]  /*9fe0*/  FFMA.FTZ R20, R4, R11, R27 ;  /* 0x0000000b04147223 */ /* 0x000fe2000001001b */
[----:B------:R-:W-:Y:S02]  /*9ff0*/  IMAD.U32 R0, R29, 0x10000, RZ ;  /* 0x000100001d007824 */ /* 0x000fe400078e00ff */
[C---:B------:R-:W-:Y:S01]  /*a000*/  FMUL.FTZ R11, R13.reuse, R8 ;  /* 0x000000080d0b7220 */ /* 0x040fe20000410000 */
[----:B------:R-:W-:Y:S01]  /*a010*/  LOP3.LUT R9, R34, 0xffff0000, RZ, 0xc0, !PT ;  /* 0xffff000022097812 */ /* 0x000fe200078ec0ff */
[----:B------:R-:W-:Y:S01]  /*a020*/  FFMA.FTZ R10, R4, R21, -R25 ;  /* 0x00000015040a7223 */ /* 0x000fe20000010819 */
[----:B------:R-:W-:Y:S01]  /*a030*/  LOP3.LUT R5, R28, 0xffff0000, RZ, 0xc0, !PT ;  /* 0xffff00001c057812 */ /* 0x000fe200078ec0ff */
[-C--:B------:R-:W-:Y:S01]  /*a040*/  FMUL.FTZ R13, R13, R0.reuse ;  /* 0x000000000d0d7220 */ /* 0x080fe20000410000 */
[----:B------:R-:W-:Y:S01]  /*a050*/  FFMA.FTZ R11, R6, R0, -R11 ;  /* 0x00000000060b7223 */ /* 0x000fe2000001080b */
[----:B------:R-:W-:Y:S01]  /*a060*/  LOP3.LUT R4, R35, 0xffff0000, RZ, 0xc0, !PT ;  /* 0xffff000023047812 */ /* 0x000fe200078ec0ff */
[----:B------:R-:W-:Y:S01]  /*a070*/  FMUL.FTZ R21, R24, R9 ;  /* 0x0000000918157220 */ /* 0x000fe20000410000 */
[----:B------:R-:W-:Y:S01]  /*a080*/  LOP3.LUT R0, R29, 0xffff0000, RZ, 0xc0, !PT ;  /* 0xffff00001d007812 */ /* 0x000fe200078ec0ff */
[----:B------:R-:W-:Y:S01]  /*a090*/  FFMA.FTZ R13, R6, R8, R13 ;  /* 0x00000008060d7223 */ /* 0x000fe2000001000d */
[----:B------:R-:W-:Y:S01]  /*a0a0*/  LOP3.LUT R37, R37, 0xffff0000, RZ, 0xc0, !PT ;  /* 0xffff000025257812 */ /* 0x000fe200078ec0ff */
[-C--:B------:R-:W-:Y:S01]  /*a0b0*/  FMUL.FTZ R24, R24, R5.reuse ;  /* 0x0000000518187220 */ /* 0x080fe20000410000 */
[----:B------:R-:W-:Y:S01]  /*a0c0*/  LOP3.LUT R31, R31, 0xffff0000, RZ, 0xc0, !PT ;  /* 0xffff00001f1f7812 */ /* 0x000fe200078ec0ff */
[C---:B------:R-:W-:Y:S01]  /*a0d0*/  FMUL.FTZ R6, R15.reuse, R4 ;  /* 0x000000040f067220 */ /* 0x040fe20000410000 */
[----:B------:R-:W-:Y:S01]  /*a0e0*/  FFMA.FTZ R5, R12, R5, -R21 ;  /* 0x000000050c057223 */ /* 0x000fe20000010815 */
[-C--:B------:R-:W-:Y:S01]  /*a0f0*/  FMUL.FTZ R15, R15, R0.reuse ;  /* 0x000000000f0f7220 */ /* 0x080fe20000410000 */
[C---:B------:R-:W-:Y:S01]  /*a100*/  FMUL.FTZ R21, R26.reuse, R37 ;  /* 0x000000251a157220 */ /* 0x040fe20000410000 */
[-C--:B------:R-:W-:Y:S01]  /*a110*/  FMUL.FTZ R26, R26, R31.reuse ;  /* 0x0000001f1a1a7220 */ /* 0x080fe20000410000 */
[C---:B------:R-:W-:Y:S01]  /*a120*/  FFMA.FTZ R6, R7.reuse, R0, -R6 ;  /* 0x0000000007067223 */ /* 0x040fe20000010806 */
[----:B------:R-:W-:Y:S01]  /*a130*/  FFMA.FTZ R0, R7, R4, R15 ;  /* 0x0000000407007223 */ /* 0x000fe2000001000f */
        /* <DEDUP_REMOVED lines=13> */
.L_x_2775:
[----:B------:R-:W-:Y:S05]  /*a210*/  BSYNC B0 ;  /* 0x0000000000007941 */ /* 0x000fea0003800000 */
.L_x_2761:
        /* <DEDUP_REMOVED lines=8> */
.L_x_2758:
[----:B--23--:R-:W-:-:S05]  /*a2a0*/  IMAD.U32 R0, RZ, RZ, UR37 ;  /* 0x00000025ff007e24 */ /* 0x00cfca000f8e00ff */
[----:B------:R-:W-:-:S13]  /*a2b0*/  ISETP.NE.AND P0, PT, R0, 0x3, PT ;  /* 0x000000030000780c */ /* 0x000fda0003f05270 */
[----:B------:R-:W-:Y:S05]  /*a2c0*/  @!P0 BRA `(.L_x_2788) ;  /* 0x0000000000048947 */ /* 0x000fea0003800000 */
[----:B------:R-:W-:Y:S01]  /*a2d0*/  BPT.TRAP 0x1 ;  /* 0x000000040000795c */ /* 0x000fe20000300000 */
.L_x_2788:
[----:B-1----:R-:W-:Y:S01]  /*a2e0*/  IMAD R12, R18, 0x8, R2 ;  /* 0x00000008120c7824 */ /* 0x002fe200078e0202 */
[----:B------:R-:W-:-:S04]  /*a2f0*/  SHF.L.U32 R21, R19, 0x1f, RZ ;  /* 0x0000001f13157819 */ /* 0x000fc800000006ff */
[----:B------:R1:W2:Y:S01]  /*a300*/  SYNCS.PHASECHK.TRANS64.TRYWAIT P2, [R12+URZ+0x28c30], R21 ;  /* 0x028c30150c0075a7 */ /* 0x0002a2000804017f */
[----:B------:R-:W-:Y:S05]  /*a310*/  @!P0 BRA `(.L_x_2789) ;  /* 0x0000000000048947 */ /* 0x000fea0003800000 */
[----:B------:R-:W-:Y:S01]  /*a320*/  BPT.TRAP 0x1 ;  /* 0x000000040000795c */ /* 0x000fe20000300000 */
.L_x_2789:
[----:B------:R-:W3:Y:S02]  /*a330*/  S2R R0, SR_TID.X ;  /* 0x0000000000007919 */ /* 0x000ee40000002100 */
[----:B---3--:R-:W-:-:S04]  /*a340*/  LOP3.LUT R0, R0, 0x7f, RZ, 0xc0, !PT ;  /* 0x0000007f00007812 */ /* 0x008fc800078ec0ff */
[----:B------:R-:W-:Y:S01]  /*a350*/  ISETP.NE.AND P1, PT, R0, RZ, PT ;  /* 0x000000ff0000720c */ /* 0x000fe20003f25270 */
[----:B------:R-:W-:-:S05]  /*a360*/  VIADD R0, R2, 0x22400 ;  /* 0x0002240002007836 */ /* 0x000fca0000000000 */
[----:B------:R-:W-:Y:S01]  /*a370*/  SHF.R.U32.HI R0, RZ, 0x4, R0 ;  /* 0x00000004ff007819 */ /* 0x000fe20000011600 */
[----:B--2---:R-:W-:Y:S06]  /*a380*/  @P2 BRA `(.L_x_2790) ;  /* 0x0000000000082947 */ /* 0x004fec0003800000 */
[----:B------:R-:W2:Y:S02]  /*a390*/  SYNCS.PHASECHK.TRANS64.TRYWAIT P2, [R12+URZ+0x28c30], R21 ;  /* 0x028c30150c0075a7 */ /* 0x000ea4000804017f */
[----:B--2---:R-:W-:Y:S05]  /*a3a0*/  @!P2 BRA `(.L_x_2791) ;  /* 0x0000016c006ca947 */ /* 0x004fea0003800000 */
.L_x_2790:
[----:B------:R-:W-:Y:S01]  /*a3b0*/  LOP3.LUT R0, R0, 0x3fff, RZ, 0xc0, !PT ;  /* 0x00003fff00007812 */ /* 0x000fe200078ec0ff */
[----:B------:R-:W-:Y:S05]  /*a3c0*/  WARPSYNC.ALL ;  /* 0x0000000000007948 */ /* 0x000fea0003800000 */
[----:B------:R-:W-:Y:S01]  /*a3d0*/  LOP3.LUT R13, R0, 0x10000, RZ, 0xfc, !PT ;  /* 0x00010000000d7812 */ /* 0x000fe200078efcff */
[----:B------:R-:W-:Y:S01]  /*a3e0*/  VIADD R0, R2, 0x20400 ;  /* 0x0002040002007836 */ /* 0x000fe20000000000 */
[----:B0---45:R-:W-:-:S03]  /*a3f0*/  WARPGROUP.ARRIVE ;  /* 0x00000000000079c5 */ /* 0x031fc60000000000 */
[----:B------:R-:W-:Y:S01]  /*a400*/  IMAD R6, R18, 0x200, R13 ;  /* 0x0000020012067824 */ /* 0x000fe200078e020d */
[----:B------:R-:W-:Y:S01]  /*a410*/  ULDC.64 UR46, c[0x0][0x9e0] ;  /* 0x00027800002e7ab9 */ /* 0x000fe20000000a00 */
[----:B------:R-:W-:Y:S01]  /*a420*/  IMAD.MOV.U32 R7, RZ, RZ, 0x40000040 ;  /* 0x40000040ff077424 */ /* 0x000fe200078e00ff */
[----:B------:R-:W-:Y:S01]  /*a430*/  SHF.R.U32.HI R0, RZ, 0x4, R0 ;  /* 0x00000004ff007819 */ /* 0x000fe20000011600 */
[----:B------:R-:W-:Y:S01]  /*a440*/  IMAD.MOV.U32 R5, RZ, RZ, 0x40000040 ;  /* 0x40000040ff057424 */ /* 0x000fe200078e00ff */
[C---:B------:R-:W-:Y:S01]  /*a450*/  R2UR UR6, R6.reuse ;  /* 0x00000000060672ca */ /* 0x040fe200000e0000 */
[----:B------:R-:W-:Y:S01]  /*a460*/  VIADD R8, R6, 0x2 ;  /* 0x0000000206087836 */ /* 0x000fe20000000000 */
[----:B------:R-:W-:Y:S01]  /*a470*/  LOP3.LUT R0, R0, 0x3fff, RZ, 0xc0, !PT ;  /* 0x00003fff00007812 */ /* 0x000fe200078ec0ff */
[----:B------:R-:W-:Y:S01]  /*a480*/  IMAD.MOV.U32 R9, RZ, RZ, 0x40000040 ;  /* 0x40000040ff097424 */ /* 0x000fe200078e00ff */
[----:B------:R-:W-:Y:S01]  /*a490*/  R2UR UR7, R7 ;  /* 0x00000000070772ca */ /* 0x000fe200000e0000 */
[----:B------:R-:W-:Y:S01]  /*a4a0*/  IMAD.MOV.U32 R11, RZ, RZ, 0x40000040 ;  /* 0x40000040ff0b7424 */ /* 0x000fe200078e00ff */
[----:B------:R-:W-:Y:S01]  /*a4b0*/  LOP3.LUT R4, R0, 0x10000, RZ, 0xfc, !PT ;  /* 0x0001000000047812 */ /* 0x000fe200078efcff */
[----:B------:R-:W-:Y:S01]  /*a4c0*/  VIADD R14, R6, 0x4 ;  /* 0x00000004060e7836 */ /* 0x000fe20000000000 */
[----:B------:R-:W-:Y:S01]  /*a4d0*/  R2UR UR5, R5 ;  /* 0x00000000050572ca */ /* 0x000fe200000e0000 */
[----:B------:R-:W-:Y:S01]  /*a4e0*/  IMAD.MOV.U32 R15, RZ, RZ, 0x40000040 ;  /* 0x40000040ff0f7424 */ /* 0x000fe200078e00ff */
[C---:B------:R-:W-:Y:S01]  /*a4f0*/  R2UR UR4, R4.reuse ;  /* 0x00000000040472ca */ /* 0x040fe200000e0000 */
[----:B------:R-:W-:Y:S01]  /*a500*/  VIADD R10, R4, 0x2 ;  /* 0x00000002040a7836 */ /* 0x000fe20000000000 */
[----:B------:R-:W0:Y:S01]  /*a510*/  LDC R0, c[0x0][0x448] ;  /* 0x00011200ff007b82 */ /* 0x000e220000000800 */
[----:B------:R-:W-:Y:S01]  /*a520*/  IMAD.MOV.U32 R7, RZ, RZ, 0x40000040 ;  /* 0x40000040ff077424 */ /* 0x000fe200078e00ff */
[----:B------:R-:W-:Y:S01]  /*a530*/  UISETP.GE.AND UP0, UPT, UR47, 0x1, UPT ;  /* 0x000000012f00788c */ /* 0x000fe2000bf06270 */
[----:B------:R-:W-:Y:S01]  /*a540*/  LEA R20, R168, 0xffffffc0, 0x6 ;  /* 0xffffffc0a8147811 */ /* 0x000fe200078e30ff */
[----:B------:R-:W-:-:S02]  /*a550*/  ULDC UR45, c[0x0][0x9dc] ;  /* 0x00027700002d7ab9 */ /* 0x000fc40000000800 */
[----:B------:R-:W-:Y:S01]  /*a560*/  ULOP3.LUT UR45, URZ, UR45, URZ, 0x33, !UPT ;  /* 0x0000002d3f2d7292 */ /* 0x000fe2000f8e333f */
[----:B------:R-:W-:Y:S01]  /*a570*/  IADD3 R57, -R184, R23, -R20 ;  /* 0x00000017b8397210 */ /* 0x000fe20007ffe914 */
[----:B------:R-:W-:Y:S01]  /*a580*/  UP2UR UR48, UPR, URZ, 0x1 ;  /* 0x000000013f307883 */ /* 0x000fe20008000000 */
[----:B------:R-:W-:Y:S02]  /*a590*/  PLOP3.LUT P3, PT, PT, PT, UP0, 0x40, 0x0 ;  /* 0x000000000000781c */ /* 0x000fe40003f6e808 */
[----:B------:R-:W-:Y:S01]  /*a5a0*/  HGMMA.64x64x16.F32.BF16 R24, gdesc[UR4], RZ, !UPT, gsb0 ;  /* 0x00e00000041879f0 */ /* 0x000fe2000c0018ff */
[----:B------:R-:W-:Y:S01]  /*a5b0*/  R2UR UR6, R8 ;  /* 0x00000000080672ca */ /* 0x000fe200000e0000 */
[----:B------:R-:W-:Y:S01]  /*a5c0*/  VIADD R8, R4, 0x4 ;  /* 0x0000000404087836 */ /* 0x000fe20000000000 */
[----:B------:R-:W-:Y:S01]  /*a5d0*/  R2UR UR7, R9 ;  /* 0x00000000090772ca */ /* 0x000fe200000e0000 */
[----:B------:R-:W-:Y:S01]  /*a5e0*/  IMAD.MOV.U32 R9, RZ, RZ, 0x40000040 ;  /* 0x40000040ff097424 */ /* 0x000fe200078e00ff */
[----:B------:R-:W-:-:S02]  /*a5f0*/  R2UR UR4, R10 ;  /* 0x000000000a0472ca */ /* 0x000fc400000e0000 */
[----:B------:R-:W-:Y:S02]  /*a600*/  R2UR UR5, R11 ;  /* 0x000000000b0572ca */ /* 0x000fe400000e0000 */
[----:B0-----:R-:W-:Y:S01]  /*a610*/  ISETP.NE.AND P2, PT, R0, 0x1, PT ;  /* 0x000000010000780c */ /* 0x001fe20003f45270 */
[----:B------:R-:W-:-:S12]  /*a620*/  IMAD.IADD R0, R201, 0x1, R192 ;  /* 0x00000001c9007824 */ /* 0x000fd800078e02c0 */
[----:B------:R-:W0:Y:S01]  /*a630*/  @P2 LDC R3, c[0x0][0x44c] ;  /* 0x00011300ff032b82 */ /* 0x000e220000000800 */
[----:B------:R-:W-:Y:S02]  /*a640*/  WARPGROUP.DEPBAR.LE gsb0, 0x0 ;  /* 0x00008000000079c5 */ /* 0x000fe40000010000 */
[----:B------:R-:W-:-:S06]  /*a650*/  WARPGROUP.ARRIVE ;  /* 0x00000000000079c5 */ /* 0x000fcc0000000000 */
[----:B------:R-:W-:Y:S01]  /*a660*/  HGMMA.64x64x16.F32.BF16 R24, gdesc[UR4], R24, gsb0 ;  /* 0x00e00000041879f0 */ /* 0x000fe20008001818 */
        /* <DEDUP_REMOVED lines=8> */
[----:B------:R-:W-:-:S10]  /*a6f0*/  WARPGROUP.ARRIVE ;  /* 0x00000000000079c5 */ /* 0x000fd40000000000 */
[----:B------:R-:W-:Y:S01]  /*a700*/  HGMMA.64x64x16.F32.BF16 R24, gdesc[UR4], R24, gsb0 ;  /* 0x00e00000041879f0 */ /* 0x000fe20008001818 */
[----:B------:R-:W-:Y:S01]  /*a710*/  R2UR UR6, R14 ;  /* 0x000000000e0672ca */ /* 0x000fe200000e0000 */
[----:B0-----:R-:W-:Y:S01]  /*a720*/  @P2 IMAD.HI.U32 R14, R0, R3, RZ ;  /* 0x00000003000e2227 */ /* 0x001fe200078e00ff */
[----:B------:R-:W-:Y:S02]  /*a730*/  R2UR UR7, R15 ;  /* 0x000000000f0772ca */ /* 0x000fe400000e0000 */
[----:B------:R-:W-:Y:S01]  /*a740*/  R2UR UR4, R6 ;  /* 0x00000000060472ca */ /* 0x000fe200000e0000 */
[----:B------:R-:W0:Y:S01]  /*a750*/  @P2 LDC R15, c[0x0][0x450] ;  /* 0x00011400ff0f2b82 */ /* 0x000e220000000800 */
[----:B------:R-:W-:Y:S01]  /*a760*/  R2UR UR5, R7 ;  /* 0x00000000070572ca */ /* 0x000fe200000e0000 */
[----:B------:R-:W-:Y:S02]  /*a770*/  IMAD.MOV.U32 R3, RZ, RZ, R0 ;  /* 0x000000ffff037224 */ /* 0x000fe400078e0000 */
[----:B------:R-:W-:-:S05]  /*a780*/  @!P1 VIADD R0, R12, 0x28c40 ;  /* 0x00028c400c009836 */ /* 0x000fca0000000000 */
[----:B------:R-:W-:Y:S02]  /*a790*/  @!P1 PRMT R0, RZ, 0x654, R0 ;  /* 0x00000654ff009816 */ /* 0x000fe40000000000 */
[----:B0-----:R-:W-:Y:S01]  /*a7a0*/  @P2 SHF.R.U32.HI R3, RZ, R15, R14 ;  /* 0x0000000fff032219 */ /* 0x001fe2000001160e */
[----:B------:R-:W-:-:S04]  /*a7b0*/  IMAD.MOV.U32 R15, RZ, RZ, -0x40 ;  /* 0xffffffc0ff0f7424 */ /* 0x000fc800078e00ff */
[----:B------:R-:W0:Y:S01]  /*a7c0*/  SHFL.IDX PT, R62, R3, RZ, 0x1c1f ;  /* 0x001c1fff033e7589 */ /* 0x000e2200000e0000 */
[----:B------:R-:W-:Y:S02]  /*a7d0*/  WARPGROUP.DEPBAR.LE gsb0, 0x0 ;  /* 0x00008000000079c5 */ /* 0x000fe40000010000 */
[----:B------:R-:W-:-:S06]  /*a7e0*/  WARPGROUP.ARRIVE ;  /* 0x00000000000079c5 */ /* 0x000fcc0000000000 */
[----:B------:R-:W-:Y:S01]  /*a7f0*/  HGMMA.64x64x16.F32.BF16 R24, gdesc[UR4], R24, gsb0 ;  /* 0x00e00000041879f0 */ /* 0x000fe20008001818 */
[----:B------:R-:W-:Y:S02]  /*a800*/  ULDC UR4, c[0x0][0x9d8] ;  /* 0x0002760000047ab9 */ /* 0x000fe40000000800 */
        /* <DEDUP_REMOVED lines=35> */
[----:B------:R-:W-:Y:S01]  /*aa40*/  IADD3 R15, -R184, R0, R23 ;  /* 0x00000000b80f7210 */ /* 0x000fe20007ffe117 */
[----:B------:R-:W3:Y:S01]  /*aa50*/  MUFU.TANH R24, R24 ;  /* 0x0000001800187308 */ /* 0x000ee20000002400 */
[----:B------:R-:W-:-:S03]  /*aa60*/  VIADD R60, R0, 0xffffffff ;  /* 0xffffffff003c7836 */ /* 0x000fc60000000000 */
[----:B------:R-:W-:-:S04]  /*aa70*/  IMAD.IADD R15, R15, 0x1, -R22 ;  /* 0x000000010f0f7824 */ /* 0x000fc800078e0a16 */
[----:B------:R-:W4:Y:S01]  /*aa80*/  MUFU.TANH R25, R25 ;  /* 0x0000001900197308 */ /* 0x000f220000002400 */
[C---:B------:R-:W-:Y:S02]  /*aa90*/  VIADD R58, R15.reuse, UR46 ;  /* 0x0000002e0f3a7c36 */ /* 0x040fe40008000000 */
[----:B------:R-:W-:-:S03]  /*aaa0*/  VIADD R59, R15, UR45 ;  /* 0x0000002d0f3b7c36 */ /* 0x000fc60008000000 */
[----:B0-----:R-:W-:Y:S01]  /*aab0*/  VIADDMNMX R0, R62, R58, R57, PT ;  /* 0x0000003a3e007246 */ /* 0x001fe20003800139 */
        /* <DEDUP_REMOVED lines=30> */
[----:B------:R0:W0:Y:S01]  /*aca0*/  MUFU.TANH R56, R55 ;  /* 0x0000003700387308 */ /* 0x0000220000002400 */
[----:B---34-:R-:W-:Y:S05]  /*acb0*/  @P3 BRA `(.L_x_2792) ;  /* 0x0000000000583947 */ /* 0x018fea0003800000 */
[----:B------:R-:W-:Y:S01]  /*acc0*/  IADD3 R15, -R22, R23, R62 ;  /* 0x00000017160f7210 */ /* 0x000fe20007ffe13e */
[----:B------:R-:W-:Y:S03]  /*acd0*/  BSSY B0, `(.L_x_2793) ;  /* 0x0000010000007945 */ /* 0x000fe60003800000 */
[----:B------:R-:W-:-:S13]  /*ace0*/  ISETP.GT.AND P3, PT, R15, -0x1, PT ;  /* 0xffffffff0f00780c */ /* 0x000fda0003f64270 */
[----:B------:R-:W-:Y:S05]  /*acf0*/  @P3 BRA `(.L_x_2794) ;  /* 0x0000000000203947 */ /* 0x000fea0003800000 */
[----:B------:R-:W-:Y:S01]  /*ad00*/  UISETP.NE.AND UP0, UPT, UR47, 0x1, UPT ;  /* 0x000000012f00788c */ /* 0x000fe2000bf05270 */
[----:B------:R-:W-:-:S05]  /*ad10*/  LOP3.LUT R15, RZ, R15, RZ, 0x33, !PT ;  /* 0x0000000fff0f7212 */ /* 0x000fca00078e33ff */
[----:B------:R-:W-:-:S05]  /*ad20*/  PLOP3.LUT P3, PT, PT, PT, UP0, 0x80, 0x0 ;  /* 0x000000000000781c */ /* 0x000fca0003f6f008 */
[----:B------:R-:W-:-:S08]  /*ad30*/  @UP0 ULDC.64 UR4, c[0x0][0x9e8] ;  /* 0x00027a0000040ab9 */ /* 0x000fd00000000a00 */
[----:B0-----:R-:W-:-:S05]  /*ad40*/  @P3 IMAD.HI.U32 R55, R15, UR4, RZ ;  /* 0x000000040f373c27 */ /* 0x001fca000f8e00ff */
[----:B------:R-:W-:-:S04]  /*ad50*/  @P3 SHF.R.U32.HI R15, RZ, UR5, R55 ;  /* 0x00000005ff0f3c19 */ /* 0x000fc80008011637 */
[----:B------:R-:W-:Y:S01]  /*ad60*/  LOP3.LUT R15, RZ, R15, RZ, 0x33, !PT ;  /* 0x0000000fff0f7212 */ /* 0x000fe200078e33ff */
[----:B------:R-:W-:Y:S06]  /*ad70*/  BRA `(.L_x_2795) ;  /* 0x0000000000147947 */ /* 0x000fec0003800000 */
.L_x_2794:
[----:B------:R-:W-:-:S06]  /*ad80*/  UISETP.NE.AND UP0, UPT, UR47, 0x1, UPT ;  /* 0x000000012f00788c */ /* 0x000fcc000bf05270 */
[----:B------:R-:W-:-:S05]  /*ad90*/  PLOP3.LUT P3, PT, PT, PT, UP0, 0x80, 0x0 ;  /* 0x000000000000781c */ /* 0x000fca0003f6f008 */
[----:B------:R-:W-:-:S08]  /*ada0*/  @UP0 ULDC.64 UR4, c[0x0][0x9e8] ;  /* 0x00027a0000040ab9 */ /* 0x000fd00000000a00 */
[----:B0-----:R-:W-:-:S05]  /*adb0*/  @P3 IMAD.HI.U32 R55, R15, UR4, RZ ;  /* 0x000000040f373c27 */ /* 0x001fca000f8e00ff */
[----:B------:R-:W-:-:S07]  /*adc0*/  @P3 SHF.R.U32.HI R15, RZ, UR5, R55 ;  /* 0x00000005ff0f3c19 */ /* 0x000fce0008011637 */
.L_x_2795:
[----:B------:R-:W-:Y:S05]  /*add0*/  BSYNC B0 ;  /* 0x0000000000007941 */ /* 0x000fea0003800000 */
.L_x_2793:
[----:B------:R-:W-:-:S04]  /*ade0*/  IMAD R15, R15, UR47, -R20 ;  /* 0x0000002f0f0f7c24 */ /* 0x000fc8000f8e0a14 */
[----:B------:R-:W-:-:S05]  /*adf0*/  IMAD.IADD R15, R15, 0x1, -R184 ;  /* 0x000000010f0f7824 */ /* 0x000fca00078e0ab8 */
[----:B------:R-:W-:Y:S02]  /*ae00*/  VIMNMX R14, R14, R15, !PT ;  /* 0x0000000f0e0e7248 */ /* 0x000fe40007fe0100 */
[----:B------:R-:W-:-:S07]  /*ae10*/  VIADDMNMX R0, R15, UR47, R0, PT ;  /* 0x0000002f0f007c46 */ /* 0x000fce000b800100 */
.L_x_2792:
[C---:B------:R-:W-:Y:S01]  /*ae20*/  ISETP.GE.AND P3, PT, R60.reuse, 0x2, PT ;  /* 0x000000023c00780c */ /* 0x040fe20003f66270 */
[----:B------:R-:W-:Y:S01]  /*ae30*/  UISETP.NE.AND UP0, UPT, UR48, URZ, UPT ;  /* 0x0000003f3000728c */ /* 0x000fe2000bf05270 */
[----:B------:R-:W-:Y:S02]  /*ae40*/  ISETP.GE.AND P4, PT, R60, 0x9, PT ;  /* 0x000000093c00780c */ /* 0x000fe40003f86270 */
[C---:B------:R-:W-:Y:S02]  /*ae50*/  ISETP.GT.AND P6, PT, R14.reuse, 0x1, !P3 ;  /* 0x000000010e00780c */ /* 0x040fe40005fc4270 */
[----:B------:R-:W-:Y:S02]  /*ae60*/  ISETP.GT.AND P5, PT, R14, 0x8, !P4 ;  /* 0x000000080e00780c */ /* 0x000fe400067a4270 */
[C---:B------:R-:W-:Y:S02]  /*ae70*/  ISETP.LT.OR P6, PT, R0.reuse, 0x2, P6 ;  /* 0x000000020000780c */ /* 0x040fe400037c1670 */
[----:B------:R-:W-:-:S02]  /*ae80*/  ISETP.LT.OR P5, PT, R0, 0x9, P5 ;  /* 0x000000090000780c */ /* 0x000fc40002fa1670 */
[----:B------:R-:W-:Y:S02]  /*ae90*/  FSEL R62, R25, -INF , !P6 ;  /* 0xff800000193e7808 */ /* 0x000fe40007000000 */
[----:B------:R-:W-:Y:S02]  /*aea0*/  ISETP.GE.AND P6, PT, R60, 0xa, PT ;  /* 0x0000000a3c00780c */ /* 0x000fe40003fc6270 */
[----:B0-----:R-:W-:Y:S02]  /*aeb0*/  FSEL R64, R28, -INF , !P5 ;  /* 0xff8000001c407808 */ /* 0x001fe40006800000 */
        /* <DEDUP_REMOVED lines=86> */
.L_x_2798:
[----:B------:R-:W-:-:S06]  /*b420*/  UISETP.NE.AND UP0, UPT, UR47, 0x1, UPT ;  /* 0x000000012f00788c */ /* 0x000fcc000bf05270 */
[----:B------:R-:W-:-:S05]  /*b430*/  PLOP3.LUT P6, PT, PT, PT, UP0, 0x80, 0x0 ;  /* 0x000000000000781c */ /* 0x000fca0003fcf008 */
[----:B------:R-:W-:-:S08]  /*b440*/  @UP0 ULDC.64 UR4, c[0x0][0x9e8] ;  /* 0x00027a0000040ab9 */ /* 0x000fd00000000a00 */
[----:B------:R-:W-:Y:S01]  /*b450*/  @P6 IMAD.HI.U32 R14, R3, UR4, RZ ;  /* 0x00000004030e6c27 */ /* 0x000fe2000f8e00ff */
[----:B------:R-:W-:-:S13]  /*b460*/  PLOP3.LUT P6, PT, PT, PT, UP0, 0x80, 0x0 ;  /* 0x000000000000781c */ /* 0x000fda0003fcf008 */
[----:B------:R-:W-:-:S07]  /*b470*/  @P6 SHF.R.U32.HI R3, RZ, UR5, R14 ;  /* 0x00000005ff036c19 */ /* 0x000fce000801160e */
.L_x_2799:
[----:B------:R-:W-:Y:S05]  /*b480*/  BSYNC B0 ;  /* 0x0000000000007941 */ /* 0x000fea0003800000 */
.L_x_2797:
[----:B------:R-:W-:-:S04]  /*b490*/  IMAD R3, R3, UR47, -R20 ;  /* 0x0000002f03037c24 */ /* 0x000fc8000f8e0a14 */
[----:B------:R-:W-:-:S05]  /*b4a0*/  IMAD.IADD R3, R3, 0x1, -R184 ;  /* 0x0000000103037824 */ /* 0x000fca00078e0ab8 */
[----:B------:R-:W-:Y:S02]  /*b4b0*/  VIMNMX R15, R15, R3, !PT ;  /* 0x000000030f0f7248 */ /* 0x000fe40007fe0100 */
[----:B------:R-:W-:-:S07]  /*b4c0*/  VIADDMNMX R0, R3, UR47, R0, PT ;  /* 0x0000002f03007c46 */ /* 0x000fce000b800100 */
.L_x_2796:
[----:B------:R-:W-:Y:S01]  /*b4d0*/  BAR.SYNC.DEFER_BLOCKING 0xf, 0x100 ;  /* 0x03c4000000007b1d */ /* 0x000fe20000010000 */
[----:B------:R-:W-:Y:S02]  /*b4e0*/  ISETP.GT.AND P3, PT, R15, 0x1, !P3 ;  /* 0x000000010f00780c */ /* 0x000fe40005f64270 */
[----:B------:R-:W-:Y:S02]  /*b4f0*/  FMNMX.FTZ R14, R32, R62, !PT ;  /* 0x0000003e200e7209 */ /* 0x000fe40007810000 */
[----:B------:R-:W-:Y:S01]  /*b500*/  ISETP.LT.OR P3, PT, R0, 0x2, P3 ;  /* 0x000000020000780c */ /* 0x000fe20001f61670 */
[----:B------:R-:W-:Y:S01]  /*b510*/  ULDC UR4, c[0x0][0x988] ;  /* 0x0002620000047ab9 */ /* 0x000fe20000000800 */
[----:B------:R-:W-:Y:S01]  /*b520*/  FMNMX.FTZ R14, R64, R14, !PT ;  /* 0x0000000e400e7209 */ /* 0x000fe20007810000 */
[----:B------:R-:W-:Y:S01]  /*b530*/  IMAD.U32 R20, RZ, RZ, UR4 ;  /* 0x00000004ff147e24 */ /* 0x000fe2000f8e00ff */
        /* <DEDUP_REMOVED lines=14> */
[----:B------:R-:W-:Y:S02]  /*b620*/  FSEL R29, R34, -INF , !P3 ;  /* 0xff800000221d7808 */ /* 0x000fe40005800000 */
[----:B------:R-:W-:Y:S02]  /*b630*/  ISETP.NE.AND P3, PT, R55, RZ, PT ;  /* 0x000000ff3700720c */ /* 0x000fe40003f65270 */
[----:B------:R-:W-:Y:S02]  /*b640*/  FMNMX.FTZ R14, R74, R14, !PT ;  /* 0x0000000e4a0e7209 */ /* 0x000fe40007810000 */
[----:B------:R-:W-:Y:S02]  /*b650*/  ISETP.GT.AND P3, PT, R15, 0x11, !P3 ;  /* 0x000000110f00780c */ /* 0x000fe40005f64270 */
[----:B------:R-:W-:Y:S02]  /*b660*/  FMNMX.FTZ R14, R44, R14, !PT ;  /* 0x0000000e2c0e7209 */ /* 0x000fe40007810000 */
[----:B------:R-:W-:-:S02]  /*b670*/  ISETP.LT.OR P3, PT, R0, 0x12, P3 ;  /* 0x000000120000780c */ /* 0x000fc40001f61670 */
[----:B------:R-:W-:Y:S02]  /*b680*/  FMNMX.FTZ R14, R76, R14, !PT ;  /* 0x0000000e4c0e7209 */ /* 0x000fe40007810000 */
[----:B------:R-:W-:Y:S02]  /*b690*/  FSEL R31, R35, -INF , !P3 ;  /* 0xff800000231f7808 */ /* 0x000fe40005800000 */
[----:B------:R-:W-:Y:S02]  /*b6a0*/  ISETP.NE.AND P3, PT, R33, RZ, PT ;  /* 0x000000ff2100720c */ /* 0x000fe40003f65270 */
[----:B------:R-:W-:Y:S02]  /*b6b0*/  FMNMX.FTZ R14, R48, R14, !PT ;  /* 0x0000000e300e7209 */ /* 0x000fe40007810000 */
[C---:B------:R-:W-:Y:S02]  /*b6c0*/  ISETP.GT.AND P3, PT, R15.reuse, 0x18, !P3 ;  /* 0x000000180f00780c */ /* 0x040fe40005f64270 */
[----:B------:R-:W-:-:S02]  /*b6d0*/  ISETP.GT.AND P4, PT, R15, 0x8, !P4 ;  /* 0x000000080f00780c */ /* 0x000fc40006784270 */
[----:B------:R-:W-:Y:S02]  /*b6e0*/  ISETP.LT.OR P3, PT, R0, 0x19, P3 ;  /* 0x000000190000780c */ /* 0x000fe40001f61670 */
[----:B------:R-:W-:Y:S02]  /*b6f0*/  FMNMX.FTZ R14, R78, R14, !PT ;  /* 0x0000000e4e0e7209 */ /* 0x000fe40007810000 */
[----:B------:R-:W-:Y:S02]  /*b700*/  FSEL R33, R38, -INF , !P3 ;  /* 0xff80000026217808 */ /* 0x000fe40005800000 */
[----:B------:R-:W-:Y:S02]  /*b710*/  ISETP.NE.AND P3, PT, R61, RZ, PT ;  /* 0x000000ff3d00720c */ /* 0x000fe40003f65270 */
[----:B------:R-:W-:Y:S02]  /*b720*/  ISETP.LT.OR P4, PT, R0, 0x9, P4 ;  /* 0x000000090000780c */ /* 0x000fe40002781670 */
[----:B------:R-:W-:-:S02]  /*b730*/  ISETP.GT.AND P3, PT, R15, 0x19, !P3 ;  /* 0x000000190f00780c */ /* 0x000fc40005f64270 */
[----:B------:R-:W-:Y:S02]  /*b740*/  FMNMX.FTZ R14, R52, R14, !PT ;  /* 0x0000000e340e7209 */ /* 0x000fe40007810000 */
[----:B------:R-:W-:Y:S02]  /*b750*/  ISETP.LT.OR P3, PT, R0, 0x1a, P3 ;  /* 0x0000001a0000780c */ /* 0x000fe40001f61670 */
[----:B------:R-:W-:Y:S02]  /*b760*/  ISETP.NE.AND P6, PT, R25, RZ, PT ;  /* 0x000000ff1900720c */ /* 0x000fe40003fc5270 */
[----:B------:R-:W-:Y:S02]  /*b770*/  FSEL R35, R39, -INF , !P3 ;  /* 0xff80000027237808 */ /* 0x000fe40005800000 */
[----:B------:R-:W-:Y:S02]  /*b780*/  ISETP.NE.AND P3, PT, R37, RZ, PT ;  /* 0x000000ff2500720c */ /* 0x000fe40003f65270 */
[----:B------:R-:W-:-:S02]  /*b790*/  FSEL R25, R30, -INF , !P4 ;  /* 0xff8000001e197808 */ /* 0x000fc40006000000 */
[----:B------:R-:W-:Y:S02]  /*b7a0*/  ISETP.GT.AND P3, PT, R15, 0x20, !P3 ;  /* 0x000000200f00780c */ /* 0x000fe40005f64270 */
[----:B------:R-:W-:Y:S02]  /*b7b0*/  ISETP.NE.AND P4, PT, R65, RZ, PT ;  /* 0x000000ff4100720c */ /* 0x000fe40003f85270 */
[----:B------:R-:W-:Y:S02]  /*b7c0*/  ISETP.LT.OR P3, PT, R0, 0x21, P3 ;  /* 0x000000210000780c */ /* 0x000fe40001f61670 */
[----:B------:R-:W-:Y:S02]  /*b7d0*/  FMNMX.FTZ R28, R60, R14, !PT ;  /* 0x0000000e3c1c7209 */ /* 0x000fe40007810000 */
[----:B------:R-:W-:Y:S02]  /*b7e0*/  FSEL R37, R42, -INF , !P3 ;  /* 0xff8000002a257808 */ /* 0x000fe40005800000 */
[----:B------:R-:W-:-:S02]  /*b7f0*/  ISETP.NE.AND P3, PT, R63, RZ, PT ;  /* 0x000000ff3f00720c */ /* 0x000fc40003f65270 */
[C---:B------:R-:W-:Y:S02]  /*b800*/  ISETP.GT.AND P5, PT, R15.reuse, 0x38, !P5 ;  /* 0x000000380f00780c */ /* 0x040fe40006fa4270 */
[----:B------:R-:W-:Y:S02]  /*b810*/  ISETP.GT.AND P3, PT, R15, 0x21, !P3 ;  /* 0x000000210f00780c */ /* 0x000fe40005f64270 */
[C---:B------:R-:W-:Y:S02]  /*b820*/  ISETP.LT.OR P5, PT, R0.reuse, 0x39, P5 ;  /* 0x000000390000780c */ /* 0x040fe40002fa1670 */
        /* <DEDUP_REMOVED lines=8> */
[----:B------:R-:W0:Y:S01]  /*b8b0*/  SHFL.BFLY PT, R45, R28, 0x2, 0x1f ;  /* 0x0c401f001c2d7f89 */ /* 0x000e2200000e0000 */
[----:B------:R-:W-:Y:S02]  /*b8c0*/  ISETP.LT.OR P3, PT, R0, 0x2a, P3 ;  /* 0x0000002a0000780c */ /* 0x000fe40001f61670 */
[----:B------:R-:W-:Y:S02]  /*b8d0*/  ISETP.GT.AND P4, PT, R15, 0x31, !P4 ;  /* 0x000000310f00780c */ /* 0x000fe40006784270 */
[----:B------:R-:W-:-:S02]  /*b8e0*/  FSEL R43, R47, -INF , !P3 ;  /* 0xff8000002f2b7808 */ /* 0x000fc40005800000 */
[----:B------:R-:W-:Y:S02]  /*b8f0*/  ISETP.GT.AND P3, PT, R15, RZ, !P6 ;  /* 0x000000ff0f00720c */ /* 0x000fe40007764270 */
[----:B------:R-:W-:Y:S02]  /*b900*/  ISETP.NE.AND P6, PT, R49, RZ, PT ;  /* 0x000000ff3100720c */ /* 0x000fe40003fc5270 */
[C---:B------:R-:W-:Y:S02]  /*b910*/  ISETP.LT.OR P3, PT, R0.reuse, 0x1, P3 ;  /* 0x000000010000780c */ /* 0x040fe40001f61670 */
[----:B------:R-:W-:Y:S02]  /*b920*/  ISETP.LT.OR P4, PT, R0, 0x32, P4 ;  /* 0x000000320000780c */ /* 0x000fe40002781670 */
[----:B------:R-:W-:Y:S02]  /*b930*/  FSEL R3, R26, -INF , !P3 ;  /* 0xff8000001a037808 */ /* 0x000fe40005800000 */
[----:B------:R-:W-:-:S02]  /*b940*/  ISETP.GT.AND P6, PT, R15, 0x39, !P6 ;  /* 0x000000390f00780c */ /* 0x000fc400077c4270 */
[----:B------:R-:W-:Y:S02]  /*b950*/  FSEL R47, R51, -INF , !P4 ;  /* 0xff800000332f7808 */ /* 0x000fe40006000000 */
[----:B------:R-:W-:Y:S02]  /*b960*/  ISETP.LT.OR P6, PT, R0, 0x3a, P6 ;  /* 0x0000003a0000780c */ /* 0x000fe400037c1670 */
[----:B------:R-:W-:Y:S02]  /*b970*/  FSEL R49, R54, -INF , !P5 ;  /* 0xff80000036317808 */ /* 0x000fe40006800000 */
[----:B0-----:R-:W-:Y:S02]  /*b980*/  FMNMX.FTZ R45, R28, R45, !PT ;  /* 0x0000002d1c2d7209 */ /* 0x001fe40007810000 */
[----:B------:R-:W-:-:S03]  /*b990*/  FSEL R51, R56, -INF , !P6 ;  /* 0xff80000038337808 */ /* 0x000fc60007000000 */
[----:B------:R-:W0:Y:S02]  /*b9a0*/  SHFL.BFLY PT, R14, R45, 0x1, 0x1f ;  /* 0x0c201f002d0e7f89 */ /* 0x000e2400000e0000 */
[----:B0-----:R-:W-:-:S04]  /*b9b0*/  FMNMX.FTZ R14, R45, R14, !PT ;  /* 0x0000000e2d0e7209 */ /* 0x001fc80007810000 */
[C---:B------:R-:W-:Y:S01]  /*b9c0*/  FSETP.NEU.FTZ.AND P3, PT, R14.reuse, -INF , PT ;  /* 0xff8000000e00780b */ /* 0x040fe20003f7d000 */
[----:B------:R-:W-:-:S05]  /*b9d0*/  FMUL.FTZ R26, R14, R20 ;  /* 0x000000140e1a7220 */ /* 0x000fca0000410000 */
[----:B------:R-:W-:Y:S02]  /*b9e0*/  FSEL R53, R26, RZ, P3 ;  /* 0x000000ff1a357208 */ /* 0x000fe40001800000 */
[----:B------:R-:W-:Y:S02]  /*b9f0*/  FMNMX.FTZ R26, R3, R24, !PT ;  /* 0x00000018031a7209 */ /* 0x000fe40007810000 */
[----:B------:R-:W-:Y:S01]  /*ba00*/  ISETP.NE.AND P3, PT, R67, RZ, PT ;  /* 0x000000ff4300720c */ /* 0x000fe20003f65270 */
[--C-:B------:R-:W-:Y:S01]  /*ba10*/  FFMA.FTZ R28, R62, R20, -R53.reuse ;  /* 0x000000143e1c7223 */ /* 0x100fe20000010835 */
[----:B------:R-:W-:Y:S01]  /*ba20*/  FMNMX.FTZ R26, R25, R26, !PT ;  /* 0x0000001a191a7209 */ /* 0x000fe20007810000 */
[-CC-:B------:R-:W-:Y:S01]  /*ba30*/  FFMA.FTZ R30, R66, R20.reuse, -R53.reuse ;  /* 0x00000014421e7223 */ /* 0x180fe20000010835 */
[----:B------:R-:W-:Y:S01]  /*ba40*/  ISETP.GT.AND P3, PT, R15, 0x30, !P3 ;  /* 0x000000300f00780c */ /* 0x000fe20005f64270 */
[--C-:B------:R-:W-:Y:S01]  /*ba50*/  FFMA.FTZ R15, R32, R20, -R53.reuse ;  /* 0x00000014200f7223 */ /* 0x100fe20000010835 */
[----:B------:R-:W-:Y:S01]  /*ba60*/  FMNMX.FTZ R26, R27, R26, !PT ;  /* 0x0000001a1b1a7209 */ /* 0x000fe20007810000 */
[----:B------:R0:W-:Y:S01]  /*ba70*/  MUFU.EX2 R55, R28 ;  /* 0x0000001c00377308 */ /* 0x0001e20000000800 */
[----:B------:R-:W-:Y:S01]  /*ba80*/  ISETP.LT.OR P3, PT, R0, 0x31, P3 ;  /* 0x000000310000780c */ /* 0x000fe20001f61670 */
[--C-:B------:R-:W-:Y:S01]  /*ba90*/  FFMA.FTZ R0, R64, R20, -R53.reuse ;  /* 0x0000001440007223 */ /* 0x100fe20000010835 */
[----:B------:R-:W-:Y:S01]  /*baa0*/  FMNMX.FTZ R26, R29, R26, !PT ;  /* 0x0000001a1d1a7209 */ /* 0x000fe20007810000 */
[-CC-:B------:R-:W-:Y:S01]  /*bab0*/  FFMA.FTZ R32, R68, R20.reuse, -R53.reuse ;  /* 0x0000001444207223 */ /* 0x180fe20000010835 */
[----:B------:R-:W-:Y:S01]  /*bac0*/  FSEL R45, R50, -INF , !P3 ;  /* 0xff800000322d7808 */ /* 0x000fe20005800000 */
[--C-:B------:R-:W-:Y:S01]  /*bad0*/  FFMA.FTZ R38, R40, R20, -R53.reuse ;  /* 0x0000001428267223 */ /* 0x100fe20000010835 */
[----:B------:R-:W-:Y:S01]  /*bae0*/  FMNMX.FTZ R26, R31, R26, !PT ;  /* 0x0000001a1f1a7209 */ /* 0x000fe20007810000 */
[----:B------:R-:W-:Y:S01]  /*baf0*/  MUFU.EX2 R164, R15 ;  /* 0x0000000f00a47308 */ /* 0x000fe20000000800 */
[-CC-:B------:R-:W-:Y:S01]  /*bb00*/  FFMA.FTZ R34, R36, R20.reuse, -R53.reuse ;  /* 0x0000001424227223 */ /* 0x180fe20000010835 */
[--C-:B------:R-:W-:Y:S01]  /*bb10*/  FFMA.FTZ R40, R78, R20, -R53.reuse ;  /* 0x000000144e287223 */ /* 0x100fe20000010835 */
[----:B------:R-:W-:Y:S01]  /*bb20*/  FMNMX.FTZ R26, R33, R26, !PT ;  /* 0x0000001a211a7209 */ /* 0x000fe20007810000 */
[-CC-:B------:R-:W-:Y:S01]  /*bb30*/  FFMA.FTZ R36, R72, R20.reuse, -R53.reuse ;  /* 0x0000001448247223 */ /* 0x180fe20000010835 */
[----:B0-----:R-:W-:-:S02]  /*bb40*/  FFMA.FTZ R28, R70, R20, -R53 ;  /* 0x00000014461c7223 */ /* 0x001fc40000010835 */
[----:B------:R-:W-:Y:S01]  /*bb50*/  FMNMX.FTZ R26, R35, R26, !PT ;  /* 0x0000001a231a7209 */ /* 0x000fe20007810000 */
[----:B------:R-:W-:Y:S03]  /*bb60*/  MUFU.EX2 R166, R0 ;  /* 0x0000000000a67308 */ /* 0x000fe60000000800 */
[----:B------:R-:W-:-:S04]  /*bb70*/  FMNMX.FTZ R26, R37, R26, !PT ;  /* 0x0000001a251a7209 */ /* 0x000fc80007810000 */
[----:B------:R-:W-:Y:S01]  /*bb80*/  FMNMX.FTZ R26, R39, R26, !PT ;  /* 0x0000001a271a7209 */ /* 0x000fe20007810000 */
[----:B------:R0:W-:Y:S03]  /*bb90*/  MUFU.EX2 R57, R30 ;  /* 0x0000001e00397308 */ /* 0x0001e60000000800 */
[----:B------:R-:W-:-:S04]  /*bba0*/  FMNMX.FTZ R26, R41, R26, !PT ;  /* 0x0000001a291a7209 */ /* 0x000fc80007810000 */
[----:B------:R-:W-:Y:S01]  /*bbb0*/  FMNMX.FTZ R26, R43, R26, !PT ;  /* 0x0000001a2b1a7209 */ /* 0x000fe20007810000 */
[----:B------:R-:W-:Y:S01]  /*bbc0*/  MUFU.EX2 R32, R32 ;  /* 0x0000002000207308 */ /* 0x000fe20000000800 */
[----:B0-----:R-:W-:Y:S02]  /*bbd0*/  FFMA.FTZ R30, R76, R20, -R53 ;  /* 0x000000144c1e7223 */ /* 0x001fe40000010835 */
[----:B------:R-:W-:-:S04]  /*bbe0*/  FMNMX.FTZ R26, R45, R26, !PT ;  /* 0x0000001a2d1a7209 */ /* 0x000fc80007810000 */
[----:B------:R-:W-:Y:S01]  /*bbf0*/  FMNMX.FTZ R26, R47, R26, !PT ;  /* 0x0000001a2f1a7209 */ /* 0x000fe20007810000 */
[----:B------:R-:W-:Y:S03]  /*bc00*/  MUFU.EX2 R65, R30 ;  /* 0x0000001e00417308 */ /* 0x000fe60000000800 */
[----:B------:R-:W-:-:S04]  /*bc10*/  FMNMX.FTZ R26, R49, R26, !PT ;  /* 0x0000001a311a7209 */ /* 0x000fc80007810000 */
[----:B------:R-:W-:Y:S01]  /*bc20*/  FMNMX.FTZ R26, R51, R26, !PT ;  /* 0x0000001a331a7209 */ /* 0x000fe20007810000 */
[----:B------:R0:W-:Y:S04]  /*bc30*/  MUFU.EX2 R61, R36 ;  /* 0x00000024003d7308 */ /* 0x0001e80000000800 */
[----:B------:R-:W3:Y:S04]  /*bc40*/  SHFL.BFLY PT, R15, R26, 0x2, 0x1f ;  /* 0x0c401f001a0f7f89 */ /* 0x000ee800000e0000 */
[----:B------:R-:W-:Y:S01]  /*bc50*/  MUFU.EX2 R67, R40 ;  /* 0x0000002800437308 */ /* 0x000fe20000000800 */
[----:B0-----:R-:W-:-:S07]  /*bc60*/  FFMA.FTZ R36, R48, R20, -R53 ;  /* 0x0000001430247223 */ /* 0x001fce0000010835 */
[----:B------:R0:W4:Y:S08]  /*bc70*/  MUFU.EX2 R59, R28 ;  /* 0x0000001c003b7308 */ /* 0x0001300000000800 */
[----:B------:R-:W5:Y:S01]  /*bc80*/  MUFU.EX2 R34, R34 ;  /* 0x0000002200227308 */ /* 0x000f620000000800 */
[-CC-:B0-----:R-:W-:Y:S01]  /*bc90*/  FFMA.FTZ R28, R44, R20.reuse, -R53.reuse ;  /* 0x000000142c1c7223 */ /* 0x181fe20000010835 */
[----:B---3--:R-:W-:Y:S01]  /*bca0*/  FMNMX.FTZ R0, R26, R15, !PT ;  /* 0x0000000f1a007209 */ /* 0x008fe20007810000 */
[----:B------:R-:W-:-:S05]  /*bcb0*/  FFMA.FTZ R26, R74, R20, -R53 ;  /* 0x000000144a1a7223 */ /* 0x000fca0000010835 */
[----:B------:R-:W-:Y:S01]  /*bcc0*/  MUFU.EX2 R38, R38 ;  /* 0x0000002600267308 */ /* 0x000fe20000000800 */
[----:B------:R-:W0:Y:S01]  /*bcd0*/  SHFL.BFLY PT, R15, R0, 0x1, 0x1f ;  /* 0x0c201f00000f7f89 */ /* 0x000e2200000e0000 */
[----:B----4-:R-:W-:-:S06]  /*bce0*/  F2FP.BF16.F32.PACK_AB R160, R59, R32 ;  /* 0x000000203ba0723e */ /* 0x010fcc00000010ff */
[----:B------:R-:W3:Y:S01]  /*bcf0*/  MUFU.EX2 R63, R26 ;  /* 0x0000001a003f7308 */ /* 0x000ee20000000800 */
[----:B-----5:R-:W-:-:S07]  /*bd00*/  F2FP.BF16.F32.PACK_AB R162, R61, R34 ;  /* 0x000000223da2723e */ /* 0x020fce00000010ff */
[----:B------:R-:W4:Y:S08]  /*bd10*/  MUFU.EX2 R28, R28 ;  /* 0x0000001c001c7308 */ /* 0x000f300000000800 */
[----:B------:R-:W5:Y:S01]  /*bd20*/  MUFU.EX2 R36, R36 ;  /* 0x0000002400247308 */ /* 0x000f620000000800 */
[----:B0-----:R-:W-:Y:S01]  /*bd30*/  FMNMX.FTZ R15, R0, R15, !PT ;  /* 0x0000000f000f7209 */ /* 0x001fe20007810000 */
[-CC-:B------:R-:W-:Y:S01]  /*bd40*/  FFMA.FTZ R0, R52, R20.reuse, -R53.reuse ;  /* 0x0000001434007223 */ /* 0x180fe20000010835 */
[----:B------:R-:W-:Y:S01]  /*bd50*/  FFMA.FTZ R53, R60, R20, -R53 ;  /* 0x000000143c357223 */ /* 0x000fe20000010835 */
[----:B---3--:R-:W-:-:S02]  /*bd60*/  F2FP.BF16.F32.PACK_AB R156, R63, R38 ;  /* 0x000000263f9c723e */ /* 0x008fc400000010ff */
[C---:B------:R-:W-:Y:S01]  /*bd70*/  FMUL.FTZ R26, R15.reuse, R20 ;  /* 0x000000140f1a7220 */ /* 0x040fe20000410000 */
[----:B------:R-:W-:Y:S01]  /*bd80*/  FSETP.NEU.FTZ.AND P3, PT, R15, -INF , PT ;  /* 0xff8000000f00780b */ /* 0x000fe20003f7d000 */
[----:B------:R-:W-:Y:S01]  /*bd90*/  MUFU.EX2 R0, R0 ;  /* 0x0000000000007308 */ /* 0x000fe20000000800 */
[----:B----4-:R-:W-:Y:S02]  /*bda0*/  F2FP.BF16.F32.PACK_AB R158, R65, R28 ;  /* 0x0000001c419e723e */ /* 0x010fe400000010ff */
[----:B------:R-:W-:-:S05]  /*bdb0*/  FSEL R26, R26, RZ, P3 ;  /* 0x000000ff1a1a7208 */ /* 0x000fca0001800000 */
        /* <DEDUP_REMOVED lines=14> */
[----:B------:R-:W0:Y:S01]  /*bea0*/  MUFU.EX2 R24, R24 ;  /* 0x0000001800187308 */ /* 0x000e220000000800 */
[-CC-:B------:R-:W-:Y:S01]  /*beb0*/  FFMA.FTZ R47, R47, R20.reuse, -R26.reuse ;  /* 0x000000142f2f7223 */ /* 0x180fe2000001081a */
[-CC-:B------:R-:W-:Y:S01]  /*bec0*/  FFMA.FTZ R49, R49, R20.reuse, -R26.reuse ;  /* 0x0000001431317223 */ /* 0x180fe2000001081a */
[----:B------:R-:W-:Y:S01]  /*bed0*/  FFMA.FTZ R26, R51, R20, -R26 ;  /* 0x00000014331a7223 */ /* 0x000fe2000001081a */
[----:B-----5:R-:W-:-:S04]  /*bee0*/  F2FP.BF16.F32.PACK_AB R152, R67, R36 ;  /* 0x000000244398723e */ /* 0x020fc800000010ff */
[----:B------:R-:W3:Y:S08]  /*bef0*/  MUFU.EX2 R25, R25 ;  /* 0x0000001900197308 */ /* 0x000ef00000000800 */
[----:B------:R4:W5:Y:S01]  /*bf00*/  MUFU.EX2 R30, R27 ;  /* 0x0000001b001e7308 */ /* 0x0009620000000800 */
[----:B0-----:R-:W-:Y:S01]  /*bf10*/  FADD.FTZ R48, R3, R24 ;  /* 0x0000001803307221 */ /* 0x001fe20000010000 */
[----:B------:R-:W-:-:S06]  /*bf20*/  F2FP.BF16.F32.PACK_AB R165, R24, R3 ;  /* 0x0000000318a5723e */ /* 0x000fcc00000010ff */
[----:B------:R-:W0:Y:S01]  /*bf30*/  MUFU.EX2 R29, R29 ;  /* 0x0000001d001d7308 */ /* 0x000e220000000800 */
[----:B----4-:R-:W-:Y:S01]  /*bf40*/  FADD.FTZ R27, R164, R55 ;  /* 0x00000037a41b7221 */ /* 0x010fe20000010000 */
[----:B------:R-:W-:-:S03]  /*bf50*/  F2FP.BF16.F32.PACK_AB R164, R55, R164 ;  /* 0x000000a437a4723e */ /* 0x000fc600000010ff */
[----:B------:R-:W-:Y:S01]  /*bf60*/  FADD.FTZ R50, R166, R27 ;  /* 0x0000001ba6327221 */ /* 0x000fe20000010000 */
[----:B---3--:R-:W-:Y:S01]  /*bf70*/  FADD.FTZ R27, R25, R48 ;  /* 0x00000030191b7221 */ /* 0x008fe20000010000 */
[----:B------:R-:W-:Y:S01]  /*bf80*/  F2FP.BF16.F32.PACK_AB R166, R57, R166 ;  /* 0x000000a639a6723e */ /* 0x000fe200000010ff */
[----:B------:R3:W4:Y:S01]  /*bf90*/  MUFU.EX2 R40, R31 ;  /* 0x0000001f00287308 */ /* 0x0007220000000800 */
[----:B-----5:R-:W-:-:S05]  /*bfa0*/  F2FP.BF16.F32.PACK_AB R167, R30, R25 ;  /* 0x000000191ea7723e */ /* 0x020fca00000010ff */
[----:B------:R1:W-:Y:S02]  /*bfb0*/  STSM.16.M88.4 [R195+0x26800], R164 ;  /* 0x026800a4c3007844 */ /* 0x0003e40000000200 */
[----:B------:R-:W5:Y:S01]  /*bfc0*/  MUFU.EX2 R33, R33 ;  /* 0x0000002100217308 */ /* 0x000f620000000800 */
[----:B---3--:R-:W-:Y:S01]  /*bfd0*/  FADD.FTZ R31, R57, R50 ;  /* 0x00000032391f7221 */ /* 0x008fe20000010000 */
[----:B------:R-:W-:-:S03]  /*bfe0*/  FADD.FTZ R50, R30, R27 ;  /* 0x0000001b1e327221 */ /* 0x000fc60000010000 */
[----:B------:R-:W-:Y:S01]  /*bff0*/  FADD.FTZ R52, R32, R31 ;  /* 0x0000001f20347221 */ /* 0x000fe20000010000 */
[----:B0-----:R-:W-:Y:S02]  /*c000*/  FADD.FTZ R27, R29, R50 ;  /* 0x000000321d1b7221 */ /* 0x001fe40000010000 */
[----:B------:R-:W0:Y:S01]  /*c010*/  MUFU.EX2 R42, R35 ;  /* 0x00000023002a7308 */ /* 0x000e220000000800 */
[----:B------:R-:W-:Y:S01]  /*c020*/  FADD.FTZ R31, R59, R52 ;  /* 0x000000343b1f7221 */ /* 0x000fe20000010000 */
[C---:B----4-:R-:W-:Y:S01]  /*c030*/  FADD.FTZ R50, R40.reuse, R27 ;  /* 0x0000001b28327221 */ /* 0x050fe20000010000 */
[----:B------:R-:W-:Y:S02]  /*c040*/  F2FP.BF16.F32.PACK_AB R161, R40, R29 ;  /* 0x0000001d28a1723e */ /* 0x000fe400000010ff */
[----:B------:R-:W-:-:S03]  /*c050*/  FADD.FTZ R52, R34, R31 ;  /* 0x0000001f22347221 */ /* 0x000fc60000010000 */
[----:B------:R-:W3:Y:S01]  /*c060*/  MUFU.EX2 R37, R37 ;  /* 0x0000002500257308 */ /* 0x000ee20000000800 */
[----:B-----5:R-:W-:Y:S01]  /*c070*/  FADD.FTZ R27, R33, R50 ;  /* 0x00000032211b7221 */ /* 0x020fe20000010000 */
[----:B------:R-:W-:-:S04]  /*c080*/  FADD.FTZ R31, R61, R52 ;  /* 0x000000343d1f7221 */ /* 0x000fc80000010000 */
[----:B------:R-:W-:Y:S02]  /*c090*/  FADD.FTZ R50, R38, R31 ;  /* 0x0000001f26327221 */ /* 0x000fe40000010000 */
[----:B------:R-:W4:Y:S01]  /*c0a0*/  MUFU.EX2 R44, R39 ;  /* 0x00000027002c7308 */ /* 0x000f220000000800 */
[C---:B0-----:R-:W-:Y:S01]  /*c0b0*/  FADD.FTZ R32, R42.reuse, R27 ;  /* 0x0000001b2a207221 */ /* 0x041fe20000010000 */
[----:B------:R-:W-:Y:S01]  /*c0c0*/  FADD.FTZ R27, R63, R50 ;  /* 0x000000323f1b7221 */ /* 0x000fe20000010000 */
[----:B------:R-:W-:-:S03]  /*c0d0*/  F2FP.BF16.F32.PACK_AB R163, R42, R33 ;  /* 0x000000212aa3723e */ /* 0x000fc600000010ff */
[----:B------:R-:W-:Y:S02]  /*c0e0*/  FADD.FTZ R30, R28, R27 ;  /* 0x0000001b1c1e7221 */ /* 0x000fe40000010000 */
[----:B------:R-:W0:Y:S01]  /*c0f0*/  MUFU.EX2 R41, R41 ;  /* 0x0000002900297308 */ /* 0x000e220000000800 */
[----:B---3--:R-:W-:Y:S01]  /*c100*/  FADD.FTZ R3, R37, R32 ;  /* 0x0000002025037221 */ /* 0x008fe20000010000 */
[----:B------:R-:W-:Y:S01]  /*c110*/  FADD.FTZ R65, R65, R30 ;  /* 0x0000001e41417221 */ /* 0x000fe20000010000 */
[----:B------:R1:W-:Y:S03]  /*c120*/  STSM.16.M88.4 [R196], R160 ;  /* 0x000000a0c4007844 */ /* 0x0003e60000000200 */
[----:B------:R-:W-:Y:S02]  /*c130*/  FADD.FTZ R36, R36, R65 ;  /* 0x0000004124247221 */ /* 0x000fe40000010000 */
[----:B------:R-:W3:Y:S01]  /*c140*/  MUFU.EX2 R46, R43 ;  /* 0x0000002b002e7308 */ /* 0x000ee20000000800 */
[C---:B----4-:R-:W-:Y:S01]  /*c150*/  FADD.FTZ R24, R44.reuse, R3 ;  /* 0x000000032c187221 */ /* 0x050fe20000010000 */
[----:B------:R-:W-:Y:S01]  /*c160*/  F2FP.BF16.F32.PACK_AB R157, R44, R37 ;  /* 0x000000252c9d723e */ /* 0x000fe200000010ff */
[----:B------:R-:W-:-:S05]  /*c170*/  FADD.FTZ R67, R67, R36 ;  /* 0x0000002443437221 */ /* 0x000fca0000010000 */
[----:B------:R-:W-:Y:S01]  /*c180*/  MUFU.EX2 R45, R45 ;  /* 0x0000002d002d7308 */ /* 0x000fe20000000800 */
[----:B0-----:R-:W-:-:S07]  /*c190*/  FADD.FTZ R3, R41, R24 ;  /* 0x0000001829037221 */ /* 0x001fce0000010000 */
[----:B------:R-:W0:Y:S01]  /*c1a0*/  MUFU.EX2 R48, R47 ;  /* 0x0000002f00307308 */ /* 0x000e220000000800 */
[C---:B---3--:R-:W-:Y:S01]  /*c1b0*/  F2FP.BF16.F32.PACK_AB R159, R46.reuse, R41 ;  /* 0x000000292e9f723e */ /* 0x048fe200000010ff */
[----:B------:R-:W-:-:S04]  /*c1c0*/  FADD.FTZ R46, R46, R3 ;  /* 0x000000032e2e7221 */ /* 0x000fc80000010000 */
[----:B------:R1:W-:Y:S02]  /*c1d0*/  STSM.16.M88.4 [R198], R156 ;  /* 0x0000009cc6007844 */ /* 0x0003e40000000200 */
[----:B------:R-:W3:Y:S08]  /*c1e0*/  MUFU.EX2 R53, R53 ;  /* 0x0000003500357308 */ /* 0x000ef00000000800 */
[----:B------:R-:W4:Y:S01]  /*c1f0*/  MUFU.EX2 R49, R49 ;  /* 0x0000003100317308 */ /* 0x000f220000000800 */
[----:B0-----:R-:W-:Y:S01]  /*c200*/  F2FP.BF16.F32.PACK_AB R153, R48, R45 ;  /* 0x0000002d3099723e */ /* 0x001fe200000010ff */
[----:B------:R-:W-:-:S04]  /*c210*/  FADD.FTZ R45, R45, R46 ;  /* 0x0000002e2d2d7221 */ /* 0x000fc80000010000 */
[----:B------:R-:W-:Y:S02]  /*c220*/  FADD.FTZ R48, R48, R45 ;  /* 0x0000002d30307221 */ /* 0x000fe40000010000 */
[----:B------:R-:W0:Y:S01]  /*c230*/  MUFU.EX2 R26, R26 ;  /* 0x0000001a001a7308 */ /* 0x000e220000000800 */
[----:B---3--:R-:W-:Y:S01]  /*c240*/  F2FP.BF16.F32.PACK_AB R154, R53, R0 ;  /* 0x00000000359a723e */ /* 0x008fe200000010ff */
[----:B------:R-:W-:-:S04]  /*c250*/  FADD.FTZ R0, R0, R67 ;  /* 0x0000004300007221 */ /* 0x000fc80000010000 */
[----:B------:R-:W-:Y:S01]  /*c260*/  FADD.FTZ R0, R53, R0 ;  /* 0x0000000035007221 */ /* 0x000fe20000010000 */
[----:B----4-:R-:W-:Y:S01]  /*c270*/  FADD.FTZ R3, R49, R48 ;  /* 0x0000003031037221 */ /* 0x010fe20000010000 */
[----:B0-----:R-:W-:-:S03]  /*c280*/  F2FP.BF16.F32.PACK_AB R155, R26, R49 ;  /* 0x000000311a9b723e */ /* 0x001fc600000010ff */
[----:B------:R-:W-:Y:S02]  /*c290*/  FADD.FTZ R3, R26, R3 ;  /* 0x000000031a037221 */ /* 0x000fe40000010000 */
[----:B------:R1:W-:Y:S01]  /*c2a0*/  STSM.16.M88.4 [R197], R152 ;  /* 0x00000098c5007844 */ /* 0x0003e20000000200 */
[----:B------:R-:W-:Y:S05]  /*c2b0*/  @!P0 BRA `(.L_x_2800) ;  /* 0x0000000000048947 */ /* 0x000fea0003800000 */
[----:B------:R-:W-:Y:S01]  /*c2c0*/  BPT.TRAP 0x1 ;  /* 0x000000040000795c */ /* 0x000fe20000300000 */
.L_x_2800:
[----:B------:R0:W3:Y:S01]  /*c2d0*/  SYNCS.PHASECHK.TRANS64.TRYWAIT P3, [R12+URZ+0x28c50], R21 ;  /* 0x028c50150c0075a7 */ /* 0x0000e2000806017f */
[----:B------:R-:W-:Y:S05]  /*c2e0*/  @!P0 BRA `(.L_x_2801) ;  /* 0x0000000000048947 */ /* 0x000fea0003800000 */
[----:B------:R-:W-:Y:S01]  /*c2f0*/  BPT.TRAP 0x1 ;  /* 0x000000040000795c */ /* 0x000fe20000300000 */
.L_x_2801:
[----:B------:R-:W-:Y:S01]  /*c300*/  ULDC UR40, c[0x0][0x9e4] ;  /* 0x0002790000287ab9 */ /* 0x000fe20000000800 */
[----:B------:R-:W-:Y:S01]  /*c310*/  ULDC UR44, c[0x0][0x9d8] ;  /* 0x00027600002c7ab9 */ /* 0x000fe20000000800 */
[----:B------:R-:W-:Y:S01]  /*c320*/  ULDC UR39, c[0x0][0x988] ;  /* 0x0002620000277ab9 */ /* 0x000fe20000000800 */
[----:B------:R-:W-:Y:S01]  /*c330*/  ULDC UR41, c[0x0][0x9e0] ;  /* 0x0002780000297ab9 */ /* 0x000fe20000000800 */
[----:B------:R-:W-:Y:S01]  /*c340*/  BSSY B0, `(.L_x_2802) ;  /* 0x0000006000007945 */ /* 0x000fe20003800000 */
[----:B------:R-:W-:Y:S02]  /*c350*/  IMAD R170, R18, 0x1000, R190 ;  /* 0x0000100012aa7824 */ /* 0x000fe400078e02be */
[----:B------:R-:W-:Y:S01]  /*c360*/  IMAD.MOV.U32 R171, RZ, RZ, 0x40000040 ;  /* 0x40000040ffab7424 */ /* 0x000fe200078e00ff */
[----:B---3--:R-:W-:Y:S06]  /*c370*/  @P3 BRA `(.L_x_2803) ;  /* 0x0000000000083947 */ /* 0x008fec0003800000 */
[----:B------:R-:W3:Y:S02]  /*c380*/  SYNCS.PHASECHK.TRANS64.TRYWAIT P3, [R12+URZ+0x28c50], R21 ;  /* 0x028c50150c0075a7 */ /* 0x000ee4000806017f */
[----:B---3--:R-:W-:Y:S05]  /*c390*/  @!P3 BRA `(.L_x_2804) ;  /* 0x0000014c0084b947 */ /* 0x008fea0003800000 */
.L_x_2803:
[----:B------:R-:W-:Y:S05]  /*c3a0*/  BSYNC B0 ;  /* 0x0000000000007941 */ /* 0x000fea0003800000 */
.L_x_2802:
[----:B------:R-:W-:Y:S01]  /*c3b0*/  R2UR UR6, R170 ;  /* 0x00000000aa0672ca */ /* 0x000fe200000e0000 */
[----:B------:R-:W-:Y:S01]  /*c3c0*/  WARPGROUP.ARRIVE ;  /* 0x00000000000079c5 */ /* 0x000fe20000000000 */
[----:B------:R-:W-:Y:S01]  /*c3d0*/  R2UR UR7, R171 ;  /* 0x00000000ab0772ca */ /* 0x000fe200000e0000 */
[----:B------:R-:W-:Y:S01]  /*c3e0*/  IMAD.MOV.U32 R171, RZ, RZ, 0x40000040 ;  /* 0x40000040ffab7424 */ /* 0x000fe200078e00ff */
[----:B0123--:R-:W0:Y:S01]  /*c3f0*/  @P2 LDC R21, c[0x0][0x44c] ;  /* 0x00011300ff152b82 */ /* 0x00fe220000000800 */
[----:B------:R-:W-:Y:S01]  /*c400*/  UISETP.NE.AND UP0, UPT, UR48, URZ, UPT ;  /* 0x0000003f3000728c */ /* 0x000fe2000bf05270 */
[----:B------:R-:W-:-:S05]  /*c410*/  @!P1 VIADD R12, R12, 0x28c60 ;  /* 0x00028c600c0c9836 */ /* 0x000fca0000000000 */
[----:B------:R-:W-:Y:S02]  /*c420*/  @!P1 PRMT R12, RZ, 0x654, R12 ;  /* 0x00000654ff0c9816 */ /* 0x000fe4000000000c */
[----:B------:R-:W-:Y:S02]  /*c430*/  PLOP3.LUT P3, PT, PT, PT, UP0, 0x40, 0x0 ;  /* 0x000000000000781c */ /* 0x000fe40003f6e808 */
[----:B------:R-:W-:Y:S01]  /*c440*/  HGMMA.64x256x16.F32.BF16 R24, R164, gdesc[UR4].tnspB, RZ, !UPT, gsb0 ;  /* 0x43e00004a4187df0 */ /* 0x000fe2000c0018ff */
[----:B0-----:R-:W-:Y:S02]  /*c450*/  @P2 IMAD.HI.U32 R21, R192, R21, RZ ;  /* 0x00000015c0152227 */ /* 0x001fe400078e00ff */
[----:B------:R-:W-:Y:S02]  /*c460*/  WARPGROUP.DEPBAR.LE gsb0, 0x0 ;  /* 0x00008000000079c5 */ /* 0x000fe40000010000 */
[----:B------:R-:W-:Y:S01]  /*c470*/  VIADD R164, R170, 0x80 ;  /* 0x00000080aaa47836 */ /* 0x000fe20000000000 */
[----:B------:R-:W-:Y:S01]  /*c480*/  WARPGROUP.ARRIVE ;  /* 0x00000000000079c5 */ /* 0x000fe20000000000 */
[----:B------:R-:W-:-:S03]  /*c490*/  IMAD.MOV.U32 R165, RZ, RZ, 0x40000040 ;  /* 0x40000040ffa57424 */ /* 0x000fc600078e00ff */
[----:B------:R-:W-:Y:S02]  /*c4a0*/  R2UR UR6, R164 ;  /* 0x00000000a40672ca */ /* 0x000fe400000e0000 */
[----:B------:R-:W-:-:S15]  /*c4b0*/  R2UR UR7, R165 ;  /* 0x00000000a50772ca */ /* 0x000fde00000e0000 */
[----:B------:R-:W-:-:S01]  /*c4c0*/  NOP ;  /* 0x0000000000007918 */ /* 0x000fc20000000000 */
[----:B------:R-:W-:Y:S03]  /*c4d0*/  HGMMA.64x256x16.F32.BF16 R24, R160, gdesc[UR4].tnspB, R24, gsb0 ;  /* 0x43e00004a0187df0 */ /* 0x000fe60008001818 */
[----:B------:R-:W-:Y:S02]  /*c4e0*/  WARPGROUP.DEPBAR.LE gsb0, 0x0 ;  /* 0x00008000000079c5 */ /* 0x000fe40000010000 */
[C---:B------:R-:W-:Y:S01]  /*c4f0*/  VIADD R160, R170.reuse, 0x100 ;  /* 0x00000100aaa07836 */ /* 0x040fe20000000000 */
[----:B------:R-:W-:Y:S01]  /*c500*/  WARPGROUP.ARRIVE ;  /* 0x00000000000079c5 */ /* 0x000fe20000000000 */
[----:B------:R-:W-:Y:S02]  /*c510*/  IMAD.MOV.U32 R161, RZ, RZ, 0x40000040 ;  /* 0x40000040ffa17424 */ /* 0x000fe400078e00ff */
[----:B------:R-:W-:Y:S01]  /*c520*/  VIADD R170, R170, 0x180 ;  /* 0x00000180aaaa7836 */ /* 0x000fe20000000000 */
[----:B------:R-:W-:-:S02]  /*c530*/  R2UR UR6, R160 ;  /* 0x00000000a00672ca */ /* 0x000fc400000e0000 */
[----:B------:R-:W-:-:S15]  /*c540*/  R2UR UR7, R161 ;  /* 0x00000000a10772ca */ /* 0x000fde00000e0000 */
[----:B------:R-:W-:-:S01]  /*c550*/  NOP ;  /* 0x0000000000007918 */ /* 0x000fc20000000000 */
        /* <DEDUP_REMOVED lines=13> */
[----:B0-----:R-:W0:Y:S01]  /*c630*/  FENCE.VIEW.ASYNC.S ;  /* 0x00000000000073c6 */ /* 0x001e220000000000 */
[----:B------:R-:W1:Y:S01]  /*c640*/  @P2 LDC R152, c[0x0][0x450] ;  /* 0x00011400ff982b82 */ /* 0x000e620000000800 */
[----:B0-----:R-:W-:-:S07]  /*c650*/  NOP ;  /* 0x0000000000007918 */ /* 0x001fce0000000000 */
[----:B------:R-:W-:Y:S06]  /*c660*/  BAR.ARV 0xe, 0x100 ;  /* 0x0384000000007b1d */ /* 0x000fec0000002000 */
[----:B------:R0:W-:Y:S02]  /*c670*/  @!P1 SYNCS.ARRIVE.TRANS64.RED.A1T0 RZ, [R12+URZ], RZ ;  /* 0x000000ff0cff99a7 */ /* 0x0001e4000810043f */
[----:B0-----:R-:W-:Y:S01]  /*c680*/  IMAD.MOV.U32 R12, RZ, RZ, R192 ;  /* 0x000000ffff0c7224 */ /* 0x001fe200078e00c0 */
[----:B-1----:R-:W-:-:S04]  /*c690*/  @P2 SHF.R.U32.HI R12, RZ, R152, R21 ;  /* 0x00000098ff0c2219 */ /* 0x002fc80000011615 */
[----:B------:R-:W-:Y:S01]  /*c6a0*/  IADD3 R153, R12, R23, -R22 ;  /* 0x000000170c997210 */ /* 0x000fe20007ffe816 */
[----:B------:R-:W-:-:S04]  /*c6b0*/  VIADD R12, R168, 0xfffffffe ;  /* 0xfffffffea80c7836 */ /* 0x000fc80000000000 */
[----:B------:R-:W-:Y:S01]  /*c6c0*/  VIADD R21, R153, UR46 ;  /* 0x0000002e99157c36 */ /* 0x000fe20008000000 */
[----:B------:R-:W-:Y:S06]  /*c6d0*/  @P3 BRA `(.L_x_2805) ;  /* 0x0000000000543947 */ /* 0x000fec0003800000 */
[C---:B------:R-:W-:Y:S01]  /*c6e0*/  ISETP.GT.AND P3, PT, R153.reuse, RZ, PT ;  /* 0x000000ff9900720c */ /* 0x040fe20003f64270 */
[----:B------:R-:W-:Y:S01]  /*c6f0*/  BSSY B0, `(.L_x_2806) ;  /* 0x0000010000007945 */ /* 0x000fe20003800000 */
[----:B------:R-:W-:-:S11]  /*c700*/  VIADD R152, R153, 0xffffffff ;  /* 0xffffffff99987836 */ /* 0x000fd60000000000 */
[----:B------:R-:W-:Y:S05]  /*c710*/  @P3 BRA `(.L_x_2807) ;  /* 0x0000000000203947 */ /* 0x000fea0003800000 */
[----:B------:R-:W-:Y:S01]  /*c720*/  UISETP.NE.AND UP0, UPT, UR47, 0x1, UPT ;  /* 0x000000012f00788c */ /* 0x000fe2000bf05270 */
[----:B------:R-:W-:-:S05]  /*c730*/  IMAD.MOV R152, RZ, RZ, -R153 ;  /* 0x000000ffff987224 */ /* 0x000fca00078e0a99 */
[----:B------:R-:W-:-:S05]  /*c740*/  PLOP3.LUT P3, PT, PT, PT, UP0, 0x80, 0x0 ;  /* 0x000000000000781c */ /* 0x000fca0003f6f008 */
[----:B------:R-:W-:-:S08]  /*c750*/  @UP0 ULDC.64 UR4, c[0x0][0x9e8] ;  /* 0x00027a0000040ab9 */ /* 0x000fd00000000a00 */
[----:B------:R-:W-:-:S05]  /*c760*/  @P3 IMAD.HI.U32 R153, R152, UR4, RZ ;  /* 0x0000000498993c27 */ /* 0x000fca000f8e00ff */
[----:B------:R-:W-:-:S04]  /*c770*/  @P3 SHF.R.U32.HI R152, RZ, UR5, R153 ;  /* 0x00000005ff983c19 */ /* 0x000fc80008011699 */
[----:B------:R-:W-:Y:S01]  /*c780*/  LOP3.LUT R152, RZ, R152, RZ, 0x33, !PT ;  /* 0x00000098ff987212 */ /* 0x000fe200078e33ff */
[----:B------:R-:W-:Y:S06]  /*c790*/  BRA `(.L_x_2808) ;  /* 0x0000000000147947 */ /* 0x000fec0003800000 */
.L_x_2807:
[----:B------:R-:W-:-:S06]  /*c7a0*/  UISETP.NE.AND UP0, UPT, UR47, 0x1, UPT ;  /* 0x000000012f00788c */ /* 0x000fcc000bf05270 */
[----:B------:R-:W-:-:S05]  /*c7b0*/  PLOP3.LUT P3, PT, PT, PT, UP0, 0x80, 0x0 ;  /* 0x000000000000781c */ /* 0x000fca0003f6f008 */
[----:B------:R-:W-:-:S08]  /*c7c0*/  @UP0 ULDC.64 UR4, c[0x0][0x9e8] ;  /* 0x00027a0000040ab9 */ /* 0x000fd00000000a00 */
[----:B------:R-:W-:-:S05]  /*c7d0*/  @P3 IMAD.HI.U32 R153, R152, UR4, RZ ;  /* 0x0000000498993c27 */ /* 0x000fca000f8e00ff */
[----:B------:R-:W-:-:S07]  /*c7e0*/  @P3 SHF.R.U32.HI R152, RZ, UR5, R153 ;  /* 0x00000005ff983c19 */ /* 0x000fce0008011699 */
.L_x_2808:
[----:B------:R-:W-:Y:S05]  /*c7f0*/  BSYNC B0 ;  /* 0x0000000000007941 */ /* 0x000fea0003800000 */
.L_x_2806:
[----:B------:R-:W-:-:S04]  /*c800*/  IMAD.U32 R153, RZ, RZ, UR47 ;  /* 0x0000002fff997e24 */ /* 0x000fc8000f8e00ff */
[----:B------:R-:W-:-:S05]  /*c810*/  IMAD R152, R152, R153, UR47 ;  /* 0x0000002f98987e24 */ /* 0x000fca000f8e0299 */
[----:B------:R-:W-:-:S07]  /*c820*/  VIMNMX R21, R21, R152, PT ;  /* 0x0000009815157248 */ /* 0x000fce0003fe0100 */
.L_x_2805:
[----:B------:R-:W-:Y:S01]  /*c830*/  SHF.R.S32.HI R152, RZ, 0x1f, R21 ;  /* 0x0000001fff987819 */ /* 0x000fe20000011415 */
[----:B------:R-:W-:Y:S03]  /*c840*/  BSSY B1, `(.L_x_2809) ;  /* 0x0000291000017945 */ /* 0x000fe60003800000 */
[----:B------:R-:W-:-:S04]  /*c850*/  LEA.HI R152, R152, R21, RZ, 0x6 ;  /* 0x0000001598987211 */ /* 0x000fc800078f30ff */
[----:B------:R-:W-:-:S04]  /*c860*/  SHF.R.S32.HI R213, RZ, 0x6, R152 ;  /* 0x00000006ffd57819 */ /* 0x000fc80000011498 */
[----:B------:R-:W-:-:S04]  /*c870*/  VIMNMX R213, R202, R213, !PT ;  /* 0x000000d5cad57248 */ /* 0x000fc80007fe0100 */
[----:B------:R-:W-:-:S13]  /*c880*/  ISETP.GE.AND P3, PT, R12, R213, PT ;  /* 0x000000d50c00720c */ /* 0x000fda0003f66270 */
[----:B------:R-:W-:Y:S05]  /*c890*/  @!P3 BRA `(.L_x_2810) ;  /* 0x00000028002cb947 */ /* 0x000fea0003800000 */
[----:B------:R-:W-:Y:S01]  /*c8a0*/  BSSY B0, `(.L_x_2811) ;  /* 0x0000287000007945 */ /* 0x000fe20003800000 */
.L_x_2830:
[----:B------:R-:W-:-:S05]  /*c8b0*/  VIADD R214, R18, 0x1 ;  /* 0x0000000112d67836 */ /* 0x000fca0000000000 */
[----:B------:R-:W-:-:S04]  /*c8c0*/  ISETP.NE.AND P3, PT, R214, 0x2, PT ;  /* 0x00000002d600780c */ /* 0x000fc80003f65270 */
[----:B------:R-:W-:Y:S02]  /*c8d0*/  SEL R20, RZ, 0x1, P3 ;  /* 0x00000001ff147807 */ /* 0x000fe40001800000 */
[----:B------:R-:W-:Y:S02]  /*c8e0*/  SEL R214, R214, RZ, P3 ;  /* 0x000000ffd6d67207 */ /* 0x000fe40001800000 */
[----:B------:R-:W-:Y:S01]  /*c8f0*/  LOP3.LUT R19, R19, R20, RZ, 0x3c, !PT ;  /* 0x0000001413137212 */ /* 0x000fe200078e3cff */
[----:B0-----:R-:W-:Y:S06]  /*c900*/  @!P0 BRA `(.L_x_2812) ;  /* 0x0000000000048947 */ /* 0x001fec0003800000 */
[----:B------:R-:W-:Y:S01]  /*c910*/  BPT.TRAP 0x1 ;  /* 0x000000040000795c */ /* 0x000fe20000300000 */
.L_x_2812:
[----:B------:R-:W-:Y:S01]  /*c920*/  IMAD R215, R214, 0x8, R2 ;  /* 0x00000008d6d77824 */ /* 0x000fe200078e0202 */
[----:B------:R-:W-:-:S04]  /*c930*/  SHF.L.U32 R216, R19, 0x1f, RZ ;  /* 0x0000001f13d87819 */ /* 0x000fc800000006ff */
[----:B------:R0:W1:Y:S01]  /*c940*/  SYNCS.PHASECHK.TRANS64.TRYWAIT P3, [R215+URZ+0x28c30], R216 ;  /* 0x028c30d8d70075a7 */ /* 0x000062000806017f */
[----:B------:R-:W-:Y:S05]  /*c950*/  @!P0 BRA `(.L_x_2813) ;  /* 0x0000000000048947 */ /* 0x000fea0003800000 */
[----:B------:R-:W-:Y:S01]  /*c960*/  BPT.TRAP 0x1 ;  /* 0x000000040000795c */ /* 0x000fe20000300000 */
.L_x_2813:
[----:B------:R-:W-:Y:S01]  /*c970*/  BSSY B2, `(.L_x_2814) ;  /* 0x0000006000027945 */ /* 0x000fe20003800000 */
[----:B------:R-:W-:Y:S02]  /*c980*/  IMAD R20, R214, 0x200, R13 ;  /* 0x00000200d6147824 */ /* 0x000fe400078e020d */
[----:B------:R-:W-:Y:S01]  /*c990*/  IMAD.MOV.U32 R21, RZ, RZ, 0x40000040 ;  /* 0x40000040ff157424 */ /* 0x000fe200078e00ff */
[----:B-1----:R-:W-:Y:S06]  /*c9a0*/  @P3 BRA `(.L_x_2815) ;  /* 0x0000000000083947 */ /* 0x002fec0003800000 */
[----:B------:R-:W1:Y:S02]  /*c9b0*/  SYNCS.PHASECHK.TRANS64.TRYWAIT P3, [R215+URZ+0x28c30], R216 ;  /* 0x028c30d8d70075a7 */ /* 0x000e64000806017f */
[----:B-1----:R-:W-:Y:S05]  /*c9c0*/  @!P3 BRA `(.L_x_2816) ;  /* 0x00000148000cb947 */ /* 0x002fea0003800000 */
.L_x_2815:
[----:B------:R-:W-:Y:S05]  /*c9d0*/  BSYNC B2 ;  /* 0x0000000000027941 */ /* 0x000fea0003800000 */
.L_x_2814:
[C---:B------:R-:W-:Y:S01]  /*c9e0*/  R2UR UR6, R20.reuse ;  /* 0x00000000140672ca */ /* 0x040fe200000e0000 */
[----:B------:R-:W-:Y:S01]  /*c9f0*/  WARPGROUP.ARRIVE ;  /* 0x00000000000079c5 */ /* 0x000fe20000000000 */
[----:B------:R-:W-:Y:S01]  /*ca00*/  R2UR UR7, R21 ;  /* 0x00000000150772ca */ /* 0x000fe200000e0000 */
[----:B------:R-:W-:Y:S01]  /*ca10*/  VIADD R206, R20, 0x2 ;  /* 0x0000000214ce7836 */ /* 0x000fe20000000000 */
[----:B------:R-:W-:Y:S01]  /*ca20*/  R2UR UR4, R4 ;  /* 0x00000000040472ca */ /* 0x000fe200000e0000 */
[----:B------:R-:W-:Y:S01]  /*ca30*/  IMAD.MOV.U32 R207, RZ, RZ, 0x40000040 ;  /* 0x40000040ffcf7424 */ /* 0x000fe200078e00ff */
[----:B------:R-:W-:Y:S01]  /*ca40*/  R2UR UR5, R5 ;  /* 0x00000000050572ca */ /* 0x000fe200000e0000 */
[----:B------:R-:W-:Y:S01]  /*ca50*/  IMAD.MOV.U32 R21, RZ, RZ, 0x40000040 ;  /* 0x40000040ff157424 */ /* 0x000fe200078e00ff */
[----:B------:R-:W-:-:S06]  /*ca60*/  UISETP.NE.AND UP0, UPT, UR48, URZ, UPT ;  /* 0x0000003f3000728c */ /* 0x000fcc000bf05270 */
[----:B------:R-:W-:-:S05]  /*ca70*/  PLOP3.LUT P3, PT, PT, PT, UP0, 0x40, 0x0 ;  /* 0x000000000000781c */ /* 0x000fca0003f6e808 */
[----:B------:R-:W-:Y:S01]  /*ca80*/  HGMMA.64x64x16.F32.BF16 R152, gdesc[UR4], RZ, !UPT, gsb0 ;  /* 0x00e00000049879f0 */ /* 0x000fe2000c0018ff */
[----:B------:R-:W-:Y:S01]  /*ca90*/  R2UR UR6, R206 ;  /* 0x00000000ce0672ca */ /* 0x000fe200000e0000 */
[----:B------:R-:W-:Y:S01]  /*caa0*/  VIADD R206, R20, 0x4 ;  /* 0x0000000414ce7836 */ /* 0x000fe20000000000 */
        /* <DEDUP_REMOVED lines=10> */
[----:B------:R-:W-:Y:S02]  /*cb50*/  R2UR UR7, R207 ;  /* 0x00000000cf0772ca */ /* 0x000fe400000e0000 */
[----:B------:R-:W-:Y:S02]  /*cb60*/  R2UR UR4, R8 ;  /* 0x00000000080472ca */ /* 0x000fe400000e0000 */
[----:B------:R-:W-:Y:S01]  /*cb70*/  R2UR UR5, R9 ;  /* 0x00000000090572ca */ /* 0x000fe200000e0000 */
[----:B------:R-:W-:Y:S02]  /*cb80*/  WARPGROUP.DEPBAR.LE gsb0, 0x0 ;  /* 0x00008000000079c5 */ /* 0x000fe40000010000 */
[----:B------:R-:W-:-:S10]  /*cb90*/  WARPGROUP.ARRIVE ;  /* 0x00000000000079c5 */ /* 0x000fd40000000000 */
[----:B------:R-:W-:Y:S01]  /*cba0*/  HGMMA.64x64x16.F32.BF16 R152, gdesc[UR4], R152, gsb0 ;  /* 0x00e00000049879f0 */ /* 0x000fe20008001898 */
[----:B------:R-:W-:Y:S02]  /*cbb0*/  R2UR UR6, R20 ;  /* 0x00000000140672ca */ /* 0x000fe400000e0000 */
[----:B------:R-:W-:Y:S01]  /*cbc0*/  R2UR UR7, R21 ;  /* 0x00000000150772ca */ /* 0x000fe200000e0000 */
[----:B------:R-:W2:Y:S01]  /*cbd0*/  @P2 LDC R20, c[0x0][0x450] ;  /* 0x00011400ff142b82 */ /* 0x000ea20000000800 */
[----:B------:R-:W-:Y:S02]  /*cbe0*/  R2UR UR4, R6 ;  /* 0x00000000060472ca */ /* 0x000fe400000e0000 */
[----:B------:R-:W-:-:S05]  /*cbf0*/  R2UR UR5, R7 ;  /* 0x00000000070572ca */ /* 0x000fca00000e0000 */
[----:B------:R-:W3:Y:S02]  /*cc00*/  @P2 LDC R21, c[0x0][0x44c] ;  /* 0x00011300ff152b82 */ /* 0x000ee40000000800 */
[----:B---3--:R-:W-:-:S05]  /*cc10*/  @P2 IMAD.HI.U32 R21, R206, R21, RZ ;  /* 0x00000015ce152227 */ /* 0x008fca00078e00ff */
[----:B--2---:R-:W-:Y:S01]  /*cc20*/  @P2 SHF.R.U32.HI R206, RZ, R20, R21 ;  /* 0x00000014ffce2219 */ /* 0x004fe20000011615 */
[----:B------:R-:W-:-:S04]  /*cc30*/  @!P1 VIADD R20, R215, 0x28c40 ;  /* 0x00028c40d7149836 */ /* 0x000fc80000000000 */
[----:B------:R-:W2:Y:S01]  /*cc40*/  SHFL.IDX PT, R233, R206, RZ, 0x1c1f ;  /* 0x001c1fffcee97589 */ /* 0x000ea200000e0000 */
[----:B------:R-:W-:Y:S01]  /*cc50*/  @!P1 PRMT R20, RZ, 0x654, R20 ;  /* 0x00000654ff149816 */ /* 0x000fe20000000014 */
        /* <DEDUP_REMOVED lines=30> */
[----:B------:R-:W-:-:S02]  /*ce40*/  IMAD.SHL.U32 R178, R12, 0x40, RZ ;  /* 0x000000400cb27824 */ /* 0x000fc400078e00ff */
[----:B------:R-:W-:Y:S01]  /*ce50*/  FMUL.FTZ R152, R152, UR44 ;  /* 0x0000002c98987c20 */ /* 0x000fe20008410000 */
[----:B------:R-:W-:Y:S01]  /*ce60*/  FMUL.FTZ R169, R169, UR44 ;  /* 0x0000002ca9a97c20 */ /* 0x000fe20008410000 */
[----:B------:R-:W-:Y:S01]  /*ce70*/  FMUL.FTZ R177, R177, UR44 ;  /* 0x0000002cb1b17c20 */ /* 0x000fe20008410000 */
[----:B------:R-:W-:Y:S01]  /*ce80*/  FMUL.FTZ R180, R181, UR44 ;  /* 0x0000002cb5b47c20 */ /* 0x000fe20008410000 */
[----:B------:R-:W-:Y:S01]  /*ce90*/  FMUL.FTZ R175, R182, UR44 ;  /* 0x0000002cb6af7c20 */ /* 0x000fe20008410000 */
[----:B------:R-:W-:Y:S01]  /*cea0*/  FMUL.FTZ R176, R183, UR44 ;  /* 0x0000002cb7b07c20 */ /* 0x000fe20008410000 */
[----:B------:R-:W-:Y:S01]  /*ceb0*/  IADD3 R183, -R184, 0x1, -R178 ;  /* 0x00000001b8b77810 */ /* 0x000fe20007ffe9b2 */
[----:B------:R-:W3:Y:S01]  /*cec0*/  MUFU.TANH R152, R152 ;  /* 0x0000009800987308 */ /* 0x000ee20000002400 */
[----:B------:R4:W-:Y:S02]  /*ced0*/  @!P1 SYNCS.ARRIVE.TRANS64.RED.A1T0 RZ, [R20+URZ], RZ ;  /* 0x000000ff14ff99a7 */ /* 0x0009e4000810043f */
[----:B------:R-:W-:-:S05]  /*cee0*/  IADD3 R183, -R22, R183, R23 ;  /* 0x000000b716b77210 */ /* 0x000fca0007ffe117 */
[----:B------:R-:W0:Y:S01]  /*cef0*/  MUFU.TANH R207, R207 ;  /* 0x000000cf00cf7308 */ /* 0x000e220000002400 */
[C---:B------:R-:W-:Y:S02]  /*cf00*/  VIADD R232, R183.reuse, UR41 ;  /* 0x00000029b7e87c36 */ /* 0x040fe40008000000 */
[----:B------:R-:W-:Y:S02]  /*cf10*/  VIADD R183, R183, UR45 ;  /* 0x0000002db7b77c36 */ /* 0x000fe40008000000 */
[C---:B--2---:R-:W-:Y:S02]  /*cf20*/  IMAD.IADD R182, R233.reuse, 0x1, R232 ;  /* 0x00000001e9b67824 */ /* 0x044fe400078e02e8 */
[----:B------:R-:W-:Y:S01]  /*cf30*/  IMAD.IADD R181, R233, 0x1, R183 ;  /* 0x00000001e9b57824 */ /* 0x000fe200078e02b7 */
[----:B------:R-:W2:Y:S08]  /*cf40*/  MUFU.TANH R153, R153 ;  /* 0x0000009900997308 */ /* 0x000eb00000002400 */
        /* <DEDUP_REMOVED lines=29> */
[----:B--234-:R-:W-:Y:S05]  /*d120*/  @P3 BRA `(.L_x_2817) ;  /* 0x0000000000583947 */ /* 0x01cfea0003800000 */
[----:B------:R-:W-:Y:S01]  /*d130*/  IADD3 R233, -R22, R23, R233 ;  /* 0x0000001716e97210 */ /* 0x000fe20007ffe1e9 */
[----:B------:R-:W-:Y:S03]  /*d140*/  BSSY B2, `(.L_x_2818) ;  /* 0x0000010000027945 */ /* 0x000fe60003800000 */
        /* <DEDUP_REMOVED lines=10> */
.L_x_2819:
[----:B------:R-:W-:-:S05]  /*d1f0*/  IMAD.U32 R234, RZ, RZ, UR40 ;  /* 0x00000028ffea7e24 */ /* 0x000fca000f8e00ff */
[----:B------:R-:W-:-:S13]  /*d200*/  ISETP.NE.AND P3, PT, R234, 0x1, PT ;  /* 0x00000001ea00780c */ /* 0x000fda0003f65270 */
[----:B------:R-:W2:Y:S02]  /*d210*/  @P3 LDC.64 R20, c[0x0][0x9e8] ;  /* 0x00027a00ff143b82 */ /* 0x000ea40000000a00 */
[----:B--2---:R-:W-:-:S05]  /*d220*/  @P3 IMAD.HI.U32 R20, R233, R20, RZ ;  /* 0x00000014e9143227 */ /* 0x004fca00078e00ff */
[----:B------:R-:W-:-:S07]  /*d230*/  @P3 SHF.R.U32.HI R233, RZ, R21, R20 ;  /* 0x00000015ffe93219 */ /* 0x000fce0000011614 */
.L_x_2820:
[----:B------:R-:W-:Y:S05]  /*d240*/  BSYNC B2 ;  /* 0x0000000000027941 */ /* 0x000fea0003800000 */
.L_x_2818:
[----:B------:R-:W-:-:S04]  /*d250*/  IMAD R233, R233, R234, -R178 ;  /* 0x000000eae9e97224 */ /* 0x000fc800078e0ab2 */
[----:B------:R-:W-:-:S05]  /*d260*/  IMAD.IADD R233, R233, 0x1, -R184 ;  /* 0x00000001e9e97824 */ /* 0x000fca00078e0ab8 */
[----:B------:R-:W-:Y:S02]  /*d270*/  VIMNMX R181, R181, R233, !PT ;  /* 0x000000e9b5b57248 */ /* 0x000fe40007fe0100 */
[----:B------:R-:W-:-:S07]  /*d280*/  VIADDMNMX R182, R233, R234, R182, PT ;  /* 0x000000eae9b67246 */ /* 0x000fce00038001b6 */
.L_x_2817:
[----:B------:R-:W-:Y:S01]  /*d290*/  ISETP.GT.AND P3, PT, R12, -0x1, PT ;  /* 0xffffffff0c00780c */ /* 0x000fe20003f64270 */
[----:B------:R-:W2:Y:S01]  /*d2a0*/  SHFL.IDX PT, R206, R206, 0x1, 0x1c1f ;  /* 0x003c1f00cece7f89 */ /* 0x000ea200000e0000 */
[----:B------:R-:W-:Y:S02]  /*d2b0*/  UISETP.NE.AND UP0, UPT, UR48, URZ, UPT ;  /* 0x0000003f3000728c */ /* 0x000fe4000bf05270 */
[C---:B------:R-:W-:Y:S02]  /*d2c0*/  ISETP.GT.AND P4, PT, R181.reuse, RZ, P3 ;  /* 0x000000ffb500720c */ /* 0x040fe40001f84270 */
[C---:B------:R-:W-:Y:S02]  /*d2d0*/  ISETP.GT.AND P6, PT, R181.reuse, 0x8, P3 ;  /* 0x00000008b500780c */ /* 0x040fe40001fc4270 */
[----:B------:R-:W-:Y:S02]  /*d2e0*/  ISETP.LT.OR P5, PT, R182, 0x1, P4 ;  /* 0x00000001b600780c */ /* 0x000fe400027a1670 */
[----:B------:R-:W-:-:S02]  /*d2f0*/  ISETP.GT.AND P4, PT, R181, 0x1, P3 ;  /* 0x00000001b500780c */ /* 0x000fc40001f84270 */
[----:B------:R-:W-:Y:S02]  /*d300*/  FSEL R152, R152, -INF , !P5 ;  /* 0xff80000098987808 */ /* 0x000fe40006800000 */
[C---:B------:R-:W-:Y:S02]  /*d310*/  ISETP.LT.OR P4, PT, R182.reuse, 0x2, P4 ;  /* 0x00000002b600780c */ /* 0x040fe40002781670 */
[----:B------:R-:W-:Y:S02]  /*d320*/  ISETP.GT.AND P5, PT, R181, 0x9, P3 ;  /* 0x00000009b500780c */ /* 0x000fe40001fa4270 */
[----:B0-----:R-:W-:Y:S02]  /*d330*/  FSEL R207, R207, -INF , !P4 ;  /* 0xff800000cfcf7808 */ /* 0x001fe40006000000 */
[----:B------:R-:W-:Y:S02]  /*d340*/  ISETP.GT.AND P4, PT, R181, 0x10, P3 ;  /* 0x00000010b500780c */ /* 0x000fe40001f84270 */
[----:B------:R-:W-:-:S02]  /*d350*/  ISETP.LT.OR P6, PT, R182, 0x9, P6 ;  /* 0x00000009b600780c */ /* 0x000fc400037c1670 */
[----:B------:R-:W-:Y:S01]  /*d360*/  ISETP.LT.OR P4, PT, R182, 0x11, P4 ;  /* 0x00000011b600780c */ /* 0x000fe20002781670 */
[--C-:B--2---:R-:W-:Y:S01]  /*d370*/  IMAD.IADD R232, R232, 0x1, R206.reuse ;  /* 0x00000001e8e87824 */ /* 0x104fe200078e02ce */
[C---:B------:R-:W-:Y:S01]  /*d380*/  ISETP.LT.OR P5, PT, R182.reuse, 0xa, P5 ;  /* 0x0000000ab600780c */ /* 0x040fe20002fa1670 */
[----:B------:R-:W-:Y:S01]  /*d390*/  IMAD.IADD R183, R183, 0x1, R206 ;  /* 0x00000001b7b77824 */ /* 0x000fe200078e02ce */
[----:B------:R-:W-:Y:S02]  /*d3a0*/  FSEL R159, R159, -INF , !P4 ;  /* 0xff8000009f9f7808 */ /* 0x000fe40006000000 */
[----:B------:R-:W-:Y:S02]  /*d3b0*/  ISETP.GT.AND P4, PT, R181, 0x19, P3 ;  /* 0x00000019b500780c */ /* 0x000fe40001f84270 */
[----:B------:R-:W-:Y:S02]  /*d3c0*/  FSEL R229, R229, -INF , !P6 ;  /* 0xff800000e5e57808 */ /* 0x000fe40007000000 */
[----:B------:R-:W-:-:S02]  /*d3d0*/  ISETP.LT.OR P4, PT, R182, 0x1a, P4 ;  /* 0x0000001ab600780c */ /* 0x000fc40002781670 */
[----:B------:R-:W-:Y:S02]  /*d3e0*/  FSEL R230, R230, -INF , !P5 ;  /* 0xff800000e6e67808 */ /* 0x000fe40006800000 */
[C---:B------:R-:W-:Y:S02]  /*d3f0*/  ISETP.GT.AND P6, PT, R181.reuse, 0x11, P3 ;  /* 0x00000011b500780c */ /* 0x040fe40001fc4270 */
[C---:B------:R-:W-:Y:S02]  /*d400*/  ISETP.GT.AND P5, PT, R181.reuse, 0x18, P3 ;  /* 0x00000018b500780c */ /* 0x040fe40001fa4270 */
[----:B------:R-:W-:Y:S02]  /*d410*/  FSEL R164, R164, -INF , !P4 ;  /* 0xff800000a4a47808 */ /* 0x000fe40006000000 */
[----:B------:R-:W-:Y:S02]  /*d420*/  ISETP.GT.AND P4, PT, R181, 0x28, P3 ;  /* 0x00000028b500780c */ /* 0x000fe40001f84270 */
[----:B------:R-:W-:-:S02]  /*d430*/  ISETP.LT.OR P6, PT, R182, 0x12, P6 ;  /* 0x00000012b600780c */ /* 0x000fc400037c1670 */
[C---:B------:R-:W-:Y:S02]  /*d440*/  ISETP.LT.OR P5, PT, R182.reuse, 0x19, P5 ;  /* 0x00000019b600780c */ /* 0x040fe40002fa1670 */
[----:B------:R-:W-:Y:S02]  /*d450*/  ISETP.LT.OR P4, PT, R182, 0x29, P4 ;  /* 0x00000029b600780c */ /* 0x000fe40002781670 */
[----:B------:R-:W-:Y:S02]  /*d460*/  FSEL R231, R231, -INF , !P6 ;  /* 0xff800000e7e77808 */ /* 0x000fe40007000000 */
[----:B------:R-:W-:Y:S02]  /*d470*/  FSEL R163, R163, -INF , !P5 ;  /* 0xff800000a3a37808 */ /* 0x000fe40006800000 */
[C---:B------:R-:W-:Y:S02]  /*d480*/  ISETP.GT.AND P6, PT, R181.reuse, 0x20, P3 ;  /* 0x00000020b500780c */ /* 0x040fe40001fc4270 */
[----:B------:R-:W-:-:S02]  /*d490*/  ISETP.GT.AND P5, PT, R181, 0x21, P3 ;  /* 0x00000021b500780c */ /* 0x000fc40001fa4270 */
[----:B------:R-:W-:Y:S02]  /*d4a0*/  FSEL R171, R171, -INF , !P4 ;  /* 0xff800000abab7808 */ /* 0x000fe40006000000 */
[----:B------:R-:W-:Y:S02]  /*d4b0*/  ISETP.GT.AND P4, PT, R181, 0x31, P3 ;  /* 0x00000031b500780c */ /* 0x000fe40001f84270 */
[C---:B------:R-:W-:Y:S02]  /*d4c0*/  ISETP.LT.OR P6, PT, R182.reuse, 0x21, P6 ;  /* 0x00000021b600780c */ /* 0x040fe400037c1670 */
[C---:B------:R-:W-:Y:S02]  /*d4d0*/  ISETP.LT.OR P5, PT, R182.reuse, 0x22, P5 ;  /* 0x00000022b600780c */ /* 0x040fe40002fa1670 */
[----:B------:R-:W-:Y:S02]  /*d4e0*/  ISETP.LT.OR P4, PT, R182, 0x32, P4 ;  /* 0x00000032b600780c */ /* 0x000fe40002781670 */
[----:B------:R-:W-:-:S02]  /*d4f0*/  FSEL R166, R166, -INF , !P6 ;  /* 0xff800000a6a67808 */ /* 0x000fc40007000000 */
[----:B------:R-:W-:Y:S02]  /*d500*/  FSEL R169, R169, -INF , !P5 ;  /* 0xff800000a9a97808 */ /* 0x000fe40006800000 */
[C---:B------:R-:W-:Y:S02]  /*d510*/  ISETP.GT.AND P6, PT, R181.reuse, 0x29, P3 ;  /* 0x00000029b500780c */ /* 0x040fe40001fc4270 */
[----:B------:R-:W-:Y:S02]  /*d520*/  ISETP.GT.AND P5, PT, R181, 0x30, P3 ;  /* 0x00000030b500780c */ /* 0x000fe40001fa4270 */
[----:B------:R-:W-:Y:S02]  /*d530*/  FSEL R177, R177, -INF , !P4 ;  /* 0xff800000b1b17808 */ /* 0x000fe40006000000 */
[----:B------:R-:W-:Y:S02]  /*d540*/  PLOP3.LUT P4, PT, PT, PT, UP0, 0x40, 0x0 ;  /* 0x000000000000781c */ /* 0x000fe40003f8e808 */
[----:B------:R-:W-:-:S02]  /*d550*/  ISETP.LT.OR P6, PT, R182, 0x2a, P6 ;  /* 0x0000002ab600780c */ /* 0x000fc400037c1670 */
[----:B------:R-:W-:Y:S02]  /*d560*/  ISETP.LT.OR P5, PT, R182, 0x31, P5 ;  /* 0x00000031b600780c */ /* 0x000fe40002fa1670 */
[----:B------:R-:W-:Y:S02]  /*d570*/  FSEL R172, R172, -INF , !P6 ;  /* 0xff800000acac7808 */ /* 0x000fe40007000000 */
[----:B------:R-:W-:Y:S02]  /*d580*/  FSEL R174, R174, -INF , !P5 ;  /* 0xff800000aeae7808 */ /* 0x000fe40006800000 */
[C---:B------:R-:W-:Y:S02]  /*d590*/  ISETP.GT.AND P6, PT, R181.reuse, 0x38, P3 ;  /* 0x00000038b500780c */ /* 0x040fe40001fc4270 */
[----:B------:R-:W-:Y:S02]  /*d5a0*/  ISETP.GT.AND P5, PT, R181, 0x39, P3 ;  /* 0x00000039b500780c */ /* 0x000fe40001fa4270 */
[----:B------:R-:W-:-:S02]  /*d5b0*/  ISETP.LT.OR P6, PT, R182, 0x39, P6 ;  /* 0x00000039b600780c */ /* 0x000fc400037c1670 */
[----:B------:R-:W-:Y:S02]  /*d5c0*/  ISETP.LT.OR P5, PT, R182, 0x3a, P5 ;  /* 0x0000003ab600780c */ /* 0x000fe40002fa1670 */
[----:B------:R-:W-:Y:S02]  /*d5d0*/  FSEL R179, R179, -INF , !P6 ;  /* 0xff800000b3b37808 */ /* 0x000fe40007000000 */
[----:B------:R-:W-:Y:S01]  /*d5e0*/  FSEL R180, R180, -INF , !P5 ;  /* 0xff800000b4b47808 */ /* 0x000fe20006800000 */
[----:B------:R-:W-:Y:S08]  /*d5f0*/  @P4 BRA `(.L_x_2821) ;  /* 0x0000000000584947 */ /* 0x000ff00003800000 */
[----:B------:R-:W-:Y:S01]  /*d600*/  IADD3 R206, -R22, R23, R206 ;  /* 0x0000001716ce7210 */ /* 0x000fe20007ffe1ce */
[----:B------:R-:W-:Y:S03]  /*d610*/  BSSY B2, `(.L_x_2822) ;  /* 0x0000010000027945 */ /* 0x000fe60003800000 */
        /* <DEDUP_REMOVED lines=10> */
.L_x_2823:
[----:B------:R-:W-:-:S05]  /*d6c0*/  IMAD.U32 R181, RZ, RZ, UR40 ;  /* 0x00000028ffb57e24 */ /* 0x000fca000f8e00ff */
[----:B------:R-:W-:-:S13]  /*d6d0*/  ISETP.NE.AND P4, PT, R181, 0x1, PT ;  /* 0x00000001b500780c */ /* 0x000fda0003f85270 */
[----:B------:R-:W0:Y:S02]  /*d6e0*/  @P4 LDC.64 R20, c[0x0][0x9e8] ;  /* 0x00027a00ff144b82 */ /* 0x000e240000000a00 */
[----:B0-----:R-:W-:-:S05]  /*d6f0*/  @P4 IMAD.HI.U32 R20, R206, R20, RZ ;  /* 0x00000014ce144227 */ /* 0x001fca00078e00ff */
[----:B------:R-:W-:-:S07]  /*d700*/  @P4 SHF.R.U32.HI R206, RZ, R21, R20 ;  /* 0x00000015ffce4219 */ /* 0x000fce0000011614 */
.L_x_2824:
[----:B------:R-:W-:Y:S05]  /*d710*/  BSYNC B2 ;  /* 0x0000000000027941 */ /* 0x000fea0003800000 */
.L_x_2822:
[----:B------:R-:W-:-:S04]  /*d720*/  IMAD R178, R206, R181, -R178 ;  /* 0x000000b5ceb27224 */ /* 0x000fc800078e0ab2 */
[----:B------:R-:W-:-:S05]  /*d730*/  IMAD.IADD R178, R178, 0x1, -R184 ;  /* 0x00000001b2b27824 */ /* 0x000fca00078e0ab8 */
[----:B------:R-:W-:Y:S02]  /*d740*/  VIMNMX R183, R183, R178, !PT ;  /* 0x000000b2b7b77248 */ /* 0x000fe40007fe0100 */
[----:B------:R-:W-:-:S07]  /*d750*/  VIADDMNMX R232, R178, R181, R232, PT ;  /* 0x000000b5b2e87246 */ /* 0x000fce00038001e8 */
.L_x_2821:
        /* <DEDUP_REMOVED lines=19> */
[----:B------:R-:W-:Y:S02]  /*d890*/  ISETP.GT.AND P6, PT, R183, RZ, P3 ;  /* 0x000000ffb700720c */ /* 0x000fe40001fc4270 */
        /* <DEDUP_REMOVED lines=9> */
[----:B------:R-:W-:-:S02]  /*d930*/  FSEL R154, R154, -INF , !P5 ;  /* 0xff8000009a9a7808 */ /* 0x000fc40006800000 */
[----:B------:R-:W-:Y:S02]  /*d940*/  FMNMX.FTZ R20, R180, R20, !PT ;  /* 0x00000014b4147209 */ /* 0x000fe40007810000 */
[----:B------:R-:W-:Y:S02]  /*d950*/  FMNMX.FTZ R181, R153, R15, !PT ;  /* 0x0000000f99b57209 */ /* 0x000fe40007810000 */
[C---:B------:R-:W-:Y:S01]  /*d960*/  ISETP.GT.AND P5, PT, R183.reuse, 0x10, P3 ;  /* 0x00000010b700780c */ /* 0x040fe20001fa4270 */
[----:B------:R-:W0:Y:S01]  /*d970*/  SHFL.BFLY PT, R21, R20, 0x2, 0x1f ;  /* 0x0c401f0014157f89 */ /* 0x000e2200000e0000 */
[----:B------:R-:W-:Y:S02]  /*d980*/  ISETP.GT.AND P6, PT, R183, 0x38, P3 ;  /* 0x00000038b700780c */ /* 0x000fe40001fc4270 */
[C---:B------:R-:W-:Y:S02]  /*d990*/  ISETP.LT.OR P5, PT, R232.reuse, 0x11, P5 ;  /* 0x00000011e800780c */ /* 0x040fe40002fa1670 */
[----:B------:R-:W-:-:S02]  /*d9a0*/  ISETP.LT.OR P6, PT, R232, 0x39, P6 ;  /* 0x00000039e800780c */ /* 0x000fc400037c1670 */
[----:B------:R-:W-:Y:S02]  /*d9b0*/  FSEL R157, R157, -INF , !P5 ;  /* 0xff8000009d9d7808 */ /* 0x000fe40006800000 */
[----:B------:R-:W-:Y:S02]  /*d9c0*/  ISETP.GT.AND P5, PT, R183, 0x19, P3 ;  /* 0x00000019b700780c */ /* 0x000fe40001fa4270 */
[----:B------:R-:W-:Y:S02]  /*d9d0*/  FSEL R175, R175, -INF , !P6 ;  /* 0xff800000afaf7808 */ /* 0x000fe40007000000 */
[----:B------:R-:W-:-:S04]  /*d9e0*/  ISETP.LT.OR P5, PT, R232, 0x1a, P5 ;  /* 0x0000001ae800780c */ /* 0x000fc80002fa1670 */
[----:B------:R-:W-:Y:S02]  /*d9f0*/  FSEL R161, R161, -INF , !P5 ;  /* 0xff800000a1a17808 */ /* 0x000fe40006800000 */
[----:B------:R-:W-:-:S04]  /*da00*/  ISETP.GT.AND P5, PT, R183, 0x28, P3 ;  /* 0x00000028b700780c */ /* 0x000fc80001fa4270 */
[----:B------:R-:W-:Y:S02]  /*da10*/  ISETP.LT.OR P5, PT, R232, 0x29, P5 ;  /* 0x00000029e800780c */ /* 0x000fe40002fa1670 */
[----:B0-----:R-:W-:Y:S02]  /*da20*/  FMNMX.FTZ R21, R20, R21, !PT ;  /* 0x0000001514157209 */ /* 0x001fe40007810000 */
[----:B------:R-:W-:Y:S02]  /*da30*/  FSEL R167, R167, -INF , !P5 ;  /* 0xff800000a7a77808 */ /* 0x000fe40006800000 */
[----:B------:R-:W-:Y:S01]  /*da40*/  ISETP.GT.AND P5, PT, R183, 0x30, P3 ;  /* 0x00000030b700780c */ /* 0x000fe20001fa4270 */
[----:B------:R-:W0:Y:S03]  /*da50*/  SHFL.BFLY PT, R20, R21, 0x1, 0x1f ;  /* 0x0c201f0015147f89 */ /* 0x000e2600000e0000 */
[----:B------:R-:W-:-:S04]  /*da60*/  ISETP.LT.OR P5, PT, R232, 0x31, P5 ;  /* 0x00000031e800780c */ /* 0x000fc80002fa1670 */
[----:B------:R-:W-:Y:S02]  /*da70*/  FSEL R170, R170, -INF , !P5 ;  /* 0xff800000aaaa7808 */ /* 0x000fe40006800000 */
[----:B0-----:R-:W-:Y:S01]  /*da80*/  FMNMX.FTZ R21, R21, R20, !PT ;  /* 0x0000001415157209 */ /* 0x001fe20007810000 */
[----:B------:R-:W-:-:S03]  /*da90*/  IMAD.U32 R20, RZ, RZ, UR39 ;  /* 0x00000027ff147e24 */ /* 0x000fc6000f8e00ff */
[----:B------:R-:W-:-:S04]  /*daa0*/  FSETP.NEU.FTZ.AND P4, PT, R21, -INF , PT ;  /* 0xff8000001500780b */ /* 0x000fc80003f9d000 */
[----:B------:R-:W-:-:S05]  /*dab0*/  FSEL R178, R21, RZ, P4 ;  /* 0x000000ff15b27208 */ /* 0x000fca0002000000 */
[----:B------:R-:W-:Y:S01]  /*dac0*/  FADD.FTZ R178, -R178, R14 ;  /* 0x0000000eb2b27221 */ /* 0x000fe20000010100 */
[----:B------:R-:W-:-:S05]  /*dad0*/  FMUL.FTZ R14, R21, R20 ;  /* 0x00000014150e7220 */ /* 0x000fca0000410000 */
[----:B------:R-:W-:Y:S02]  /*dae0*/  FSEL R14, R14, RZ, P4 ;  /* 0x000000ff0e0e7208 */ /* 0x000fe40002000000 */
[----:B------:R-:W-:-:S03]  /*daf0*/  ISETP.GT.AND P4, PT, R183, 0x8, P3 ;  /* 0x00000008b700780c */ /* 0x000fc60001f84270 */
[-CC-:B------:R-:W-:Y:S01]  /*db00*/  FFMA.FTZ R152, R152, R20.reuse, -R14.reuse ;  /* 0x0000001498987223 */ /* 0x180fe2000001080e */
[----:B------:R-:W-:Y:S01]  /*db10*/  ISETP.LT.OR P4, PT, R232, 0x9, P4 ;  /* 0x00000009e800780c */ /* 0x000fe20002781670 */
[-CC-:B------:R-:W-:Y:S01]  /*db20*/  FFMA.FTZ R207, R207, R20.reuse, -R14.reuse ;  /* 0x00000014cfcf7223 */ /* 0x180fe2000001080e */
[-CC-:B------:R-:W-:Y:S01]  /*db30*/  FFMA.FTZ R229, R229, R20.reuse, -R14.reuse ;  /* 0x00000014e5e57223 */ /* 0x180fe2000001080e */
[-CC-:B------:R-:W-:Y:S01]  /*db40*/  FFMA.FTZ R230, R230, R20.reuse, -R14.reuse ;  /* 0x00000014e6e67223 */ /* 0x180fe2000001080e */
[----:B------:R-:W-:Y:S01]  /*db50*/  FSEL R155, R155, -INF , !P4 ;  /* 0xff8000009b9b7808 */ /* 0x000fe20006000000 */
[-CC-:B------:R-:W-:Y:S01]  /*db60*/  FFMA.FTZ R159, R159, R20.reuse, -R14.reuse ;  /* 0x000000149f9f7223 */ /* 0x180fe2000001080e */
[----:B------:R-:W-:Y:S01]  /*db70*/  ISETP.GT.AND P4, PT, R183, 0x11, P3 ;  /* 0x00000011b700780c */ /* 0x000fe20001f84270 */
[-CC-:B------:R-:W-:Y:S01]  /*db80*/  FFMA.FTZ R231, R231, R20.reuse, -R14.reuse ;  /* 0x00000014e7e77223 */ /* 0x180fe2000001080e */
[-CC-:B------:R-:W-:Y:S01]  /*db90*/  FFMA.FTZ R163, R163, R20.reuse, -R14.reuse ;  /* 0x00000014a3a37223 */ /* 0x180fe2000001080e */
        /* <DEDUP_REMOVED lines=12> */
[-C--:B------:R-:W-:Y:S01]  /*dc60*/  FFMA.FTZ R180, R180, R20.reuse, -R14 ;  /* 0x00000014b4b47223 */ /* 0x080fe2000001080e */
[----:B------:R-:W-:Y:S01]  /*dc70*/  FMUL.FTZ R14, R178, R20 ;  /* 0x00000014b20e7220 */ /* 0x000fe20000410000 */
[----:B------:R-:W-:Y:S01]  /*dc80*/  MUFU.EX2 R152, R152 ;  /* 0x0000009800987308 */ /* 0x000fe20000000800 */
[----:B------:R-:W-:-:S02]  /*dc90*/  FSEL R162, R162, -INF , !P4 ;  /* 0xff800000a2a27808 */ /* 0x000fc40006000000 */
[----:B------:R-:W-:-:S04]  /*dca0*/  ISETP.GT.AND P4, PT, R183, 0x29, P3 ;  /* 0x00000029b700780c */ /* 0x000fc80001f84270 */
[----:B------:R-:W-:Y:S01]  /*dcb0*/  ISETP.LT.OR P4, PT, R232, 0x2a, P4 ;  /* 0x0000002ae800780c */ /* 0x000fe20002781670 */
[----:B------:R-:W0:Y:S03]  /*dcc0*/  MUFU.EX2 R14, R14 ;  /* 0x0000000e000e7308 */ /* 0x000e260000000800 */
[----:B------:R-:W-:Y:S02]  /*dcd0*/  FSEL R178, R168, -INF , !P4 ;  /* 0xff800000a8b27808 */ /* 0x000fe40006000000 */
[----:B------:R-:W-:Y:S02]  /*dce0*/  FMNMX.FTZ R168, R154, R181, !PT ;  /* 0x000000b59aa87209 */ /* 0x000fe40007810000 */
[----:B------:R-:W-:Y:S01]  /*dcf0*/  ISETP.GT.AND P4, PT, R183, 0x31, P3 ;  /* 0x00000031b700780c */ /* 0x000fe20001f84270 */
[----:B------:R-:W2:Y:S01]  /*dd00*/  MUFU.EX2 R207, R207 ;  /* 0x000000cf00cf7308 */ /* 0x000ea20000000800 */
[----:B------:R-:W-:-:S02]  /*dd10*/  FMNMX.FTZ R181, R155, R168, !PT ;  /* 0x000000a89bb57209 */ /* 0x000fc40007810000 */
[----:B------:R-:W-:Y:S02]  /*dd20*/  ISETP.LT.OR P4, PT, R232, 0x32, P4 ;  /* 0x00000032e800780c */ /* 0x000fe40002781670 */
[----:B------:R-:W-:Y:S02]  /*dd30*/  FMNMX.FTZ R168, R156, R181, !PT ;  /* 0x000000b59ca87209 */ /* 0x000fe40007810000 */
[----:B------:R-:W-:Y:S01]  /*dd40*/  ISETP.GT.AND P3, PT, R183, 0x39, P3 ;  /* 0x00000039b700780c */ /* 0x000fe20001f64270 */
[----:B------:R-:W3:Y:S01]  /*dd50*/  MUFU.EX2 R229, R229 ;  /* 0x000000e500e57308 */ /* 0x000ee20000000800 */
[----:B------:R-:W-:Y:S01]  /*dd60*/  FMNMX.FTZ R181, R157, R168, !PT ;  /* 0x000000a89db57209 */ /* 0x000fe20007810000 */
[----:B0-----:R-:W-:Y:S01]  /*dd70*/  FFMA.FTZ R0, R14, R0, R152 ;  /* 0x000000000e007223 */ /* 0x001fe20000010098 */
[----:B------:R-:W-:Y:S01]  /*dd80*/  FSEL R173, R173, -INF , !P4 ;  /* 0xff800000adad7808 */ /* 0x000fe20006000000 */
[-C--:B------:R-:W-:Y:S01]  /*dd90*/  FMUL.FTZ R24, R24, R14.reuse ;  /* 0x0000000e18187220 */ /* 0x080fe20000410000 */
[----:B------:R-:W-:Y:S01]  /*dda0*/  FMNMX.FTZ R181, R158, R181, !PT ;  /* 0x000000b59eb57209 */ /* 0x000fe20007810000 */
[-C--:B------:R-:W-:Y:S01]  /*ddb0*/  FMUL.FTZ R25, R25, R14.reuse ;  /* 0x0000000e19197220 */ /* 0x080fe20000410000 */
[----:B------:R-:W-:Y:S01]  /*ddc0*/  ISETP.LT.OR P3, PT, R232, 0x3a, P3 ;  /* 0x0000003ae800780c */ /* 0x000fe20001f61670 */
[----:B------:R-:W0:Y:S01]  /*ddd0*/  MUFU.EX2 R230, R230 ;  /* 0x000000e600e67308 */ /* 0x000e220000000800 */
[----:B------:R-:W-:Y:S01]  /*dde0*/  FMNMX.FTZ R168, R160, R181, !PT ;  /* 0x000000b5a0a87209 */ /* 0x000fe20007810000 */
[----:B--2---:R-:W-:Y:S01]  /*ddf0*/  FADD.FTZ R0, R207, R0 ;  /* 0x00000000cf007221 */ /* 0x004fe20000010000 */
[----:B------:R-:W-:Y:S01]  /*de00*/  FSEL R176, R176, -INF , !P3 ;  /* 0xff800000b0b07808 */ /* 0x000fe20005800000 */
[----:B------:R-:W-:Y:S01]  /*de10*/  FMUL.FTZ R28, R28, R14 ;  /* 0x0000000e1c1c7220 */ /* 0x000fe20000410000 */
[----:B------:R-:W-:Y:S01]  /*de20*/  FMNMX.FTZ R181, R161, R168, !PT ;  /* 0x000000a8a1b57209 */ /* 0x000fe20007810000 */
[----:B------:R-:W-:Y:S01]  /*de30*/  FMUL.FTZ R29, R29, R14 ;  /* 0x0000000e1d1d7220 */ /* 0x000fe20000410000 */
[----:B------:R-:W-:Y:S01]  /*de40*/  F2FP.BF16.F32.PACK_AB R152, R207, R152 ;  /* 0x00000098cf98723e */ /* 0x000fe200000010ff */
[----:B------:R-:W2:Y:S01]  /*de50*/  MUFU.EX2 R159, R159 ;  /* 0x0000009f009f7308 */ /* 0x000ea20000000800 */
[----:B------:R-:W-:Y:S01]  /*de60*/  FMNMX.FTZ R168, R162, R181, !PT ;  /* 0x000000b5a2a87209 */ /* 0x000fe20007810000 */
[----:B---3--:R-:W-:Y:S01]  /*de70*/  FADD.FTZ R233, R229, R0 ;  /* 0x00000000e5e97221 */ /* 0x008fe20000010000 */
[-C--:B------:R-:W-:Y:S01]  /*de80*/  FMUL.FTZ R32, R32, R14.reuse ;  /* 0x0000000e20207220 */ /* 0x080fe20000410000 */
[----:B------:R-:W-:Y:S01]  /*de90*/  FMUL.FTZ R33, R33, R14 ;  /* 0x0000000e21217220 */ /* 0x000fe20000410000 */
[----:B------:R-:W-:Y:S01]  /*dea0*/  FMNMX.FTZ R168, R165, R168, !PT ;  /* 0x000000a8a5a87209 */ /* 0x000fe20007810000 */
[-C--:B------:R-:W-:Y:S01]  /*deb0*/  FMUL.FTZ R36, R36, R14.reuse ;  /* 0x0000000e24247220 */ /* 0x080fe20000410000 */
[----:B------:R-:W-:Y:S01]  /*dec0*/  FMUL.FTZ R37, R37, R14 ;  /* 0x0000000e25257220 */ /* 0x000fe20000410000 */
[----:B------:R-:W3:Y:S01]  /*ded0*/  MUFU.EX2 R231, R231 ;  /* 0x000000e700e77308 */ /* 0x000ee20000000800 */
[----:B------:R-:W-:Y:S01]  /*dee0*/  FMNMX.FTZ R168, R167, R168, !PT ;  /* 0x000000a8a7a87209 */ /* 0x000fe20007810000 */
[----:B0-----:R-:W-:Y:S01]  /*def0*/  FADD.FTZ R0, R230, R233 ;  /* 0x000000e9e6007221 */ /* 0x001fe20000010000 */
[-C--:B------:R-:W-:Y:S01]  /*df00*/  FMUL.FTZ R40, R40, R14.reuse ;  /* 0x0000000e28287220 */ /* 0x080fe20000410000 */
[----:B------:R-:W-:Y:S01]  /*df10*/  FMUL.FTZ R41, R41, R14 ;  /* 0x0000000e29297220 */ /* 0x000fe20000410000 */
[----:B------:R-:W-:Y:S01]  /*df20*/  FMNMX.FTZ R168, R178, R168, !PT ;  /* 0x000000a8b2a87209 */ /* 0x000fe20007810000 */
[-C--:B------:R-:W-:Y:S01]  /*df30*/  FMUL.FTZ R44, R44, R14.reuse ;  /* 0x0000000e2c2c7220 */ /* 0x080fe20000410000 */
[----:B------:R-:W-:Y:S01]  /*df40*/  FMUL.FTZ R45, R45, R14 ;  /* 0x0000000e2d2d7220 */ /* 0x000fe20000410000 */
[----:B------:R-:W0:Y:S01]  /*df50*/  MUFU.EX2 R163, R163 ;  /* 0x000000a300a37308 */ /* 0x000e220000000800 */
[----:B------:R-:W-:Y:S01]  /*df60*/  FMNMX.FTZ R168, R170, R168, !PT ;  /* 0x000000a8aaa87209 */ /* 0x000fe20007810000 */
[----:B--2---:R-:W-:Y:S01]  /*df70*/  FADD.FTZ R0, R159, R0 ;  /* 0x000000009f007221 */ /* 0x004fe20000010000 */
[-C--:B------:R-:W-:Y:S01]  /*df80*/  FMUL.FTZ R48, R48, R14.reuse ;  /* 0x0000000e30307220 */ /* 0x080fe20000410000 */
[----:B------:R-:W-:Y:S01]  /*df90*/  FMUL.FTZ R49, R49, R14 ;  /* 0x0000000e31317220 */ /* 0x000fe20000410000 */
[----:B------:R-:W-:Y:S01]  /*dfa0*/  FMNMX.FTZ R168, R173, R168, !PT ;  /* 0x000000a8ada87209 */ /* 0x000fe20007810000 */
[-C--:B------:R-:W-:Y:S01]  /*dfb0*/  FMUL.FTZ R52, R52, R14.reuse ;  /* 0x0000000e34347220 */ /* 0x080fe20000410000 */
[----:B------:R-:W-:Y:S01]  /*dfc0*/  FMUL.FTZ R53, R53, R14 ;  /* 0x0000000e35357220 */ /* 0x000fe20000410000 */
[----:B------:R-:W2:Y:S01]  /*dfd0*/  MUFU.EX2 R164, R164 ;  /* 0x000000a400a47308 */ /* 0x000ea20000000800 */
[----:B------:R-:W-:Y:S01]  /*dfe0*/  FMNMX.FTZ R181, R175, R168, !PT ;  /* 0x000000a8afb57209 */ /* 0x000fe20007810000 */
[----:B---3--:R-:W-:Y:S01]  /*dff0*/  FADD.FTZ R0, R231, R0 ;  /* 0x00000000e7007221 */ /* 0x008fe20000010000 */
[-C--:B------:R-:W-:Y:S01]  /*e000*/  FMUL.FTZ R56, R56, R14.reuse ;  /* 0x0000000e38387220 */ /* 0x080fe20000410000 */
[-C--:B------:R-:W-:Y:S01]  /*e010*/  FMUL.FTZ R57, R57, R14.reuse ;  /* 0x0000000e39397220 */ /* 0x080fe20000410000 */
[----:B------:R-:W-:Y:S01]  /*e020*/  FMNMX.FTZ R168, R176, R181, !PT ;  /* 0x000000b5b0a87209 */ /* 0x000fe20007810000 */
[-C--:B------:R-:W-:Y:S01]  /*e030*/  FMUL.FTZ R60, R60, R14.reuse ;  /* 0x0000000e3c3c7220 */ /* 0x080fe20000410000 */
[-C--:B------:R-:W-:Y:S01]  /*e040*/  FMUL.FTZ R61, R61, R14.reuse ;  /* 0x0000000e3d3d7220 */ /* 0x080fe20000410000 */
[----:B------:R-:W3:Y:S01]  /*e050*/  MUFU.EX2 R166, R166 ;  /* 0x000000a600a67308 */ /* 0x000ee20000000800 */
[-C--:B------:R-:W-:Y:S01]  /*e060*/  FMUL.FTZ R64, R64, R14.reuse ;  /* 0x0000000e40407220 */ /* 0x080fe20000410000 */
[----:B------:R-:W4:Y:S01]  /*e070*/  SHFL.BFLY PT, R181, R168, 0x2, 0x1f ;  /* 0x0c401f00a8b57f89 */ /* 0x000f2200000e0000 */
        /* <DEDUP_REMOVED lines=23> */
[----:B----4-:R-:W-:Y:S01]  /*e1f0*/  FMNMX.FTZ R168, R168, R181, !PT ;  /* 0x000000b5a8a87209 */ /* 0x010fe20007810000 */
[-C--:B------:R-:W-:Y:S01]  /*e200*/  FMUL.FTZ R105, R105, R14.reuse ;  /* 0x0000000e69697220 */ /* 0x080fe20000410000 */
[-C--:B------:R-:W-:Y:S01]  /*e210*/  FMUL.FTZ R108, R108, R14.reuse ;  /* 0x0000000e6c6c7220 */ /* 0x080fe20000410000 */
[-C--:B------:R-:W-:Y:S01]  /*e220*/  FMUL.FTZ R109, R109, R14.reuse ;  /* 0x0000000e6d6d7220 */ /* 0x080fe20000410000 */
[-C--:B------:R-:W-:Y:S01]  /*e230*/  FMUL.FTZ R112, R112, R14.reuse ;  /* 0x0000000e70707220 */ /* 0x080fe20000410000 */
[----:B------:R-:W4:Y:S01]  /*e240*/  SHFL.BFLY PT, R181, R168, 0x1, 0x1f ;  /* 0x0c201f00a8b57f89 */ /* 0x000f2200000e0000 */
        /* <DEDUP_REMOVED lines=22> */
[----:B----4-:R-:W-:Y:S01]  /*e3b0*/  FMNMX.FTZ R168, R168, R181, !PT ;  /* 0x000000b5a8a87209 */ /* 0x010fe20007810000 */
[----:B------:R-:W-:Y:S01]  /*e3c0*/  IMAD.MOV R181, RZ, RZ, -R194 ;  /* 0x000000ffffb57224 */ /* 0x000fe200078e0ac2 */
[----:B------:R-:W-:Y:S02]  /*e3d0*/  MUFU.EX2 R180, R180 ;  /* 0x000000b400b47308 */ /* 0x000fe40000000800 */
[C---:B------:R-:W-:Y:S01]  /*e3e0*/  FSETP.NEU.FTZ.AND P4, PT, R168.reuse, -INF , PT ;  /* 0xff800000a800780b */ /* 0x040fe20003f9d000 */
[----:B------:R-:W-:Y:S01]  /*e3f0*/  FMUL.FTZ R206, R168, R20 ;  /* 0x00000014a8ce7220 */ /* 0x000fe20000410000 */
[----:B------:R-:W-:-:S02]  /*e400*/  ISETP.NE.AND P3, PT, R184, R181, PT ;  /* 0x000000b5b800720c */ /* 0x000fc40003f65270 */
[----:B------:R-:W-:Y:S02]  /*e410*/  FSEL R181, R168, RZ, P4 ;  /* 0x000000ffa8b57208 */ /* 0x000fe40002000000 */
[----:B------:R-:W-:-:S03]  /*e420*/  FSEL R206, R206, RZ, P4 ;  /* 0x000000ffcece7208 */ /* 0x000fc60002000000 */
[----:B------:R-:W-:Y:S02]  /*e430*/  FADD.FTZ R181, -R181, R15 ;  /* 0x0000000fb5b57221 */ /* 0x000fe40000010100 */
[-CC-:B------:R-:W-:Y:S01]  /*e440*/  FFMA.FTZ R153, R153, R20.reuse, -R206.reuse ;  /* 0x0000001499997223 */ /* 0x180fe200000108ce */
[-CC-:B------:R-:W-:Y:S01]  /*e450*/  FFMA.FTZ R155, R155, R20.reuse, -R206.reuse ;  /* 0x000000149b9b7223 */ /* 0x180fe200000108ce */
[-C--:B------:R-:W-:Y:S01]  /*e460*/  FMUL.FTZ R15, R181, R20.reuse ;  /* 0x00000014b50f7220 */ /* 0x080fe20000410000 */
[-CC-:B------:R-:W-:Y:S01]  /*e470*/  FFMA.FTZ R181, R154, R20.reuse, -R206.reuse ;  /* 0x000000149ab57223 */ /* 0x180fe200000108ce */
[----:B------:R-:W-:Y:S02]  /*e480*/  @!P3 IMAD R18, R18, 0x40, R191 ;  /* 0x000000401212b824 */ /* 0x000fe400078e02bf */
[-CC-:B------:R-:W-:Y:S01]  /*e490*/  FFMA.FTZ R157, R157, R20.reuse, -R206.reuse ;  /* 0x000000149d9d7223 */ /* 0x180fe200000108ce */
[-CC-:B------:R-:W-:Y:S01]  /*e4a0*/  FFMA.FTZ R182, R158, R20.reuse, -R206.reuse ;  /* 0x000000149eb67223 */ /* 0x180fe200000108ce */
[----:B------:R-:W-:Y:S01]  /*e4b0*/  FFMA.FTZ R161, R161, R20, -R206 ;  /* 0x00000014a1a17223 */ /* 0x000fe200000108ce */
[----:B------:R-:W-:-:S02]  /*e4c0*/  @!P3 IMAD R183, R18, 0x4, R2 ;  /* 0x0000000412b7b824 */ /* 0x000fc400078e0202 */
[-C--:B------:R-:W-:Y:S01]  /*e4d0*/  FFMA.FTZ R18, R156, R20.reuse, -R206 ;  /* 0x000000149c127223 */ /* 0x080fe200000108ce */
[----:B------:R-:W-:Y:S01]  /*e4e0*/  F2FP.BF16.F32.PACK_AB R156, R231, R159 ;  /* 0x0000009fe79c723e */ /* 0x000fe200000010ff */
[----:B0-----:R-:W-:Y:S01]  /*e4f0*/  FADD.FTZ R159, R163, R0 ;  /* 0x00000000a39f7221 */ /* 0x001fe20000010000 */
[----:B------:R-:W0:Y:S01]  /*e500*/  MUFU.EX2 R15, R15 ;  /* 0x0000000f000f7308 */ /* 0x000e220000000800 */
[----:B------:R-:W-:Y:S01]  /*e510*/  @!P3 STS [R183+0x28800], R14 ;  /* 0x0288000eb700b388 */ /* 0x000fe20000000800 */
[-CC-:B------:R-:W-:Y:S01]  /*e520*/  FFMA.FTZ R207, R162, R20.reuse, -R206.reuse ;  /* 0x00000014a2cf7223 */ /* 0x180fe200000108ce */
[----:B--2---:R-:W-:Y:S01]  /*e530*/  FADD.FTZ R159, R164, R159 ;  /* 0x0000009fa49f7221 */ /* 0x004fe20000010000 */
[-CC-:B------:R-:W-:Y:S01]  /*e540*/  FFMA.FTZ R165, R165, R20.reuse, -R206.reuse ;  /* 0x00000014a5a57223 */ /* 0x180fe200000108ce */
[-CC-:B------:R-:W-:Y:S01]  /*e550*/  FFMA.FTZ R167, R167, R20.reuse, -R206.reuse ;  /* 0x00000014a7a77223 */ /* 0x180fe200000108ce */
[-CC-:B------:R-:W-:Y:S01]  /*e560*/  FFMA.FTZ R178, R178, R20.reuse, -R206.reuse ;  /* 0x00000014b2b27223 */ /* 0x180fe200000108ce */
[----:B---3--:R-:W-:Y:S01]  /*e570*/  FADD.FTZ R0, R166, R159 ;  /* 0x0000009fa6007221 */ /* 0x008fe20000010000 */
[-CC-:B------:R-:W-:Y:S01]  /*e580*/  FFMA.FTZ R170, R170, R20.reuse, -R206.reuse ;  /* 0x00000014aaaa7223 */ /* 0x180fe200000108ce */
[-CC-:B------:R-:W-:Y:S01]  /*e590*/  FFMA.FTZ R173, R173, R20.reuse, -R206.reuse ;  /* 0x00000014adad7223 */ /* 0x180fe200000108ce */
[-C--:B------:R-:W-:Y:S01]  /*e5a0*/  FFMA.FTZ R175, R175, R20.reuse, -R206 ;  /* 0x00000014afaf7223 */ /* 0x080fe200000108ce */
[----:B-----5:R-:W-:Y:S01]  /*e5b0*/  FADD.FTZ R0, R169, R0 ;  /* 0x00000000a9007221 */ /* 0x020fe20000010000 */
[----:B------:R-:W-:Y:S01]  /*e5c0*/  FFMA.FTZ R176, R176, R20, -R206 ;  /* 0x00000014b0b07223 */ /* 0x000fe200000108ce */
[----:B------:R-:W-:Y:S01]  /*e5d0*/  MUFU.EX2 R181, R181 ;  /* 0x000000b500b57308 */ /* 0x000fe20000000800 */
[----:B-1----:R-:W-:Y:S01]  /*e5e0*/  F2FP.BF16.F32.PACK_AB R162, R172, R171 ;  /* 0x000000abaca2723e */ /* 0x002fe200000010ff */
[----:B------:R-:W-:Y:S01]  /*e5f0*/  FADD.FTZ R159, R171, R0 ;  /* 0x00000000ab9f7221 */ /* 0x000fe20000010000 */
[----:B------:R-:W-:Y:S01]  /*e600*/  F2FP.BF16.F32.PACK_AB R158, R164, R163 ;  /* 0x000000a3a49e723e */ /* 0x000fe200000010ff */
[----:B0-----:R0:W-:Y:S01]  /*e610*/  @!P3 STS [R183+0x28820], R15 ;  /* 0x0288200fb700b388 */ /* 0x0011e20000000800 */
[----:B------:R-:W-:Y:S01]  /*e620*/  F2FP.BF16.F32.PACK_AB R164, R177, R174 ;  /* 0x000000aeb1a4723e */ /* 0x000fe200000010ff */
[----:B------:R-:W-:Y:S01]  /*e630*/  FADD.FTZ R159, R172, R159 ;  /* 0x0000009fac9f7221 */ /* 0x000fe20000010000 */
[----:B------:R-:W-:Y:S01]  /*e640*/  F2FP.BF16.F32.PACK_AB R154, R230, R229 ;  /* 0x000000e5e69a723e */ /* 0x000fe200000010ff */
[----:B------:R-:W-:Y:S01]  /*e650*/  MUFU.EX2 R155, R155 ;  /* 0x0000009b009b7308 */ /* 0x000fe20000000800 */
[-C--:B------:R-:W-:Y:S01]  /*e660*/  FMUL.FTZ R26, R26, R15.reuse ;  /* 0x0000000f1a1a7220 */ /* 0x080fe20000410000 */
[----:B------:R-:W-:Y:S01]  /*e670*/  FADD.FTZ R0, R174, R159 ;  /* 0x0000009fae007221 */ /* 0x000fe20000010000 */
[-C--:B------:R-:W-:Y:S01]  /*e680*/  FMUL.FTZ R27, R27, R15.reuse ;  /* 0x0000000f1b1b7220 */ /* 0x080fe20000410000 */
[-C--:B------:R-:W-:Y:S01]  /*e690*/  FMUL.FTZ R30, R30, R15.reuse ;  /* 0x0000000f1e1e7220 */ /* 0x080fe20000410000 */
[-C--:B------:R-:W-:Y:S01]  /*e6a0*/  FMUL.FTZ R31, R31, R15.reuse ;  /* 0x0000000f1f1f7220 */ /* 0x080fe20000410000 */
[----:B0-----:R-:W-:Y:S01]  /*e6b0*/  FFMA.FTZ R183, R160, R20, -R206 ;  /* 0x00000014a0b77223 */ /* 0x001fe200000108ce */
[----:B------:R-:W-:Y:S01]  /*e6c0*/  FADD.FTZ R0, R177, R0 ;  /* 0x00000000b1007221 */ /* 0x000fe20000010000 */
[----:B------:R-:W0:Y:S01]  /*e6d0*/  MUFU.EX2 R206, R153 ;  /* 0x0000009900ce7308 */ /* 0x000e220000000800 */
[----:B------:R-:W-:Y:S01]  /*e6e0*/  F2FP.BF16.F32.PACK_AB R160, R169, R166 ;  /* 0x000000a6a9a0723e */ /* 0x000fe200000010ff */
[----:B------:R-:W-:Y:S01]  /*e6f0*/  FMUL.FTZ R34, R34, R15 ;  /* 0x0000000f22227220 */ /* 0x000fe20000410000 */
[----:B------:R-:W-:Y:S01]  /*e700*/  FADD.FTZ R159, R179, R0 ;  /* 0x00000000b39f7221 */ /* 0x000fe20000010000 */
[----:B------:R-:W-:Y:S01]  /*e710*/  F2FP.BF16.F32.PACK_AB R166, R180, R179 ;  /* 0x000000b3b4a6723e */ /* 0x000fe200000010ff */
[-C--:B------:R-:W-:Y:S01]  /*e720*/  FMUL.FTZ R35, R35, R15.reuse ;  /* 0x0000000f23237220 */ /* 0x080fe20000410000 */
[-C--:B------:R-:W-:Y:S01]  /*e730*/  FMUL.FTZ R38, R38, R15.reuse ;  /* 0x0000000f26267220 */ /* 0x080fe20000410000 */
[----:B------:R-:W-:Y:S01]  /*e740*/  FADD.FTZ R0, R180, R159 ;  /* 0x0000009fb4007221 */ /* 0x000fe20000010000 */
[----:B------:R-:W1:Y:S01]  /*e750*/  MUFU.EX2 R18, R18 ;  /* 0x0000001200127308 */ /* 0x000e620000000800 */
[-C--:B------:R-:W-:Y:S01]  /*e760*/  FMUL.FTZ R39, R39, R15.reuse ;  /* 0x0000000f27277220 */ /* 0x080fe20000410000 */
[-C--:B------:R-:W-:Y:S01]  /*e770*/  FMUL.FTZ R42, R42, R15.reuse ;  /* 0x0000000f2a2a7220 */ /* 0x080fe20000410000 */
[-C--:B------:R-:W-:Y:S01]  /*e780*/  FMUL.FTZ R43, R43, R15.reuse ;  /* 0x0000000f2b2b7220 */ /* 0x080fe20000410000 */
[-C--:B------:R-:W-:Y:S01]  /*e790*/  FMUL.FTZ R46, R46, R15.reuse ;  /* 0x0000000f2e2e7220 */ /* 0x080fe20000410000 */
[-C--:B------:R-:W-:Y:S01]  /*e7a0*/  FMUL.FTZ R47, R47, R15.reuse ;  /* 0x0000000f2f2f7220 */ /* 0x080fe20000410000 */
[-C--:B------:R-:W-:Y:S01]  /*e7b0*/  FMUL.FTZ R50, R50, R15.reuse ;  /* 0x0000000f32327220 */ /* 0x080fe20000410000 */
[----:B------:R-:W-:Y:S01]  /*e7c0*/  FMUL.FTZ R51, R51, R15 ;  /* 0x0000000f33337220 */ /* 0x000fe20000410000 */
[----:B------:R-:W2:Y:S01]  /*e7d0*/  MUFU.EX2 R157, R157 ;  /* 0x0000009d009d7308 */ /* 0x000ea20000000800 */
[----:B0-----:R-:W-:Y:S01]  /*e7e0*/  FFMA.FTZ R180, R15, R3, R206 ;  /* 0x000000030fb47223 */ /* 0x001fe200000100ce */
[----:B------:R-:W-:Y:S01]  /*e7f0*/  F2FP.BF16.F32.PACK_AB R153, R181, R206 ;  /* 0x000000ceb599723e */ /* 0x000fe200000010ff */
[-C--:B------:R-:W-:Y:S01]  /*e800*/  FMUL.FTZ R54, R54, R15.reuse ;  /* 0x0000000f36367220 */ /* 0x080fe20000410000 */
[-C--:B------:R-:W-:Y:S01]  /*e810*/  FMUL.FTZ R55, R55, R15.reuse ;  /* 0x0000000f37377220 */ /* 0x080fe20000410000 */
[----:B------:R-:W-:Y:S01]  /*e820*/  FADD.FTZ R180, R181, R180 ;  /* 0x000000b4b5b47221 */ /* 0x000fe20000010000 */
[-C--:B------:R-:W-:Y:S01]  /*e830*/  FMUL.FTZ R58, R58, R15.reuse ;  /* 0x0000000f3a3a7220 */ /* 0x080fe20000410000 */
[----:B------:R-:W-:Y:S01]  /*e840*/  FMUL.FTZ R59, R59, R15 ;  /* 0x0000000f3b3b7220 */ /* 0x000fe20000410000 */
[----:B------:R-:W0:Y:S01]  /*e850*/  MUFU.EX2 R182, R182 ;  /* 0x000000b600b67308 */ /* 0x000e220000000800 */
[----:B------:R-:W-:Y:S01]  /*e860*/  FADD.FTZ R3, R155, R180 ;  /* 0x000000b49b037221 */ /* 0x000fe20000010000 */
[----:B-1----:R-:W-:Y:S01]  /*e870*/  F2FP.BF16.F32.PACK_AB R155, R18, R155 ;  /* 0x0000009b129b723e */ /* 0x002fe200000010ff */
[----:B------:R-:W-:Y:S01]  /*e880*/  BAR.SYNC.DEFER_BLOCKING 0xf, 0x100 ;  /* 0x03c4000000007b1d */ /* 0x000fe20000010000 */
[-C--:B------:R-:W-:Y:S01]  /*e890*/  FMUL.FTZ R62, R62, R15.reuse ;  /* 0x0000000f3e3e7220 */ /* 0x080fe20000410000 */
[----:B------:R-:W-:Y:S01]  /*e8a0*/  FADD.FTZ R180, R18, R3 ;  /* 0x0000000312b47221 */ /* 0x000fe20000010000 */
        /* <DEDUP_REMOVED lines=18> */
[-C--:B------:R-:W-:Y:S01]  /*e9d0*/  FMUL.FTZ R90, R90, R15.reuse ;  /* 0x0000000f5a5a7220 */ /* 0x080fe20000410000 */
[----:B------:R-:W0:Y:S01]  /*e9e0*/  MUFU.EX2 R207, R207 ;  /* 0x000000cf00cf7308 */ /* 0x000e220000000800 */
[----:B-1----:R-:W-:Y:S01]  /*e9f0*/  FADD.FTZ R3, R159, R180 ;  /* 0x000000b49f037221 */ /* 0x002fe20000010000 */
[----:B------:R1:W-:Y:S01]  /*ea00*/  STSM.16.M88.4 [R195+0x26800], R152 ;  /* 0x02680098c3007844 */ /* 0x0003e20000000200 */
[-C--:B------:R-:W-:Y:S01]  /*ea10*/  FMUL.FTZ R91, R91, R15.reuse ;  /* 0x0000000f5b5b7220 */ /* 0x080fe20000410000 */
[-C--:B------:R-:W-:Y:S01]  /*ea20*/  FMUL.FTZ R94, R94, R15.reuse ;  /* 0x0000000f5e5e7220 */ /* 0x080fe20000410000 */
[-C--:B------:R-:W-:Y:S01]  /*ea30*/  FMUL.FTZ R95, R95, R15.reuse ;  /* 0x0000000f5f5f7220 */ /* 0x080fe20000410000 */
[-C--:B------:R-:W-:Y:S01]  /*ea40*/  FMUL.FTZ R98, R98, R15.reuse ;  /* 0x0000000f62627220 */ /* 0x080fe20000410000 */
[----:B------:R-:W-:Y:S01]  /*ea50*/  FMUL.FTZ R99, R99, R15 ;  /* 0x0000000f63637220 */ /* 0x000fe20000410000 */
[----:B------:R-:W3:Y:S01]  /*ea60*/  MUFU.EX2 R174, R165 ;  /* 0x000000a500ae7308 */ /* 0x000ee20000000800 */
[C---:B--2---:R-:W-:Y:S01]  /*ea70*/  FADD.FTZ R180, R172.reuse, R3 ;  /* 0x00000003acb47221 */ /* 0x044fe20000010000 */
[----:B------:R-:W-:Y:S01]  /*ea80*/  F2FP.BF16.F32.PACK_AB R159, R172, R159 ;  /* 0x0000009fac9f723e */ /* 0x000fe200000010ff */
[-C--:B------:R-:W-:Y:S01]  /*ea90*/  FMUL.FTZ R102, R102, R15.reuse ;  /* 0x0000000f66667220 */ /* 0x080fe20000410000 */
[-C--:B------:R-:W-:Y:S01]  /*eaa0*/  FMUL.FTZ R103, R103, R15.reuse ;  /* 0x0000000f67677220 */ /* 0x080fe20000410000 */
[-C--:B------:R-:W-:Y:S01]  /*eab0*/  FMUL.FTZ R106, R106, R15.reuse ;  /* 0x0000000f6a6a7220 */ /* 0x080fe20000410000 */
[-C--:B------:R-:W-:Y:S01]  /*eac0*/  FMUL.FTZ R107, R107, R15.reuse ;  /* 0x0000000f6b6b7220 */ /* 0x080fe20000410000 */
[----:B------:R1:W-:Y:S01]  /*ead0*/  STSM.16.M88.4 [R196], R156 ;  /* 0x0000009cc4007844 */ /* 0x0003e20000000200 */
[----:B------:R-:W2:Y:S01]  /*eae0*/  MUFU.EX2 R163, R167 ;  /* 0x000000a700a37308 */ /* 0x000ea20000000800 */
[----:B0-----:R-:W-:Y:S01]  /*eaf0*/  FADD.FTZ R3, R207, R180 ;  /* 0x000000b4cf037221 */ /* 0x001fe20000010000 */
[-C--:B------:R-:W-:Y:S01]  /*eb00*/  FMUL.FTZ R110, R110, R15.reuse ;  /* 0x0000000f6e6e7220 */ /* 0x080fe20000410000 */
[-C--:B------:R-:W-:Y:S01]  /*eb10*/  FMUL.FTZ R111, R111, R15.reuse ;  /* 0x0000000f6f6f7220 */ /* 0x080fe20000410000 */
[-C--:B------:R-:W-:Y:S01]  /*eb20*/  FMUL.FTZ R114, R114, R15.reuse ;  /* 0x0000000f72727220 */ /* 0x080fe20000410000 */
[-C--:B------:R-:W-:Y:S01]  /*eb30*/  FMUL.FTZ R115, R115, R15.reuse ;  /* 0x0000000f73737220 */ /* 0x080fe20000410000 */
[-C--:B------:R-:W-:Y:S01]  /*eb40*/  FMUL.FTZ R118, R118, R15.reuse ;  /* 0x0000000f76767220 */ /* 0x080fe20000410000 */
[----:B------:R-:W-:Y:S01]  /*eb50*/  FMUL.FTZ R119, R119, R15 ;  /* 0x0000000f77777220 */ /* 0x000fe20000410000 */
[----:B------:R-:W0:Y:S01]  /*eb60*/  MUFU.EX2 R178, R178 ;  /* 0x000000b200b27308 */ /* 0x000e220000000800 */
[----:B---3--:R-:W-:Y:S01]  /*eb70*/  F2FP.BF16.F32.PACK_AB R161, R174, R207 ;  /* 0x000000cfaea1723e */ /* 0x008fe200000010ff */
[-C--:B------:R-:W-:Y:S01]  /*eb80*/  FMUL.FTZ R122, R122, R15.reuse ;  /* 0x0000000f7a7a7220 */ /* 0x080fe20000410000 */
[-C--:B------:R-:W-:Y:S01]  /*eb90*/  FMUL.FTZ R123, R123, R15.reuse ;  /* 0x0000000f7b7b7220 */ /* 0x080fe20000410000 */
[-C--:B------:R-:W-:Y:S01]  /*eba0*/  FMUL.FTZ R126, R126, R15.reuse ;  /* 0x0000000f7e7e7220 */ /* 0x080fe20000410000 */
        /* <DEDUP_REMOVED lines=13> */
[-C--:B------:R-:W-:Y:S01]  /*ec80*/  FMUL.FTZ R147, R147, R15.reuse ;  /* 0x0000000f93937220 */ /* 0x080fe20000410000 */
[-C--:B------:R-:W-:Y:S01]  /*ec90*/  FMUL.FTZ R150, R150, R15.reuse ;  /* 0x0000000f96967220 */ /* 0x080fe20000410000 */
[----:B------:R-:W-:Y:S01]  /*eca0*/  FMUL.FTZ R151, R151, R15 ;  /* 0x0000000f97977220 */ /* 0x000fe20000410000 */
[----:B--2---:R-:W-:Y:S01]  /*ecb0*/  FADD.FTZ R3, R163, R170 ;  /* 0x000000aaa3037221 */ /* 0x004fe20000010000 */
[----:B0-----:R-:W-:-:S02]  /*ecc0*/  F2FP.BF16.F32.PACK_AB R163, R178, R163 ;  /* 0x000000a3b2a3723e */ /* 0x001fc400000010ff */
[----:B------:R-:W0:Y:S01]  /*ecd0*/  MUFU.EX2 R167, R175 ;  /* 0x000000af00a77308 */ /* 0x000e220000000800 */
[----:B------:R-:W-:Y:S02]  /*ece0*/  FADD.FTZ R18, R178, R3 ;  /* 0x00000003b2127221 */ /* 0x000fe40000010000 */
[----:B------:R1:W-:Y:S02]  /*ecf0*/  STSM.16.M88.4 [R198], R160 ;  /* 0x000000a0c6007844 */ /* 0x0003e40000000200 */
[----:B----4-:R-:W-:-:S03]  /*ed00*/  FADD.FTZ R3, R165, R18 ;  /* 0x00000012a5037221 */ /* 0x010fc60000010000 */
[----:B------:R-:W2:Y:S01]  /*ed10*/  MUFU.EX2 R176, R176 ;  /* 0x000000b000b07308 */ /* 0x000ea20000000800 */
[C---:B-----5:R-:W-:Y:S01]  /*ed20*/  FADD.FTZ R18, R14.reuse, R3 ;  /* 0x000000030e127221 */ /* 0x060fe20000010000 */
[----:B------:R-:W-:-:S03]  /*ed30*/  F2FP.BF16.F32.PACK_AB R165, R14, R165 ;  /* 0x000000a50ea5723e */ /* 0x000fc600000010ff */
[----:B0-----:R-:W-:Y:S01]  /*ed40*/  FADD.FTZ R3, R167, R18 ;  /* 0x00000012a7037221 */ /* 0x001fe20000010000 */
[----:B--2---:R-:W-:-:S03]  /*ed50*/  F2FP.BF16.F32.PACK_AB R167, R176, R167 ;  /* 0x000000a7b0a7723e */ /* 0x004fc600000010ff */
[----:B------:R-:W-:Y:S02]  /*ed60*/  FADD.FTZ R3, R176, R3 ;  /* 0x00000003b0037221 */ /* 0x000fe40000010000 */
[----:B------:R1:W-:Y:S01]  /*ed70*/  STSM.16.M88.4 [R197], R164 ;  /* 0x000000a4c5007844 */ /* 0x0003e20000000200 */
[----:B------:R-:W-:Y:S05]  /*ed80*/  @!P0 BRA `(.L_x_2825) ;  /* 0x0000000000048947 */ /* 0x000fea0003800000 */
[----:B------:R-:W-:Y:S01]  /*ed90*/  BPT.TRAP 0x1 ;  /* 0x000000040000795c */ /* 0x000fe20000300000 */
.L_x_2825:
[----:B------:R0:W2:Y:S01]  /*eda0*/  SYNCS.PHASECHK.TRANS64.TRYWAIT P3, [R215+URZ+0x28c50], R216 ;  /* 0x028c50d8d70075a7 */ /* 0x0000a2000806017f */
[----:B------:R-:W-:Y:S05]  /*edb0*/  @!P0 BRA `(.L_x_2826) ;  /* 0x0000000000048947 */ /* 0x000fea0003800000 */
[----:B------:R-:W-:Y:S01]  /*edc0*/  BPT.TRAP 0x1 ;  /* 0x000000040000795c */ /* 0x000fe20000300000 */
.L_x_2826:
[----:B------:R-:W-:Y:S04]  /*edd0*/  BSSY B2, `(.L_x_2827) ;  /* 0x0000004000027945 */ /* 0x000fe80003800000 */
[----:B--2---:R-:W-:Y:S05]  /*ede0*/  @P3 BRA `(.L_x_2828) ;  /* 0x0000000000083947 */ /* 0x004fea0003800000 */
[----:B------:R-:W2:Y:S02]  /*edf0*/  SYNCS.PHASECHK.TRANS64.TRYWAIT P3, [R215+URZ+0x28c50], R216 ;  /* 0x028c50d8d70075a7 */ /* 0x000ea4000806017f */
[----:B--2---:R-:W-:Y:S05]  /*ee00*/  @!P3 BRA `(.L_x_2829) ;  /* 0x000001240010b947 */ /* 0x004fea0003800000 */
.L_x_2828:
[----:B------:R-:W-:Y:S05]  /*ee10*/  BSYNC B2 ;  /* 0x0000000000027941 */ /* 0x000fea0003800000 */
.L_x_2827:
[----:B------:R-:W-:Y:S01]  /*ee20*/  IMAD R14, R214, 0x1000, R190 ;  /* 0x00001000d60e7824 */ /* 0x000fe200078e02be */
[----:B------:R-:W-:Y:S01]  /*ee30*/  WARPGROUP.ARRIVE ;  /* 0x00000000000079c5 */ /* 0x000fe20000000000 */
[----:B------:R-:W-:Y:S01]  /*ee40*/  IMAD.MOV.U32 R15, RZ, RZ, 0x40000040 ;  /* 0x40000040ff0f7424 */ /* 0x000fe200078e00ff */
[----:B------:R-:W-:Y:S01]  /*ee50*/  ISETP.GT.AND P3, PT, R12, R213, PT ;  /* 0x000000d50c00720c */ /* 0x000fe20003f64270 */
[----:B0-2---:R-:W-:Y:S01]  /*ee60*/  @!P1 VIADD R215, R215, 0x28c60 ;  /* 0x00028c60d7d79836 */ /* 0x005fe20000000000 */
[----:B------:R-:W-:Y:S01]  /*ee70*/  R2UR UR6, R14 ;  /* 0x000000000e0672ca */ /* 0x000fe200000e0000 */
[----:B------:R-:W-:Y:S01]  /*ee80*/  VIADD R12, R12, 0xffffffff ;  /* 0xffffffff0c0c7836 */ /* 0x000fe20000000000 */
[----:B------:R-:W-:Y:S01]  /*ee90*/  R2UR UR7, R15 ;  /* 0x000000000f0772ca */ /* 0x000fe200000e0000 */
[----:B------:R-:W-:Y:S01]  /*eea0*/  IMAD.MOV.U32 R15, RZ, RZ, 0x40000040 ;  /* 0x40000040ff0f7424 */ /* 0x000fe200078e00ff */
[----:B------:R-:W-:Y:S01]  /*eeb0*/  @!P1 PRMT R215, RZ, 0x654, R215 ;  /* 0x00000654ffd79816 */ /* 0x000fe200000000d7 */
[----:B------:R-:W-:-:S10]  /*eec0*/  IMAD.MOV.U32 R18, RZ, RZ, R214 ;  /* 0x000000ffff127224 */ /* 0x000fd400078e00d6 */
[----:B------:R-:W-:Y:S03]  /*eed0*/  HGMMA.64x256x16.F32.BF16 R24, R152, gdesc[UR4].tnspB, R24, gsb0 ;  /* 0x43e0000498187df0 */ /* 0x000fe60008001818 */
[----:B------:R-:W-:Y:S02]  /*eee0*/  WARPGROUP.DEPBAR.LE gsb0, 0x0 ;  /* 0x00008000000079c5 */ /* 0x000fe40000010000 */
[----:B-1----:R-:W-:Y:S01]  /*eef0*/  VIADD R152, R14, 0x80 ;  /* 0x000000800e987836 */ /* 0x002fe20000000000 */
        /* <DEDUP_REMOVED lines=33> */
[----:B------:R-:W-:Y:S05]  /*f110*/  BSYNC B0 ;  /* 0x0000000000007941 */ /* 0x000fea0003800000 */
.L_x_2811:
[----:B------:R-:W-:Y:S02]  /*f120*/  IMAD.MOV.U32 R15, RZ, RZ, R168 ;  /* 0x000000ffff0f7224 */ /* 0x000fe400078e00a8 */
[----:B------:R-:W-:Y:S02]  /*f130*/  IMAD.MOV.U32 R14, RZ, RZ, R21 ;  /* 0x000000ffff0e7224 */ /* 0x000fe400078e0015 */
[----:B------:R-:W-:-:S07]  /*f140*/  IMAD.MOV.U32 R18, RZ, RZ, R214 ;  /* 0x000000ffff127224 */ /* 0x000fce00078e00d6 */
.L_x_2810:
[----:B------:R-:W-:Y:S05]  /*f150*/  BSYNC B1 ;  /* 0x0000000000017941 */ /* 0x000fea0003800000 */
.L_x_2809:
[----:B------:R-:W1:Y:S01]  /*f160*/  LDC R21, c[0x0][0x448] ;  /* 0x00011200ff157b82 */ /* 0x000e620000000800 */
[----:B------:R-:W-:Y:S01]  /*f170*/  IADD3 R154, R23, 0x1, -R22 ;  /* 0x00000001179a7810 */ /* 0x000fe20007ffe816 */
[----:B------:R-:W-:-:S06]  /*f180*/  ULDC UR4, c[0x0][0x9dc] ;  /* 0x0002770000047ab9 */ /* 0x000fcc0000000800 */
[----:B------:R-:W2:Y:S01]  /*f190*/  LDC R156, c[0x0][0x9e4] ;  /* 0x00027900ff9c7b82 */ /* 0x000ea20000000800 */
[----:B-1----:R-:W-:Y:S01]  /*f1a0*/  ISETP.NE.AND P5, PT, R21, 0x1, PT ;  /* 0x000000011500780c */ /* 0x002fe20003fa5270 */
[----:B------:R-:W-:Y:S01]  /*f1b0*/  VIADD R21, R192, 0x3f ;  /* 0x0000003fc0157836 */ /* 0x000fe20000000000 */
[----:B--2---:R-:W-:-:S11]  /*f1c0*/  ISETP.GE.AND P6, PT, R156, 0x1, PT ;  /* 0x000000019c00780c */ /* 0x004fd60003fc6270 */
[----:B------:R-:W1:Y:S08]  /*f1d0*/  @P5 LDC R152, c[0x0][0x44c] ;  /* 0x00011300ff985b82 */ /* 0x000e700000000800 */
[----:B------:R-:W2:Y:S01]  /*f1e0*/  @P5 LDC R153, c[0x0][0x450] ;  /* 0x00011400ff995b82 */ /* 0x000ea20000000800 */
[----:B-1----:R-:W-:-:S05]  /*f1f0*/  @P5 IMAD.HI.U32 R152, R21, R152, RZ ;  /* 0x0000009815985227 */ /* 0x002fca00078e00ff */
[----:B--2---:R-:W-:-:S05]  /*f200*/  @P5 SHF.R.U32.HI R21, RZ, R153, R152 ;  /* 0x00000099ff155219 */ /* 0x004fca0000011698 */
[----:B------:R-:W-:-:S04]  /*f210*/  IMAD.IADD R21, R154, 0x1, R21 ;  /* 0x000000019a157824 */ /* 0x000fc800078e0215 */
[----:B------:R-:W-:Y:S01]  /*f220*/  VIADD R154, R21, -UR4 ;  /* 0x80000004159a7c36 */ /* 0x000fe20008000000 */
[----:B------:R-:W-:Y:S06]  /*f230*/  @!P6 BRA `(.L_x_2831) ;  /* 0x000000000044e947 */ /* 0x000fec0003800000 */
[----:B------:R-:W-:Y:S01]  /*f240*/  ISETP.GT.AND P2, PT, R21, -0x1, PT ;  /* 0xffffffff1500780c */ /* 0x000fe20003f44270 */
[----:B------:R-:W-:-:S12]  /*f250*/  BSSY B0, `(.L_x_2832) ;  /* 0x000000d000007945 */ /* 0x000fd80003800000 */
[----:B------:R-:W-:Y:S05]  /*f260*/  @P2 BRA `(.L_x_2833) ;  /* 0x00000000001c2947 */ /* 0x000fea0003800000 */
[----:B------:R-:W-:Y:S02]  /*f270*/  ISETP.NE.AND P2, PT, R156, 0x1, PT ;  /* 0x000000019c00780c */ /* 0x000fe40003f45270 */
[----:B------:R-:W-:-:S11]  /*f280*/  LOP3.LUT R21, RZ, R21, RZ, 0x33, !PT ;  /* 0x00000015ff157212 */ /* 0x000fd600078e33ff */
[----:B------:R-:W1:Y:S02]  /*f290*/  @P2 LDC.64 R152, c[0x0][0x9e8] ;  /* 0x00027a00ff982b82 */ /* 0x000e640000000a00 */
[----:B-1----:R-:W-:-:S05]  /*f2a0*/  @P2 IMAD.HI.U32 R152, R21, R152, RZ ;  /* 0x0000009815982227 */ /* 0x002fca00078e00ff */
[----:B------:R-:W-:-:S04]  /*f2b0*/  @P2 SHF.R.U32.HI R21, RZ, R153, R152 ;  /* 0x00000099ff152219 */ /* 0x000fc80000011698 */
[----:B------:R-:W-:Y:S01]  /*f2c0*/  LOP3.LUT R21, RZ, R21, RZ, 0x33, !PT ;  /* 0x00000015ff157212 */ /* 0x000fe200078e33ff */
[----:B------:R-:W-:Y:S06]  /*f2d0*/  BRA `(.L_x_2834) ;  /* 0x0000000000107947 */ /* 0x000fec0003800000 */
.L_x_2833:
[----:B------:R-:W-:-:S13]  /*f2e0*/  ISETP.NE.AND P2, PT, R156, 0x1, PT ;  /* 0x000000019c00780c */ /* 0x000fda0003f45270 */
[----:B------:R-:W1:Y:S02]  /*f2f0*/  @P2 LDC.64 R152, c[0x0][0x9e8] ;  /* 0x00027a00ff982b82 */ /* 0x000e640000000a00 */
[----:B-1----:R-:W-:-:S05]  /*f300*/  @P2 IMAD.HI.U32 R152, R21, R152, RZ ;  /* 0x0000009815982227 */ /* 0x002fca00078e00ff */
[----:B------:R-:W-:-:S07]  /*f310*/  @P2 SHF.R.U32.HI R21, RZ, R153, R152 ;  /* 0x00000099ff152219 */ /* 0x000fce0000011698 */
.L_x_2834:
[----:B------:R-:W-:Y:S05]  /*f320*/  BSYNC B0 ;  /* 0x0000000000007941 */ /* 0x000fea0003800000 */
.L_x_2832:
[----:B------:R-:W-:-:S05]  /*f330*/  IMAD R21, R21, R156, RZ ;  /* 0x0000009c15157224 */ /* 0x000fca00078e02ff */
[----:B------:R-:W-:-:S07]  /*f340*/  VIMNMX R154, R154, R21, !PT ;  /* 0x000000159a9a7248 */ /* 0x000fce0007fe0100 */
.L_x_2831:
[----:B------:R-:W-:Y:S01]  /*f350*/  VIADD R154, R154, 0x3f ;  /* 0x0000003f9a9a7836 */ /* 0x000fe20000000000 */
[----:B------:R-:W-:Y:S04]  /*f360*/  BSSY B0, `(.L_x_2835) ;  /* 0x00001ee000007945 */ /* 0x000fe80003800000 */
[----:B------:R-:W-:-:S04]  /*f370*/  SHF.R.S32.HI R21, RZ, 0x1f, R154 ;  /* 0x0000001fff157819 */ /* 0x000fc8000001149a */
[----:B------:R-:W-:-:S04]  /*f380*/  LEA.HI R21, R21, R154, RZ, 0x6 ;  /* 0x0000009a15157211 */ /* 0x000fc800078f30ff */
[----:B------:R-:W-:-:S04]  /*f390*/  SHF.R.S32.HI R21, RZ, 0x6, R21 ;  /* 0x00000006ff157819 */ /* 0x000fc80000011415 */
[----:B------:R-:W-:-:S04]  /*f3a0*/  VIMNMX R21, R202, R21, !PT ;  /* 0x00000015ca157248 */ /* 0x000fc80007fe0100 */
[----:B------:R-:W-:-:S13]  /*f3b0*/  ISETP.GE.AND P2, PT, R12, R21, PT ;  /* 0x000000150c00720c */ /* 0x000fda0003f46270 */
[----:B------:R-:W-:Y:S05]  /*f3c0*/  @!P2 BRA `(.L_x_2836) ;  /* 0x0000001c009ca947 */ /* 0x000fea0003800000 */
[----:B------:R-:W-:Y:S01]  /*f3d0*/  BSSY B1, `(.L_x_2837) ;  /* 0x00001e5000017945 */ /* 0x000fe20003800000 */
[----:B------:R-:W-:Y:S02]  /*f3e0*/  IMAD.MOV.U32 R213, RZ, RZ, R15 ;  /* 0x000000ffffd57224 */ /* 0x000fe400078e000f */
[----:B------:R-:W-:Y:S02]  /*f3f0*/  IMAD.MOV.U32 R214, RZ, RZ, R14 ;  /* 0x000000ffffd67224 */ /* 0x000fe400078e000e */
[----:B------:R-:W-:Y:S02]  /*f400*/  IMAD.MOV.U32 R206, RZ, RZ, R12 ;  /* 0x000000ffffce7224 */ /* 0x000fe400078e000c */
[----:B0-----:R-:W-:-:S07]  /*f410*/  IMAD.MOV.U32 R215, RZ, RZ, R18 ;  /* 0x000000ffffd77224 */ /* 0x001fce00078e0012 */
.L_x_2848:
[----:B------:R-:W-:Y:S02]  /*f420*/  VIADD R18, R215, 0x1 ;  /* 0x00000001d7127836 */ /* 0x000fe40000000000 */
[----:B0-----:R-:W-:Y:S02]  /*f430*/  IMAD.MOV.U32 R12, RZ, RZ, R206 ;  /* 0x000000ffff0c7224 */ /* 0x001fe400078e00ce */
[----:B------:R-:W-:Y:S01]  /*f440*/  VIADD R206, R206, 0xffffffff ;  /* 0xffffffffcece7836 */ /* 0x000fe20000000000 */
[----:B------:R-:W-:Y:S02]  /*f450*/  ISETP.NE.AND P3, PT, R18, 0x2, PT ;  /* 0x000000021200780c */ /* 0x000fe40003f65270 */
[----:B------:R-:W-:Y:S02]  /*f460*/  ISETP.GT.AND P2, PT, R12, R21, PT ;  /* 0x000000150c00720c */ /* 0x000fe40003f44270 */
[----:B------:R-:W-:Y:S02]  /*f470*/  SEL R12, RZ, 0x1, P3 ;  /* 0x00000001ff0c7807 */ /* 0x000fe40001800000 */
[----:B------:R-:W-:-:S02]  /*f480*/  SEL R18, R18, RZ, P3 ;  /* 0x000000ff12127207 */ /* 0x000fc40001800000 */
[----:B------:R-:W-:Y:S01]  /*f490*/  LOP3.LUT R19, R19, R12, RZ, 0x3c, !PT ;  /* 0x0000000c13137212 */ /* 0x000fe200078e3cff */
[----:B------:R-:W-:Y:S06]  /*f4a0*/  @!P0 BRA `(.L_x_2838) ;  /* 0x0000000000048947 */ /* 0x000fec0003800000 */
[----:B------:R-:W-:Y:S01]  /*f4b0*/  BPT.TRAP 0x1 ;  /* 0x000000040000795c */ /* 0x000fe20000300000 */
.L_x_2838:
[----:B------:R-:W-:Y:S01]  /*f4c0*/  IMAD R12, R18, 0x8, R2 ;  /* 0x00000008120c7824 */ /* 0x000fe200078e0202 */
[----:B------:R-:W-:-:S04]  /*f4d0*/  SHF.L.U32 R207, R19, 0x1f, RZ ;  /* 0x0000001f13cf7819 */ /* 0x000fc800000006ff */
[----:B------:R0:W1:Y:S01]  /*f4e0*/  SYNCS.PHASECHK.TRANS64.TRYWAIT P3, [R12+URZ+0x28c30], R207 ;  /* 0x028c30cf0c0075a7 */ /* 0x000062000806017f */
[----:B------:R-:W-:Y:S05]  /*f4f0*/  @!P0 BRA `(.L_x_2839) ;  /* 0x0000000000048947 */ /* 0x000fea0003800000 */
[----:B------:R-:W-:Y:S01]  /*f500*/  BPT.TRAP 0x1 ;  /* 0x000000040000795c */ /* 0x000fe20000300000 */
.L_x_2839:
[----:B------:R-:W-:Y:S01]  /*f510*/  BSSY B2, `(.L_x_2840) ;  /* 0x0000006000027945 */ /* 0x000fe20003800000 */
[----:B------:R-:W-:Y:S02]  /*f520*/  IMAD R154, R18, 0x200, R13 ;  /* 0x00000200129a7824 */ /* 0x000fe400078e020d */
[----:B------:R-:W-:Y:S01]  /*f530*/  IMAD.MOV.U32 R155, RZ, RZ, 0x40000040 ;  /* 0x40000040ff9b7424 */ /* 0x000fe200078e00ff */
[----:B-1----:R-:W-:Y:S06]  /*f540*/  @P3 BRA `(.L_x_2841) ;  /* 0x0000000000083947 */ /* 0x002fec0003800000 */
[----:B------:R-:W1:Y:S02]  /*f550*/  SYNCS.PHASECHK.TRANS64.TRYWAIT P3, [R12+URZ+0x28c30], R207 ;  /* 0x028c30cf0c0075a7 */ /* 0x000e64000806017f */
[----:B-1----:R-:W-:Y:S05]  /*f560*/  @!P3 BRA `(.L_x_2842) ;  /* 0x0000011c004cb947 */ /* 0x002fea0003800000 */
.L_x_2841:
[----:B------:R-:W-:Y:S05]  /*f570*/  BSYNC B2 ;  /* 0x0000000000027941 */ /* 0x000fea0003800000 */
.L_x_2840:
[C---:B------:R-:W-:Y:S01]  /*f580*/  R2UR UR6, R154.reuse ;  /* 0x000000009a0672ca */ /* 0x040fe200000e0000 */
[C---:B------:R-:W-:Y:S01]  /*f590*/  VIADD R152, R154.reuse, 0x2 ;  /* 0x000000029a987836 */ /* 0x040fe20000000000 */
[----:B------:R-:W-:Y:S01]  /*f5a0*/  R2UR UR7, R155 ;  /* 0x000000009b0772ca */ /* 0x000fe200000e0000 */
[----:B------:R-:W-:Y:S01]  /*f5b0*/  VIADD R14, R154, 0x4 ;  /* 0x000000049a0e7836 */ /* 0x000fe20000000000 */
[----:B------:R-:W-:Y:S01]  /*f5c0*/  R2UR UR4, R4 ;  /* 0x00000000040472ca */ /* 0x000fe200000e0000 */
[----:B------:R-:W-:Y:S01]  /*f5d0*/  VIADD R154, R154, 0x6 ;  /* 0x000000069a9a7836 */ /* 0x000fe20000000000 */
[----:B------:R-:W-:Y:S01]  /*f5e0*/  R2UR UR5, R5 ;  /* 0x00000000050572ca */ /* 0x000fe200000e0000 */
[----:B------:R-:W-:Y:S01]  /*f5f0*/  IMAD.MOV.U32 R153, RZ, RZ, 0x40000040 ;  /* 0x40000040ff997424 */ /* 0x000fe200078e00ff */
[----:B------:R-:W-:Y:S01]  /*f600*/  R2UR UR10, R152 ;  /* 0x00000000980a72ca */ /* 0x000fe200000e0000 */
[----:B------:R-:W-:Y:S01]  /*f610*/  IMAD.MOV.U32 R155, RZ, RZ, 0x40000040 ;  /* 0x40000040ff9b7424 */ /* 0x000fe200078e00ff */
[----:B------:R-:W-:Y:S01]  /*f620*/  R2UR UR18, R154 ;  /* 0x000000009a1272ca */ /* 0x000fe200000e0000 */
[----:B------:R-:W-:Y:S01]  /*f630*/  IMAD.MOV.U32 R15, RZ, RZ, 0x40000040 ;  /* 0x40000040ff0f7424 */ /* 0x000fe200078e00ff */
[----:B------:R-:W-:-:S02]  /*f640*/  R2UR UR11, R153 ;  /* 0x00000000990b72ca */ /* 0x000fc400000e0000 */
[----:B------:R-:W-:Y:S02]  /*f650*/  R2UR UR19, R155 ;  /* 0x000000009b1372ca */ /* 0x000fe400000e0000 */
[----:B------:R-:W-:Y:S01]  /*f660*/  WARPGROUP.ARRIVE ;  /* 0x00000000000079c5 */ /* 0x000fe20000000000 */
[----:B------:R-:W-:Y:S02]  /*f670*/  R2UR UR8, R10 ;  /* 0x000000000a0872ca */ /* 0x000fe400000e0000 */
[----:B------:R-:W-:Y:S02]  /*f680*/  R2UR UR9, R11 ;  /* 0x000000000b0972ca */ /* 0x000fe400000e0000 */
[----:B------:R-:W-:Y:S01]  /*f690*/  R2UR UR14, R14 ;  /* 0x000000000e0e72ca */ /* 0x000fe200000e0000 */
[----:B------:R-:W-:Y:S01]  /*f6a0*/  HGMMA.64x64x16.F32.BF16 R152, gdesc[UR4], RZ, !UPT, gsb0 ;  /* 0x00e00000049879f0 */ /* 0x000fe2000c0018ff */
[----:B------:R-:W-:Y:S01]  /*f6b0*/  R2UR UR15, R15 ;  /* 0x000000000f0f72ca */ /* 0x000fe200000e0000 */
[----:B------:R-:W-:Y:S01]  /*f6c0*/  ULDC UR4, c[0x0][0x9d8] ;  /* 0x0002760000047ab9 */ /* 0x000fe20000000800 */
[----:B------:R-:W-:Y:S01]  /*f6d0*/  R2UR UR12, R8 ;  /* 0x00000000080c72ca */ /* 0x000fe200000e0000 */
[----:B------:R-:W-:Y:S01]  /*f6e0*/  ULDC UR5, c[0x0][0x988] ;  /* 0x0002620000057ab9 */ /* 0x000fe20000000800 */
[----:B------:R-:W-:-:S02]  /*f6f0*/  R2UR UR13, R9 ;  /* 0x00000000090d72ca */ /* 0x000fc400000e0000 */
        /* <DEDUP_REMOVED lines=48> */
[----:B------:R-:W-:-:S02]  /*fa00*/  FMUL.FTZ R183, R183, UR4 ;  /* 0x00000004b7b77c20 */ /* 0x000fc40008410000 */
        /* <DEDUP_REMOVED lines=57> */
[----:B------:R-:W4:Y:S01]  /*fda0*/  MUFU.EX2 R15, R15 ;  /* 0x0000000f000f7308 */ /* 0x000f220000000800 */
[-CC-:B------:R-:W-:Y:S01]  /*fdb0*/  FFMA.FTZ R173, R173, R20.reuse, -R181.reuse ;  /* 0x00000014adad7223 */ /* 0x180fe200000108b5 */
[-CC-:B------:R-:W-:Y:S01]  /*fdc0*/  FFMA.FTZ R176, R176, R20.reuse, -R181.reuse ;  /* 0x00000014b0b07223 */ /* 0x180fe200000108b5 */
[-CC-:B------:R-:W-:Y:S01]  /*fdd0*/  FFMA.FTZ R177, R177, R20.reuse, -R181.reuse ;  /* 0x00000014b1b17223 */ /* 0x180fe200000108b5 */
[----:B------:R-:W-:Y:S01]  /*fde0*/  FFMA.FTZ R180, R180, R20, -R181 ;  /* 0x00000014b4b47223 */ /* 0x000fe200000108b5 */
[----:B------:R-:W-:Y:S01]  /*fdf0*/  FMUL.FTZ R181, R170, UR4 ;  /* 0x00000004aab57c20 */ /* 0x000fe20008410000 */
[----:B---3--:R-:W-:-:S02]  /*fe00*/  FMNMX.FTZ R170, R154, R213, !PT ;  /* 0x000000d59aaa7209 */ /* 0x008fc40007810000 */
[----:B------:R-:W3:Y:S01]  /*fe10*/  MUFU.EX2 R152, R152 ;  /* 0x0000009800987308 */ /* 0x000ee20000000800 */
        /* <DEDUP_REMOVED lines=8> */
[----:B----4-:R-:W-:Y:S01]  /*fea0*/  FFMA.FTZ R0, R214, R0, R15 ;  /* 0x00000000d6007223 */ /* 0x010fe2000001000f */
[-C--:B------:R-:W-:Y:S01]  /*feb0*/  FMUL.FTZ R37, R37, R214.reuse ;  /* 0x000000d625257220 */ /* 0x080fe20000410000 */
[-C--:B------:R-:W-:Y:S01]  /*fec0*/  FMUL.FTZ R40, R40, R214.reuse ;  /* 0x000000d628287220 */ /* 0x080fe20000410000 */
[-C--:B------:R-:W-:Y:S01]  /*fed0*/  FMUL.FTZ R41, R41, R214.reuse ;  /* 0x000000d629297220 */ /* 0x080fe20000410000 */
[-C--:B------:R-:W-:Y:S01]  /*fee0*/  FMUL.FTZ R44, R44, R214.reuse ;  /* 0x000000d62c2c7220 */ /* 0x080fe20000410000 */
[-C--:B------:R-:W-:Y:S01]  /*fef0*/  FMUL.FTZ R45, R45, R214.reuse ;  /* 0x000000d62d2d7220 */ /* 0x080fe20000410000 */
[----:B------:R-:W-:Y:S01]  /*ff00*/  FMUL.FTZ R48, R48, R214 ;  /* 0x000000d630307220 */ /* 0x000fe20000410000 */
[----:B------:R-:W-:Y:S01]  /*ff10*/  MUFU.TANH R175, R175 ;  /* 0x000000af00af7308 */ /* 0x000fe20000002400 */
[C---:B---3--:R-:W-:Y:S01]  /*ff20*/  FADD.FTZ R0, R152.reuse, R0 ;  /* 0x0000000098007221 */ /* 0x048fe20000010000 */
[----:B------:R-:W-:Y:S01]  /*ff30*/  F2FP.BF16.F32.PACK_AB R152, R152, R15 ;  /* 0x0000000f9898723e */ /* 0x000fe200000010ff */
[----:B------:R-:W-:-:S02]  /*ff40*/  @!P1 VIADD R15, R12, 0x28c40 ;  /* 0x00028c400c0f9836 */ /* 0x000fc40000000000 */
[-C--:B------:R-:W-:Y:S01]  /*ff50*/  FMUL.FTZ R49, R49, R214.reuse ;  /* 0x000000d631317220 */ /* 0x080fe20000410000 */
[-C--:B------:R-:W-:Y:S01]  /*ff60*/  FMUL.FTZ R52, R52, R214.reuse ;  /* 0x000000d634347220 */ /* 0x080fe20000410000 */
[-C--:B------:R-:W-:Y:S01]  /*ff70*/  FMUL.FTZ R53, R53, R214.reuse ;  /* 0x000000d635357220 */ /* 0x080fe20000410000 */
[-C--:B------:R-:W-:Y:S01]  /*ff80*/  FMUL.FTZ R56, R56, R214.reuse ;  /* 0x000000d638387220 */ /* 0x080fe20000410000 */
[----:B------:R-:W-:Y:S01]  /*ff90*/  @!P1 PRMT R15, RZ, 0x654, R15 ;  /* 0x00000654ff0f9816 */ /* 0x000fe2000000000f */
[----:B------:R-:W-:Y:S01]  /*ffa0*/  MUFU.TANH R178, R178 ;  /* 0x000000b200b27308 */ /* 0x000fe20000002400 */
[-C--:B------:R-:W-:Y:S01]  /*ffb0*/  FMUL.FTZ R57, R57, R214.reuse ;  /* 0x000000d639397220 */ /* 0x080fe20000410000 */
[-C--:B------:R-:W-:Y:S01]  /*ffc0*/  FMUL.FTZ R60, R60, R214.reuse ;  /* 0x000000d63c3c7220 */ /* 0x080fe20000410000 */
[----:B------:R3:W-:Y:S01]  /*ffd0*/  @!P1 SYNCS.ARRIVE.TRANS64.RED.A1T0 RZ, [R15+URZ], RZ ;  /* 0x000000ff0fff99a7 */ /* 0x0007e2000810043f */
[-C--:B------:R-:W-:Y:S01]  /*ffe0*/  FMUL.FTZ R61, R61, R214.reuse ;  /* 0x000000d63d3d7220 */ /* 0x080fe20000410000 */
[-C--:B------:R-:W-:Y:S01]  /*fff0*/  FMUL.FTZ R64, R64, R214.reuse ;  /* 0x000000d640407220 */ /* 0x080fe20000410000 */
[-C--:B------:R-:W-:Y:S01]  /*10000*/  FMUL.FTZ R65, R65, R214.reuse ;  /* 0x000000d641417220 */ /* 0x080fe20000410000 */
[-C--:B------:R-:W-:Y:S01]  /*10010*/  FMUL.FTZ R68, R68, R214.reuse ;  /* 0x000000d644447220 */ /* 0x080fe20000410000 */
[----:B------:R-:W-:Y:S01]  /*10020*/  MUFU.TANH R179, R179 ;  /* 0x000000b300b37308 */ /* 0x000fe20000002400 */
[-C--:B------:R-:W-:Y:S01]  /*10030*/  FMUL.FTZ R69, R69, R214.reuse ;  /* 0x000000d645457220 */ /* 0x080fe20000410000 */
[----:B------:R-:W-:Y:S01]  /*10040*/  FMUL.FTZ R72, R72, R214 ;  /* 0x000000d648487220 */ /* 0x000fe20000410000 */
[----:B---3--:R-:W-:-:S02]  /*10050*/  IMAD.MOV R15, RZ, RZ, -R194 ;  /* 0x000000ffff0f7224 */ /* 0x008fc400078e0ac2 */
[-C--:B------:R-:W-:Y:S01]  /*10060*/  FMUL.FTZ R73, R73, R214.reuse ;  /* 0x000000d649497220 */ /* 0x080fe20000410000 */
[-C--:B------:R-:W-:Y:S01]  /*10070*/  FMUL.FTZ R76, R76, R214.reuse ;  /* 0x000000d64c4c7220 */ /* 0x080fe20000410000 */
[-C--:B------:R-:W-:Y:S01]  /*10080*/  FMUL.FTZ R77, R77, R214.reuse ;  /* 0x000000d64d4d7220 */ /* 0x080fe20000410000 */
[----:B------:R-:W-:Y:S01]  /*10090*/  FMUL.FTZ R80, R80, R214 ;  /* 0x000000d650507220 */ /* 0x000fe20000410000 */
[----:B------:R-:W-:Y:S01]  /*100a0*/  ISETP.NE.AND P3, PT, R184, R15, PT ;  /* 0x0000000fb800720c */ /* 0x000fe20003f65270 */
[----:B------:R-:W-:Y:S01]  /*100b0*/  MUFU.TANH R182, R182 ;  /* 0x000000b600b67308 */ /* 0x000fe20000002400 */
[----:B------:R-:W-:Y:S01]  /*100c0*/  FMNMX.FTZ R15, R155, R170, !PT ;  /* 0x000000aa9b0f7209 */ /* 0x000fe20007810000 */
[-C--:B------:R-:W-:Y:S01]  /*100d0*/  FMUL.FTZ R81, R81, R214.reuse ;  /* 0x000000d651517220 */ /* 0x080fe20000410000 */
[-C--:B------:R-:W-:Y:S01]  /*100e0*/  FMUL.FTZ R84, R84, R214.reuse ;  /* 0x000000d654547220 */ /* 0x080fe20000410000 */
[-C--:B------:R-:W-:Y:S01]  /*100f0*/  FMUL.FTZ R85, R85, R214.reuse ;  /* 0x000000d655557220 */ /* 0x080fe20000410000 */
[----:B------:R-:W-:Y:S01]  /*10100*/  FMNMX.FTZ R15, R158, R15, !PT ;  /* 0x0000000f9e0f7209 */ /* 0x000fe20007810000 */
[-C--:B------:R-:W-:Y:S01]  /*10110*/  FMUL.FTZ R88, R88, R214.reuse ;  /* 0x000000d658587220 */ /* 0x080fe20000410000 */
[-C--:B------:R-:W-:Y:S01]  /*10120*/  FMUL.FTZ R89, R89, R214.reuse ;  /* 0x000000d659597220 */ /* 0x080fe20000410000 */
[----:B------:R-:W-:Y:S01]  /*10130*/  MUFU.TANH R183, R183 ;  /* 0x000000b700b77308 */ /* 0x000fe20000002400 */
[----:B------:R-:W-:Y:S01]  /*10140*/  FMNMX.FTZ R15, R159, R15, !PT ;  /* 0x0000000f9f0f7209 */ /* 0x000fe20007810000 */
[-C--:B------:R-:W-:Y:S01]  /*10150*/  FMUL.FTZ R92, R92, R214.reuse ;  /* 0x000000d65c5c7220 */ /* 0x080fe20000410000 */
[-C--:B------:R-:W-:Y:S01]  /*10160*/  FMUL.FTZ R93, R93, R214.reuse ;  /* 0x000000d65d5d7220 */ /* 0x080fe20000410000 */
[----:B------:R-:W-:Y:S01]  /*10170*/  @!P3 IMAD R215, R215, 0x40, R191 ;  /* 0x00000040d7d7b824 */ /* 0x000fe200078e02bf */
[----:B------:R-:W-:Y:S01]  /*10180*/  FMNMX.FTZ R15, R162, R15, !PT ;  /* 0x0000000fa20f7209 */ /* 0x000fe20007810000 */
[-C--:B------:R-:W-:Y:S01]  /*10190*/  FMUL.FTZ R96, R96, R214.reuse ;  /* 0x000000d660607220 */ /* 0x080fe20000410000 */
[----:B------:R-:W-:Y:S01]  /*101a0*/  FMUL.FTZ R97, R97, R214 ;  /* 0x000000d661617220 */ /* 0x000fe20000410000 */
[----:B------:R-:W3:Y:S01]  /*101b0*/  MUFU.EX2 R153, R153 ;  /* 0x0000009900997308 */ /* 0x000ee20000000800 */
[----:B------:R-:W-:Y:S01]  /*101c0*/  FMNMX.FTZ R15, R163, R15, !PT ;  /* 0x0000000fa30f7209 */ /* 0x000fe20007810000 */
[----:B------:R-:W-:-:S02]  /*101d0*/  @!P3 IMAD R215, R215, 0x4, R2 ;  /* 0x00000004d7d7b824 */ /* 0x000fc400078e0202 */
[-C--:B------:R-:W-:Y:S01]  /*101e0*/  FMUL.FTZ R100, R100, R214.reuse ;  /* 0x000000d664647220 */ /* 0x080fe20000410000 */
[-C--:B------:R-:W-:Y:S01]  /*101f0*/  FMUL.FTZ R101, R101, R214.reuse ;  /* 0x000000d665657220 */ /* 0x080fe20000410000 */
[----:B------:R-:W-:Y:S01]  /*10200*/  FMNMX.FTZ R15, R166, R15, !PT ;  /* 0x0000000fa60f7209 */ /* 0x000fe20007810000 */
[-C--:B------:R-:W-:Y:S01]  /*10210*/  FMUL.FTZ R104, R104, R214.reuse ;  /* 0x000000d668687220 */ /* 0x080fe20000410000 */
[-C--:B------:R-:W-:Y:S01]  /*10220*/  FMUL.FTZ R105, R105, R214.reuse ;  /* 0x000000d669697220 */ /* 0x080fe20000410000 */
[----:B------:R-:W4:Y:S01]  /*10230*/  MUFU.EX2 R156, R156 ;  /* 0x0000009c009c7308 */ /* 0x000f220000000800 */
[----:B------:R-:W-:Y:S01]  /*10240*/  FMNMX.FTZ R15, R167, R15, !PT ;  /* 0x0000000fa70f7209 */ /* 0x000fe20007810000 */
[-C--:B------:R-:W-:Y:S01]  /*10250*/  FMUL.FTZ R108, R108, R214.reuse ;  /* 0x000000d66c6c7220 */ /* 0x080fe20000410000 */
[-C--:B------:R-:W-:Y:S01]  /*10260*/  FMUL.FTZ R109, R109, R214.reuse ;  /* 0x000000d66d6d7220 */ /* 0x080fe20000410000 */
[-C--:B------:R-:W-:Y:S01]  /*10270*/  FMUL.FTZ R112, R112, R214.reuse ;  /* 0x000000d670707220 */ /* 0x080fe20000410000 */
[----:B--2---:R-:W-:Y:S01]  /*10280*/  FMNMX.FTZ R15, R181, R15, !PT ;  /* 0x0000000fb50f7209 */ /* 0x004fe20007810000 */
[-C--:B------:R-:W-:Y:S01]  /*10290*/  FMUL.FTZ R113, R113, R214.reuse ;  /* 0x000000d671717220 */ /* 0x080fe20000410000 */
[-C--:B------:R-:W-:Y:S01]  /*102a0*/  FMUL.FTZ R116, R116, R214.reuse ;  /* 0x000000d674747220 */ /* 0x080fe20000410000 */
        /* <DEDUP_REMOVED lines=9> */
[----:B------:R-:W-:Y:S01]  /*10340*/  FMNMX.FTZ R15, R175, R15, !PT ;  /* 0x0000000faf0f7209 */ /* 0x000fe20007810000 */
[-C--:B------:R-:W-:Y:S01]  /*10350*/  FMUL.FTZ R125, R125, R214.reuse ;  /* 0x000000d67d7d7220 */ /* 0x080fe20000410000 */
[-C--:B------:R-:W-:Y:S01]  /*10360*/  FMUL.FTZ R128, R128, R214.reuse ;  /* 0x000000d680807220 */ /* 0x080fe20000410000 */
[-C--:B------:R-:W-:Y:S01]  /*10370*/  FMUL.FTZ R129, R129, R214.reuse ;  /* 0x000000d681817220 */ /* 0x080fe20000410000 */
[----:B------:R-:W-:Y:S01]  /*10380*/  FMNMX.FTZ R170, R178, R15, !PT ;  /* 0x0000000fb2aa7209 */ /* 0x000fe20007810000 */
[-C--:B------:R-:W-:Y:S01]  /*10390*/  FMUL.FTZ R132, R132, R214.reuse ;  /* 0x000000d684847220 */ /* 0x080fe20000410000 */
[----:B------:R-:W-:Y:S01]  /*103a0*/  FMUL.FTZ R133, R133, R214 ;  /* 0x000000d685857220 */ /* 0x000fe20000410000 */
[----:B------:R-:W-:Y:S01]  /*103b0*/  MUFU.EX2 R161, R161 ;  /* 0x000000a100a17308 */ /* 0x000fe20000000800 */
[----:B------:R-:W-:Y:S01]  /*103c0*/  FMNMX.FTZ R15, R179, R170, !PT ;  /* 0x000000aab30f7209 */ /* 0x000fe20007810000 */
[-C--:B------:R-:W-:Y:S01]  /*103d0*/  FMUL.FTZ R136, R136, R214.reuse ;  /* 0x000000d688887220 */ /* 0x080fe20000410000 */
[-C--:B------:R-:W-:Y:S01]  /*103e0*/  FMUL.FTZ R137, R137, R214.reuse ;  /* 0x000000d689897220 */ /* 0x080fe20000410000 */
[-C--:B------:R-:W-:Y:S01]  /*103f0*/  FMUL.FTZ R140, R140, R214.reuse ;  /* 0x000000d68c8c7220 */ /* 0x080fe20000410000 */
[----:B------:R-:W-:Y:S01]  /*10400*/  FMNMX.FTZ R170, R182, R15, !PT ;  /* 0x0000000fb6aa7209 */ /* 0x000fe20007810000 */
[-C--:B------:R-:W-:Y:S01]  /*10410*/  FMUL.FTZ R141, R141, R214.reuse ;  /* 0x000000d68d8d7220 */ /* 0x080fe20000410000 */
[-C--:B------:R-:W-:Y:S01]  /*10420*/  FMUL.FTZ R144, R144, R214.reuse ;  /* 0x000000d690907220 */ /* 0x080fe20000410000 */
[----:B------:R-:W-:Y:S01]  /*10430*/  FMUL.FTZ R145, R145, R214 ;  /* 0x000000d691917220 */ /* 0x000fe20000410000 */
[----:B------:R-:W-:Y:S01]  /*10440*/  FMNMX.FTZ R15, R183, R170, !PT ;  /* 0x000000aab70f7209 */ /* 0x000fe20007810000 */
[-C--:B------:R-:W-:Y:S01]  /*10450*/  FMUL.FTZ R148, R148, R214.reuse ;  /* 0x000000d694947220 */ /* 0x080fe20000410000 */
[----:B------:R-:W-:Y:S01]  /*10460*/  FMUL.FTZ R149, R149, R214 ;  /* 0x000000d695957220 */ /* 0x000fe20000410000 */
[----:B------:R-:W-:Y:S01]  /*10470*/  @!P3 STS [R215+0x28800], R214 ;  /* 0x028800d6d700b388 */ /* 0x000fe20000000800 */
[----:B------:R-:W-:Y:S01]  /*10480*/  MUFU.EX2 R164, R164 ;  /* 0x000000a400a47308 */ /* 0x000fe20000000800 */
[----:B----4-:R-:W-:-:S02]  /*10490*/  FADD.FTZ R0, R156, R229 ;  /* 0x000000e59c007221 */ /* 0x010fc40000010000 */
[----:B------:R-:W4:Y:S05]  /*104a0*/  SHFL.BFLY PT, R170, R15, 0x2, 0x1f ;  /* 0x0c401f000faa7f89 */ /* 0x000f2a00000e0000 */
[----:B------:R-:W-:Y:S08]  /*104b0*/  MUFU.EX2 R165, R165 ;  /* 0x000000a500a57308 */ /* 0x000ff00000000800 */
[----:B------:R-:W5:Y:S08]  /*104c0*/  MUFU.EX2 R168, R168 ;  /* 0x000000a800a87308 */ /* 0x000f700000000800 */
[----:B------:R-:W-:Y:S01]  /*104d0*/  MUFU.EX2 R169, R169 ;  /* 0x000000a900a97308 */ /* 0x000fe20000000800 */
[----:B----4-:R-:W-:-:S05]  /*104e0*/  FMNMX.FTZ R15, R15, R170, !PT ;  /* 0x000000aa0f0f7209 */ /* 0x010fca0007810000 */
[----:B------:R-:W4:Y:S02]  /*104f0*/  SHFL.BFLY PT, R170, R15, 0x1, 0x1f ;  /* 0x0c201f000faa7f89 */ /* 0x000f2400000e0000 */
[----:B------:R-:W-:Y:S08]  /*10500*/  MUFU.EX2 R172, R172 ;  /* 0x000000ac00ac7308 */ /* 0x000ff00000000800 */
[----:B------:R-:W-:Y:S08]  /*10510*/  MUFU.EX2 R173, R173 ;  /* 0x000000ad00ad7308 */ /* 0x000ff00000000800 */
[----:B------:R-:W-:Y:S01]  /*10520*/  MUFU.EX2 R176, R176 ;  /* 0x000000b000b07308 */ /* 0x000fe20000000800 */
[----:B----4-:R-:W-:-:S07]  /*10530*/  FMNMX.FTZ R15, R15, R170, !PT ;  /* 0x000000aa0f0f7209 */ /* 0x010fce0007810000 */
[----:B------:R-:W-:Y:S01]  /*10540*/  MUFU.EX2 R177, R177 ;  /* 0x000000b100b17308 */ /* 0x000fe20000000800 */
[C---:B------:R-:W-:Y:S01]  /*10550*/  FADD.FTZ R170, -R15.reuse, R213 ;  /* 0x000000d50faa7221 */ /* 0x040fe20000010100 */
[----:B------:R-:W-:-:S03]  /*10560*/  FMUL.FTZ R213, R15, R20 ;  /* 0x000000140fd57220 */ /* 0x000fc60000410000 */
[-C--:B------:R-:W-:Y:S01]  /*10570*/  FMUL.FTZ R170, R170, R20.reuse ;  /* 0x00000014aaaa7220 */ /* 0x080fe20000410000 */
        /* <DEDUP_REMOVED lines=14> */
[-CC-:B------:R-:W-:Y:S01]  /*10660*/  FFMA.FTZ R178, R178, R20.reuse, -R213.reuse ;  /* 0x00000014b2b27223 */ /* 0x180fe200000108d5 */
[-CC-:B------:R-:W-:Y:S01]  /*10670*/  FFMA.FTZ R179, R179, R20.reuse, -R213.reuse ;  /* 0x00000014b3b37223 */ /* 0x180fe200000108d5 */
[-CC-:B------:R-:W-:Y:S01]  /*10680*/  FFMA.FTZ R182, R182, R20.reuse, -R213.reuse ;  /* 0x00000014b6b67223 */ /* 0x180fe200000108d5 */
[----:B------:R-:W-:-:S02]  /*10690*/  FFMA.FTZ R183, R183, R20, -R213 ;  /* 0x00000014b7b77223 */ /* 0x000fc400000108d5 */
[----:B------:R-:W0:Y:S01]  /*106a0*/  MUFU.EX2 R170, R170 ;  /* 0x000000aa00aa7308 */ /* 0x000e220000000800 */
[----:B----4-:R-:W-:Y:S01]  /*106b0*/  F2FP.BF16.F32.PACK_AB R154, R156, R153 ;  /* 0x000000999c9a723e */ /* 0x010fe200000010ff */
[----:B--2---:R-:W-:Y:S01]  /*106c0*/  FADD.FTZ R153, R157, R0 ;  /* 0x000000009d997221 */ /* 0x004fe20000010000 */
[----:B---3--:R-:W-:-:S03]  /*106d0*/  F2FP.BF16.F32.PACK_AB R156, R160, R157 ;  /* 0x0000009da09c723e */ /* 0x008fc600000010ff */
[----:B------:R-:W-:Y:S01]  /*106e0*/  FADD.FTZ R0, R160, R153 ;  /* 0x00000099a0007221 */ /* 0x000fe20000010000 */
[----:B-----5:R-:W-:Y:S01]  /*106f0*/  F2FP.BF16.F32.PACK_AB R160, R168, R165 ;  /* 0x000000a5a8a0723e */ /* 0x020fe200000010ff */
[----:B------:R-:W2:Y:S02]  /*10700*/  MUFU.EX2 R155, R155 ;  /* 0x0000009b009b7308 */ /* 0x000ea40000000800 */
[----:B------:R-:W-:-:S04]  /*10710*/  FADD.FTZ R153, R161, R0 ;  /* 0x00000000a1997221 */ /* 0x000fc80000010000 */
[----:B------:R-:W-:Y:S02]  /*10720*/  FADD.FTZ R0, R164, R153 ;  /* 0x00000099a4007221 */ /* 0x000fe40000010000 */
[----:B------:R3:W4:Y:S01]  /*10730*/  MUFU.EX2 R213, R158 ;  /* 0x0000009e00d57308 */ /* 0x0007220000000800 */
[----:B0-----:R0:W-:Y:S01]  /*10740*/  @!P3 STS [R215+0x28820], R170 ;  /* 0x028820aad700b388 */ /* 0x0011e20000000800 */
[----:B------:R-:W-:Y:S01]  /*10750*/  FADD.FTZ R153, R165, R0 ;  /* 0x00000000a5997221 */ /* 0x000fe20000010000 */
[-C--:B------:R-:W-:Y:S01]  /*10760*/  FMUL.FTZ R26, R26, R170.reuse ;  /* 0x000000aa1a1a7220 */ /* 0x080fe20000410000 */
[-C--:B------:R-:W-:Y:S01]  /*10770*/  FMUL.FTZ R27, R27, R170.reuse ;  /* 0x000000aa1b1b7220 */ /* 0x080fe20000410000 */
[-C--:B------:R-:W-:Y:S01]  /*10780*/  FMUL.FTZ R30, R30, R170.reuse ;  /* 0x000000aa1e1e7220 */ /* 0x080fe20000410000 */
[----:B------:R-:W-:Y:S01]  /*10790*/  FADD.FTZ R0, R168, R153 ;  /* 0x00000099a8007221 */ /* 0x000fe20000010000 */
[-C--:B------:R-:W-:Y:S01]  /*107a0*/  FMUL.FTZ R31, R31, R170.reuse ;  /* 0x000000aa1f1f7220 */ /* 0x080fe20000410000 */
[----:B------:R-:W5:Y:S01]  /*107b0*/  MUFU.EX2 R159, R159 ;  /* 0x0000009f009f7308 */ /* 0x000f620000000800 */
[----:B---3--:R-:W-:Y:S01]  /*107c0*/  F2FP.BF16.F32.PACK_AB R158, R164, R161 ;  /* 0x000000a1a49e723e */ /* 0x008fe200000010ff */
[----:B------:R-:W-:Y:S01]  /*107d0*/  FADD.FTZ R153, R169, R0 ;  /* 0x00000000a9997221 */ /* 0x000fe20000010000 */
[----:B------:R-:W-:Y:S01]  /*107e0*/  FFMA.FTZ R0, R170, R3, R180 ;  /* 0x00000003aa007223 */ /* 0x000fe200000100b4 */
[-C--:B------:R-:W-:Y:S01]  /*107f0*/  FMUL.FTZ R34, R34, R170.reuse ;  /* 0x000000aa22227220 */ /* 0x080fe20000410000 */
[----:B------:R-:W-:Y:S01]  /*10800*/  FMUL.FTZ R35, R35, R170 ;  /* 0x000000aa23237220 */ /* 0x000fe20000410000 */
[----:B------:R-:W-:Y:S01]  /*10810*/  FADD.FTZ R164, R172, R153 ;  /* 0x00000099aca47221 */ /* 0x000fe20000010000 */
[C---:B--2---:R-:W-:Y:S01]  /*10820*/  FADD.FTZ R0, R155.reuse, R0 ;  /* 0x000000009b007221 */ /* 0x044fe20000010000 */
[----:B0-----:R0:W2:Y:S01]  /*10830*/  MUFU.EX2 R215, R162 ;  /* 0x000000a200d77308 */ /* 0x0010a20000000800 */
[----:B------:R-:W-:Y:S01]  /*10840*/  F2FP.BF16.F32.PACK_AB R153, R155, R180 ;  /* 0x000000b49b99723e */ /* 0x000fe200000010ff */
[----:B------:R-:W-:Y:S01]  /*10850*/  FADD.FTZ R3, R173, R164 ;  /* 0x000000a4ad037221 */ /* 0x000fe20000010000 */
[----:B----4-:R-:W-:Y:S01]  /*10860*/  FADD.FTZ R0, R213, R0 ;  /* 0x00000000d5007221 */ /* 0x010fe20000010000 */
[----:B------:R-:W-:Y:S01]  /*10870*/  F2FP.BF16.F32.PACK_AB R164, R176, R173 ;  /* 0x000000adb0a4723e */ /* 0x000fe200000010ff */
[-C--:B------:R-:W-:Y:S01]  /*10880*/  FMUL.FTZ R38, R38, R170.reuse ;  /* 0x000000aa26267220 */ /* 0x080fe20000410000 */
[----:B------:R-:W-:Y:S01]  /*10890*/  FADD.FTZ R168, R176, R3 ;  /* 0x00000003b0a87221 */ /* 0x000fe20000010000 */
[-C--:B------:R-:W-:Y:S01]  /*108a0*/  FMUL.FTZ R39, R39, R170.reuse ;  /* 0x000000aa27277220 */ /* 0x080fe20000410000 */
[----:B------:R-:W3:Y:S01]  /*108b0*/  MUFU.EX2 R163, R163 ;  /* 0x000000a300a37308 */ /* 0x000ee20000000800 */
[----:B0-----:R-:W-:Y:S01]  /*108c0*/  F2FP.BF16.F32.PACK_AB R162, R172, R169 ;  /* 0x000000a9aca2723e */ /* 0x001fe200000010ff */
[----:B------:R-:W-:Y:S01]  /*108d0*/  FADD.FTZ R3, R177, R168 ;  /* 0x000000a8b1037221 */ /* 0x000fe20000010000 */
[C---:B-----5:R-:W-:Y:S01]  /*108e0*/  FADD.FTZ R168, R159.reuse, R0 ;  /* 0x000000009fa87221 */ /* 0x060fe20000010000 */
[----:B------:R-:W-:Y:S01]  /*108f0*/  F2FP.BF16.F32.PACK_AB R155, R159, R213 ;  /* 0x000000d59f9b723e */ /* 0x000fe200000010ff */
[----:B------:R-:W-:Y:S01]  /*10900*/  BAR.SYNC.DEFER_BLOCKING 0xf, 0x100 ;  /* 0x03c4000000007b1d */ /* 0x000fe20000010000 */
[C---:B------:R-:W-:Y:S01]  /*10910*/  FADD.FTZ R0, R166.reuse, R3 ;  /* 0x00000003a6007221 */ /* 0x040fe20000010000 */
[----:B------:R-:W-:Y:S01]  /*10920*/  F2FP.BF16.F32.PACK_AB R166, R166, R177 ;  /* 0x000000b1a6a6723e */ /* 0x000fe200000010ff */
[-C--:B------:R-:W-:Y:S01]  /*10930*/  FMUL.FTZ R42, R42, R170.reuse ;  /* 0x000000aa2a2a7220 */ /* 0x080fe20000410000 */
[----:B--2---:R-:W-:Y:S01]  /*10940*/  FADD.FTZ R168, R215, R168 ;  /* 0x000000a8d7a87221 */ /* 0x004fe20000010000 */
[-C--:B------:R-:W-:Y:S01]  /*10950*/  FMUL.FTZ R43, R43, R170.reuse ;  /* 0x000000aa2b2b7220 */ /* 0x080fe20000410000 */
[----:B------:R-:W0:Y:S01]  /*10960*/  MUFU.EX2 R214, R214 ;  /* 0x000000d600d67308 */ /* 0x000e220000000800 */
[-C--:B------:R-:W-:Y:S01]  /*10970*/  FMUL.FTZ R46, R46, R170.reuse ;  /* 0x000000aa2e2e7220 */ /* 0x080fe20000410000 */
[-C--:B------:R-:W-:Y:S01]  /*10980*/  FMUL.FTZ R47, R47, R170.reuse ;  /* 0x000000aa2f2f7220 */ /* 0x080fe20000410000 */
[-C--:B------:R-:W-:Y:S01]  /*10990*/  FMUL.FTZ R50, R50, R170.reuse ;  /* 0x000000aa32327220 */ /* 0x080fe20000410000 */
[-C--:B------:R-:W-:Y:S01]  /*109a0*/  FMUL.FTZ R51, R51, R170.reuse ;  /* 0x000000aa33337220 */ /* 0x080fe20000410000 */
[-C--:B------:R-:W-:Y:S01]  /*109b0*/  FMUL.FTZ R54, R54, R170.reuse ;  /* 0x000000aa36367220 */ /* 0x080fe20000410000 */
[C---:B---3--:R-:W-:Y:S01]  /*109c0*/  FADD.FTZ R3, R163.reuse, R168 ;  /* 0x000000a8a3037221 */ /* 0x048fe20000010000 */
[----:B------:R-:W-:Y:S01]  /*109d0*/  F2FP.BF16.F32.PACK_AB R157, R163, R215 ;  /* 0x000000d7a39d723e */ /* 0x000fe200000010ff */
[----:B------:R-:W2:Y:S01]  /*109e0*/  MUFU.EX2 R167, R167 ;  /* 0x000000a700a77308 */ /* 0x000ea20000000800 */
[-C--:B------:R-:W-:Y:S01]  /*109f0*/  FMUL.FTZ R55, R55, R170.reuse ;  /* 0x000000aa37377220 */ /* 0x080fe20000410000 */
        /* <DEDUP_REMOVED lines=8> */
[----:B------:R0:W-:Y:S01]  /*10a80*/  STSM.16.M88.4 [R195+0x26800], R152 ;  /* 0x02680098c3007844 */ /* 0x0001e20000000200 */
        /* <DEDUP_REMOVED lines=44> */
[----:B------:R0:W-:Y:S01]  /*10d50*/  STSM.16.M88.4 [R198], R160 ;  /* 0x000000a0c6007844 */ /* 0x0001e20000000200 */
[----:B------:R-:W3:Y:S01]  /*10d60*/  MUFU.EX2 R182, R182 ;  /* 0x000000b600b67308 */ /* 0x000ee20000000800 */
        /* <DEDUP_REMOVED lines=8> */
[C---:B--2---:R-:W-:Y:S01]  /*10df0*/  FADD.FTZ R3, R168.reuse, R3 ;  /* 0x00000003a8037221 */ /* 0x044fe20000010000 */
[----:B------:R-:W-:Y:S01]  /*10e00*/  F2FP.BF16.F32.PACK_AB R165, R168, R165 ;  /* 0x000000a5a8a5723e */ /* 0x000fe200000010ff */
[-C--:B------:R-:W-:Y:S01]  /*10e10*/  FMUL.FTZ R142, R142, R170.reuse ;  /* 0x000000aa8e8e7220 */ /* 0x080fe20000410000 */
[-C--:B------:R-:W-:Y:S01]  /*10e20*/  FMUL.FTZ R143, R143, R170.reuse ;  /* 0x000000aa8f8f7220 */ /* 0x080fe20000410000 */
[-C--:B------:R-:W-:Y:S01]  /*10e30*/  FMUL.FTZ R146, R146, R170.reuse ;  /* 0x000000aa92927220 */ /* 0x080fe20000410000 */
[-C--:B------:R-:W-:Y:S01]  /*10e40*/  FMUL.FTZ R147, R147, R170.reuse ;  /* 0x000000aa93937220 */ /* 0x080fe20000410000 */
[-C--:B------:R-:W-:Y:S01]  /*10e50*/  FMUL.FTZ R150, R150, R170.reuse ;  /* 0x000000aa96967220 */ /* 0x080fe20000410000 */
[----:B------:R-:W-:Y:S01]  /*10e60*/  FMUL.FTZ R151, R151, R170 ;  /* 0x000000aa97977220 */ /* 0x000fe20000410000 */
[----:B---3--:R-:W-:Y:S01]  /*10e70*/  FADD.FTZ R172, R182, R3 ;  /* 0x00000003b6ac7221 */ /* 0x008fe20000010000 */
[----:B----4-:R-:W-:-:S03]  /*10e80*/  F2FP.BF16.F32.PACK_AB R167, R183, R182 ;  /* 0x000000b6b7a7723e */ /* 0x010fc600000010ff */
[----:B------:R-:W-:Y:S02]  /*10e90*/  FADD.FTZ R3, R183, R172 ;  /* 0x000000acb7037221 */ /* 0x000fe40000010000 */
[----:B------:R0:W-:Y:S01]  /*10ea0*/  STSM.16.M88.4 [R197], R164 ;  /* 0x000000a4c5007844 */ /* 0x0001e20000000200 */
[----:B------:R-:W-:Y:S05]  /*10eb0*/  @!P0 BRA `(.L_x_2843) ;  /* 0x0000000000048947 */ /* 0x000fea0003800000 */
[----:B------:R-:W-:Y:S01]  /*10ec0*/  BPT.TRAP 0x1 ;  /* 0x000000040000795c */ /* 0x000fe20000300000 */
.L_x_2843:
[----:B------:R2:W3:Y:S01]  /*10ed0*/  SYNCS.PHASECHK.TRANS64.TRYWAIT P3, [R12+URZ+0x28c50], R207 ;  /* 0x028c50cf0c0075a7 */ /* 0x0004e2000806017f */
[----:B------:R-:W-:Y:S05]  /*10ee0*/  @!P0 BRA `(.L_x_2844) ;  /* 0x0000000000048947 */ /* 0x000fea0003800000 */
[----:B------:R-:W-:Y:S01]  /*10ef0*/  BPT.TRAP 0x1 ;  /* 0x000000040000795c */ /* 0x000fe20000300000 */
.L_x_2844:
[----:B------:R-:W-:Y:S04]  /*10f00*/  BSSY B2, `(.L_x_2845) ;  /* 0x0000004000027945 */ /* 0x000fe80003800000 */
[----:B---3--:R-:W-:Y:S05]  /*10f10*/  @P3 BRA `(.L_x_2846) ;  /* 0x0000000000083947 */ /* 0x008fea0003800000 */
[----:B------:R-:W3:Y:S02]  /*10f20*/  SYNCS.PHASECHK.TRANS64.TRYWAIT P3, [R12+URZ+0x28c50], R207 ;  /* 0x028c50cf0c0075a7 */ /* 0x000ee4000806017f */
[----:B---3--:R-:W-:Y:S05]  /*10f30*/  @!P3 BRA `(.L_x_2847) ;  /* 0x0000010000ecb947 */ /* 0x008fea0003800000 */
.L_x_2846:
[----:B------:R-:W-:Y:S05]  /*10f40*/  BSYNC B2 ;  /* 0x0000000000027941 */ /* 0x000fea0003800000 */
.L_x_2845:
[----:B------:R-:W-:Y:S01]  /*10f50*/  IMAD R168, R18, 0x1000, R190 ;  /* 0x0000100012a87824 */ /* 0x000fe200078e02be */
[----:B------:R-:W-:Y:S01]  /*10f60*/  WARPGROUP.ARRIVE ;  /* 0x00000000000079c5 */ /* 0x000fe20000000000 */
[----:B------:R-:W-:Y:S02]  /*10f70*/  IMAD.MOV.U32 R169, RZ, RZ, 0x40000040 ;  /* 0x40000040ffa97424 */ /* 0x000fe400078e00ff */
[----:B-123--:R-:W-:Y:S01]  /*10f80*/  @!P1 VIADD R12, R12, 0x28c60 ;  /* 0x00028c600c0c9836 */ /* 0x00efe20000000000 */
[----:B------:R-:W-:Y:S01]  /*10f90*/  R2UR UR6, R168 ;  /* 0x00000000a80672ca */ /* 0x000fe200000e0000 */
[----:B------:R-:W-:Y:S01]  /*10fa0*/  IMAD.MOV.U32 R213, RZ, RZ, R15 ;  /* 0x000000ffffd57224 */ /* 0x000fe200078e000f */
[----:B------:R-:W-:Y:S01]  /*10fb0*/  R2UR UR7, R169 ;  /* 0x00000000a90772ca */ /* 0x000fe200000e0000 */
[----:B------:R-:W-:Y:S01]  /*10fc0*/  IMAD.MOV.U32 R169, RZ, RZ, 0x40000040 ;  /* 0x40000040ffa97424 */ /* 0x000fe200078e00ff */
[----:B------:R-:W-:Y:S01]  /*10fd0*/  @!P1 PRMT R12, RZ, 0x654, R12 ;  /* 0x00000654ff0c9816 */ /* 0x000fe2000000000c */
[----:B------:R-:W-:-:S02]  /*10fe0*/  IMAD.MOV.U32 R214, RZ, RZ, R14 ;  /* 0x000000ffffd67224 */ /* 0x000fc400078e000e */
[----:B------:R-:W-:-:S08]  /*10ff0*/  IMAD.MOV.U32 R215, RZ, RZ, R18 ;  /* 0x000000ffffd77224 */ /* 0x000fd000078e0012 */
        /* <DEDUP_REMOVED lines=35> */
.L_x_2837:
[----:B0-----:R-:W-:-:S07]  /*11230*/  IMAD.MOV.U32 R12, RZ, RZ, R206 ;  /* 0x000000ffff0c7224 */ /* 0x001fce00078e00ce */
.L_x_2836:
[----:B------:R-:W-:Y:S05]  /*11240*/  BSYNC B0 ;  /* 0x0000000000007941 */ /* 0x000fea0003800000 */
.L_x_2835:
[----:B------:R-:W-:Y:S01]  /*11250*/  ISETP.GE.AND P2, PT, R12, R202, PT ;  /* 0x000000ca0c00720c */ /* 0x000fe20003f46270 */
[----:B------:R-:W-:-:S12]  /*11260*/  BSSY B0, `(.L_x_2849) ;  /* 0x000028e000007945 */ /* 0x000fd80003800000 */
[----:B------:R-:W-:Y:S05]  /*11270*/  @!P2 BRA `(.L_x_2850) ;  /* 0x000000280030a947 */ /* 0x000fea0003800000 */
[----:B------:R-:W-:Y:S02]  /*11280*/  IMAD.MOV.U32 R213, RZ, RZ, R15 ;  /* 0x000000ffffd57224 */ /* 0x000fe400078e000f */
[----:B0-----:R-:W-:Y:S02]  /*11290*/  IMAD.MOV.U32 R215, RZ, RZ, R14 ;  /* 0x000000ffffd77224 */ /* 0x001fe400078e000e */
[----:B------:R-:W-:-:S07]  /*112a0*/  IMAD.MOV.U32 R214, RZ, RZ, R18 ;  /* 0x000000ffffd67224 */ /* 0x000fce00078e0012 */
.L_x_2869:
[----:B------:R-:W-:-:S05]  /*112b0*/  VIADD R18, R214, 0x1 ;  /* 0x00000001d6127836 */ /* 0x000fca0000000000 */
[----:B------:R-:W-:-:S04]  /*112c0*/  ISETP.NE.AND P2, PT, R18, 0x2, PT ;  /* 0x000000021200780c */ /* 0x000fc80003f45270 */
[----:B------:R-:W-:Y:S02]  /*112d0*/  SEL R14, RZ, 0x1, P2 ;  /* 0x00000001ff0e7807 */ /* 0x000fe40001000000 */
[----:B------:R-:W-:Y:S02]  /*112e0*/  SEL R18, R18, RZ, P2 ;  /* 0x000000ff12127207 */ /* 0x000fe40001000000 */
[----:B------:R-:W-:Y:S01]  /*112f0*/  LOP3.LUT R19, R19, R14, RZ, 0x3c, !PT ;  /* 0x0000000e13137212 */ /* 0x000fe200078e3cff */
[----:B-1----:R-:W-:Y:S06]  /*11300*/  @!P0 BRA `(.L_x_2851) ;  /* 0x0000000000048947 */ /* 0x002fec0003800000 */
[----:B------:R-:W-:Y:S01]  /*11310*/  BPT.TRAP 0x1 ;  /* 0x000000040000795c */ /* 0x000fe20000300000 */
.L_x_2851:
[----:B------:R-:W-:Y:S01]  /*11320*/  IMAD R206, R18, 0x8, R2 ;  /* 0x0000000812ce7824 */ /* 0x000fe200078e0202 */
[----:B------:R-:W-:-:S04]  /*11330*/  SHF.L.U32 R207, R19, 0x1f, RZ ;  /* 0x0000001f13cf7819 */ /* 0x000fc800000006ff */
[----:B------:R0:W1:Y:S01]  /*11340*/  SYNCS.PHASECHK.TRANS64.TRYWAIT P2, [R206+URZ+0x28c30], R207 ;  /* 0x028c30cfce0075a7 */ /* 0x000062000804017f */
[----:B------:R-:W-:Y:S05]  /*11350*/  @!P0 BRA `(.L_x_2852) ;  /* 0x0000000000048947 */ /* 0x000fea0003800000 */
[----:B------:R-:W-:Y:S01]  /*11360*/  BPT.TRAP 0x1 ;  /* 0x000000040000795c */ /* 0x000fe20000300000 */
.L_x_2852:
[----:B------:R-:W-:Y:S01]  /*11370*/  BSSY B1, `(.L_x_2853) ;  /* 0x0000006000017945 */ /* 0x000fe20003800000 */
[----:B------:R-:W-:Y:S02]  /*11380*/  IMAD R14, R18, 0x200, R13 ;  /* 0x00000200120e7824 */ /* 0x000fe400078e020d */
[----:B------:R-:W-:Y:S01]  /*11390*/  IMAD.MOV.U32 R15, RZ, RZ, 0x40000040 ;  /* 0x40000040ff0f7424 */ /* 0x000fe200078e00ff */
[----:B-1----:R-:W-:Y:S06]  /*113a0*/  @P2 BRA `(.L_x_2854) ;  /* 0x0000000000082947 */ /* 0x002fec0003800000 */
[----:B------:R-:W1:Y:S02]  /*113b0*/  SYNCS.PHASECHK.TRANS64.TRYWAIT P2, [R206+URZ+0x28c30], R207 ;  /* 0x028c30cfce0075a7 */ /* 0x000e64000804017f */
[----:B-1----:R-:W-:Y:S05]  /*113c0*/  @!P2 BRA `(.L_x_2855) ;  /* 0x000000fc00dca947 */ /* 0x002fea0003800000 */
.L_x_2854:
[----:B------:R-:W-:Y:S05]  /*113d0*/  BSYNC B1 ;  /* 0x0000000000017941 */ /* 0x000fea0003800000 */
.L_x_2853:
[C---:B------:R-:W-:Y:S01]  /*113e0*/  R2UR UR6, R14.reuse ;  /* 0x000000000e0672ca */ /* 0x040fe200000e0000 */
[----:B------:R-:W-:Y:S01]  /*113f0*/  WARPGROUP.ARRIVE ;  /* 0x00000000000079c5 */ /* 0x000fe20000000000 */
[----:B------:R-:W-:Y:S01]  /*11400*/  R2UR UR7, R15 ;  /* 0x000000000f0772ca */ /* 0x000fe200000e0000 */
[----:B------:R-:W-:Y:S01]  /*11410*/  VIADD R20, R14, 0x2 ;  /* 0x000000020e147836 */ /* 0x000fe20000000000 */
[----:B------:R-:W-:Y:S01]  /*11420*/  R2UR UR4, R4 ;  /* 0x00000000040472ca */ /* 0x000fe200000e0000 */
[----:B------:R-:W-:Y:S01]  /*11430*/  IMAD.MOV.U32 R21, RZ, RZ, 0x40000040 ;  /* 0x40000040ff157424 */ /* 0x000fe200078e00ff */
[----:B------:R-:W-:Y:S01]  /*11440*/  R2UR UR5, R5 ;  /* 0x00000000050572ca */ /* 0x000fe200000e0000 */
[----:B------:R-:W-:-:S12]  /*11450*/  IMAD.MOV.U32 R15, RZ, RZ, 0x40000040 ;  /* 0x40000040ff0f7424 */ /* 0x000fd800078e00ff */
        /* <DEDUP_REMOVED lines=32> */
[----:B------:R-:W-:Y:S01]  /*11660*/  HGMMA.64x64x16.F32.BF16 R152, gdesc[UR4], R152, gsb0 ;  /* 0x00e00000049879f0 */ /* 0x000fe20008001898 */
[----:B------:R-:W-:Y:S02]  /*11670*/  ULDC UR4, c[0x0][0x9d8] ;  /* 0x0002760000047ab9 */ /* 0x000fe40000000800 */
        /* <DEDUP_REMOVED lines=36> */
[----:B------:R-:W-:Y:S01]  /*118c0*/  ULDC UR4, c[0x0][0x9e0] ;  /* 0x0002780000047ab9 */ /* 0x000fe20000000800 */
[----:B------:R4:W-:Y:S01]  /*118d0*/  @!P1 SYNCS.ARRIVE.TRANS64.RED.A1T0 RZ, [R14+URZ], RZ ;  /* 0x000000ff0eff99a7 */ /* 0x0009e2000810043f */
[----:B------:R-:W-:-:S05]  /*118e0*/  IADD3 R183, -R22, R183, R23 ;  /* 0x000000b716b77210 */ /* 0x000fca0007ffe117 */
[----:B------:R-:W0:Y:S01]  /*118f0*/  MUFU.TANH R229, R229 ;  /* 0x000000e500e57308 */ /* 0x000e220000002400 */
[C---:B------:R-:W-:Y:S02]  /*11900*/  VIADD R231, R183.reuse, UR45 ;  /* 0x0000002db7e77c36 */ /* 0x040fe40008000000 */
[----:B------:R-:W-:Y:S02]  /*11910*/  VIADD R183, R183, UR4 ;  /* 0x00000004b7b77c36 */ /* 0x000fe40008000000 */
[--C-:B--2---:R-:W-:Y:S02]  /*11920*/  IMAD.IADD R182, R231, 0x1, R232.reuse ;  /* 0x00000001e7b67824 */ /* 0x104fe400078e02e8 */
        /* <DEDUP_REMOVED lines=32> */
[----:B------:R-:W-:Y:S01]  /*11b30*/  IADD3 R232, -R22, R23, R232 ;  /* 0x0000001716e87210 */ /* 0x000fe20007ffe1e8 */
[----:B------:R-:W-:Y:S03]  /*11b40*/  BSSY B1, `(.L_x_2857) ;  /* 0x0000012000017945 */ /* 0x000fe60003800000 */
[----:B------:R-:W-:-:S13]  /*11b50*/  ISETP.GT.AND P2, PT, R232, -0x1, PT ;  /* 0xffffffffe800780c */ /* 0x000fda0003f44270 */
[----:B------:R-:W-:Y:S05]  /*11b60*/  @P2 BRA `(.L_x_2858) ;  /* 0x0000000000242947 */ /* 0x000fea0003800000 */
[----:B------:R-:W-:Y:S01]  /*11b70*/  ULDC UR4, c[0x0][0x9e4] ;  /* 0x0002790000047ab9 */ /* 0x000fe20000000800 */
[----:B------:R-:W-:Y:S01]  /*11b80*/  LOP3.LUT R232, RZ, R232, RZ, 0x33, !PT ;  /* 0x000000e8ffe87212 */ /* 0x000fe200078e33ff */
[----:B------:R-:W-:-:S05]  /*11b90*/  IMAD.U32 R233, RZ, RZ, UR4 ;  /* 0x00000004ffe97e24 */ /* 0x000fca000f8e00ff */
[----:B------:R-:W-:-:S13]  /*11ba0*/  ISETP.NE.AND P2, PT, R233, 0x1, PT ;  /* 0x00000001e900780c */ /* 0x000fda0003f45270 */
[----:B------:R-:W2:Y:S02]  /*11bb0*/  @P2 LDC.64 R14, c[0x0][0x9e8] ;  /* 0x00027a00ff0e2b82 */ /* 0x000ea40000000a00 */
[----:B--2---:R-:W-:-:S05]  /*11bc0*/  @P2 IMAD.HI.U32 R14, R232, R14, RZ ;  /* 0x0000000ee80e2227 */ /* 0x004fca00078e00ff */
[----:B------:R-:W-:-:S04]  /*11bd0*/  @P2 SHF.R.U32.HI R232, RZ, R15, R14 ;  /* 0x0000000fffe82219 */ /* 0x000fc8000001160e */
[----:B------:R-:W-:Y:S01]  /*11be0*/  LOP3.LUT R232, RZ, R232, RZ, 0x33, !PT ;  /* 0x000000e8ffe87212 */ /* 0x000fe200078e33ff */
[----:B------:R-:W-:Y:S06]  /*11bf0*/  BRA `(.L_x_2859) ;  /* 0x0000000000187947 */ /* 0x000fec0003800000 */
.L_x_2858:
[----:B------:R-:W-:Y:S02]  /*11c00*/  ULDC UR4, c[0x0][0x9e4] ;  /* 0x0002790000047ab9 */ /* 0x000fe40000000800 */
[----:B------:R-:W-:-:S05]  /*11c10*/  IMAD.U32 R233, RZ, RZ, UR4 ;  /* 0x00000004ffe97e24 */ /* 0x000fca000f8e00ff */
[----:B------:R-:W-:-:S13]  /*11c20*/  ISETP.NE.AND P2, PT, R233, 0x1, PT ;  /* 0x00000001e900780c */ /* 0x000fda0003f45270 */
[----:B------:R-:W2:Y:S02]  /*11c30*/  @P2 LDC.64 R14, c[0x0][0x9e8] ;  /* 0x00027a00ff0e2b82 */ /* 0x000ea40000000a00 */
[----:B--2---:R-:W-:-:S05]  /*11c40*/  @P2 IMAD.HI.U32 R14, R232, R14, RZ ;  /* 0x0000000ee80e2227 */ /* 0x004fca00078e00ff */
[----:B------:R-:W-:-:S07]  /*11c50*/  @P2 SHF.R.U32.HI R232, RZ, R15, R14 ;  /* 0x0000000fffe82219 */ /* 0x000fce000001160e */
.L_x_2859:
[----:B------:R-:W-:Y:S05]  /*11c60*/  BSYNC B1 ;  /* 0x0000000000017941 */ /* 0x000fea0003800000 */
.L_x_2857:
[----:B------:R-:W-:-:S04]  /*11c70*/  IMAD R232, R232, R233, -R178 ;  /* 0x000000e9e8e87224 */ /* 0x000fc800078e0ab2 */
[----:B------:R-:W-:-:S05]  /*11c80*/  IMAD.IADD R232, R232, 0x1, -R184 ;  /* 0x00000001e8e87824 */ /* 0x000fca00078e0ab8 */
[----:B------:R-:W-:Y:S02]  /*11c90*/  VIMNMX R182, R182, R232, !PT ;  /* 0x000000e8b6b67248 */ /* 0x000fe40007fe0100 */
[----:B------:R-:W-:-:S07]  /*11ca0*/  VIADDMNMX R181, R232, R233, R181, PT ;  /* 0x000000e9e8b57246 */ /* 0x000fce00038001b5 */
.L_x_2856:
[----:B------:R-:W-:Y:S01]  /*11cb0*/  ISETP.GT.AND P2, PT, R12, -0x1, PT ;  /* 0xffffffff0c00780c */ /* 0x000fe20003f44270 */
[----:B------:R-:W2:Y:S03]  /*11cc0*/  SHFL.IDX PT, R20, R20, 0x1, 0x1c1f ;  /* 0x003c1f0014147f89 */ /* 0x000ea600000e0000 */
[C---:B------:R-:W-:Y:S02]  /*11cd0*/  ISETP.GT.AND P4, PT, R182.reuse, RZ, P2 ;  /* 0x000000ffb600720c */ /* 0x040fe40001784270 */
[----:B------:R-:W-:Y:S02]  /*11ce0*/  ISETP.GT.AND P3, PT, R182, 0x1, P2 ;  /* 0x00000001b600780c */ /* 0x000fe40001764270 */
[C---:B------:R-:W-:Y:S02]  /*11cf0*/  ISETP.LT.OR P4, PT, R181.reuse, 0x1, P4 ;  /* 0x00000001b500780c */ /* 0x040fe40002781670 */
[----:B------:R-:W-:-:S02]  /*11d00*/  ISETP.LT.OR P3, PT, R181, 0x2, P3 ;  /* 0x00000002b500780c */ /* 0x000fc40001f61670 */
[----:B------:R-:W-:Y:S02]  /*11d10*/  FSEL R216, R216, -INF , !P4 ;  /* 0xff800000d8d87808 */ /* 0x000fe40006000000 */
[----:B0-----:R-:W-:Y:S02]  /*11d20*/  FSEL R229, R229, -INF , !P3 ;  /* 0xff800000e5e57808 */ /* 0x001fe40005800000 */
[C---:B------:R-:W-:Y:S02]  /*11d30*/  ISETP.GT.AND P4, PT, R182.reuse, 0x8, P2 ;  /* 0x00000008b600780c */ /* 0x040fe40001784270 */
[----:B------:R-:W-:Y:S02]  /*11d40*/  ISETP.GT.AND P3, PT, R182, 0x9, P2 ;  /* 0x00000009b600780c */ /* 0x000fe40001764270 */
[C---:B------:R-:W-:Y:S02]  /*11d50*/  ISETP.LT.OR P4, PT, R181.reuse, 0x9, P4 ;  /* 0x00000009b500780c */ /* 0x040fe40002781670 */
[----:B------:R-:W-:-:S02]  /*11d60*/  ISETP.LT.OR P3, PT, R181, 0xa, P3 ;  /* 0x0000000ab500780c */ /* 0x000fc40001f61670 */
[----:B------:R-:W-:Y:S01]  /*11d70*/  FSEL R155, R155, -INF , !P4 ;  /* 0xff8000009b9b7808 */ /* 0x000fe20006000000 */
[--C-:B--2---:R-:W-:Y:S01]  /*11d80*/  IMAD.IADD R183, R183, 0x1, R20.reuse ;  /* 0x00000001b7b77824 */ /* 0x104fe200078e0214 */
[----:B------:R-:W-:Y:S01]  /*11d90*/  FSEL R230, R230, -INF , !P3 ;  /* 0xff800000e6e67808 */ /* 0x000fe20005800000 */
[----:B------:R-:W-:Y:S01]  /*11da0*/  IMAD.IADD R231, R231, 0x1, R20 ;  /* 0x00000001e7e77824 */ /* 0x000fe200078e0214 */
[C---:B------:R-:W-:Y:S02]  /*11db0*/  ISETP.GT.AND P4, PT, R182.reuse, 0x10, P2 ;  /* 0x00000010b600780c */ /* 0x040fe40001784270 */
[----:B------:R-:W-:Y:S02]  /*11dc0*/  ISETP.GT.AND P3, PT, R182, 0x11, P2 ;  /* 0x00000011b600780c */ /* 0x000fe40001764270 */
[C---:B------:R-:W-:Y:S02]  /*11dd0*/  ISETP.LT.OR P4, PT, R181.reuse, 0x11, P4 ;  /* 0x00000011b500780c */ /* 0x040fe40002781670 */
[----:B------:R-:W-:-:S02]  /*11de0*/  ISETP.LT.OR P3, PT, R181, 0x12, P3 ;  /* 0x00000012b500780c */ /* 0x000fc40001f61670 */
[----:B------:R-:W-:Y:S02]  /*11df0*/  FSEL R159, R159, -INF , !P4 ;  /* 0xff8000009f9f7808 */ /* 0x000fe40006000000 */
[----:B------:R-:W-:Y:S02]  /*11e00*/  FSEL R160, R160, -INF , !P3 ;  /* 0xff800000a0a07808 */ /* 0x000fe40005800000 */
        /* <DEDUP_REMOVED lines=29> */
[----:B------:R-:W-:Y:S01]  /*11fe0*/  FSEL R180, R180, -INF , !P3 ;  /* 0xff800000b4b47808 */ /* 0x000fe20005800000 */
[----:B------:R-:W-:Y:S08]  /*11ff0*/  @!P6 BRA `(.L_x_2860) ;  /* 0x000000000060e947 */ /* 0x000ff00003800000 */
        /* <DEDUP_REMOVED lines=8> */
[----:B------:R-:W0:Y:S02]  /*12080*/  @P3 LDC.64 R14, c[0x0][0x9e8] ;  /* 0x00027a00ff0e3b82 */ /* 0x000e240000000a00 */
[----:B0-----:R-:W-:-:S05]  /*12090*/  @P3 IMAD.HI.U32 R14, R20, R14, RZ ;  /* 0x0000000e140e3227 */ /* 0x001fca00078e00ff */
[----:B------:R-:W-:-:S04]  /*120a0*/  @P3 SHF.R.U32.HI R20, RZ, R15, R14 ;  /* 0x0000000fff143219 */ /* 0x000fc8000001160e */
[----:B------:R-:W-:Y:S01]  /*120b0*/  LOP3.LUT R20, RZ, R20, RZ, 0x33, !PT ;  /* 0x00000014ff147212 */ /* 0x000fe200078e33ff */
[----:B------:R-:W-:Y:S06]  /*120c0*/  BRA `(.L_x_2863) ;  /* 0x0000000000187947 */ /* 0x000fec0003800000 */
.L_x_2862:
[----:B------:R-:W-:Y:S02]  /*120d0*/  ULDC UR4, c[0x0][0x9e4] ;  /* 0x0002790000047ab9 */ /* 0x000fe40000000800 */
[----:B------:R-:W-:-:S05]  /*120e0*/  IMAD.U32 R181, RZ, RZ, UR4 ;  /* 0x00000004ffb57e24 */ /* 0x000fca000f8e00ff */
[----:B------:R-:W-:-:S13]  /*120f0*/  ISETP.NE.AND P3, PT, R181, 0x1, PT ;  /* 0x00000001b500780c */ /* 0x000fda0003f65270 */
[----:B------:R-:W0:Y:S02]  /*12100*/  @P3 LDC.64 R14, c[0x0][0x9e8] ;  /* 0x00027a00ff0e3b82 */ /* 0x000e240000000a00 */
[----:B0-----:R-:W-:-:S05]  /*12110*/  @P3 IMAD.HI.U32 R14, R20, R14, RZ ;  /* 0x0000000e140e3227 */ /* 0x001fca00078e00ff */
[----:B------:R-:W-:-:S07]  /*12120*/  @P3 SHF.R.U32.HI R20, RZ, R15, R14 ;  /* 0x0000000fff143219 */ /* 0x000fce000001160e */
.L_x_2863:
[----:B------:R-:W-:Y:S05]  /*12130*/  BSYNC B1 ;  /* 0x0000000000017941 */ /* 0x000fea0003800000 */
.L_x_2861:
[----:B------:R-:W-:-:S04]  /*12140*/  IMAD R20, R20, R181, -R178 ;  /* 0x000000b514147224 */ /* 0x000fc800078e0ab2 */
[----:B------:R-:W-:-:S05]  /*12150*/  IMAD.IADD R20, R20, 0x1, -R184 ;  /* 0x0000000114147824 */ /* 0x000fca00078e0ab8 */
[----:B------:R-:W-:Y:S02]  /*12160*/  VIMNMX R231, R231, R20, !PT ;  /* 0x00000014e7e77248 */ /* 0x000fe40007fe0100 */
[----:B------:R-:W-:-:S07]  /*12170*/  VIADDMNMX R183, R20, R181, R183, PT ;  /* 0x000000b514b77246 */ /* 0x000fce00038001b7 */
.L_x_2860:
[----:B------:R-:W-:Y:S01]  /*12180*/  FMNMX.FTZ R14, R216, R215, !PT ;  /* 0x000000d7d80e7209 */ /* 0x000fe20007810000 */
[----:B------:R-:W-:Y:S02]  /*12190*/  ULDC UR4, c[0x0][0x988] ;  /* 0x0002620000047ab9 */ /* 0x000fe40000000800 */
[----:B------:R-:W-:Y:S01]  /*121a0*/  IMAD.U32 R20, RZ, RZ, UR4 ;  /* 0x00000004ff147e24 */ /* 0x000fe2000f8e00ff */
        /* <DEDUP_REMOVED lines=18> */
[----:B0-----:R-:W-:-:S04]  /*122d0*/  FMNMX.FTZ R14, R14, R15, !PT ;  /* 0x0000000f0e0e7209 */ /* 0x001fc80007810000 */
[C---:B------:R-:W-:Y:S01]  /*122e0*/  FSETP.NEU.FTZ.AND P3, PT, R14.reuse, -INF , PT ;  /* 0xff8000000e00780b */ /* 0x040fe20003f7d000 */
[----:B------:R-:W-:-:S03]  /*122f0*/  FMUL.FTZ R15, R14, R20 ;  /* 0x000000140e0f7220 */ /* 0x000fc60000410000 */
[----:B------:R-:W-:Y:S02]  /*12300*/  FSEL R178, R14, RZ, P3 ;  /* 0x000000ff0eb27208 */ /* 0x000fe40001800000 */
[----:B------:R-:W-:Y:S02]  /*12310*/  FSEL R15, R15, RZ, P3 ;  /* 0x000000ff0f0f7208 */ /* 0x000fe40001800000 */
[----:B------:R-:W-:Y:S01]  /*12320*/  ISETP.GT.AND P3, PT, R231, 0x1, P2 ;  /* 0x00000001e700780c */ /* 0x000fe20001764270 */
[----:B------:R-:W-:Y:S01]  /*12330*/  FADD.FTZ R178, -R178, R215 ;  /* 0x000000d7b2b27221 */ /* 0x000fe20000010100 */
[----:B------:R-:W-:Y:S02]  /*12340*/  IMAD.MOV R215, RZ, RZ, -R194 ;  /* 0x000000ffffd77224 */ /* 0x000fe400078e0ac2 */
[-CC-:B------:R-:W-:Y:S01]  /*12350*/  FFMA.FTZ R216, R216, R20.reuse, -R15.reuse ;  /* 0x00000014d8d87223 */ /* 0x180fe2000001080f */
[----:B------:R-:W-:Y:S01]  /*12360*/  ISETP.LT.OR P4, PT, R183, 0x2, P3 ;  /* 0x00000002b700780c */ /* 0x000fe20001f81670 */
[-CC-:B------:R-:W-:Y:S01]  /*12370*/  FFMA.FTZ R229, R229, R20.reuse, -R15.reuse ;  /* 0x00000014e5e57223 */ /* 0x180fe2000001080f */
[----:B------:R-:W-:Y:S01]  /*12380*/  ISETP.GT.AND P3, PT, R231, 0x8, P2 ;  /* 0x00000008e700780c */ /* 0x000fe20001764270 */
[-CC-:B------:R-:W-:Y:S01]  /*12390*/  FFMA.FTZ R155, R155, R20.reuse, -R15.reuse ;  /* 0x000000149b9b7223 */ /* 0x180fe2000001080f */
[----:B------:R-:W-:Y:S01]  /*123a0*/  FSEL R181, R152, -INF , !P4 ;  /* 0xff80000098b57808 */ /* 0x000fe20006000000 */
[-CC-:B------:R-:W-:Y:S01]  /*123b0*/  FFMA.FTZ R230, R230, R20.reuse, -R15.reuse ;  /* 0x00000014e6e67223 */ /* 0x180fe2000001080f */
[----:B------:R-:W-:Y:S01]  /*123c0*/  ISETP.GT.AND P4, PT, R231, 0x9, P2 ;  /* 0x00000009e700780c */ /* 0x000fe20001784270 */
[-CC-:B------:R-:W-:Y:S01]  /*123d0*/  FFMA.FTZ R159, R159, R20.reuse, -R15.reuse ;  /* 0x000000149f9f7223 */ /* 0x180fe2000001080f */
[C---:B------:R-:W-:Y:S01]  /*123e0*/  ISETP.LT.OR P3, PT, R183.reuse, 0x9, P3 ;  /* 0x00000009b700780c */ /* 0x040fe20001f61670 */
[-CC-:B------:R-:W-:Y:S01]  /*123f0*/  FFMA.FTZ R160, R160, R20.reuse, -R15.reuse ;  /* 0x00000014a0a07223 */ /* 0x180fe2000001080f */
[----:B------:R-:W-:Y:S01]  /*12400*/  ISETP.LT.OR P4, PT, R183, 0xa, P4 ;  /* 0x0000000ab700780c */ /* 0x000fe20002781670 */
[-CC-:B------:R-:W-:Y:S01]  /*12410*/  FFMA.FTZ R162, R162, R20.reuse, -R15.reuse ;  /* 0x00000014a2a27223 */ /* 0x180fe2000001080f */
[----:B------:R-:W-:Y:S01]  /*12420*/  FSEL R153, R153, -INF , !P3 ;  /* 0xff80000099997808 */ /* 0x000fe20005800000 */
[-CC-:B------:R-:W-:Y:S01]  /*12430*/  FFMA.FTZ R165, R165, R20.reuse, -R15.reuse ;  /* 0x00000014a5a57223 */ /* 0x180fe2000001080f */
[----:B------:R-:W-:Y:S01]  /*12440*/  FSEL R154, R154, -INF , !P4 ;  /* 0xff8000009a9a7808 */ /* 0x000fe20006000000 */
[-CC-:B------:R-:W-:Y:S01]  /*12450*/  FFMA.FTZ R166, R166, R20.reuse, -R15.reuse ;  /* 0x00000014a6a67223 */ /* 0x180fe2000001080f */
[C---:B------:R-:W-:Y:S01]  /*12460*/  ISETP.GT.AND P4, PT, R231.reuse, 0x11, P2 ;  /* 0x00000011e700780c */ /* 0x040fe20001784270 */
[-CC-:B------:R-:W-:Y:S01]  /*12470*/  FFMA.FTZ R168, R168, R20.reuse, -R15.reuse ;  /* 0x00000014a8a87223 */ /* 0x180fe2000001080f */
[----:B------:R-:W-:Y:S01]  /*12480*/  ISETP.GT.AND P3, PT, R231, 0x10, P2 ;  /* 0x00000010e700780c */ /* 0x000fe20001764270 */
[-CC-:B------:R-:W-:Y:S01]  /*12490*/  FFMA.FTZ R172, R172, R20.reuse, -R15.reuse ;  /* 0x00000014acac7223 */ /* 0x180fe2000001080f */
[----:B------:R-:W-:Y:S01]  /*124a0*/  ISETP.LT.OR P4, PT, R183, 0x12, P4 ;  /* 0x00000012b700780c */ /* 0x000fe20002781670 */
[-CC-:B------:R-:W-:Y:S01]  /*124b0*/  FFMA.FTZ R173, R173, R20.reuse, -R15.reuse ;  /* 0x00000014adad7223 */ /* 0x180fe2000001080f */
[----:B------:R-:W-:Y:S01]  /*124c0*/  ISETP.LT.OR P3, PT, R183, 0x11, P3 ;  /* 0x00000011b700780c */ /* 0x000fe20001f61670 */
[-CC-:B------:R-:W-:Y:S01]  /*124d0*/  FFMA.FTZ R175, R175, R20.reuse, -R15.reuse ;  /* 0x00000014afaf7223 */ /* 0x180fe2000001080f */
[----:B------:R-:W-:Y:S01]  /*124e0*/  FSEL R182, R157, -INF , !P4 ;  /* 0xff8000009db67808 */ /* 0x000fe20006000000 */
[-C--:B------:R-:W-:Y:S01]  /*124f0*/  FMUL.FTZ R157, R178, R20.reuse ;  /* 0x00000014b29d7220 */ /* 0x080fe20000410000 */
[----:B------:R-:W-:Y:S01]  /*12500*/  ISETP.GT.AND P4, PT, R231, 0x19, P2 ;  /* 0x00000019e700780c */ /* 0x000fe20001784270 */
[-CC-:B------:R-:W-:Y:S01]  /*12510*/  FFMA.FTZ R177, R177, R20.reuse, -R15.reuse ;  /* 0x00000014b1b17223 */ /* 0x180fe2000001080f */
[----:B------:R-:W-:Y:S01]  /*12520*/  FSEL R156, R156, -INF , !P3 ;  /* 0xff8000009c9c7808 */ /* 0x000fe20005800000 */
[-CC-:B------:R-:W-:Y:S01]  /*12530*/  FFMA.FTZ R179, R179, R20.reuse, -R15.reuse ;  /* 0x00000014b3b37223 */ /* 0x180fe2000001080f */
[----:B------:R-:W-:Y:S01]  /*12540*/  ISETP.LT.OR P4, PT, R183, 0x1a, P4 ;  /* 0x0000001ab700780c */ /* 0x000fe20002781670 */
[----:B------:R-:W-:Y:S01]  /*12550*/  FFMA.FTZ R180, R180, R20, -R15 ;  /* 0x00000014b4b47223 */ /* 0x000fe2000001080f */
[----:B------:R-:W-:Y:S01]  /*12560*/  ISETP.GT.AND P3, PT, R231, 0x18, P2 ;  /* 0x00000018e700780c */ /* 0x000fe20001764270 */
[----:B------:R-:W-:Y:S01]  /*12570*/  MUFU.EX2 R152, R216 ;  /* 0x000000d800987308 */ /* 0x000fe20000000800 */
[----:B------:R-:W-:-:S02]  /*12580*/  FSEL R161, R161, -INF , !P4 ;  /* 0xff800000a1a17808 */ /* 0x000fc40006000000 */
[----:B------:R-:W-:Y:S02]  /*12590*/  ISETP.GT.AND P4, PT, R231, 0x21, P2 ;  /* 0x00000021e700780c */ /* 0x000fe40001784270 */
[C---:B------:R-:W-:Y:S02]  /*125a0*/  ISETP.LT.OR P3, PT, R183.reuse, 0x19, P3 ;  /* 0x00000019b700780c */ /* 0x040fe40001f61670 */
[----:B------:R-:W-:Y:S01]  /*125b0*/  ISETP.LT.OR P4, PT, R183, 0x22, P4 ;  /* 0x00000022b700780c */ /* 0x000fe20002781670 */
[----:B------:R-:W0:Y:S01]  /*125c0*/  MUFU.EX2 R157, R157 ;  /* 0x0000009d009d7308 */ /* 0x000e220000000800 */
[----:B------:R-:W-:Y:S02]  /*125d0*/  FSEL R158, R158, -INF , !P3 ;  /* 0xff8000009e9e7808 */ /* 0x000fe40005800000 */
[----:B------:R-:W-:Y:S02]  /*125e0*/  FSEL R164, R164, -INF , !P4 ;  /* 0xff800000a4a47808 */ /* 0x000fe40006000000 */
[----:B------:R-:W-:-:S02]  /*125f0*/  ISETP.GT.AND P4, PT, R231, 0x29, P2 ;  /* 0x00000029e700780c */ /* 0x000fc40001784270 */
[----:B------:R-:W-:Y:S01]  /*12600*/  ISETP.GT.AND P3, PT, R231, 0x20, P2 ;  /* 0x00000020e700780c */ /* 0x000fe20001764270 */
[----:B------:R-:W2:Y:S01]  /*12610*/  MUFU.EX2 R229, R229 ;  /* 0x000000e500e57308 */ /* 0x000ea20000000800 */
[C---:B------:R-:W-:Y:S02]  /*12620*/  ISETP.LT.OR P4, PT, R183.reuse, 0x2a, P4 ;  /* 0x0000002ab700780c */ /* 0x040fe40002781670 */
[----:B------:R-:W-:Y:S02]  /*12630*/  ISETP.LT.OR P3, PT, R183, 0x21, P3 ;  /* 0x00000021b700780c */ /* 0x000fe40001f61670 */
[----:B------:R-:W-:Y:S02]  /*12640*/  FSEL R169, R169, -INF , !P4 ;  /* 0xff800000a9a97808 */ /* 0x000fe40006000000 */
[----:B------:R-:W-:Y:S01]  /*12650*/  ISETP.GT.AND P4, PT, R231, RZ, P2 ;  /* 0x000000ffe700720c */ /* 0x000fe20001784270 */
[----:B------:R-:W3:Y:S01]  /*12660*/  MUFU.EX2 R155, R155 ;  /* 0x0000009b009b7308 */ /* 0x000ee20000000800 */
[----:B------:R-:W-:Y:S01]  /*12670*/  FSEL R163, R163, -INF , !P3 ;  /* 0xff800000a3a37808 */ /* 0x000fe20005800000 */
[----:B0-----:R-:W-:Y:S01]  /*12680*/  FFMA.FTZ R0, R157, R0, R152 ;  /* 0x000000009d007223 */ /* 0x001fe20000010098 */
[----:B------:R-:W-:Y:S01]  /*12690*/  ISETP.LT.OR P4, PT, R183, 0x1, P4 ;  /* 0x00000001b700780c */ /* 0x000fe20002781670 */
[-C--:B------:R-:W-:Y:S01]  /*126a0*/  FMUL.FTZ R24, R24, R157.reuse ;  /* 0x0000009d18187220 */ /* 0x080fe20000410000 */
[----:B------:R-:W-:Y:S01]  /*126b0*/  ISETP.GT.AND P3, PT, R231, 0x28, P2 ;  /* 0x00000028e700780c */ /* 0x000fe20001764270 */
[----:B------:R-:W-:Y:S01]  /*126c0*/  FMUL.FTZ R25, R25, R157 ;  /* 0x0000009d19197220 */ /* 0x000fe20000410000 */
[----:B------:R-:W-:Y:S01]  /*126d0*/  FSEL R21, R21, -INF , !P4 ;  /* 0xff80000015157808 */ /* 0x000fe20006000000 */
[----:B------:R-:W0:Y:S01]  /*126e0*/  MUFU.EX2 R230, R230 ;  /* 0x000000e600e67308 */ /* 0x000e220000000800 */
[----:B------:R-:W-:Y:S01]  /*126f0*/  ISETP.LT.OR P3, PT, R183, 0x29, P3 ;  /* 0x00000029b700780c */ /* 0x000fe20001f61670 */
[----:B--2---:R-:W-:Y:S01]  /*12700*/  FADD.FTZ R0, R229, R0 ;  /* 0x00000000e5007221 */ /* 0x004fe20000010000 */
[----:B------:R-:W-:Y:S01]  /*12710*/  FMNMX.FTZ R178, R21, R213, !PT ;  /* 0x000000d515b27209 */ /* 0x000fe20007810000 */
[-C--:B------:R-:W-:Y:S01]  /*12720*/  FMUL.FTZ R28, R28, R157.reuse ;  /* 0x0000009d1c1c7220 */ /* 0x080fe20000410000 */
[----:B------:R-:W-:Y:S01]  /*12730*/  FSEL R167, R167, -INF , !P3 ;  /* 0xff800000a7a77808 */ /* 0x000fe20005800000 */
[-C--:B------:R-:W-:Y:S01]  /*12740*/  FMUL.FTZ R29, R29, R157.reuse ;  /* 0x0000009d1d1d7220 */ /* 0x080fe20000410000 */
[----:B------:R-:W-:Y:S01]  /*12750*/  FMNMX.FTZ R178, R181, R178, !PT ;  /* 0x000000b2b5b27209 */ /* 0x000fe20007810000 */
[----:B------:R-:W-:Y:S01]  /*12760*/  MUFU.EX2 R159, R159 ;  /* 0x0000009f009f7308 */ /* 0x000fe20000000800 */
[----:B------:R-:W-:Y:S01]  /*12770*/  ISETP.GT.AND P3, PT, R231, 0x30, P2 ;  /* 0x00000030e700780c */ /* 0x000fe20001764270 */
[-C--:B------:R-:W-:Y:S01]  /*12780*/  FMUL.FTZ R32, R32, R157.reuse ;  /* 0x0000009d20207220 */ /* 0x080fe20000410000 */
[----:B------:R-:W-:Y:S01]  /*12790*/  FMNMX.FTZ R15, R153, R178, !PT ;  /* 0x000000b2990f7209 */ /* 0x000fe20007810000 */
[-C--:B------:R-:W-:Y:S01]  /*127a0*/  FMUL.FTZ R33, R33, R157.reuse ;  /* 0x0000009d21217220 */ /* 0x080fe20000410000 */
[----:B------:R-:W-:Y:S01]  /*127b0*/  ISETP.LT.OR P3, PT, R183, 0x31, P3 ;  /* 0x00000031b700780c */ /* 0x000fe20001f61670 */
[----:B------:R-:W-:Y:S01]  /*127c0*/  FMUL.FTZ R36, R36, R157 ;  /* 0x0000009d24247220 */ /* 0x000fe20000410000 */
[----:B------:R-:W-:Y:S01]  /*127d0*/  FMNMX.FTZ R15, R154, R15, !PT ;  /* 0x0000000f9a0f7209 */ /* 0x000fe20007810000 */
[----:B------:R-:W2:Y:S01]  /*127e0*/  MUFU.EX2 R160, R160 ;  /* 0x000000a000a07308 */ /* 0x000ea20000000800 */
[----:B------:R-:W-:Y:S01]  /*127f0*/  FSEL R171, R171, -INF , !P3 ;  /* 0xff800000abab7808 */ /* 0x000fe20005800000 */
[----:B------:R-:W-:Y:S01]  /*12800*/  FMUL.FTZ R37, R37, R157 ;  /* 0x0000009d25257220 */ /* 0x000fe20000410000 */
[----:B------:R-:W-:Y:S01]  /*12810*/  FMNMX.FTZ R15, R156, R15, !PT ;  /* 0x0000000f9c0f7209 */ /* 0x000fe20007810000 */
[-C--:B------:R-:W-:Y:S01]  /*12820*/  FMUL.FTZ R40, R40, R157.reuse ;  /* 0x0000009d28287220 */ /* 0x080fe20000410000 */
[----:B------:R-:W-:Y:S01]  /*12830*/  ISETP.GT.AND P3, PT, R231, 0x31, P2 ;  /* 0x00000031e700780c */ /* 0x000fe20001764270 */
[----:B------:R-:W-:Y:S01]  /*12840*/  FMUL.FTZ R41, R41, R157 ;  /* 0x0000009d29297220 */ /* 0x000fe20000410000 */
[----:B------:R-:W-:Y:S01]  /*12850*/  FMNMX.FTZ R15, R182, R15, !PT ;  /* 0x0000000fb60f7209 */ /* 0x000fe20007810000 */
[----:B------:R-:W-:Y:S01]  /*12860*/  MUFU.EX2 R162, R162 ;  /* 0x000000a200a27308 */ /* 0x000fe20000000800 */
[----:B------:R-:W-:Y:S01]  /*12870*/  ISETP.GT.AND P4, PT, R231, 0x38, P2 ;  /* 0x00000038e700780c */ /* 0x000fe20001784270 */
[----:B------:R-:W-:Y:S01]  /*12880*/  FMUL.FTZ R44, R44, R157 ;  /* 0x0000009d2c2c7220 */ /* 0x000fe20000410000 */
[----:B------:R-:W-:Y:S01]  /*12890*/  FMNMX.FTZ R178, R158, R15, !PT ;  /* 0x0000000f9eb27209 */ /* 0x000fe20007810000 */
[-C--:B------:R-:W-:Y:S01]  /*128a0*/  FMUL.FTZ R45, R45, R157.reuse ;  /* 0x0000009d2d2d7220 */ /* 0x080fe20000410000 */
[----:B------:R-:W-:Y:S01]  /*128b0*/  ISETP.LT.OR P3, PT, R183, 0x32, P3 ;  /* 0x00000032b700780c */ /* 0x000fe20001f61670 */
[-C--:B------:R-:W-:Y:S01]  /*128c0*/  FMUL.FTZ R48, R48, R157.reuse ;  /* 0x0000009d30307220 */ /* 0x080fe20000410000 */
[----:B------:R-:W-:Y:S01]  /*128d0*/  FMNMX.FTZ R178, R161, R178, !PT ;  /* 0x000000b2a1b27209 */ /* 0x000fe20007810000 */
[----:B------:R-:W4:Y:S01]  /*128e0*/  MUFU.EX2 R165, R165 ;  /* 0x000000a500a57308 */ /* 0x000f220000000800 */
[----:B------:R-:W-:Y:S01]  /*128f0*/  ISETP.GT.AND P2, PT, R231, 0x39, P2 ;  /* 0x00000039e700780c */ /* 0x000fe20001744270 */
[----:B---3--:R-:W-:Y:S01]  /*12900*/  FADD.FTZ R231, R155, R0 ;  /* 0x000000009be77221 */ /* 0x008fe20000010000 */
[----:B------:R-:W-:Y:S01]  /*12910*/  FMNMX.FTZ R15, R163, R178, !PT ;  /* 0x000000b2a30f7209 */ /* 0x000fe20007810000 */
[----:B------:R-:W-:Y:S01]  /*12920*/  FMUL.FTZ R49, R49, R157 ;  /* 0x0000009d31317220 */ /* 0x000fe20000410000 */
[----:B------:R-:W-:Y:S01]  /*12930*/  ISETP.LT.OR P4, PT, R183, 0x39, P4 ;  /* 0x00000039b700780c */ /* 0x000fe20002781670 */
[----:B0-----:R-:W-:Y:S01]  /*12940*/  FADD.FTZ R0, R230, R231 ;  /* 0x000000e7e6007221 */ /* 0x001fe20000010000 */
[----:B------:R-:W-:Y:S01]  /*12950*/  FMNMX.FTZ R178, R164, R15, !PT ;  /* 0x0000000fa4b27209 */ /* 0x000fe20007810000 */
[----:B------:R-:W-:Y:S01]  /*12960*/  MUFU.EX2 R166, R166 ;  /* 0x000000a600a67308 */ /* 0x000fe20000000800 */
[----:B------:R-:W-:Y:S01]  /*12970*/  FSEL R170, R170, -INF , !P3 ;  /* 0xff800000aaaa7808 */ /* 0x000fe20005800000 */
[-C--:B------:R-:W-:Y:S01]  /*12980*/  FMUL.FTZ R52, R52, R157.reuse ;  /* 0x0000009d34347220 */ /* 0x080fe20000410000 */
[----:B------:R-:W-:Y:S01]  /*12990*/  FMNMX.FTZ R178, R167, R178, !PT ;  /* 0x000000b2a7b27209 */ /* 0x000fe20007810000 */
[-C--:B------:R-:W-:Y:S01]  /*129a0*/  FMUL.FTZ R53, R53, R157.reuse ;  /* 0x0000009d35357220 */ /* 0x080fe20000410000 */
[----:B------:R-:W-:Y:S01]  /*129b0*/  ISETP.LT.OR P2, PT, R183, 0x3a, P2 ;  /* 0x0000003ab700780c */ /* 0x000fe20001741670 */
[-C--:B------:R-:W-:Y:S01]  /*129c0*/  FMUL.FTZ R56, R56, R157.reuse ;  /* 0x0000009d38387220 */ /* 0x080fe20000410000 */
[----:B------:R-:W-:Y:S01]  /*129d0*/  FMNMX.FTZ R178, R169, R178, !PT ;  /* 0x000000b2a9b27209 */ /* 0x000fe20007810000 */
[----:B------:R-:W0:Y:S01]  /*129e0*/  MUFU.EX2 R168, R168 ;  /* 0x000000a800a87308 */ /* 0x000e220000000800 */
[----:B------:R-:W-:Y:S01]  /*129f0*/  FSEL R174, R174, -INF , !P4 ;  /* 0xff800000aeae7808 */ /* 0x000fe20006000000 */
[-C--:B------:R-:W-:Y:S01]  /*12a00*/  FMUL.FTZ R57, R57, R157.reuse ;  /* 0x0000009d39397220 */ /* 0x080fe20000410000 */
[----:B------:R-:W-:Y:S01]  /*12a10*/  FMNMX.FTZ R15, R171, R178, !PT ;  /* 0x000000b2ab0f7209 */ /* 0x000fe20007810000 */
[-C--:B------:R-:W-:Y:S01]  /*12a20*/  FMUL.FTZ R60, R60, R157.reuse ;  /* 0x0000009d3c3c7220 */ /* 0x080fe20000410000 */
[----:B------:R-:W-:Y:S01]  /*12a30*/  FSEL R176, R176, -INF , !P2 ;  /* 0xff800000b0b07808 */ /* 0x000fe20005000000 */
[----:B------:R-:W-:Y:S01]  /*12a40*/  FMUL.FTZ R61, R61, R157 ;  /* 0x0000009d3d3d7220 */ /* 0x000fe20000410000 */
[----:B------:R-:W-:Y:S01]  /*12a50*/  FMNMX.FTZ R15, R170, R15, !PT ;  /* 0x0000000faa0f7209 */ /* 0x000fe20007810000 */
[----:B------:R-:W-:Y:S01]  /*12a60*/  MUFU.EX2 R172, R172 ;  /* 0x000000ac00ac7308 */ /* 0x000fe20000000800 */
[----:B------:R-:W-:Y:S01]  /*12a70*/  F2FP.BF16.F32.PACK_AB R152, R229, R152 ;  /* 0x00000098e598723e */ /* 0x000fe200000010ff */
[----:B------:R-:W-:Y:S01]  /*12a80*/  FMUL.FTZ R64, R64, R157 ;  /* 0x0000009d40407220 */ /* 0x000fe20000410000 */
[----:B------:R-:W-:Y:S01]  /*12a90*/  FMNMX.FTZ R15, R174, R15, !PT ;  /* 0x0000000fae0f7209 */ /* 0x000fe20007810000 */
[----:B------:R-:W-:Y:S01]  /*12aa0*/  FMUL.FTZ R65, R65, R157 ;  /* 0x0000009d41417220 */ /* 0x000fe20000410000 */
[----:B------:R-:W-:Y:S01]  /*12ab0*/  ISETP.NE.AND P3, PT, R184, R215, PT ;  /* 0x000000d7b800720c */ /* 0x000fe20003f65270 */
[----:B------:R-:W-:Y:S01]  /*12ac0*/  FMUL.FTZ R68, R68, R157 ;  /* 0x0000009d44447220 */ /* 0x000fe20000410000 */
[----:B------:R-:W-:Y:S01]  /*12ad0*/  FMNMX.FTZ R183, R176, R15, !PT ;  /* 0x0000000fb0b77209 */ /* 0x000fe20007810000 */
[----:B------:R-:W-:Y:S01]  /*12ae0*/  MUFU.EX2 R173, R173 ;  /* 0x000000ad00ad7308 */ /* 0x000fe20000000800 */
[-C--:B------:R-:W-:Y:S01]  /*12af0*/  FMUL.FTZ R69, R69, R157.reuse ;  /* 0x0000009d45457220 */ /* 0x080fe20000410000 */
[-C--:B------:R-:W-:Y:S01]  /*12b00*/  FMUL.FTZ R72, R72, R157.reuse ;  /* 0x0000009d48487220 */ /* 0x080fe20000410000 */
[-C--:B------:R-:W-:Y:S01]  /*12b10*/  FMUL.FTZ R73, R73, R157.reuse ;  /* 0x0000009d49497220 */ /* 0x080fe20000410000 */
[----:B------:R-:W3:Y:S01]  /*12b20*/  SHFL.BFLY PT, R178, R183, 0x2, 0x1f ;  /* 0x0c401f00b7b27f89 */ /* 0x000ee200000e0000 */
[-C--:B------:R-:W-:Y:S01]  /*12b30*/  FMUL.FTZ R76, R76, R157.reuse ;  /* 0x0000009d4c4c7220 */ /* 0x080fe20000410000 */
[-C--:B------:R-:W-:Y:S01]  /*12b40*/  FMUL.FTZ R77, R77, R157.reuse ;  /* 0x0000009d4d4d7220 */ /* 0x080fe20000410000 */
[-C--:B------:R-:W-:Y:S01]  /*12b50*/  FMUL.FTZ R80, R80, R157.reuse ;  /* 0x0000009d50507220 */ /* 0x080fe20000410000 */
[----:B------:R-:W-:Y:S01]  /*12b60*/  MUFU.EX2 R177, R177 ;  /* 0x000000b100b17308 */ /* 0x000fe20000000800 */
[----:B------:R-:W-:Y:S01]  /*12b70*/  FMUL.FTZ R81, R81, R157 ;  /* 0x0000009d51517220 */ /* 0x000fe20000410000 */
[----:B------:R-:W-:-:S02]  /*12b80*/  @!P3 IMAD R215, R214, 0x40, R191 ;  /* 0x00000040d6d7b824 */ /* 0x000fc400078e02bf */
[-C--:B------:R-:W-:Y:S01]  /*12b90*/  FMUL.FTZ R84, R84, R157.reuse ;  /* 0x0000009d54547220 */ /* 0x080fe20000410000 */
[-C--:B------:R-:W-:Y:S01]  /*12ba0*/  FMUL.FTZ R85, R85, R157.reuse ;  /* 0x0000009d55557220 */ /* 0x080fe20000410000 */
[-C--:B------:R-:W-:Y:S01]  /*12bb0*/  FMUL.FTZ R88, R88, R157.reuse ;  /* 0x0000009d58587220 */ /* 0x080fe20000410000 */
[----:B------:R-:W-:Y:S02]  /*12bc0*/  @!P3 IMAD R215, R215, 0x4, R2 ;  /* 0x00000004d7d7b824 */ /* 0x000fe400078e0202 */
[-C--:B------:R-:W-:Y:S01]  /*12bd0*/  FMUL.FTZ R89, R89, R157.reuse ;  /* 0x0000009d59597220 */ /* 0x080fe20000410000 */
[----:B------:R-:W-:Y:S01]  /*12be0*/  MUFU.EX2 R179, R179 ;  /* 0x000000b300b37308 */ /* 0x000fe20000000800 */
[-C--:B------:R-:W-:Y:S01]  /*12bf0*/  FMUL.FTZ R92, R92, R157.reuse ;  /* 0x0000009d5c5c7220 */ /* 0x080fe20000410000 */
[-C--:B------:R-:W-:Y:S01]  /*12c00*/  FMUL.FTZ R93, R93, R157.reuse ;  /* 0x0000009d5d5d7220 */ /* 0x080fe20000410000 */
[----:B------:R-:W-:Y:S01]  /*12c10*/  @!P3 STS [R215+0x28800], R157 ;  /* 0x0288009dd700b388 */ /* 0x000fe20000000800 */
        /* <DEDUP_REMOVED lines=8> */
[----:B---3--:R-:W-:Y:S01]  /*12ca0*/  FMNMX.FTZ R15, R183, R178, !PT ;  /* 0x000000b2b70f7209 */ /* 0x008fe20007810000 */
[-C--:B------:R-:W-:Y:S01]  /*12cb0*/  FMUL.FTZ R109, R109, R157.reuse ;  /* 0x0000009d6d6d7220 */ /* 0x080fe20000410000 */
[-C--:B------:R-:W-:Y:S01]  /*12cc0*/  FMUL.FTZ R112, R112, R157.reuse ;  /* 0x0000009d70707220 */ /* 0x080fe20000410000 */
[-C--:B------:R-:W-:Y:S01]  /*12cd0*/  FMUL.FTZ R113, R113, R157.reuse ;  /* 0x0000009d71717220 */ /* 0x080fe20000410000 */
[-C--:B------:R-:W-:Y:S01]  /*12ce0*/  FMUL.FTZ R116, R116, R157.reuse ;  /* 0x0000009d74747220 */ /* 0x080fe20000410000 */
[----:B------:R-:W3:Y:S01]  /*12cf0*/  SHFL.BFLY PT, R178, R15, 0x1, 0x1f ;  /* 0x0c201f000fb27f89 */ /* 0x000ee200000e0000 */
        /* <DEDUP_REMOVED lines=17> */
[----:B---3--:R-:W-:-:S04]  /*12e10*/  FMNMX.FTZ R15, R15, R178, !PT ;  /* 0x000000b20f0f7209 */ /* 0x008fc80007810000 */
[C---:B------:R-:W-:Y:S01]  /*12e20*/  FSETP.NEU.FTZ.AND P2, PT, R15.reuse, -INF , PT ;  /* 0xff8000000f00780b */ /* 0x040fe20003f5d000 */
[----:B------:R-:W-:-:S03]  /*12e30*/  FMUL.FTZ R216, R15, R20 ;  /* 0x000000140fd87220 */ /* 0x000fc60000410000 */
[----:B------:R-:W-:Y:S02]  /*12e40*/  FSEL R183, R15, RZ, P2 ;  /* 0x000000ff0fb77208 */ /* 0x000fe40001000000 */
[----:B------:R-:W-:-:S03]  /*12e50*/  FSEL R216, R216, RZ, P2 ;  /* 0x000000ffd8d87208 */ /* 0x000fc60001000000 */
[----:B------:R-:W-:Y:S02]  /*12e60*/  FADD.FTZ R183, -R183, R213 ;  /* 0x000000d5b7b77221 */ /* 0x000fe40000010100 */
[-CC-:B------:R-:W-:Y:S01]  /*12e70*/  FFMA.FTZ R178, R21, R20.reuse, -R216.reuse ;  /* 0x0000001415b27223 */ /* 0x180fe200000108d8 */
[-CC-:B------:R-:W-:Y:S01]  /*12e80*/  FFMA.FTZ R229, R164, R20.reuse, -R216.reuse ;  /* 0x00000014a4e57223 */ /* 0x180fe200000108d8 */
[-C--:B------:R-:W-:Y:S01]  /*12e90*/  FMUL.FTZ R183, R183, R20.reuse ;  /* 0x00000014b7b77220 */ /* 0x080fe20000410000 */
[----:B------:R-:W-:Y:S01]  /*12ea0*/  MUFU.EX2 R164, R175 ;  /* 0x000000af00a47308 */ /* 0x000fe20000000800 */
[-CC-:B------:R-:W-:Y:S01]  /*12eb0*/  FFMA.FTZ R181, R181, R20.reuse, -R216.reuse ;  /* 0x00000014b5b57223 */ /* 0x180fe200000108d8 */
[-CC-:B------:R-:W-:Y:S01]  /*12ec0*/  FFMA.FTZ R213, R156, R20.reuse, -R216.reuse ;  /* 0x000000149cd57223 */ /* 0x180fe200000108d8 */
[----:B--2---:R-:W-:Y:S01]  /*12ed0*/  F2FP.BF16.F32.PACK_AB R156, R160, R159 ;  /* 0x0000009fa09c723e */ /* 0x004fe200000010ff */
[-CC-:B------:R-:W-:Y:S01]  /*12ee0*/  FFMA.FTZ R214, R158, R20.reuse, -R216.reuse ;  /* 0x000000149ed67223 */ /* 0x180fe200000108d8 */
[-CC-:B------:R-:W-:Y:S01]  /*12ef0*/  FFMA.FTZ R182, R182, R20.reuse, -R216.reuse ;  /* 0x00000014b6b67223 */ /* 0x180fe200000108d8 */
[-CC-:B------:R-:W-:Y:S01]  /*12f00*/  FFMA.FTZ R161, R161, R20.reuse, -R216.reuse ;  /* 0x00000014a1a17223 */ /* 0x180fe200000108d8 */
[--C-:B------:R-:W-:Y:S01]  /*12f10*/  FFMA.FTZ R163, R163, R20, -R216.reuse ;  /* 0x00000014a3a37223 */ /* 0x100fe200000108d8 */
[----:B------:R2:W3:Y:S01]  /*12f20*/  MUFU.EX2 R21, R183 ;  /* 0x000000b700157308 */ /* 0x0004e20000000800 */
[----:B----4-:R-:W-:Y:S01]  /*12f30*/  F2FP.BF16.F32.PACK_AB R158, R165, R162 ;  /* 0x000000a2a59e723e */ /* 0x010fe200000010ff */
[-CC-:B------:R-:W-:Y:S01]  /*12f40*/  FFMA.FTZ R167, R167, R20.reuse, -R216.reuse ;  /* 0x00000014a7a77223 */ /* 0x180fe200000108d8 */
[-CC-:B------:R-:W-:Y:S01]  /*12f50*/  FFMA.FTZ R169, R169, R20.reuse, -R216.reuse ;  /* 0x00000014a9a97223 */ /* 0x180fe200000108d8 */
[-CC-:B------:R-:W-:Y:S01]  /*12f60*/  FFMA.FTZ R171, R171, R20.reuse, -R216.reuse ;  /* 0x00000014abab7223 */ /* 0x180fe200000108d8 */
[-CC-:B------:R-:W-:Y:S01]  /*12f70*/  FFMA.FTZ R170, R170, R20.reuse, -R216.reuse ;  /* 0x00000014aaaa7223 */ /* 0x180fe200000108d8 */
[-CC-:B------:R-:W-:Y:S01]  /*12f80*/  FFMA.FTZ R174, R174, R20.reuse, -R216.reuse ;  /* 0x00000014aeae7223 */ /* 0x180fe200000108d8 */
[-CC-:B------:R-:W-:Y:S01]  /*12f90*/  FFMA.FTZ R176, R176, R20.reuse, -R216.reuse ;  /* 0x00000014b0b07223 */ /* 0x180fe200000108d8 */
[----:B------:R-:W-:Y:S01]  /*12fa0*/  MUFU.EX2 R178, R178 ;  /* 0x000000b200b27308 */ /* 0x000fe20000000800 */
[-CC-:B--2---:R-:W-:Y:S01]  /*12fb0*/  FFMA.FTZ R183, R153, R20.reuse, -R216.reuse ;  /* 0x0000001499b77223 */ /* 0x184fe200000108d8 */
[----:B------:R-:W-:Y:S01]  /*12fc0*/  FFMA.FTZ R153, R154, R20, -R216 ;  /* 0x000000149a997223 */ /* 0x000fe200000108d8 */
[----:B------:R-:W-:Y:S01]  /*12fd0*/  F2FP.BF16.F32.PACK_AB R154, R230, R155 ;  /* 0x0000009be69a723e */ /* 0x000fe200000010ff */
[----:B------:R-:W-:-:S04]  /*12fe0*/  FADD.FTZ R155, R159, R0 ;  /* 0x000000009f9b7221 */ /* 0x000fc80000010000 */
[----:B------:R-:W-:Y:S01]  /*12ff0*/  FADD.FTZ R155, R160, R155 ;  /* 0x0000009ba09b7221 */ /* 0x000fe20000010000 */
[----:B------:R-:W2:Y:S01]  /*13000*/  MUFU.EX2 R181, R181 ;  /* 0x000000b500b57308 */ /* 0x000ea20000000800 */
[----:B0-----:R-:W-:Y:S01]  /*13010*/  F2FP.BF16.F32.PACK_AB R160, R168, R166 ;  /* 0x000000a6a8a0723e */ /* 0x001fe200000010ff */
[----:B---3--:R0:W-:Y:S01]  /*13020*/  @!P3 STS [R215+0x28820], R21 ;  /* 0x02882015d700b388 */ /* 0x0081e20000000800 */
[----:B------:R-:W-:Y:S01]  /*13030*/  FADD.FTZ R0, R162, R155 ;  /* 0x0000009ba2007221 */ /* 0x000fe20000010000 */
[----:B------:R-:W-:Y:S01]  /*13040*/  F2FP.BF16.F32.PACK_AB R162, R173, R172 ;  /* 0x000000acada2723e */ /* 0x000fe200000010ff */
[-C--:B------:R-:W-:Y:S01]  /*13050*/  FMUL.FTZ R26, R26, R21.reuse ;  /* 0x000000151a1a7220 */ /* 0x080fe20000410000 */
[-C--:B------:R-:W-:Y:S01]  /*13060*/  FMUL.FTZ R27, R27, R21.reuse ;  /* 0x000000151b1b7220 */ /* 0x080fe20000410000 */
[----:B------:R-:W-:Y:S01]  /*13070*/  FADD.FTZ R155, R165, R0 ;  /* 0x00000000a59b7221 */ /* 0x000fe20000010000 */
[----:B------:R-:W-:Y:S01]  /*13080*/  MUFU.EX2 R213, R213 ;  /* 0x000000d500d57308 */ /* 0x000fe20000000800 */
[-C--:B------:R-:W-:Y:S01]  /*13090*/  FMUL.FTZ R30, R30, R21.reuse ;  /* 0x000000151e1e7220 */ /* 0x080fe20000410000 */
[----:B------:R-:W-:Y:S01]  /*130a0*/  FMUL.FTZ R31, R31, R21 ;  /* 0x000000151f1f7220 */ /* 0x000fe20000410000 */
[----:B------:R-:W-:Y:S01]  /*130b0*/  FADD.FTZ R155, R166, R155 ;  /* 0x0000009ba69b7221 */ /* 0x000fe20000010000 */
[----:B------:R-:W-:Y:S01]  /*130c0*/  F2FP.BF16.F32.PACK_AB R166, R180, R179 ;  /* 0x000000b3b4a6723e */ /* 0x000fe200000010ff */
[-C--:B------:R-:W-:Y:S01]  /*130d0*/  FMUL.FTZ R34, R34, R21.reuse ;  /* 0x0000001522227220 */ /* 0x080fe20000410000 */
[-C--:B------:R-:W-:Y:S01]  /*130e0*/  FMUL.FTZ R35, R35, R21.reuse ;  /* 0x0000001523237220 */ /* 0x080fe20000410000 */
[----:B------:R-:W-:Y:S01]  /*130f0*/  FADD.FTZ R155, R168, R155 ;  /* 0x0000009ba89b7221 */ /* 0x000fe20000010000 */
[----:B------:R-:W3:Y:S01]  /*13100*/  MUFU.EX2 R182, R182 ;  /* 0x000000b600b67308 */ /* 0x000ee20000000800 */
[-C--:B------:R-:W-:Y:S01]  /*13110*/  FMUL.FTZ R38, R38, R21.reuse ;  /* 0x0000001526267220 */ /* 0x080fe20000410000 */
[-C--:B------:R-:W-:Y:S01]  /*13120*/  FMUL.FTZ R39, R39, R21.reuse ;  /* 0x0000001527277220 */ /* 0x080fe20000410000 */
[----:B------:R-:W-:Y:S01]  /*13130*/  FADD.FTZ R0, R172, R155 ;  /* 0x0000009bac007221 */ /* 0x000fe20000010000 */
[-C--:B------:R-:W-:Y:S01]  /*13140*/  FMUL.FTZ R42, R42, R21.reuse ;  /* 0x000000152a2a7220 */ /* 0x080fe20000410000 */
[-C--:B------:R-:W-:Y:S01]  /*13150*/  FMUL.FTZ R43, R43, R21.reuse ;  /* 0x000000152b2b7220 */ /* 0x080fe20000410000 */
[-C--:B------:R-:W-:Y:S01]  /*13160*/  FMUL.FTZ R46, R46, R21.reuse ;  /* 0x000000152e2e7220 */ /* 0x080fe20000410000 */
[----:B------:R-:W-:Y:S01]  /*13170*/  FADD.FTZ R155, R173, R0 ;  /* 0x00000000ad9b7221 */ /* 0x000fe20000010000 */
[----:B------:R2:W-:Y:S01]  /*13180*/  MUFU.EX2 R168, R153 ;  /* 0x0000009900a87308 */ /* 0x0005e20000000800 */
[-C--:B------:R-:W-:Y:S01]  /*13190*/  FMUL.FTZ R47, R47, R21.reuse ;  /* 0x000000152f2f7220 */ /* 0x080fe20000410000 */
[-C--:B------:R-:W-:Y:S01]  /*131a0*/  FMUL.FTZ R50, R50, R21.reuse ;  /* 0x0000001532327220 */ /* 0x080fe20000410000 */
[----:B------:R-:W-:Y:S01]  /*131b0*/  FADD.FTZ R0, R164, R155 ;  /* 0x0000009ba4007221 */ /* 0x000fe20000010000 */
[----:B------:R-:W-:Y:S01]  /*131c0*/  F2FP.BF16.F32.PACK_AB R164, R177, R164 ;  /* 0x000000a4b1a4723e */ /* 0x000fe200000010ff */
[-C--:B------:R-:W-:Y:S01]  /*131d0*/  FMUL.FTZ R51, R51, R21.reuse ;  /* 0x0000001533337220 */ /* 0x080fe20000410000 */
[-C--:B------:R-:W-:Y:S01]  /*131e0*/  FMUL.FTZ R54, R54, R21.reuse ;  /* 0x0000001536367220 */ /* 0x080fe20000410000 */
[----:B------:R-:W-:Y:S01]  /*131f0*/  FADD.FTZ R0, R177, R0 ;  /* 0x00000000b1007221 */ /* 0x000fe20000010000 */
[----:B------:R-:W4:Y:S01]  /*13200*/  MUFU.EX2 R155, R183 ;  /* 0x000000b7009b7308 */ /* 0x000f220000000800 */
[----:B--2---:R-:W-:Y:S01]  /*13210*/  F2FP.BF16.F32.PACK_AB R153, R181, R178 ;  /* 0x000000b2b599723e */ /* 0x004fe200000010ff */
[----:B------:R-:W-:Y:S01]  /*13220*/  FMUL.FTZ R55, R55, R21 ;  /* 0x0000001537377220 */ /* 0x000fe20000410000 */
[----:B------:R-:W-:Y:S01]  /*13230*/  FADD.FTZ R159, R179, R0 ;  /* 0x00000000b39f7221 */ /* 0x000fe20000010000 */
[----:B---3--:R-:W-:Y:S01]  /*13240*/  F2FP.BF16.F32.PACK_AB R157, R182, R213 ;  /* 0x000000d5b69d723e */ /* 0x008fe200000010ff */
[-C--:B------:R-:W-:Y:S01]  /*13250*/  FMUL.FTZ R58, R58, R21.reuse ;  /* 0x000000153a3a7220 */ /* 0x080fe20000410000 */
[-C--:B------:R-:W-:Y:S01]  /*13260*/  FMUL.FTZ R59, R59, R21.reuse ;  /* 0x000000153b3b7220 */ /* 0x080fe20000410000 */
[----:B------:R-:W-:Y:S01]  /*13270*/  FADD.FTZ R0, R180, R159 ;  /* 0x0000009fb4007221 */ /* 0x000fe20000010000 */
        /* <DEDUP_REMOVED lines=8> */
[----:B------:R2:W3:Y:S01]  /*13300*/  MUFU.EX2 R159, R214 ;  /* 0x000000d6009f7308 */ /* 0x0004e20000000800 */
        /* <DEDUP_REMOVED lines=16> */
[----:B----4-:R-:W-:Y:S01]  /*13410*/  FADD.FTZ R3, R155, R214 ;  /* 0x000000d69b037221 */ /* 0x010fe20000010000 */
[C---:B------:R-:W-:Y:S01]  /*13420*/  F2FP.BF16.F32.PACK_AB R155, R168.reuse, R155 ;  /* 0x0000009ba89b723e */ /* 0x040fe200000010ff */
[----:B------:R-:W-:Y:S01]  /*13430*/  BAR.SYNC.DEFER_BLOCKING 0xf, 0x100 ;  /* 0x03c4000000007b1d */ /* 0x000fe20000010000 */
[-C--:B------:R-:W-:Y:S01]  /*13440*/  FMUL.FTZ R99, R99, R21.reuse ;  /* 0x0000001563637220 */ /* 0x080fe20000410000 */
[----:B------:R-:W-:Y:S01]  /*13450*/  FADD.FTZ R216, R168, R3 ;  /* 0x00000003a8d87221 */ /* 0x000fe20000010000 */
[-C--:B------:R-:W-:Y:S01]  /*13460*/  FMUL.FTZ R102, R102, R21.reuse ;  /* 0x0000001566667220 */ /* 0x080fe20000410000 */
[-C--:B------:R-:W-:Y:S01]  /*13470*/  FMUL.FTZ R103, R103, R21.reuse ;  /* 0x0000001567677220 */ /* 0x080fe20000410000 */
[-C--:B------:R-:W-:Y:S01]  /*13480*/  FMUL.FTZ R106, R106, R21.reuse ;  /* 0x000000156a6a7220 */ /* 0x080fe20000410000 */
[----:B------:R-:W-:Y:S01]  /*13490*/  FADD.FTZ R3, R213, R216 ;  /* 0x000000d8d5037221 */ /* 0x000fe20000010000 */
[----:B------:R-:W4:Y:S01]  /*134a0*/  MUFU.EX2 R167, R167 ;  /* 0x000000a700a77308 */ /* 0x000f220000000800 */
[-C--:B------:R-:W-:Y:S01]  /*134b0*/  FMUL.FTZ R107, R107, R21.reuse ;  /* 0x000000156b6b7220 */ /* 0x080fe20000410000 */
[-C--:B------:R-:W-:Y:S01]  /*134c0*/  FMUL.FTZ R110, R110, R21.reuse ;  /* 0x000000156e6e7220 */ /* 0x080fe20000410000 */
[----:B------:R-:W-:Y:S01]  /*134d0*/  FADD.FTZ R216, R182, R3 ;  /* 0x00000003b6d87221 */ /* 0x000fe20000010000 */
[-C--:B------:R-:W-:Y:S01]  /*134e0*/  FMUL.FTZ R111, R111, R21.reuse ;  /* 0x000000156f6f7220 */ /* 0x080fe20000410000 */
[-C--:B------:R-:W-:Y:S01]  /*134f0*/  FMUL.FTZ R114, R114, R21.reuse ;  /* 0x0000001572727220 */ /* 0x080fe20000410000 */
[----:B------:R-:W-:Y:S01]  /*13500*/  FMUL.FTZ R115, R115, R21 ;  /* 0x0000001573737220 */ /* 0x000fe20000410000 */
[----:B---3--:R-:W-:Y:S01]  /*13510*/  FADD.FTZ R3, R159, R216 ;  /* 0x000000d89f037221 */ /* 0x008fe20000010000 */
[----:B------:R-:W3:Y:S01]  /*13520*/  MUFU.EX2 R214, R169 ;  /* 0x000000a900d67308 */ /* 0x000ee20000000800 */
[----:B------:R-:W-:Y:S01]  /*13530*/  F2FP.BF16.F32.PACK_AB R159, R172, R159 ;  /* 0x0000009fac9f723e */ /* 0x000fe200000010ff */
[----:B------:R-:W-:Y:S01]  /*13540*/  FMUL.FTZ R118, R118, R21 ;  /* 0x0000001576767220 */ /* 0x000fe20000410000 */
[----:B------:R-:W-:Y:S01]  /*13550*/  FADD.FTZ R216, R172, R3 ;  /* 0x00000003acd87221 */ /* 0x000fe20000010000 */
[----:B--2---:R-:W-:Y:S01]  /*13560*/  F2FP.BF16.F32.PACK_AB R161, R180, R163 ;  /* 0x000000a3b4a1723e */ /* 0x004fe200000010ff */
[-C--:B------:R-:W-:Y:S01]  /*13570*/  FMUL.FTZ R119, R119, R21.reuse ;  /* 0x0000001577777220 */ /* 0x080fe20000410000 */
[-C--:B------:R-:W-:Y:S01]  /*13580*/  FMUL.FTZ R122, R122, R21.reuse ;  /* 0x000000157a7a7220 */ /* 0x080fe20000410000 */
[----:B------:R-:W-:Y:S01]  /*13590*/  FADD.FTZ R3, R163, R216 ;  /* 0x000000d8a3037221 */ /* 0x000fe20000010000 */
[----:B------:R-:W2:Y:S01]  /*135a0*/  MUFU.EX2 R165, R171 ;  /* 0x000000ab00a57308 */ /* 0x000ea20000000800 */
[----:B------:R0:W-:Y:S01]  /*135b0*/  STSM.16.M88.4 [R195+0x26800], R152 ;  /* 0x02680098c3007844 */ /* 0x0001e20000000200 */
[-C--:B------:R-:W-:Y:S01]  /*135c0*/  FMUL.FTZ R123, R123, R21.reuse ;  /* 0x000000157b7b7220 */ /* 0x080fe20000410000 */
[----:B------:R-:W-:Y:S01]  /*135d0*/  FADD.FTZ R178, R180, R3 ;  /* 0x00000003b4b27221 */ /* 0x000fe20000010000 */
[-C--:B------:R-:W-:Y:S01]  /*135e0*/  FMUL.FTZ R126, R126, R21.reuse ;  /* 0x000000157e7e7220 */ /* 0x080fe20000410000 */
[----:B------:R0:W-:Y:S01]  /*135f0*/  STSM.16.M88.4 [R196], R156 ;  /* 0x0000009cc4007844 */ /* 0x0001e20000000200 */
[----:B------:R-:W-:Y:S01]  /*13600*/  FMUL.FTZ R127, R127, R21 ;  /* 0x000000157f7f7220 */ /* 0x000fe20000410000 */
[----:B----4-:R-:W-:Y:S01]  /*13610*/  FADD.FTZ R3, R167, R178 ;  /* 0x000000b2a7037221 */ /* 0x010fe20000010000 */
[----:B------:R-:W4:Y:S01]  /*13620*/  MUFU.EX2 R170, R170 ;  /* 0x000000aa00aa7308 */ /* 0x000f220000000800 */
[----:B---3--:R-:W-:Y:S01]  /*13630*/  F2FP.BF16.F32.PACK_AB R163, R214, R167 ;  /* 0x000000a7d6a3723e */ /* 0x008fe200000010ff */
[-C--:B------:R-:W-:Y:S01]  /*13640*/  FMUL.FTZ R130, R130, R21.reuse ;  /* 0x0000001582827220 */ /* 0x080fe20000410000 */
[----:B------:R-:W-:Y:S01]  /*13650*/  FADD.FTZ R168, R214, R3 ;  /* 0x00000003d6a87221 */ /* 0x000fe20000010000 */
[-C--:B------:R-:W-:Y:S01]  /*13660*/  FMUL.FTZ R131, R131, R21.reuse ;  /* 0x0000001583837220 */ /* 0x080fe20000410000 */
[-C--:B------:R-:W-:Y:S01]  /*13670*/  FMUL.FTZ R134, R134, R21.reuse ;  /* 0x0000001586867220 */ /* 0x080fe20000410000 */
[----:B------:R0:W-:Y:S01]  /*13680*/  STSM.16.M88.4 [R198], R160 ;  /* 0x000000a0c6007844 */ /* 0x0001e20000000200 */
        /* <DEDUP_REMOVED lines=10> */
[C---:B----4-:R-:W-:Y:S01]  /*13730*/  FADD.FTZ R3, R170.reuse, R3 ;  /* 0x00000003aa037221 */ /* 0x050fe20000010000 */
[----:B------:R-:W-:Y:S01]  /*13740*/  F2FP.BF16.F32.PACK_AB R165, R170, R165 ;  /* 0x000000a5aaa5723e */ /* 0x000fe200000010ff */
[-C--:B------:R-:W-:Y:S01]  /*13750*/  FMUL.FTZ R150, R150, R21.reuse ;  /* 0x0000001596967220 */ /* 0x080fe20000410000 */
[----:B------:R-:W-:Y:S01]  /*13760*/  FMUL.FTZ R151, R151, R21 ;  /* 0x0000001597977220 */ /* 0x000fe20000410000 */
[----:B---3--:R-:W-:Y:S01]  /*13770*/  FADD.FTZ R168, R174, R3 ;  /* 0x00000003aea87221 */ /* 0x008fe20000010000 */
[----:B--2---:R-:W-:-:S03]  /*13780*/  F2FP.BF16.F32.PACK_AB R167, R169, R174 ;  /* 0x000000aea9a7723e */ /* 0x004fc600000010ff */
[----:B------:R-:W-:Y:S02]  /*13790*/  FADD.FTZ R3, R169, R168 ;  /* 0x000000a8a9037221 */ /* 0x000fe40000010000 */
[----:B------:R0:W-:Y:S01]  /*137a0*/  STSM.16.M88.4 [R197], R164 ;  /* 0x000000a4c5007844 */ /* 0x0001e20000000200 */
[----:B------:R-:W-:Y:S05]  /*137b0*/  @!P0 BRA `(.L_x_2864) ;  /* 0x0000000000048947 */ /* 0x000fea0003800000 */
[----:B------:R-:W-:Y:S01]  /*137c0*/  BPT.TRAP 0x1 ;  /* 0x000000040000795c */ /* 0x000fe20000300000 */
.L_x_2864:
[----:B------:R2:W3:Y:S01]  /*137d0*/  SYNCS.PHASECHK.TRANS64.TRYWAIT P2, [R206+URZ+0x28c50], R207 ;  /* 0x028c50cfce0075a7 */ /* 0x0004e2000804017f */
[----:B------:R-:W-:Y:S05]  /*137e0*/  @!P0 BRA `(.L_x_2865) ;  /* 0x0000000000048947 */ /* 0x000fea0003800000 */
[----:B------:R-:W-:Y:S01]  /*137f0*/  BPT.TRAP 0x1 ;  /* 0x000000040000795c */ /* 0x000fe20000300000 */
.L_x_2865:
[----:B------:R-:W-:Y:S04]  /*13800*/  BSSY B1, `(.L_x_2866) ;  /* 0x0000004000017945 */ /* 0x000fe80003800000 */
[----:B---3--:R-:W-:Y:S05]  /*13810*/  @P2 BRA `(.L_x_2867) ;  /* 0x0000000000082947 */ /* 0x008fea0003800000 */
[----:B------:R-:W3:Y:S02]  /*13820*/  SYNCS.PHASECHK.TRANS64.TRYWAIT P2, [R206+URZ+0x28c50], R207 ;  /* 0x028c50cfce0075a7 */ /* 0x000ee4000804017f */
[----:B---3--:R-:W-:Y:S05]  /*13830*/  @!P2 BRA `(.L_x_2868) ;  /* 0x000000d800d4a947 */ /* 0x008fea0003800000 */
.L_x_2867:
[----:B------:R-:W-:Y:S05]  /*13840*/  BSYNC B1 ;  /* 0x0000000000017941 */ /* 0x000fea0003800000 */
.L_x_2866:
[----:B------:R-:W-:Y:S01]  /*13850*/  IMAD R168, R18, 0x1000, R190 ;  /* 0x0000100012a87824 */ /* 0x000fe200078e02be */
[----:B------:R-:W-:Y:S01]  /*13860*/  WARPGROUP.ARRIVE ;  /* 0x00000000000079c5 */ /* 0x000fe20000000000 */
[----:B------:R-:W-:Y:S01]  /*13870*/  IMAD.MOV.U32 R169, RZ, RZ, 0x40000040 ;  /* 0x40000040ffa97424 */ /* 0x000fe200078e00ff */
[----:B------:R-:W-:Y:S01]  /*13880*/  ISETP.GT.AND P2, PT, R12, R202, PT ;  /* 0x000000ca0c00720c */ /* 0x000fe20003f44270 */
[----:B-123--:R-:W-:Y:S01]  /*13890*/  @!P1 VIADD R206, R206, 0x28c60 ;  /* 0x00028c60cece9836 */ /* 0x00efe20000000000 */
[----:B------:R-:W-:Y:S01]  /*138a0*/  R2UR UR6, R168 ;  /* 0x00000000a80672ca */ /* 0x000fe200000e0000 */
[----:B------:R-:W-:Y:S01]  /*138b0*/  VIADD R12, R12, 0xffffffff ;  /* 0xffffffff0c0c7836 */ /* 0x000fe20000000000 */
[----:B------:R-:W-:Y:S01]  /*138c0*/  R2UR UR7, R169 ;  /* 0x00000000a90772ca */ /* 0x000fe200000e0000 */
[----:B------:R-:W-:Y:S01]  /*138d0*/  IMAD.MOV.U32 R169, RZ, RZ, 0x40000040 ;  /* 0x40000040ffa97424 */ /* 0x000fe200078e00ff */
[----:B------:R-:W-:Y:S01]  /*138e0*/  @!P1 PRMT R206, RZ, 0x654, R206 ;  /* 0x00000654ffce9816 */ /* 0x000fe200000000ce */
[----:B------:R-:W-:-:S02]  /*138f0*/  IMAD.MOV.U32 R213, RZ, RZ, R15 ;  /* 0x000000ffffd57224 */ /* 0x000fc400078e000f */
[----:B0-----:R-:W-:Y:S02]  /*13900*/  IMAD.MOV.U32 R215, RZ, RZ, R14 ;  /* 0x000000ffffd77224 */ /* 0x001fe400078e000e */
[----:B------:R-:W-:-:S06]  /*13910*/  IMAD.MOV.U32 R214, RZ, RZ, R18 ;  /* 0x000000ffffd67224 */ /* 0x000fcc00078e0012 */
[----:B------:R-:W-:Y:S03]  /*13920*/  HGMMA.64x256x16.F32.BF16 R24, R152, gdesc[UR4].tnspB, R24, gsb0 ;  /* 0x43e0000498187df0 */ /* 0x000fe60008001818 */
        /* <DEDUP_REMOVED lines=33> */
.L_x_2850:
[----:B------:R-:W-:Y:S05]  /*13b40*/  BSYNC B0 ;  /* 0x0000000000007941 */ /* 0x000fea0003800000 */
.L_x_2849:
[----:B------:R-:W2:Y:S01]  /*13b50*/  SHFL.BFLY PT, R5, R0, 0x2, 0x1f ;  /* 0x0c401f0000057f89 */ /* 0x000ea200000e0000 */
[----:B------:R-:W-:Y:S02]  /*13b60*/  VIADD R22, R18, 0x1 ;  /* 0x0000000112167836 */ /* 0x000fe40000000000 */
[----:B------:R-:W-:Y:S01]  /*13b70*/  VIADD R217, R217, 0x1 ;  /* 0x00000001d9d97836 */ /* 0x000fe20000000000 */
[----:B------:R-:W3:Y:S01]  /*13b80*/  SHFL.BFLY PT, R6, R3, 0x2, 0x1f ;  /* 0x0c401f0003067f89 */ /* 0x000ee200000e0000 */
[----:B------:R-:W-:Y:S08]  /*13b90*/  BAR.ARV 0x8, 0x100 ;  /* 0x0204000000007b1d */ /* 0x000ff00000002000 */
[----:B------:R-:W-:Y:S01]  /*13ba0*/  BAR.SYNC.DEFER_BLOCKING 0xf, 0x100 ;  /* 0x03c4000000007b1d */ /* 0x000fe20000010000 */
[----:B------:R-:W-:Y:S01]  /*13bb0*/  ISETP.NE.AND P1, PT, R22, 0x2, PT ;  /* 0x000000021600780c */ /* 0x000fe20003f25270 */
[----:B--2---:R-:W-:Y:S01]  /*13bc0*/  FADD.FTZ R5, R5, R0 ;  /* 0x0000000005057221 */ /* 0x004fe20000010000 */
[----:B---3--:R-:W-:-:S04]  /*13bd0*/  FADD.FTZ R6, R6, R3 ;  /* 0x0000000306067221 */ /* 0x008fc80000010000 */
[----:B------:R-:W2:Y:S01]  /*13be0*/  SHFL.BFLY PT, R4, R5, 0x1, 0x1f ;  /* 0x0c201f0005047f89 */ /* 0x000ea200000e0000 */
[----:B------:R-:W-:-:S03]  /*13bf0*/  IMAD.MOV.U32 R3, RZ, RZ, RZ ;  /* 0x000000ffff037224 */ /* 0x000fc600078e00ff */
[----:B------:R-:W3:Y:S01]  /*13c00*/  SHFL.BFLY PT, R7, R6, 0x1, 0x1f ;  /* 0x0c201f0006077f89 */ /* 0x000ee200000e0000 */
[----:B--2---:R-:W-:Y:S01]  /*13c10*/  FADD.FTZ R9, R5, R4 ;  /* 0x0000000405097221 */ /* 0x004fe20000010000 */
[----:B------:R-:W-:Y:S02]  /*13c20*/  IMAD.MOV.U32 R4, RZ, RZ, RZ ;  /* 0x000000ffff047224 */ /* 0x000fe400078e00ff */
[----:B---3--:R-:W-:Y:S02]  /*13c30*/  FADD.FTZ R0, R6, R7 ;  /* 0x0000000706007221 */ /* 0x008fe40000010000 */
[----:B------:R-:W-:Y:S01]  /*13c40*/  FSETP.NE.FTZ.AND P2, PT, R9, RZ, PT ;  /* 0x000000ff0900720b */ /* 0x000fe20003f55000 */
[----:B------:R-:W-:Y:S01]  /*13c50*/  IMAD.MOV R7, RZ, RZ, -R194 ;  /* 0x000000ffff077224 */ /* 0x000fe200078e0ac2 */
[----:B------:R-:W-:Y:S02]  /*13c60*/  SEL R6, RZ, 0x1, P1 ;  /* 0x00000001ff067807 */ /* 0x000fe40000800000 */
[----:B------:R-:W-:-:S02]  /*13c70*/  FSETP.NE.FTZ.AND P3, PT, R0, RZ, PT ;  /* 0x000000ff0000720b */ /* 0x000fc40003f75000 */
[----:B------:R-:W-:Y:S02]  /*13c80*/  ISETP.NE.AND P0, PT, R184, R7, PT ;  /* 0x00000007b800720c */ /* 0x000fe40003f05270 */
[----:B------:R-:W-:-:S05]  /*13c90*/  LOP3.LUT R19, R19, R6, RZ, 0x3c, !PT ;  /* 0x0000000613137212 */ /* 0x000fca00078e3cff */
[----:B------:R-:W2:Y:S06]  /*13ca0*/  @P2 MUFU.RCP R3, R9 ;  /* 0x0000000900032308 */ /* 0x000eac0000001000 */
[----:B------:R-:W-:Y:S02]  /*13cb0*/  @!P0 IMAD R5, R18, 0x40, R191 ;  /* 0x0000004012058824 */ /* 0x000fe400078e02bf */
[C---:B------:R-:W-:Y:S01]  /*13cc0*/  @P2 FMUL.FTZ R18, R20.reuse, 0.69314718246459960938 ;  /* 0x3f31721814122820 */ /* 0x040fe20000410000 */
[----:B------:R-:W3:Y:S01]  /*13cd0*/  @P3 MUFU.RCP R4, R0 ;  /* 0x0000000000043308 */ /* 0x000ee20000001000 */
[----:B------:R-:W-:Y:S01]  /*13ce0*/  @P3 FMUL.FTZ R20, R20, 0.69314718246459960938 ;  /* 0x3f31721814143820 */ /* 0x000fe20000410000 */
[----:B------:R-:W-:-:S06]  /*13cf0*/  @!P0 IMAD R5, R5, 0x4, R2 ;  /* 0x0000000405058824 */ /* 0x000fcc00078e0202 */
        /* <DEDUP_REMOVED lines=8> */
[----:B------:R-:W5:Y:S01]  /*13d80*/  @P3 MUFU.LG2 R23, R0 ;  /* 0x0000000000173308 */ /* 0x000f620000000c00 */
        /* <DEDUP_REMOVED lines=10> */
[-C--:B------:R-:W-:Y:S01]  /*13e30*/  FMUL.FTZ R166, R52, R3.reuse ;  /* 0x0000000334a67220 */ /* 0x080fe20000410000 */
[-C--:B------:R-:W-:Y:S01]  /*13e40*/  FMUL.FTZ R164, R53, R3.reuse ;  /* 0x0000000335a47220 */ /* 0x080fe20000410000 */
[-C--:B------:R-:W-:Y:S01]  /*13e50*/  FMUL.FTZ R165, R56, R3.reuse ;  /* 0x0000000338a57220 */ /* 0x080fe20000410000 */
[-C--:B------:R-:W-:Y:S01]  /*13e60*/  FMUL.FTZ R162, R57, R3.reuse ;  /* 0x0000000339a27220 */ /* 0x080fe20000410000 */
[-C--:B------:R-:W-:Y:S01]  /*13e70*/  FMUL.FTZ R163, R60, R3.reuse ;  /* 0x000000033ca37220 */ /* 0x080fe20000410000 */
[-C--:B------:R-:W-:Y:S01]  /*13e80*/  FMUL.FTZ R160, R61, R3.reuse ;  /* 0x000000033da07220 */ /* 0x080fe20000410000 */
[----:B-----5:R-:W-:Y:S01]  /*13e90*/  @P3 FMUL.FTZ R23, R23, 0.69314718246459960938 ;  /* 0x3f31721817173820 */ /* 0x020fe20000410000 */
        /* <DEDUP_REMOVED lines=44> */
[----:B------:R-:W-:-:S02]  /*14160*/  IMAD.MOV.U32 R32, RZ, RZ, -0x800000 ;  /* 0xff800000ff207424 */ /* 0x000fc400078e00ff */
[-C--:B------:R-:W-:Y:S01]  /*14170*/  FMUL.FTZ R9, R42, R4.reuse ;  /* 0x000000042a097220 */ /* 0x080fe20000410000 */
[----:B--2---:R-:W-:Y:S02]  /*14180*/  IMAD.MOV.U32 R3, RZ, RZ, -0x800000 ;  /* 0xff800000ff037424 */ /* 0x004fe400078e00ff */
[-C--:B------:R-:W-:Y:S01]  /*14190*/  FMUL.FTZ R11, R46, R4.reuse ;  /* 0x000000042e0b7220 */ /* 0x080fe20000410000 */
[-C--:B------:R-:W-:Y:S01]  /*141a0*/  FMUL.FTZ R13, R50, R4.reuse ;  /* 0x00000004320d7220 */ /* 0x080fe20000410000 */
[-C--:B------:R-:W-:Y:S01]  /*141b0*/  FMUL.FTZ R21, R58, R4.reuse ;  /* 0x000000043a157220 */ /* 0x080fe20000410000 */
[----:B------:R-:W-:Y:S01]  /*141c0*/  FMUL.FTZ R29, R66, R4 ;  /* 0x00000004421d7220 */ /* 0x000fe20000410000 */
[----:B------:R-:W-:Y:S01]  /*141d0*/  @P2 FFMA.FTZ R32, R18, R14, R25 ;  /* 0x0000000e12202223 */ /* 0x000fe20000010019 */
[----:B------:R-:W-:Y:S01]  /*141e0*/  PLOP3.LUT P0, PT, PT, PT, PT, 0x8, 0x0 ;  /* 0x000000000000781c */ /* 0x000fe20003f0e170 */
        /* <DEDUP_REMOVED lines=62> */
.L_x_2732:
[----:B------:R-:W-:Y:S05]  /*145d0*/  BSYNC B7 ;  /* 0x0000000000077941 */ /* 0x000fea0003800000 */
.L_x_2722:
[----:B------:R-:W2:Y:S08]  /*145e0*/  S2UR UR5, SR_CgaCtaId ;  /* 0x00000000000579c3 */ /* 0x000eb00000008800 */
[----:B------:R-:W-:Y:S06]  /*145f0*/  BAR.SYNC.DEFER_BLOCKING 0x5, 0x180 ;  /* 0x0146000000007b1d */ /* 0x000fec0000010000 */
[----:B------:R-:W-:Y:S01]  /*14600*/  UMOV UR4, 0x400 ;  /* 0x0000040000047882 */ /* 0x000fe20000000000 */
[----:B------:R-:W-:Y:S01]  /*14610*/  BSSY B0, `(.L_x_2870) ;  /* 0x00002e4000007945 */ /* 0x000fe20003800000 */
[----:B--2---:R-:W-:-:S06]  /*14620*/  ULEA UR4, UR5, UR4, 0x18 ;  /* 0x0000000405047291 */ /* 0x004fcc000f8ec03f */
[----:B------:R-:W-:-:S05]  /*14630*/  IMAD.U32 R2, RZ, RZ, UR4 ;  /* 0x00000004ff027e24 */ /* 0x000fca000f8e00ff */
[----:B----4-:R2:W3:Y:S01]  /*14640*/  LDS.128 R24, [R2+0x28cd0] ;  /* 0x028cd00002187984 */ /* 0x0104e20000000c00 */
[----:B------:R-:W-:Y:S06]  /*14650*/  BAR.ARV 0x4, 0x180 ;  /* 0x0106000000007b1d */ /* 0x000fec0000002000 */
[----:B------:R-:W-:Y:S05]  /*14660*/  @P0 BRA `(.L_x_2871) ;  /* 0x0000002000080947 */ /* 0x000fea0003800000 */
[----:B------:R-:W4:Y:S01]  /*14670*/  S2R R15, SR_SWINHI ;  /* 0x00000000000f7919 */ /* 0x000f220000002f00 */
        /* <DEDUP_REMOVED lines=17> */
[----:B----45:R-:W-:-:S02]  /*14790*/  MOV R37, R15 ;  /* 0x0000000f00257202 */ /* 0x030fc40000000f00 */
[----:B------:R-:W-:Y:S02]  /*147a0*/  F2FP.BF16.F32.PACK_AB R81, R83, R82 ;  /* 0x000000525351723e */ /* 0x000fe400000010ff */
[----:B------:R-:W-:Y:S01]  /*147b0*/  F2FP.BF16.F32.PACK_AB R88, R89, R88 ;  /* 0x000000585958723e */ /* 0x000fe200000010ff */
[----:B------:R-:W-:Y:S01]  /*147c0*/  IMAD.WIDE R114, R228, 0x2, R36 ;  /* 0x00000002e4727825 */ /* 0x000fe200078e0224 */
[----:B------:R-:W-:Y:S02]  /*147d0*/  F2FP.BF16.F32.PACK_AB R82, R85, R84 ;  /* 0x000000545552723e */ /* 0x000fe400000010ff */
[----:B------:R-:W-:Y:S02]  /*147e0*/  F2FP.BF16.F32.PACK_AB R83, R87, R86 ;  /* 0x000000565753723e */ /* 0x000fe400000010ff */
[C---:B------:R-:W-:Y:S02]  /*147f0*/  IADD3 R15, P1, R114.reuse, 0x20, RZ ;  /* 0x00000020720f7810 */ /* 0x040fe40007f3e0ff */
[----:B------:R-:W-:-:S02]  /*14800*/  IADD3 R41, P0, R114, 0x40, RZ ;  /* 0x0000004072297810 */ /* 0x000fc40007f1e0ff */
[----:B------:R-:W-:Y:S02]  /*14810*/  LOP3.LUT R14, R15, 0x380, RZ, 0xc0, !PT ;  /* 0x000003800f0e7812 */ /* 0x000fe400078ec0ff */
[C---:B------:R-:W-:Y:S02]  /*14820*/  IADD3 R53, P6, R114.reuse, 0x2020, RZ ;  /* 0x0000202072357810 */ /* 0x040fe40007fde0ff */
[C---:B------:R-:W-:Y:S02]  /*14830*/  IADD3 R45, P4, R114.reuse, 0x60, RZ ;  /* 0x00000060722d7810 */ /* 0x040fe40007f9e0ff */
[----:B------:R-:W-:Y:S02]  /*14840*/  IADD3 R49, P3, R114, 0x2000, RZ ;  /* 0x0000200072317810 */ /* 0x000fe40007f7e0ff */
[----:B------:R-:W-:Y:S02]  /*14850*/  SHF.R.U64 R14, R14, 0x3, RZ ;  /* 0x000000030e0e7819 */ /* 0x000fe400000012ff */
[----:B------:R-:W-:-:S02]  /*14860*/  LOP3.LUT R40, R41, 0x380, RZ, 0xc0, !PT ;  /* 0x0000038029287812 */ /* 0x000fc400078ec0ff */
[----:B------:R-:W-:Y:S02]  /*14870*/  LOP3.LUT R52, R53, 0x380, RZ, 0xc0, !PT ;  /* 0x0000038035347812 */ /* 0x000fe400078ec0ff */
[----:B------:R-:W-:Y:S02]  /*14880*/  LOP3.LUT R44, R45, 0x380, RZ, 0xc0, !PT ;  /* 0x000003802d2c7812 */ /* 0x000fe400078ec0ff */
[----:B------:R-:W-:Y:S02]  /*14890*/  LOP3.LUT R48, R49, 0x380, RZ, 0xc0, !PT ;  /* 0x0000038031307812 */ /* 0x000fe400078ec0ff */
[----:B------:R-:W-:Y:S01]  /*148a0*/  LOP3.LUT R14, R14, R15, RZ, 0x3c, !PT ;  /* 0x0000000f0e0e7212 */ /* 0x000fe200078e3cff */
[----:B------:R-:W-:Y:S01]  /*148b0*/  IMAD.X R15, RZ, RZ, R115, P1 ;  /* 0x000000ffff0f7224 */ /* 0x000fe200008e0673 */
[----:B------:R-:W-:Y:S02]  /*148c0*/  SHF.R.U64 R40, R40, 0x3, RZ ;  /* 0x0000000328287819 */ /* 0x000fe400000012ff */
[----:B------:R-:W-:-:S02]  /*148d0*/  SHF.R.U64 R52, R52, 0x3, RZ ;  /* 0x0000000334347819 */ /* 0x000fc400000012ff */
[----:B------:R-:W-:Y:S02]  /*148e0*/  IADD3 R65, P1, R114, 0x4000, RZ ;  /* 0x0000400072417810 */ /* 0x000fe40007f3e0ff */
[----:B------:R-:W-:Y:S02]  /*148f0*/  SHF.R.U64 R44, R44, 0x3, RZ ;  /* 0x000000032c2c7819 */ /* 0x000fe400000012ff */
[C---:B------:R-:W-:Y:S02]  /*14900*/  IADD3 R57, P5, R114.reuse, 0x2040, RZ ;  /* 0x0000204072397810 */ /* 0x040fe40007fbe0ff */
[----:B------:R-:W-:Y:S02]  /*14910*/  IADD3 R61, P2, R114, 0x2060, RZ ;  /* 0x00002060723d7810 */ /* 0x000fe40007f5e0ff */
[----:B------:R-:W-:Y:S02]  /*14920*/  SHF.R.U64 R48, R48, 0x3, RZ ;  /* 0x0000000330307819 */ /* 0x000fe400000012ff */
[----:B------:R-:W-:Y:S01]  /*14930*/  LOP3.LUT R40, R40, R41, RZ, 0x3c, !PT ;  /* 0x0000002928287212 */ /* 0x000fe200078e3cff */
[--C-:B------:R-:W-:Y:S01]  /*14940*/  IMAD.X R41, RZ, RZ, R115.reuse, P0 ;  /* 0x000000ffff297224 */ /* 0x100fe200000e0673 */
[----:B------:R-:W-:Y:S01]  /*14950*/  LOP3.LUT R52, R52, R53, RZ, 0x3c, !PT ;  /* 0x0000003534347212 */ /* 0x000fe200078e3cff */
[----:B------:R-:W-:Y:S01]  /*14960*/  IMAD.X R53, RZ, RZ, R115, P6 ;  /* 0x000000ffff357224 */ /* 0x000fe200030e0673 */
[----:B------:R-:W-:-:S02]  /*14970*/  LOP3.LUT R64, R65, 0x380, RZ, 0xc0, !PT ;  /* 0x0000038041407812 */ /* 0x000fc400078ec0ff */
[----:B------:R-:W-:Y:S01]  /*14980*/  LOP3.LUT R44, R44, R45, RZ, 0x3c, !PT ;  /* 0x0000002d2c2c7212 */ /* 0x000fe200078e3cff */
[--C-:B------:R-:W-:Y:S01]  /*14990*/  IMAD.X R45, RZ, RZ, R115.reuse, P4 ;  /* 0x000000ffff2d7224 */ /* 0x100fe200020e0673 */
[----:B------:R-:W-:Y:S02]  /*149a0*/  LOP3.LUT R56, R57, 0x380, RZ, 0xc0, !PT ;  /* 0x0000038039387812 */ /* 0x000fe400078ec0ff */
[----:B------:R-:W-:Y:S02]  /*149b0*/  LOP3.LUT R60, R61, 0x380, RZ, 0xc0, !PT ;  /* 0x000003803d3c7812 */ /* 0x000fe400078ec0ff */
[----:B------:R-:W-:Y:S01]  /*149c0*/  LOP3.LUT R48, R48, R49, RZ, 0x3c, !PT ;  /* 0x0000003130307212 */ /* 0x000fe200078e3cff */
[----:B------:R-:W-:Y:S01]  /*149d0*/  IMAD.X R49, RZ, RZ, R115, P3 ;  /* 0x000000ffff317224 */ /* 0x000fe200018e0673 */
[C---:B------:R-:W-:Y:S02]  /*149e0*/  IADD3 R69, P0, R114.reuse, 0x4020, RZ ;  /* 0x0000402072457810 */ /* 0x040fe40007f1e0ff */
[----:B------:R-:W-:-:S02]  /*149f0*/  IADD3 R179, P6, R114, 0x6000, RZ ;  /* 0x0000600072b37810 */ /* 0x000fc40007fde0ff */
[C---:B------:R-:W-:Y:S02]  /*14a00*/  IADD3 R73, P4, R114.reuse, 0x4040, RZ ;  /* 0x0000404072497810 */ /* 0x040fe40007f9e0ff */
[----:B------:R-:W-:Y:S01]  /*14a10*/  IADD3 R99, P3, R114, 0x4060, RZ ;  /* 0x0000406072637810 */ /* 0x000fe20007f7e0ff */
[----:B------:R-:W-:Y:S01]  /*14a20*/  IMAD.X R103, RZ, RZ, R115, P6 ;  /* 0x000000ffff677224 */ /* 0x000fe200030e0673 */
[----:B------:R-:W-:Y:S02]  /*14a30*/  SHF.R.U64 R64, R64, 0x3, RZ ;  /* 0x0000000340407819 */ /* 0x000fe400000012ff */
[----:B------:R-:W-:Y:S02]  /*14a40*/  SHF.R.U64 R56, R56, 0x3, RZ ;  /* 0x0000000338387819 */ /* 0x000fe400000012ff */
[----:B------:R-:W-:Y:S02]  /*14a50*/  SHF.R.U64 R60, R60, 0x3, RZ ;  /* 0x000000033c3c7819 */ /* 0x000fe400000012ff */
[----:B------:R-:W-:-:S02]  /*14a60*/  LOP3.LUT R68, R69, 0x380, RZ, 0xc0, !PT ;  /* 0x0000038045447812 */ /* 0x000fc400078ec0ff */
[----:B------:R-:W-:Y:S02]  /*14a70*/  LOP3.LUT R23, R114, 0x380, RZ, 0xc0, !PT ;  /* 0x0000038072177812 */ /* 0x000fe400078ec0ff */
[----:B------:R-:W-:Y:S02]  /*14a80*/  LOP3.LUT R4, R179, 0x380, RZ, 0xc0, !PT ;  /* 0x00000380b3047812 */ /* 0x000fe400078ec0ff */
[----:B------:R-:W-:Y:S02]  /*14a90*/  LOP3.LUT R72, R73, 0x380, RZ, 0xc0, !PT ;  /* 0x0000038049487812 */ /* 0x000fe400078ec0ff */
[----:B------:R-:W-:Y:S02]  /*14aa0*/  LOP3.LUT R98, R99, 0x380, RZ, 0xc0, !PT ;  /* 0x0000038063627812 */ /* 0x000fe400078ec0ff */
[----:B------:R-:W-:Y:S01]  /*14ab0*/  LOP3.LUT R64, R64, R65, RZ, 0x3c, !PT ;  /* 0x0000004140407212 */ /* 0x000fe200078e3cff */
[--C-:B------:R-:W-:Y:S01]  /*14ac0*/  IMAD.X R65, RZ, RZ, R115.reuse, P1 ;  /* 0x000000ffff417224 */ /* 0x100fe200008e0673 */
[----:B------:R-:W-:Y:S01]  /*14ad0*/  LOP3.LUT R56, R56, R57, RZ, 0x3c, !PT ;  /* 0x0000003938387212 */ /* 0x000fe200078e3cff */
[--C-:B------:R-:W-:Y:S01]  /*14ae0*/  IMAD.X R57, RZ, RZ, R115.reuse, P5 ;  /* 0x000000ffff397224 */ /* 0x100fe200028e0673 */
[----:B------:R-:W-:Y:S01]  /*14af0*/  LOP3.LUT R60, R60, R61, RZ, 0x3c, !PT ;  /* 0x0000003d3c3c7212 */ /* 0x000fe200078e3cff */
[----:B------:R-:W-:Y:S01]  /*14b00*/  IMAD.X R61, RZ, RZ, R115, P2 ;  /* 0x000000ffff3d7224 */ /* 0x000fe200010e0673 */
[----:B------:R-:W-:-:S02]  /*14b10*/  SHF.R.U64 R68, R68, 0x3, RZ ;  /* 0x0000000344447819 */ /* 0x000fc400000012ff */
[----:B------:R-:W-:Y:S02]  /*14b20*/  SHF.R.U64 R23, R23, 0x3, RZ ;  /* 0x0000000317177819 */ /* 0x000fe400000012ff */
[----:B------:R-:W-:Y:S02]  /*14b30*/  SHF.R.U64 R4, R4, 0x3, RZ ;  /* 0x0000000304047819 */ /* 0x000fe400000012ff */
[----:B------:R-:W-:Y:S02]  /*14b40*/  IADD3 R22, P1, R114, 0x6060, RZ ;  /* 0x0000606072167810 */ /* 0x000fe40007f3e0ff */
[----:B------:R-:W-:Y:S02]  /*14b50*/  SHF.R.U64 R72, R72, 0x3, RZ ;  /* 0x0000000348487819 */ /* 0x000fe400000012ff */
[----:B------:R-:W-:Y:S02]  /*14b60*/  SHF.R.U64 R98, R98, 0x3, RZ ;  /* 0x0000000362627819 */ /* 0x000fe400000012ff */
[----:B------:R-:W-:-:S02]  /*14b70*/  IADD3 R20, P5, R114, 0x6020, RZ ;  /* 0x0000602072147810 */ /* 0x000fc40007fbe0ff */
[----:B---3--:R-:W-:Y:S02]  /*14b80*/  IADD3 R24, P2, R114, 0x6040, RZ ;  /* 0x0000604072187810 */ /* 0x008fe40007f5e0ff */
[----:B------:R-:W-:Y:S01]  /*14b90*/  LOP3.LUT R68, R68, R69, RZ, 0x3c, !PT ;  /* 0x0000004544447212 */ /* 0x000fe200078e3cff */
[--C-:B------:R-:W-:Y:S01]  /*14ba0*/  IMAD.X R69, RZ, RZ, R115.reuse, P0 ;  /* 0x000000ffff457224 */ /* 0x100fe200000e0673 */
[----:B------:R-:W-:Y:S01]  /*14bb0*/  LOP3.LUT R114, R23, R114, RZ, 0x3c, !PT ;  /* 0x0000007217727212 */ /* 0x000fe200078e3cff */
[--C-:B------:R-:W-:Y:S01]  /*14bc0*/  IMAD.X R107, RZ, RZ, R115.reuse, P5 ;  /* 0x000000ffff6b7224 */ /* 0x100fe200028e0673 */
[----:B------:R-:W-:Y:S01]  /*14bd0*/  LOP3.LUT R102, R4, R179, RZ, 0x3c, !PT ;  /* 0x000000b304667212 */ /* 0x000fe200078e3cff */
[--C-:B------:R-:W-:Y:S01]  /*14be0*/  IMAD.X R111, RZ, RZ, R115.reuse, P2 ;  /* 0x000000ffff6f7224 */ /* 0x100fe200010e0673 */
[----:B------:R-:W-:Y:S01]  /*14bf0*/  LOP3.LUT R179, R22, 0x380, RZ, 0xc0, !PT ;  /* 0x0000038016b37812 */ /* 0x000fe200078ec0ff */
[--C-:B------:R-:W-:Y:S01]  /*14c00*/  IMAD.X R23, RZ, RZ, R115.reuse, P1 ;  /* 0x000000ffff177224 */ /* 0x100fe200008e0673 */
[----:B------:R-:W-:Y:S01]  /*14c10*/  LOP3.LUT R72, R72, R73, RZ, 0x3c, !PT ;  /* 0x0000004948487212 */ /* 0x000fe200078e3cff */
[--C-:B------:R-:W-:Y:S01]  /*14c20*/  IMAD.X R73, RZ, RZ, R115.reuse, P4 ;  /* 0x000000ffff497224 */ /* 0x100fe200020e0673 */
[----:B------:R-:W-:Y:S01]  /*14c30*/  LOP3.LUT R98, R98, R99, RZ, 0x3c, !PT ;  /* 0x0000006362627212 */ /* 0x000fe200078e3cff */
[----:B------:R-:W-:Y:S01]  /*14c40*/  IMAD.X R99, RZ, RZ, R115, P3 ;  /* 0x000000ffff637224 */ /* 0x000fe200018e0673 */
[----:B------:R-:W-:-:S02]  /*14c50*/  ISETP.NE.U32.AND P0, PT, RZ, UR4, PT ;  /* 0x00000004ff007c0c */ /* 0x000fc4000bf05070 */
[----:B------:R-:W-:Y:S02]  /*14c60*/  MOV R115, R114 ;  /* 0x0000007200737202 */ /* 0x000fe40000000f00 */
[----:B------:R-:W-:Y:S01]  /*14c70*/  F2FP.BF16.F32.PACK_AB R4, R175, R177 ;  /* 0x000000b1af04723e */ /* 0x000fe200000010ff */
[----:B------:R-:W-:Y:S01]  /*14c80*/  BAR.SYNC.DEFER_BLOCKING 0x1, 0x100 ;  /* 0x0044000000007b1d */ /* 0x000fe20000010000 */
[----:B------:R-:W-:Y:S02]  /*14c90*/  LOP3.LUT R175, R20, 0x380, RZ, 0xc0, !PT ;  /* 0x0000038014af7812 */ /* 0x000fe400078ec0ff */
[----:B------:R-:W-:Y:S02]  /*14ca0*/  SHF.R.U64 R179, R179, 0x3, RZ ;  /* 0x00000003b3b37819 */ /* 0x000fe400000012ff */
[----:B------:R-:W-:Y:S01]  /*14cb0*/  ISETP.NE.AND.EX P0, PT, RZ, UR5, PT, P0 ;  /* 0x00000005ff007c0c */ /* 0x000fe2000bf05300 */
[----:B------:R-:W-:Y:S01]  /*14cc0*/  ULDC.64 UR4, c[0x0][0xc08] ;  /* 0x0003020000047ab9 */ /* 0x000fe20000000a00 */
[----:B------:R-:W-:-:S02]  /*14cd0*/  LOP3.LUT R177, R24, 0x380, RZ, 0xc0, !PT ;  /* 0x0000038018b17812 */ /* 0x000fc400078ec0ff */
[----:B------:R-:W-:Y:S02]  /*14ce0*/  SHF.R.U64 R175, R175, 0x3, RZ ;  /* 0x00000003afaf7819 */ /* 0x000fe400000012ff */
[----:B------:R-:W-:Y:S02]  /*14cf0*/  LOP3.LUT R22, R179, R22, RZ, 0x3c, !PT ;  /* 0x00000016b3167212 */ /* 0x000fe400078e3cff */
[----:B------:R-:W-:Y:S02]  /*14d00*/  ISETP.NE.U32.AND P6, PT, RZ, UR4, PT ;  /* 0x00000004ff007c0c */ /* 0x000fe4000bfc5070 */
[----:B------:R-:W-:Y:S02]  /*14d10*/  MOV R114, R14 ;  /* 0x0000000e00727202 */ /* 0x000fe40000000f00 */
[----:B------:R-:W-:Y:S02]  /*14d20*/  MOV R40, R40 ;  /* 0x0000002800287202 */ /* 0x000fe40000000f00 */
[----:B------:R-:W-:-:S02]  /*14d30*/  SHF.R.U64 R177, R177, 0x3, RZ ;  /* 0x00000003b1b17819 */ /* 0x000fc400000012ff */
[----:B------:R-:W-:Y:S02]  /*14d40*/  LOP3.LUT R106, R175, R20, RZ, 0x3c, !PT ;  /* 0x00000014af6a7212 */ /* 0x000fe400078e3cff */
[----:B------:R-:W-:Y:S01]  /*14d50*/  MOV R44, R44 ;  /* 0x0000002c002c7202 */ /* 0x000fe20000000f00 */
[----:B------:R3:W-:Y:S01]  /*14d60*/  STSM.16.M88.4 [R115], R4 ;  /* 0x0000000473007844 */ /* 0x0007e20000000200 */
[----:B------:R-:W-:Y:S02]  /*14d70*/  F2FP.BF16.F32.PACK_AB R14, R164, R166 ;  /* 0x000000a6a40e723e */ /* 0x000fe400000010ff */
[----:B------:R-:W-:Y:S02]  /*14d80*/  F2FP.BF16.F32.PACK_AB R15, R55, R54 ;  /* 0x00000036370f723e */ /* 0x000fe400000010ff */
[----:B------:R-:W-:Y:S02]  /*14d90*/  ISETP.NE.AND.EX P6, PT, RZ, UR5, PT, P6 ;  /* 0x00000005ff007c0c */ /* 0x000fe4000bfc5360 */
[----:B------:R-:W-:-:S02]  /*14da0*/  MOV R48, R48 ;  /* 0x0000003000307202 */ /* 0x000fc40000000f00 */
[----:B------:R-:W-:Y:S02]  /*14db0*/  F2FP.BF16.F32.PACK_AB R20, R162, R165 ;  /* 0x000000a5a214723e */ /* 0x000fe400000010ff */
[----:B------:R-:W-:Y:S02]  /*14dc0*/  MOV R52, R52 ;  /* 0x0000003400347202 */ /* 0x000fe40000000f00 */
[----:B------:R-:W-:Y:S02]  /*14dd0*/  MOV R56, R56 ;  /* 0x0000003800387202 */ /* 0x000fe40000000f00 */
[----:B------:R-:W-:Y:S02]  /*14de0*/  LOP3.LUT R110, R177, R24, RZ, 0x3c, !PT ;  /* 0x00000018b16e7212 */ /* 0x000fe400078e3cff */
[----:B---3--:R-:W-:Y:S02]  /*14df0*/  F2FP.BF16.F32.PACK_AB R4, R172, R174 ;  /* 0x000000aeac04723e */ /* 0x008fe400000010ff */
[----:B------:R-:W-:-:S02]  /*14e00*/  F2FP.BF16.F32.PACK_AB R5, R35, R34 ;  /* 0x000000222305723e */ /* 0x000fc400000010ff */
[----:B------:R-:W-:Y:S02]  /*14e10*/  F2FP.BF16.F32.PACK_AB R6, R170, R173 ;  /* 0x000000adaa06723e */ /* 0x000fe400000010ff */
[----:B------:R-:W-:Y:S02]  /*14e20*/  F2FP.BF16.F32.PACK_AB R7, R39, R38 ;  /* 0x000000262707723e */ /* 0x000fe400000010ff */
[----:B------:R-:W-:Y:S02]  /*14e30*/  MOV R34, R22 ;  /* 0x0000001600227202 */ /* 0x000fe40000000f00 */
[----:B------:R-:W-:Y:S01]  /*14e40*/  F2FP.BF16.F32.PACK_AB R22, R160, R163 ;  /* 0x000000a3a016723e */ /* 0x000fe200000010ff */
[----:B------:R3:W-:Y:S01]  /*14e50*/  STSM.16.M88.4 [R114], R4 ;  /* 0x0000000472007844 */ /* 0x0007e20000000200 */
[----:B------:R-:W-:Y:S02]  /*14e60*/  F2FP.BF16.F32.PACK_AB R23, R63, R62 ;  /* 0x0000003e3f17723e */ /* 0x000fe400000010ff */
[----:B------:R-:W-:Y:S01]  /*14e70*/  MOV R60, R60 ;  /* 0x0000003c003c7202 */ /* 0x000fe20000000f00 */
[----:B------:R-:W-:Y:S01]  /*14e80*/  STSM.16.M88.4 [R40], R8 ;  /* 0x0000000828007844 */ /* 0x000fe20000000200 */
[----:B------:R-:W-:-:S02]  /*14e90*/  F2FP.BF16.F32.PACK_AB R89, R91, R90 ;  /* 0x0000005a5b59723e */ /* 0x000fc400000010ff */
[----:B------:R-:W-:Y:S01]  /*14ea0*/  MOV R64, R64 ;  /* 0x0000004000407202 */ /* 0x000fe20000000f00 */
[----:B------:R-:W-:Y:S01]  /*14eb0*/  STSM.16.M88.4 [R44], R12 ;  /* 0x0000000c2c007844 */ /* 0x000fe20000000200 */
[----:B------:R-:W-:Y:S02]  /*14ec0*/  MOV R24, R98 ;  /* 0x0000006200187202 */ /* 0x000fe40000000f00 */
[----:B------:R-:W-:Y:S01]  /*14ed0*/  F2FP.BF16.F32.PACK_AB R90, R93, R92 ;  /* 0x0000005c5d5a723e */ /* 0x000fe200000010ff */
[----:B------:R-:W-:Y:S01]  /*14ee0*/  STSM.16.M88.4 [R48], R20 ;  /* 0x0000001430007844 */ /* 0x000fe20000000200 */
[----:B------:R-:W-:Y:S02]  /*14ef0*/  F2FP.BF16.F32.PACK_AB R91, R95, R94 ;  /* 0x0000005e5f5b723e */ /* 0x000fe400000010ff */
[----:B------:R-:W-:Y:S01]  /*14f00*/  F2FP.BF16.F32.PACK_AB R96, R97, R96 ;  /* 0x000000606160723e */ /* 0x000fe200000010ff */
[----:B------:R-:W-:Y:S01]  /*14f10*/  STSM.16.M88.4 [R52], R28 ;  /* 0x0000001c34007844 */ /* 0x000fe20000000200 */
[----:B---3--:R-:W-:-:S02]  /*14f20*/  F2FP.BF16.F32.PACK_AB R4, R155, R158 ;  /* 0x0000009e9b04723e */ /* 0x008fc400000010ff */
[----:B------:R-:W-:Y:S02]  /*14f30*/  F2FP.BF16.F32.PACK_AB R5, R75, R74 ;  /* 0x0000004a4b05723e */ /* 0x000fe400000010ff */
[----:B------:R-:W-:Y:S02]  /*14f40*/  F2FP.BF16.F32.PACK_AB R6, R77, R156 ;  /* 0x0000009c4d06723e */ /* 0x000fe400000010ff */
[----:B------:R-:W-:Y:S02]  /*14f50*/  F2FP.BF16.F32.PACK_AB R7, R79, R78 ;  /* 0x0000004e4f07723e */ /* 0x000fe400000010ff */
[----:B------:R-:W-:Y:S02]  /*14f60*/  MOV R68, R68 ;  /* 0x0000004400447202 */ /* 0x000fe40000000f00 */
[----:B------:R-:W-:Y:S01]  /*14f70*/  MOV R0, R106 ;  /* 0x0000006a00007202 */ /* 0x000fe20000000f00 */
[----:B------:R3:W-:Y:S01]  /*14f80*/  STSM.16.M88.4 [R56], R4 ;  /* 0x0000000438007844 */ /* 0x0007e20000000200 */
[----:B------:R-:W-:-:S02]  /*14f90*/  F2FP.BF16.F32.PACK_AB R97, R42, R33 ;  /* 0x000000212a61723e */ /* 0x000fc400000010ff */
[----:B------:R-:W-:Y:S01]  /*14fa0*/  F2FP.BF16.F32.PACK_AB R98, R101, R100 ;  /* 0x000000646562723e */ /* 0x000fe200000010ff */
[----:B------:R-:W-:Y:S01]  /*14fb0*/  STSM.16.M88.4 [R60], R80 ;  /* 0x000000503c007844 */ /* 0x000fe20000000200 */
[----:B------:R-:W-:Y:S02]  /*14fc0*/  F2FP.BF16.F32.PACK_AB R99, R50, R46 ;  /* 0x0000002e3263723e */ /* 0x000fe400000010ff */
[----:B------:R-:W-:Y:S01]  /*14fd0*/  F2FP.BF16.F32.PACK_AB R104, R105, R104 ;  /* 0x000000686968723e */ /* 0x000fe200000010ff */
[----:B------:R-:W-:Y:S01]  /*14fe0*/  STSM.16.M88.4 [R64], R88 ;  /* 0x0000005840007844 */ /* 0x000fe20000000200 */
[----:B------:R-:W-:Y:S02]  /*14ff0*/  MOV R72, R72 ;  /* 0x0000004800487202 */ /* 0x000fe40000000f00 */
[----:B------:R-:W-:Y:S01]  /*15000*/  F2FP.BF16.F32.PACK_AB R105, R66, R58 ;  /* 0x0000003a4269723e */ /* 0x000fe200000010ff */
[----:B------:R-:W-:Y:S01]  /*15010*/  STSM.16.M88.4 [R68], R96 ;  /* 0x0000006044007844 */ /* 0x000fe20000000200 */
[----:B------:R-:W-:-:S02]  /*15020*/  F2FP.BF16.F32.PACK_AB R106, R109, R108 ;  /* 0x0000006c6d6a723e */ /* 0x000fc400000010ff */
[----:B------:R-:W-:Y:S01]  /*15030*/  F2FP.BF16.F32.PACK_AB R107, R152, R76 ;  /* 0x0000004c986b723e */ /* 0x000fe200000010ff */
[----:B---3--:R-:W3:Y:S01]  /*15040*/  LDC.64 R4, c[0x0][0xc00] ;  /* 0x00030000ff047b82 */ /* 0x008ee20000000a00 */
[----:B------:R-:W-:Y:S02]  /*15050*/  F2FP.BF16.F32.PACK_AB R112, R113, R112 ;  /* 0x000000707170723e */ /* 0x000fe400000010ff */
[----:B------:R-:W-:Y:S01]  /*15060*/  F2FP.BF16.F32.PACK_AB R120, R121, R120 ;  /* 0x000000787978723e */ /* 0x000fe200000010ff */
[----:B------:R-:W-:Y:S01]  /*15070*/  STSM.16.M88.4 [R72], R104 ;  /* 0x0000006848007844 */ /* 0x000fe20000000200 */
[----:B------:R-:W-:Y:S02]  /*15080*/  F2FP.BF16.F32.PACK_AB R113, R154, R153 ;  /* 0x000000999a71723e */ /* 0x000fe400000010ff */
[----:B------:R-:W-:Y:S01]  /*15090*/  F2FP.BF16.F32.PACK_AB R114, R117, R116 ;  /* 0x000000747572723e */ /* 0x000fe200000010ff */
[----:B------:R-:W4:Y:S01]  /*150a0*/  @P6 LDC.64 R6, c[0x0][0xc08] ;  /* 0x00030200ff066b82 */ /* 0x000f220000000a00 */
[----:B------:R-:W-:-:S02]  /*150b0*/  F2FP.BF16.F32.PACK_AB R115, R119, R118 ;  /* 0x000000767773723e */ /* 0x000fc400000010ff */
[----:B------:R-:W-:Y:S02]  /*150c0*/  F2FP.BF16.F32.PACK_AB R121, R123, R122 ;  /* 0x0000007a7b79723e */ /* 0x000fe400000010ff */
[----:B------:R-:W-:Y:S01]  /*150d0*/  F2FP.BF16.F32.PACK_AB R128, R129, R128 ;  /* 0x000000808180723e */ /* 0x000fe200000010ff */
[----:B------:R0:W-:Y:S01]  /*150e0*/  STSM.16.M88.4 [R24], R112 ;  /* 0x0000007018007844 */ /* 0x0001e20000000200 */
[----:B------:R-:W-:Y:S02]  /*150f0*/  MOV R102, R102 ;  /* 0x0000006600667202 */ /* 0x000fe40000000f00 */
[----:B------:R-:W-:Y:S02]  /*15100*/  F2FP.BF16.F32.PACK_AB R122, R125, R124 ;  /* 0x0000007c7d7a723e */ /* 0x000fe400000010ff */
[----:B------:R-:W-:Y:S02]  /*15110*/  F2FP.BF16.F32.PACK_AB R123, R127, R126 ;  /* 0x0000007e7f7b723e */ /* 0x000fe400000010ff */
[----:B------:R-:W-:-:S02]  /*15120*/  F2FP.BF16.F32.PACK_AB R129, R131, R130 ;  /* 0x000000828381723e */ /* 0x000fc400000010ff */
[----:B------:R-:W-:Y:S01]  /*15130*/  F2FP.BF16.F32.PACK_AB R136, R137, R136 ;  /* 0x000000888988723e */ /* 0x000fe200000010ff */
[----:B------:R-:W-:Y:S01]  /*15140*/  STSM.16.M88.4 [R102], R120 ;  /* 0x0000007866007844 */ /* 0x000fe20000000200 */
[----:B------:R-:W-:Y:S02]  /*15150*/  F2FP.BF16.F32.PACK_AB R130, R133, R132 ;  /* 0x000000848582723e */ /* 0x000fe400000010ff */
[----:B------:R-:W-:Y:S01]  /*15160*/  F2FP.BF16.F32.PACK_AB R144, R145, R144 ;  /* 0x000000909190723e */ /* 0x000fe200000010ff */
[----:B------:R-:W-:Y:S01]  /*15170*/  ULDC UR4, c[0x0][0xa88] ;  /* 0x0002a20000047ab9 */ /* 0x000fe20000000800 */
[----:B------:R-:W-:Y:S01]  /*15180*/  F2FP.BF16.F32.PACK_AB R131, R135, R134 ;  /* 0x000000868783723e */ /* 0x000fe200000010ff */
[----:B0-----:R-:W-:Y:S01]  /*15190*/  IMAD.MOV.U32 R24, RZ, RZ, RZ ;  /* 0x000000ffff187224 */ /* 0x001fe200078e00ff */
[----:B------:R-:W-:Y:S01]  /*151a0*/  F2FP.BF16.F32.PACK_AB R137, R139, R138 ;  /* 0x0000008a8b89723e */ /* 0x000fe200000010ff */
[----:B---3--:R-:W-:Y:S01]  /*151b0*/  IMAD.WIDE R10, R205, 0x4, R4 ;  /* 0x00000004cd0a7825 */ /* 0x008fe200078e0204 */
[----:B------:R-:W-:Y:S01]  /*151c0*/  MOV R110, R110 ;  /* 0x0000006e006e7202 */ /* 0x000fe20000000f00 */
[----:B------:R0:W-:Y:S01]  /*151d0*/  STSM.16.M88.4 [R0], R128 ;  /* 0x0000008000007844 */ /* 0x0001e20000000200 */
[----:B------:R-:W-:-:S02]  /*151e0*/  F2FP.BF16.F32.PACK_AB R138, R141, R140 ;  /* 0x0000008c8d8a723e */ /* 0x000fc400000010ff */
[----:B------:R-:W-:Y:S02]  /*151f0*/  F2FP.BF16.F32.PACK_AB R139, R143, R142 ;  /* 0x0000008e8f8b723e */ /* 0x000fe400000010ff */
[----:B------:R-:W-:Y:S02]  /*15200*/  F2FP.BF16.F32.PACK_AB R145, R147, R146 ;  /* 0x000000929391723e */ /* 0x000fe400000010ff */
[----:B------:R-:W-:Y:S01]  /*15210*/  F2FP.BF16.F32.PACK_AB R146, R149, R148 ;  /* 0x000000949592723e */ /* 0x000fe200000010ff */
[----:B------:R-:W-:Y:S01]  /*15220*/  STSM.16.M88.4 [R110], R136 ;  /* 0x000000886e007844 */ /* 0x000fe20000000200 */
[----:B------:R-:W-:-:S05]  /*15230*/  F2FP.BF16.F32.PACK_AB R147, R151, R150 ;  /* 0x000000969793723e */ /* 0x000fca00000010ff */
[----:B------:R3:W-:Y:S01]  /*15240*/  STSM.16.M88.4 [R34], R144 ;  /* 0x0000009022007844 */ /* 0x0007e20000000200 */
[----:B------:R-:W-:Y:S01]  /*15250*/  BAR.SYNC.DEFER_BLOCKING 0x1, 0x100 ;  /* 0x0044000000007b1d */ /* 0x000fe20000010000 */
[----:B0-----:R-:W-:Y:S02]  /*15260*/  IMAD.U32 R0, RZ, RZ, UR4 ;  /* 0x00000004ff007e24 */ /* 0x001fe4000f8e00ff */
[----:B----4-:R-:W-:-:S03]  /*15270*/  @P6 IMAD.WIDE R6, R205, 0x4, R6 ;  /* 0x00000004cd066825 */ /* 0x010fc600078e0206 */
        /* <DEDUP_REMOVED lines=24> */
[C---:B------:R-:W-:Y:S02]  /*15400*/  IADD3 R35, P5, R4.reuse, 0x5000, RZ ;  /* 0x0000500004237810 */ /* 0x040fe40007fbe0ff */
[----:B------:R-:W-:-:S02]  /*15410*/  IADD3 R37, P1, R4, 0x6000, RZ ;  /* 0x0000600004257810 */ /* 0x000fc40007f3e0ff */
[C---:B------:R-:W-:Y:S02]  /*15420*/  IADD3 R41, P2, R4.reuse, 0x7000, RZ ;  /* 0x0000700004297810 */ /* 0x040fe40007f5e0ff */
[C---:B------:R-:W-:Y:S02]  /*15430*/  IADD3 R45, P3, R4.reuse, 0x8000, RZ ;  /* 0x00008000042d7810 */ /* 0x040fe40007f7e0ff */
[----:B------:R-:W-:Y:S02]  /*15440*/  IADD3 R49, P4, R4, 0x9000, RZ ;  /* 0x0000900004317810 */ /* 0x000fe40007f9e0ff */
[----:B------:R-:W-:Y:S02]  /*15450*/  P2R R14, PR, RZ, 0x20 ;  /* 0x00000020ff0e7803 */ /* 0x000fe40000000000 */
[----:B---3--:R-:W-:Y:S02]  /*15460*/  LOP3.LUT R34, R35, 0x380, RZ, 0xc0, !PT ;  /* 0x0000038023227812 */ /* 0x008fe400078ec0ff */
[----:B------:R-:W-:-:S02]  /*15470*/  LOP3.LUT R36, R37, 0x380, RZ, 0xc0, !PT ;  /* 0x0000038025247812 */ /* 0x000fc400078ec0ff */
[----:B------:R-:W-:Y:S02]  /*15480*/  LOP3.LUT R40, R41, 0x380, RZ, 0xc0, !PT ;  /* 0x0000038029287812 */ /* 0x000fe400078ec0ff */
[----:B------:R-:W-:Y:S02]  /*15490*/  LOP3.LUT R44, R45, 0x380, RZ, 0xc0, !PT ;  /* 0x000003802d2c7812 */ /* 0x000fe400078ec0ff */
[----:B------:R-:W-:Y:S02]  /*154a0*/  LOP3.LUT R48, R49, 0x380, RZ, 0xc0, !PT ;  /* 0x0000038031307812 */ /* 0x000fe400078ec0ff */
[----:B------:R-:W-:Y:S02]  /*154b0*/  IADD3 R53, P5, R4, 0xa000, RZ ;  /* 0x0000a00004357810 */ /* 0x000fe40007fbe0ff */
[----:B------:R-:W-:Y:S02]  /*154c0*/  SHF.R.U64 R34, R34, 0x3, RZ ;  /* 0x0000000322227819 */ /* 0x000fe400000012ff */
[----:B------:R-:W-:-:S02]  /*154d0*/  SHF.R.U64 R36, R36, 0x3, RZ ;  /* 0x0000000324247819 */ /* 0x000fc400000012ff */
[----:B------:R-:W-:Y:S02]  /*154e0*/  LOP3.LUT R52, R53, 0x380, RZ, 0xc0, !PT ;  /* 0x0000038035347812 */ /* 0x000fe400078ec0ff */
[----:B------:R-:W-:Y:S02]  /*154f0*/  SHF.R.U64 R40, R40, 0x3, RZ ;  /* 0x0000000328287819 */ /* 0x000fe400000012ff */
[----:B------:R-:W-:Y:S02]  /*15500*/  SHF.R.U64 R44, R44, 0x3, RZ ;  /* 0x000000032c2c7819 */ /* 0x000fe400000012ff */
[----:B------:R-:W-:Y:S02]  /*15510*/  SHF.R.U64 R48, R48, 0x3, RZ ;  /* 0x0000000330307819 */ /* 0x000fe400000012ff */
[----:B------:R-:W-:Y:S02]  /*15520*/  LOP3.LUT R34, R34, R35, RZ, 0x3c, !PT ;  /* 0x0000002322227212 */ /* 0x000fe400078e3cff */
[----:B------:R-:W-:-:S02]  /*15530*/  LOP3.LUT R36, R36, R37, RZ, 0x3c, !PT ;  /* 0x0000002524247212 */ /* 0x000fc400078e3cff */
[----:B------:R-:W-:Y:S02]  /*15540*/  LOP3.LUT R40, R40, R41, RZ, 0x3c, !PT ;  /* 0x0000002928287212 */ /* 0x000fe400078e3cff */
[----:B------:R-:W-:Y:S02]  /*15550*/  LOP3.LUT R44, R44, R45, RZ, 0x3c, !PT ;  /* 0x0000002d2c2c7212 */ /* 0x000fe400078e3cff */
[----:B------:R-:W-:Y:S02]  /*15560*/  LOP3.LUT R48, R48, R49, RZ, 0x3c, !PT ;  /* 0x0000003130307212 */ /* 0x000fe400078e3cff */
[----:B------:R-:W-:Y:S01]  /*15570*/  SHF.R.U64 R52, R52, 0x3, RZ ;  /* 0x0000000334347819 */ /* 0x000fe200000012ff */
[----:B0-----:R-:W-:Y:S06]  /*15580*/  @P6 BRA `(.L_x_2872) ;  /* 0x0000000000106947 */ /* 0x001fec0003800000 */
[----:B------:R-:W-:Y:S05]  /*15590*/  @!P0 BRA `(.L_x_2872) ;  /* 0x00000000000c8947 */ /* 0x000fea0003800000 */
[----:B------:R-:W3:Y:S04]  /*155a0*/  LDG.E R7, desc[UR42][R10.64] ;  /* 0x0000002a0a077981 */ /* 0x000ee8000c1e1900 */
[----:B-----5:R-:W3:Y:S02]  /*155b0*/  LDG.E R0, desc[UR42][R10.64+0x4] ;  /* 0x0000042a0a007981 */ /* 0x020ee4000c1e1900 */
[----:B---3--:R-:W-:-:S07]  /*155c0*/  IMAD.IADD R0, R0, 0x1, -R7 ;  /* 0x0000000100007824 */ /* 0x008fce00078e0a07 */
.L_x_2872:
[----:B------:R-:W0:Y:S01]  /*155d0*/  SHFL.IDX PT, R6, R220, RZ, 0x1f ;  /* 0x00001fffdc067589 */ /* 0x000e2200000e0000 */
[----:B------:R-:W-:Y:S01]  /*155e0*/  ISETP.NE.AND P6, PT, R14, RZ, PT ;  /* 0x000000ff0e00720c */ /* 0x000fe20003fc5270 */
[--C-:B------:R-:W-:Y:S01]  /*155f0*/  IMAD.X R49, RZ, RZ, R5.reuse, P4 ;  /* 0x000000ffff317224 */ /* 0x100fe200020e0605 */
[----:B------:R-:W-:Y:S01]  /*15600*/  LOP3.LUT R52, R52, R53, RZ, 0x3c, !PT ;  /* 0x0000003534347212 */ /* 0x000fe200078e3cff */
        /* <DEDUP_REMOVED lines=9> */
[----:B------:R-:W-:-:S02]  /*156a0*/  LOP3.LUT R7, R4, 0x380, RZ, 0xc0, !PT ;  /* 0x0000038004077812 */ /* 0x000fc400078ec0ff */
[----:B------:R-:W-:Y:S02]  /*156b0*/  IADD3 R11, P5, R4, 0xf000, RZ ;  /* 0x0000f000040b7810 */ /* 0x000fe40007fbe0ff */
[----:B------:R-:W-:Y:S02]  /*156c0*/  LOP3.LUT R56, R57, 0x380, RZ, 0xc0, !PT ;  /* 0x0000038039387812 */ /* 0x000fe400078ec0ff */
[----:B------:R-:W-:Y:S01]  /*156d0*/  LOP3.LUT R60, R61, 0x380, RZ, 0xc0, !PT ;  /* 0x000003803d3c7812 */ /* 0x000fe200078ec0ff */
[----:B------:R-:W-:Y:S01]  /*156e0*/  IMAD.X R73, RZ, RZ, R5, P5 ;  /* 0x000000ffff497224 */ /* 0x000fe200028e0605 */
[----:B------:R-:W-:Y:S02]  /*156f0*/  LOP3.LUT R64, R65, 0x380, RZ, 0xc0, !PT ;  /* 0x0000038041407812 */ /* 0x000fe400078ec0ff */
[----:B------:R-:W-:Y:S02]  /*15700*/  LOP3.LUT R68, R69, 0x380, RZ, 0xc0, !PT ;  /* 0x0000038045447812 */ /* 0x000fe400078ec0ff */
[----:B0-----:R-:W-:-:S02]  /*15710*/  ISETP.NE.AND P4, PT, R6, RZ, PT ;  /* 0x000000ff0600720c */ /* 0x001fc40003f85270 */
[----:B------:R-:W-:Y:S02]  /*15720*/  SHF.R.U64 R7, R7, 0x3, RZ ;  /* 0x0000000307077819 */ /* 0x000fe400000012ff */
[----:B------:R-:W-:Y:S02]  /*15730*/  LOP3.LUT R10, R11, 0x380, RZ, 0xc0, !PT ;  /* 0x000003800b0a7812 */ /* 0x000fe400078ec0ff */
[----:B------:R-:W-:Y:S02]  /*15740*/  SHF.R.U64 R56, R56, 0x3, RZ ;  /* 0x0000000338387819 */ /* 0x000fe400000012ff */
[----:B------:R-:W-:Y:S02]  /*15750*/  SHF.R.U64 R60, R60, 0x3, RZ ;  /* 0x000000033c3c7819 */ /* 0x000fe400000012ff */
[----:B------:R-:W-:Y:S02]  /*15760*/  SHF.R.U64 R64, R64, 0x3, RZ ;  /* 0x0000000340407819 */ /* 0x000fe400000012ff */
[----:B------:R-:W-:-:S02]  /*15770*/  SHF.R.U64 R68, R68, 0x3, RZ ;  /* 0x0000000344447819 */ /* 0x000fc400000012ff */
[----:B------:R-:W-:Y:S01]  /*15780*/  LOP3.LUT R6, R7, R4, RZ, 0x3c, !PT ;  /* 0x0000000407067212 */ /* 0x000fe200078e3cff */
[----:B------:R-:W-:Y:S01]  /*15790*/  IMAD.MOV.U32 R7, RZ, RZ, R5 ;  /* 0x000000ffff077224 */ /* 0x000fe200078e0005 */
[----:B------:R-:W-:Y:S02]  /*157a0*/  SHF.R.U64 R10, R10, 0x3, RZ ;  /* 0x000000030a0a7819 */ /* 0x000fe400000012ff */
[----:B------:R-:W-:Y:S02]  /*157b0*/  SHF.R.S32.HI R4, RZ, 0x1f, R205 ;  /* 0x0000001fff047819 */ /* 0x000fe400000114cd */
        /* <DEDUP_REMOVED lines=9> */
[----:B------:R-:W-:Y:S02]  /*15850*/  SHF.R.S32.HI R79, RZ, 0x1f, R204 ;  /* 0x0000001fff4f7819 */ /* 0x000fe400000114cc */
[----:B------:R-:W-:Y:S02]  /*15860*/  SEL R81, R205, RZ, !P0 ;  /* 0x000000ffcd517207 */ /* 0x000fe40004000000 */
[----:B------:R-:W-:Y:S02]  /*15870*/  SEL R78, R4, RZ, !P0 ;  /* 0x000000ff044e7207 */ /* 0x000fe40004000000 */
[----:B-----5:R-:W-:Y:S01]  /*15880*/  SHF.R.S32.HI R77, RZ, 0x1f, R24 ;  /* 0x0000001fff4d7819 */ /* 0x020fe20000011418 */
[----:B------:R-:W-:Y:S06]  /*15890*/  @P4 BRA `(.L_x_2873) ;  /* 0x0000000000b84947 */ /* 0x000fec0003800000 */
[----:B------:R-:W0:Y:S01]  /*158a0*/  LDC R31, c[0x0][0xbe8] ;  /* 0x0002fa00ff1f7b82 */ /* 0x000e220000000800 */
[----:B------:R-:W-:Y:S01]  /*158b0*/  IMAD.IADD R33, R201, 0x1, R192 ;  /* 0x00000001c9217824 */ /* 0x000fe200078e02c0 */
[----:B------:R-:W-:Y:S01]  /*158c0*/  ULDC.64 UR4, c[0x0][0xb90] ;  /* 0x0002e40000047ab9 */ /* 0x000fe20000000a00 */
[----:B------:R-:W-:Y:S02]  /*158d0*/  IMAD.MOV.U32 R4, RZ, RZ, R24 ;  /* 0x000000ffff047224 */ /* 0x000fe400078e0018 */
[----:B------:R-:W-:Y:S02]  /*158e0*/  IMAD R11, R79, UR4, RZ ;  /* 0x000000044f0b7c24 */ /* 0x000fe4000f8e02ff */
[----:B------:R-:W-:Y:S02]  /*158f0*/  IMAD.MOV.U32 R5, RZ, RZ, R77 ;  /* 0x000000ffff057224 */ /* 0x000fe400078e004d */
[----:B------:R-:W-:Y:S02]  /*15900*/  IMAD R15, R204, UR5, R11 ;  /* 0x00000005cc0f7c24 */ /* 0x000fe4000f8e020b */
[----:B------:R-:W-:-:S02]  /*15910*/  IMAD.MOV.U32 R11, RZ, RZ, R33 ;  /* 0x000000ffff0b7224 */ /* 0x000fc400078e0021 */
[----:B------:R-:W-:Y:S01]  /*15920*/  IMAD.WIDE.U32 R4, R204, UR4, R4 ;  /* 0x00000004cc047c25 */ /* 0x000fe2000f8e0004 */
[----:B------:R-:W-:-:S03]  /*15930*/  ULDC.64 UR4, c[0x0][0xb98] ;  /* 0x0002e60000047ab9 */ /* 0x000fc60000000a00 */
[----:B------:R-:W-:Y:S02]  /*15940*/  IMAD.IADD R5, R5, 0x1, R15 ;  /* 0x0000000105057824 */ /* 0x000fe400078e020f */
[----:B------:R-:W-:Y:S02]  /*15950*/  IMAD.IADD R30, R191, 0x1, R192 ;  /* 0x00000001bf1e7824 */ /* 0x000fe400078e02c0 */
[----:B------:R-:W-:Y:S01]  /*15960*/  IMAD.WIDE.U32 R4, R81, UR4, R4 ;  /* 0x0000000451047c25 */ /* 0x000fe2000f8e0004 */
[----:B0-----:R-:W-:-:S13]  /*15970*/  ISETP.NE.AND P0, PT, R31, 0x1, PT ;  /* 0x000000011f00780c */ /* 0x001fda0003f05270 */
[----:B------:R-:W0:Y:S08]  /*15980*/  @P0 LDC R10, c[0x0][0xbec] ;  /* 0x0002fb00ff0a0b82 */ /* 0x000e300000000800 */
[----:B------:R-:W3:Y:S01]  /*15990*/  @P0 LDC R23, c[0x0][0xbf0] ;  /* 0x0002fc00ff170b82 */ /* 0x000ee20000000800 */
[----:B0-----:R-:W-:-:S05]  /*159a0*/  @P0 IMAD.HI.U32 R10, R33, R10, RZ ;  /* 0x0000000a210a0227 */ /* 0x001fca00078e00ff */
[----:B---3--:R-:W-:Y:S01]  /*159b0*/  @P0 SHF.R.U32.HI R11, RZ, R23, R10 ;  /* 0x00000017ff0b0219 */ /* 0x008fe2000001160a */
[----:B------:R-:W-:-:S03]  /*159c0*/  IMAD R10, R78, UR4, RZ ;  /* 0x000000044e0a7c24 */ /* 0x000fc6000f8e02ff */
[--C-:B------:R-:W-:Y:S01]  /*159d0*/  SHF.R.S32.HI R23, RZ, 0x1f, R11.reuse ;  /* 0x0000001fff177819 */ /* 0x100fe2000001140b */
[----:B------:R-:W-:Y:S01]  /*159e0*/  IMAD.MOV R14, RZ, RZ, -R11 ;  /* 0x000000ffff0e7224 */ /* 0x000fe200078e0a0b */
[----:B------:R-:W-:-:S03]  /*159f0*/  IADD3 R4, P0, R11, R4, RZ ;  /* 0x000000040b047210 */ /* 0x000fc60007f1e0ff */
[----:B------:R-:W-:Y:S02]  /*15a00*/  IMAD R15, R31, R14, R33 ;  /* 0x0000000e1f0f7224 */ /* 0x000fe400078e0221 */
[----:B------:R-:W-:Y:S01]  /*15a10*/  IMAD R14, R81, UR5, R10 ;  /* 0x00000005510e7c24 */ /* 0x000fe2000f8e020a */
[----:B------:R-:W-:Y:S01]  /*15a20*/  ULDC.64 UR4, c[0x0][0xb88] ;  /* 0x0002e20000047ab9 */ /* 0x000fe20000000a00 */
[----:B------:R-:W-:Y:S01]  /*15a30*/  IMAD R31, R0, R31, RZ ;  /* 0x0000001f001f7224 */ /* 0x000fe200078e02ff */
[----:B------:R-:W-:Y:S02]  /*15a40*/  SHF.R.S32.HI R10, RZ, 0x1f, R15 ;  /* 0x0000001fff0a7819 */ /* 0x000fe4000001140f */
[----:B------:R-:W-:Y:S01]  /*15a50*/  IADD3.X R5, R23, R5, R14, P0, !PT ;  /* 0x0000000517057210 */ /* 0x000fe200007fe40e */
[----:B------:R-:W-:Y:S02]  /*15a60*/  IMAD.MOV R23, RZ, RZ, -R194 ;  /* 0x000000ffff177224 */ /* 0x000fe400078e0ac2 */
[----:B------:R-:W-:-:S02]  /*15a70*/  IMAD R10, R10, UR4, RZ ;  /* 0x000000040a0a7c24 */ /* 0x000fc4000f8e02ff */
[----:B------:R-:W-:-:S04]  /*15a80*/  IMAD.WIDE.U32 R4, R15, UR4, R4 ;  /* 0x000000040f047c25 */ /* 0x000fc8000f8e0004 */
[----:B------:R-:W-:Y:S01]  /*15a90*/  IMAD R15, R15, UR5, R10 ;  /* 0x000000050f0f7c24 */ /* 0x000fe2000f8e020a */
[----:B------:R-:W-:Y:S01]  /*15aa0*/  ULDC.64 UR4, c[0x0][0xb50] ;  /* 0x0002d40000047ab9 */ /* 0x000fe20000000a00 */
[----:B------:R-:W-:Y:S02]  /*15ab0*/  VIADD R14, R30, 0x8 ;  /* 0x000000081e0e7836 */ /* 0x000fe40000000000 */
[----:B------:R-:W-:Y:S01]  /*15ac0*/  IMAD.IADD R5, R5, 0x1, R15 ;  /* 0x0000000105057824 */ /* 0x000fe200078e020f */
[----:B------:R-:W-:-:S04]  /*15ad0*/  LEA R15, P0, R4, UR4, 0x2 ;  /* 0x00000004040f7c11 */ /* 0x000fc8000f8010ff */
[----:B------:R-:W-:Y:S01]  /*15ae0*/  LEA.HI.X R22, R4, UR5, R5, 0x2, P0 ;  /* 0x0000000504167c11 */ /* 0x000fe200080f1405 */
[----:B------:R-:W-:Y:S01]  /*15af0*/  SHFL.IDX PT, R10, R15, 0x1, 0x1c1f ;  /* 0x003c1f000f0a7f89 */ /* 0x000fe200000e0000 */
[----:B------:R-:W-:-:S03]  /*15b00*/  ISETP.NE.AND P0, PT, R184, R23, PT ;  /* 0x00000017b800720c */ /* 0x000fc60003f05270 */
[----:B------:R-:W-:Y:S01]  /*15b10*/  SHFL.IDX PT, R4, R15, RZ, 0x1c1f ;  /* 0x001c1fff0f047589 */ /* 0x000fe200000e0000 */
[-C--:B------:R-:W-:Y:S02]  /*15b20*/  ISETP.GE.OR P1, PT, R30, R31.reuse, P0 ;  /* 0x0000001f1e00720c */ /* 0x080fe40000726670 */
[----:B------:R-:W-:Y:S01]  /*15b30*/  ISETP.GE.OR P0, PT, R14, R31, P0 ;  /* 0x0000001f0e00720c */ /* 0x000fe20000706670 */
[----:B------:R-:W0:Y:S04]  /*15b40*/  SHFL.IDX PT, R5, R22, RZ, 0x1c1f ;  /* 0x001c1fff16057589 */ /* 0x000e2800000e0000 */
[----:B------:R-:W3:Y:S06]  /*15b50*/  SHFL.IDX PT, R11, R22, 0x1, 0x1c1f ;  /* 0x003c1f00160b7f89 */ /* 0x000eec00000e0000 */
[----:B0-----:R0:W-:Y:S04]  /*15b60*/  @!P1 ST.E desc[UR42][R4.64], R32 ;  /* 0x0000002004009985 */ /* 0x0011e8000c10192a */
[----:B---3--:R0:W-:Y:S02]  /*15b70*/  @!P0 ST.E desc[UR42][R10.64], R3 ;  /* 0x000000030a008985 */ /* 0x0081e4000c10192a */
.L_x_2873:
[----:B------:R-:W3:Y:S01]  /*15b80*/  LDC R83, c[0x0][0xbe8] ;  /* 0x0002fa00ff537b82 */ /* 0x000ee20000000800 */
[----:B------:R-:W-:Y:S01]  /*15b90*/  ULDC.64 UR4, c[0x0][0xaa0] ;  /* 0x0002a80000047ab9 */ /* 0x000fe20000000a00 */
[----:B0-----:R-:W5:Y:S01]  /*15ba0*/  LD.E.128 R4, desc[UR42][R6.64] ;  /* 0x0000002a06047980 */ /* 0x001f62000c101d00 */
[----:B------:R-:W-:Y:S02]  /*15bb0*/  IMAD R3, R77, UR4, RZ ;  /* 0x000000044d037c24 */ /* 0x000fe4000f8e02ff */
[C---:B------:R-:W-:Y:S01]  /*15bc0*/  IMAD.WIDE.U32 R76, R24.reuse, UR4, RZ ;  /* 0x00000004184c7c25 */ /* 0x040fe2000f8e00ff */
[----:B------:R-:W5:Y:S02]  /*15bd0*/  LD.E.128 R8, desc[UR42][R8.64] ;  /* 0x0000002a08087980 */ /* 0x000f64000c101d00 */
[----:B------:R-:W0:Y:S01]  /*15be0*/  LDC R87, c[0x0][0xac8] ;  /* 0x0002b200ff577b82 */ /* 0x000e220000000800 */
[----:B------:R-:W-:Y:S01]  /*15bf0*/  IMAD R3, R24, UR5, R3 ;  /* 0x0000000518037c24 */ /* 0x000fe2000f8e0203 */
[----:B------:R-:W-:Y:S01]  /*15c00*/  ULDC.64 UR4, c[0x0][0xae8] ;  /* 0x0002ba0000047ab9 */ /* 0x000fe20000000a00 */
[----:B------:R-:W5:Y:S04]  /*15c10*/  LD.E.128 R12, desc[UR42][R12.64] ;  /* 0x0000002a0c0c7980 */ /* 0x000f68000c101d00 */
[----:B------:R-:W5:Y:S04]  /*15c20*/  LD.E.128 R20, desc[UR42][R20.64] ;  /* 0x0000002a14147980 */ /* 0x000f68000c101d00 */
[----:B------:R-:W5:Y:S04]  /*15c30*/  LD.E.128 R28, desc[UR42][R28.64] ;  /* 0x0000002a1c1c7980 */ /* 0x000f68000c101d00 */
[----:B------:R-:W5:Y:S01]  /*15c40*/  LD.E.128 R32, desc[UR42][R34.64] ;  /* 0x0000002a22207980 */ /* 0x000f62000c101d00 */
[----:B---3--:R-:W-:Y:S01]  /*15c50*/  ISETP.NE.AND P1, PT, R83, 0x1, PT ;  /* 0x000000015300780c */ /* 0x008fe20003f25270 */
[----:B------:R-:W-:-:S02]  /*15c60*/  IMAD.IADD R77, R77, 0x1, R3 ;  /* 0x000000014d4d7824 */ /* 0x000fc400078e0203 */
[----:B------:R-:W-:Y:S01]  /*15c70*/  IMAD R3, R79, UR4, RZ ;  /* 0x000000044f037c24 */ /* 0x000fe2000f8e02ff */
[----:B------:R-:W5:Y:S04]  /*15c80*/  LD.E.128 R36, desc[UR42][R36.64] ;  /* 0x0000002a24247980 */ /* 0x000f68000c101d00 */
[----:B------:R-:W5:Y:S04]  /*15c90*/  LD.E.128 R40, desc[UR42][R40.64] ;  /* 0x0000002a28287980 */ /* 0x000f68000c101d00 */
[----:B------:R-:W5:Y:S01]  /*15ca0*/  LD.E.128 R44, desc[UR42][R44.64] ;  /* 0x0000002a2c2c7980 */ /* 0x000f62000c101d00 */
[----:B------:R-:W3:Y:S01]  /*15cb0*/  @P1 LDC R85, c[0x0][0xbec] ;  /* 0x0002fb00ff551b82 */ /* 0x000ee20000000800 */
[----:B------:R-:W-:-:S02]  /*15cc0*/  IMAD R3, R204, UR5, R3 ;  /* 0x00000005cc037c24 */ /* 0x000fc4000f8e0203 */
[----:B------:R-:W5:Y:S04]  /*15cd0*/  LD.E.128 R48, desc[UR42][R48.64] ;  /* 0x0000002a30307980 */ /* 0x000f68000c101d00 */
[----:B------:R-:W5:Y:S01]  /*15ce0*/  LD.E.128 R52, desc[UR42][R52.64] ;  /* 0x0000002a34347980 */ /* 0x000f62000c101d00 */
[----:B------:R-:W4:Y:S01]  /*15cf0*/  @P1 LDC R89, c[0x0][0xbf0] ;  /* 0x0002fc00ff591b82 */ /* 0x000f220000000800 */
[----:B------:R-:W-:Y:S01]  /*15d00*/  IMAD.WIDE.U32 R76, R204, UR4, R76 ;  /* 0x00000004cc4c7c25 */ /* 0x000fe2000f8e004c */
[----:B------:R-:W-:Y:S01]  /*15d10*/  ULDC.64 UR4, c[0x0][0xaf0] ;  /* 0x0002bc0000047ab9 */ /* 0x000fe20000000a00 */
[----:B------:R-:W5:Y:S02]  /*15d20*/  LD.E.128 R56, desc[UR42][R56.64] ;  /* 0x0000002a38387980 */ /* 0x000f64000c101d00 */
[----:B------:R-:W-:-:S02]  /*15d30*/  IMAD.IADD R77, R77, 0x1, R3 ;  /* 0x000000014d4d7824 */ /* 0x000fc400078e0203 */
[----:B------:R-:W-:Y:S01]  /*15d40*/  IMAD R3, R218, 0x20, R219 ;  /* 0x00000020da037824 */ /* 0x000fe200078e02db */
[----:B------:R-:W5:Y:S01]  /*15d50*/  LD.E.128 R60, desc[UR42][R60.64] ;  /* 0x0000002a3c3c7980 */ /* 0x000f62000c101d00 */
[----:B------:R-:W-:Y:S02]  /*15d60*/  IMAD R24, R78, UR4, RZ ;  /* 0x000000044e187c24 */ /* 0x000fe4000f8e02ff */
[----:B------:R-:W-:Y:S01]  /*15d70*/  IMAD.IADD R80, R192, 0x1, R3 ;  /* 0x00000001c0507824 */ /* 0x000fe200078e0203 */
[----:B0-----:R-:W-:Y:S01]  /*15d80*/  ISETP.GE.AND P0, PT, R212, R87, PT ;  /* 0x00000057d400720c */ /* 0x001fe20003f06270 */
[----:B------:R-:W-:Y:S01]  /*15d90*/  IMAD R79, R81, UR5, R24 ;  /* 0x00000005514f7c24 */ /* 0x000fe2000f8e0218 */
[----:B------:R-:W5:Y:S01]  /*15da0*/  LD.E.128 R64, desc[UR42][R64.64] ;  /* 0x0000002a40407980 */ /* 0x000f62000c101d00 */
[----:B---3--:R-:W-:Y:S01]  /*15db0*/  @P1 IMAD.HI.U32 R24, R80, R85, RZ ;  /* 0x0000005550181227 */ /* 0x008fe200078e00ff */
[----:B------:R-:W-:Y:S02]  /*15dc0*/  SEL R78, RZ, 0xffffffff, P0 ;  /* 0xffffffffff4e7807 */ /* 0x000fe40000000000 */
[----:B------:R-:W5:Y:S01]  /*15dd0*/  LD.E.128 R68, desc[UR42][R68.64] ;  /* 0x0000002a44447980 */ /* 0x000f62000c101d00 */
[----:B------:R-:W-:Y:S01]  /*15de0*/  IMAD.MOV.U32 R3, RZ, RZ, R80 ;  /* 0x000000ffff037224 */ /* 0x000fe200078e0050 */
[----:B------:R-:W-:-:S02]  /*15df0*/  ISETP.GE.AND P0, PT, R211, R87, PT ;  /* 0x00000057d300720c */ /* 0x000fc40003f06270 */
[----:B------:R-:W5:Y:S01]  /*15e00*/  LD.E.128 R72, desc[UR42][R72.64] ;  /* 0x0000002a48487980 */ /* 0x000f62000c101d00 */
[----:B------:R-:W-:Y:S01]  /*15e10*/  IMAD.WIDE.U32 R76, R81, UR4, R76 ;  /* 0x00000004514c7c25 */ /* 0x000fe2000f8e004c */
[----:B----4-:R-:W-:Y:S01]  /*15e20*/  @P1 SHF.R.U32.HI R3, RZ, R89, R24 ;  /* 0x00000059ff031219 */ /* 0x010fe20000011618 */
[----:B------:R-:W-:Y:S01]  /*15e30*/  ULDC.64 UR4, c[0x0][0xae0] ;  /* 0x0002b80000047ab9 */ /* 0x000fe20000000a00 */
[-C--:B------:R-:W-:Y:S01]  /*15e40*/  ISETP.GE.AND P1, PT, R200, R87.reuse, PT ;  /* 0x00000057c800720c */ /* 0x080fe20003f26270 */
[----:B------:R-:W-:Y:S01]  /*15e50*/  IMAD.SHL.U32 R81, R78, 0x2, RZ ;  /* 0x000000024e517824 */ /* 0x000fe200078e00ff */
[----:B------:R-:W-:Y:S01]  /*15e60*/  SEL R78, RZ, 0xffffffff, P0 ;  /* 0xffffffffff4e7807 */ /* 0x000fe20000000000 */
[----:B------:R-:W-:Y:S01]  /*15e70*/  IMAD.IADD R77, R77, 0x1, R79 ;  /* 0x000000014d4d7824 */ /* 0x000fe200078e024f */
[----:B------:R-:W-:Y:S01]  /*15e80*/  SEL R24, RZ, 0x1, P1 ;  /* 0x00000001ff187807 */ /* 0x000fe20000800000 */
[----:B------:R-:W-:Y:S01]  /*15e90*/  IMAD.MOV R79, RZ, RZ, -R3 ;  /* 0x000000ffff4f7224 */ /* 0x000fe200078e0a03 */
[----:B------:R-:W-:Y:S01]  /*15ea0*/  ISETP.GE.AND P0, PT, R210, R87, PT ;  /* 0x00000057d200720c */ /* 0x000fe20003f06270 */
[----:B------:R-:W-:Y:S01]  /*15eb0*/  @!PT LDS RZ, [RZ] ;  /* 0x00000000fffff984 */ /* 0x000fe20000000800 */
[----:B------:R-:W-:Y:S01]  /*15ec0*/  @!PT LDS RZ, [RZ] ;  /* 0x00000000fffff984 */ /* 0x000fe20000000800 */
[----:B------:R-:W-:Y:S01]  /*15ed0*/  @!PT LDS RZ, [RZ] ;  /* 0x00000000fffff984 */ /* 0x000fe20000000800 */
[----:B------:R-:W-:Y:S01]  /*15ee0*/  @!PT LDS RZ, [RZ] ;  /* 0x00000000fffff984 */ /* 0x000fe20000000800 */
[----:B------:R0:W-:Y:S06]  /*15ef0*/  MEMBAR.ALL.CTA ;  /* 0x0000000000007992 */ /* 0x0001ec0000008000 */
[----:B0-----:R-:W0:Y:S01]  /*15f00*/  FENCE.VIEW.ASYNC.S ;  /* 0x00000000000073c6 */ /* 0x001e220000000000 */
[----:B------:R-:W-:Y:S01]  /*15f10*/  LOP3.LUT R24, R81, 0x2, R24, 0xe2, !PT ;  /* 0x0000000251187812 */ /* 0x000fe200078ee218 */
[----:B------:R-:W-:Y:S01]  /*15f20*/  IMAD.SHL.U32 R81, R78, 0x4, RZ ;  /* 0x000000044e517824 */ /* 0x000fe200078e00ff */
[----:B------:R-:W-:Y:S01]  /*15f30*/  SEL R78, RZ, 0xffffffff, P0 ;  /* 0xffffffffff4e7807 */ /* 0x000fe20000000000 */
[----:B------:R-:W-:Y:S01]  /*15f40*/  IMAD R79, R83, R79, R80 ;  /* 0x0000004f534f7224 */ /* 0x000fe200078e0250 */
[-C--:B------:R-:W-:Y:S01]  /*15f50*/  ISETP.GE.AND P0, PT, R209, R87.reuse, PT ;  /* 0x00000057d100720c */ /* 0x080fe20003f06270 */
[----:B------:R-:W-:Y:S01]  /*15f60*/  IMAD.WIDE.U32 R76, R3, UR4, R76 ;  /* 0x00000004034c7c25 */ /* 0x000fe2000f8e004c */
[----:B------:R-:W-:Y:S01]  /*15f70*/  SHF.R.S32.HI R80, RZ, 0x1f, R3 ;  /* 0x0000001fff507819 */ /* 0x000fe20000011403 */
[----:B------:R-:W-:Y:S01]  /*15f80*/  BSSY B1, `(.L_x_2874) ;  /* 0x000004a000017945 */ /* 0x000fe20003800000 */
[----:B------:R-:W-:Y:S01]  /*15f90*/  LOP3.LUT R24, R81, 0x4, R24, 0xe2, !PT ;  /* 0x0000000451187812 */ /* 0x000fe200078ee218 */
[----:B------:R-:W-:Y:S01]  /*15fa0*/  IMAD.SHL.U32 R81, R78, 0x8, RZ ;  /* 0x000000084e517824 */ /* 0x000fe200078e00ff */
[----:B------:R-:W-:Y:S01]  /*15fb0*/  SEL R78, RZ, 0xffffffff, P0 ;  /* 0xffffffffff4e7807 */ /* 0x000fe20000000000 */
[----:B------:R-:W-:Y:S01]  /*15fc0*/  IMAD R80, R80, UR4, RZ ;  /* 0x0000000450507c24 */ /* 0x000fe2000f8e02ff */
[----:B------:R-:W-:Y:S01]  /*15fd0*/  ISETP.GE.AND P0, PT, R208, R87, PT ;  /* 0x00000057d000720c */ /* 0x000fe20003f06270 */
[----:B------:R-:W-:Y:S01]  /*15fe0*/  IMAD R89, R0, R83, RZ ;  /* 0x0000005300597224 */ /* 0x000fe200078e02ff */
[----:B------:R-:W-:Y:S01]  /*15ff0*/  LOP3.LUT R24, R81, 0x8, R24, 0xe2, !PT ;  /* 0x0000000851187812 */ /* 0x000fe200078ee218 */
[----:B------:R-:W-:Y:S01]  /*16000*/  IMAD.SHL.U32 R85, R78, 0x10, RZ ;  /* 0x000000104e557824 */ /* 0x000fe200078e00ff */
[----:B------:R-:W-:Y:S01]  /*16010*/  SHF.R.S32.HI R78, RZ, 0x1f, R79 ;  /* 0x0000001fff4e7819 */ /* 0x000fe2000001144f */
[----:B------:R-:W-:Y:S01]  /*16020*/  IMAD R81, R3, UR5, R80 ;  /* 0x0000000503517c24 */ /* 0x000fe2000f8e0250 */
[----:B------:R-:W-:Y:S01]  /*16030*/  ULDC.64 UR4, c[0x0][0xad8] ;  /* 0x0002b60000047ab9 */ /* 0x000fe20000000a00 */
[----:B------:R-:W-:Y:S01]  /*16040*/  SEL R3, RZ, 0xffffffff, P0 ;  /* 0xffffffffff037807 */ /* 0x000fe20000000000 */
[----:B------:R-:W-:Y:S01]  /*16050*/  IMAD.IADD R192, R219, 0x1, R192 ;  /* 0x00000001dbc07824 */ /* 0x000fe200078e02c0 */
[----:B------:R-:W-:Y:S01]  /*16060*/  LOP3.LUT R24, R85, 0x10, R24, 0xe2, !PT ;  /* 0x0000001055187812 */ /* 0x000fe200078ee218 */
[----:B------:R-:W-:Y:S01]  /*16070*/  IMAD.IADD R77, R77, 0x1, R81 ;  /* 0x000000014d4d7824 */ /* 0x000fe200078e0251 */
[----:B------:R-:W-:Y:S01]  /*16080*/  ISETP.GE.AND P0, PT, R222, R87, PT ;  /* 0x00000057de00720c */ /* 0x000fe20003f06270 */
[----:B------:R-:W-:Y:S01]  /*16090*/  IMAD R78, R78, UR4, RZ ;  /* 0x000000044e4e7c24 */ /* 0x000fe2000f8e02ff */
[----:B------:R-:W-:Y:S01]  /*160a0*/  ISETP.GE.AND P1, PT, R192, R89, PT ;  /* 0x00000059c000720c */ /* 0x000fe20003f26270 */
[----:B------:R-:W-:Y:S01]  /*160b0*/  IMAD.WIDE.U32 R76, R79, UR4, R76 ;  /* 0x000000044f4c7c25 */ /* 0x000fe2000f8e004c */
[----:B------:R-:W-:-:S02]  /*160c0*/  SHF.R.S32.HI R90, RZ, 0x1f, R208 ;  /* 0x0000001fff5a7819 */ /* 0x000fc400000114d0 */
[----:B------:R-:W-:Y:S01]  /*160d0*/  SHF.R.S32.HI R91, RZ, 0x1f, R209 ;  /* 0x0000001fff5b7819 */ /* 0x000fe200000114d1 */
[----:B------:R-:W-:Y:S01]  /*160e0*/  IMAD R81, R79, UR5, R78 ;  /* 0x000000054f517c24 */ /* 0x000fe2000f8e024e */
[----:B------:R-:W-:Y:S01]  /*160f0*/  ULDC.64 UR4, c[0x0][0xa80] ;  /* 0x0002a00000047ab9 */ /* 0x000fe20000000a00 */
[----:B------:R-:W-:Y:S01]  /*16100*/  IMAD.SHL.U32 R3, R3, 0x20, RZ ;  /* 0x0000002003037824 */ /* 0x000fe200078e00ff */
[----:B------:R-:W-:Y:S01]  /*16110*/  LEA R86, P2, R76, UR4, 0x1 ;  /* 0x000000044c567c11 */ /* 0x000fe2000f8408ff */
[----:B------:R-:W-:Y:S01]  /*16120*/  IMAD.IADD R77, R77, 0x1, R81 ;  /* 0x000000014d4d7824 */ /* 0x000fe200078e0251 */
[----:B------:R-:W-:Y:S01]  /*16130*/  SHF.R.S32.HI R92, RZ, 0x1f, R210 ;  /* 0x0000001fff5c7819 */ /* 0x000fe200000114d2 */
[----:B------:R-:W-:Y:S01]  /*16140*/  VIADD R0, R2, 0x28c20 ;  /* 0x00028c2002007836 */ /* 0x000fe20000000000 */
[----:B------:R-:W-:Y:S01]  /*16150*/  LOP3.LUT R24, R3, 0x20, R24, 0xe2, !PT ;  /* 0x0000002003187812 */ /* 0x000fe200078ee218 */
[----:B0-----:R0:W3:Y:S01]  /*16160*/  SHFL.IDX PT, R78, R86, RZ, 0x181f ;  /* 0x00181fff564e7589 */ /* 0x0010e200000e0000 */
[----:B------:R-:W-:-:S02]  /*16170*/  SEL R3, RZ, 0x40, P0 ;  /* 0x00000040ff037807 */ /* 0x000fc40000000000 */
[----:B------:R-:W-:Y:S02]  /*16180*/  ISETP.GE.AND P0, PT, R221, R87, PT ;  /* 0x00000057dd00720c */ /* 0x000fe40003f06270 */
[----:B------:R-:W-:Y:S02]  /*16190*/  LEA.HI.X R88, R76, UR5, R77, 0x1, P2 ;  /* 0x000000054c587c11 */ /* 0x000fe400090f0c4d */
[----:B------:R-:W-:Y:S02]  /*161a0*/  PRMT R0, RZ, 0x654, R0 ;  /* 0x00000654ff007816 */ /* 0x000fe40000000000 */
[----:B------:R-:W-:Y:S01]  /*161b0*/  LOP3.LUT R3, R24, R3, RZ, 0xfc, !PT ;  /* 0x0000000318037212 */ /* 0x000fe200078efcff */
[----:B------:R0:W4:Y:S01]  /*161c0*/  SHFL.IDX PT, R79, R88, RZ, 0x181f ;  /* 0x00181fff584f7589 */ /* 0x00012200000e0000 */
[----:B------:R-:W-:Y:S01]  /*161d0*/  SEL R24, RZ, 0x80, P0 ;  /* 0x00000080ff187807 */ /* 0x000fe20000000000 */
[----:B------:R0:W-:Y:S01]  /*161e0*/  SYNCS.ARRIVE.TRANS64.RED.A1T0 RZ, [R0+URZ], RZ ;  /* 0x000000ff00ff79a7 */ /* 0x0001e2000810043f */
[----:B------:R-:W-:-:S02]  /*161f0*/  SHF.R.S32.HI R93, RZ, 0x1f, R211 ;  /* 0x0000001fff5d7819 */ /* 0x000fc400000114d3 */
[----:B------:R-:W-:Y:S02]  /*16200*/  LOP3.LUT R24, R3, R24, RZ, 0xfc, !PT ;  /* 0x0000001803187212 */ /* 0x000fe400078efcff */
[----:B------:R-:W-:Y:S01]  /*16210*/  SHF.R.S32.HI R94, RZ, 0x1f, R212 ;  /* 0x0000001fff5e7819 */ /* 0x000fe200000114d4 */
[----:B------:R-:W-:Y:S06]  /*16220*/  @P1 BRA `(.L_x_2875) ;  /* 0x00000000007c1947 */ /* 0x000fec0003800000 */
[-C--:B------:R-:W-:Y:S02]  /*16230*/  ISETP.GE.AND P1, PT, R212, R87.reuse, PT ;  /* 0x00000057d400720c */ /* 0x080fe40003f26270 */
[-C--:B------:R-:W-:Y:S02]  /*16240*/  ISETP.GE.AND P0, PT, R200, R87.reuse, PT ;  /* 0x00000057c800720c */ /* 0x080fe40003f06270 */
[-C--:B------:R-:W-:Y:S02]  /*16250*/  ISETP.GE.AND P5, PT, R211, R87.reuse, PT ;  /* 0x00000057d300720c */ /* 0x080fe40003fa6270 */
[----:B------:R-:W-:-:S07]  /*16260*/  ISETP.GE.AND P3, PT, R210, R87, PT ;  /* 0x00000057d200720c */ /* 0x000fce0003f66270 */
[-C--:B---3--:R-:W-:Y:S02]  /*16270*/  @!P1 LEA R80, P2, R212, R78.reuse, 0x1 ;  /* 0x0000004ed4509211 */ /* 0x088fe400078408ff */
[----:B----4-:R-:W-:Y:S02]  /*16280*/  @!P0 IMAD.WIDE R76, R200, 0x2, R78 ;  /* 0x00000002c84c8825 */ /* 0x010fe400078e024e */
[----:B------:R-:W-:Y:S02]  /*16290*/  @!P1 LEA.HI.X R81, R212, R79, R94, 0x1, P2 ;  /* 0x0000004fd4519211 */ /* 0x000fe400010f0c5e */
[-C--:B------:R-:W-:Y:S01]  /*162a0*/  ISETP.GE.AND P2, PT, R209, R87.reuse, PT ;  /* 0x00000057d100720c */ /* 0x080fe20003f46270 */
        /* <DEDUP_REMOVED lines=10> */
[----:B---3--:R-:W-:-:S03]  /*16350*/  @!P2 LEA R4, P5, R209, R78, 0x1 ;  /* 0x0000004ed104a211 */ /* 0x008fc600078a08ff */
[----:B------:R0:W-:Y:S01]  /*16360*/  @!P3 ST.E.128 desc[UR42][R84.64], R36 ;  /* 0x000000245400b985 */ /* 0x0001e2000c101d2a */
[-C--:B------:R-:W-:Y:S02]  /*16370*/  @!P1 LEA R6, P6, R208, R78.reuse, 0x1 ;  /* 0x0000004ed0069211 */ /* 0x080fe400078c08ff */
[-C--:B----4-:R-:W-:Y:S02]  /*16380*/  @P0 LEA R12, P3, R222, R78.reuse, 0x1 ;  /* 0x0000004ede0c0211 */ /* 0x090fe400078608ff */
        /* <DEDUP_REMOVED lines=9> */
.L_x_2875:
[----:B------:R-:W-:Y:S05]  /*16420*/  BSYNC B1 ;  /* 0x0000000000017941 */ /* 0x000fea0003800000 */
.L_x_2874:
[----:B0-----:R-:W-:Y:S01]  /*16430*/  VIADD R0, R192, 0x20 ;  /* 0x00000020c0007836 */ /* 0x001fe20000000000 */
[----:B-----5:R0:W0:Y:S04]  /*16440*/  SHFL.IDX PT, R7, R88, 0x1, 0x181f ;  /* 0x00381f0058077f89 */ /* 0x02002800000e0000 */
[----:B------:R-:W-:Y:S01]  /*16450*/  ISETP.GE.AND P0, PT, R0, R89, PT ;  /* 0x000000590000720c */ /* 0x000fe20003f06270 */
[----:B------:R0:W0:-:S12]  /*16460*/  SHFL.IDX PT, R6, R86, 0x1, 0x181f ;  /* 0x00381f0056067f89 */ /* 0x00001800000e0000 */
[----:B------:R-:W-:Y:S05]  /*16470*/  @P0 BRA `(.L_x_2876) ;  /* 0x0000000c00f40947 */ /* 0x000fea0003800000 */
[-C--:B------:R-:W-:Y:S02]  /*16480*/  ISETP.GE.AND P5, PT, R212, R87.reuse, PT ;  /* 0x00000057d400720c */ /* 0x080fe40003fa6270 */
[-C--:B------:R-:W-:Y:S02]  /*16490*/  ISETP.GE.AND P6, PT, R200, R87.reuse, PT ;  /* 0x00000057c800720c */ /* 0x080fe40003fc6270 */
[-C--:B------:R-:W-:Y:S02]  /*164a0*/  ISETP.GE.AND P3, PT, R211, R87.reuse, PT ;  /* 0x00000057d300720c */ /* 0x080fe40003f66270 */
[-C--:B------:R-:W-:Y:S02]  /*164b0*/  ISETP.GE.AND P2, PT, R210, R87.reuse, PT ;  /* 0x00000057d200720c */ /* 0x080fe40003f46270 */
[-C--:B------:R-:W-:Y:S02]  /*164c0*/  ISETP.GE.AND P1, PT, R209, R87.reuse, PT ;  /* 0x00000057d100720c */ /* 0x080fe40003f26270 */
[----:B------:R-:W-:-:S03]  /*164d0*/  ISETP.GE.AND P0, PT, R208, R87, PT ;  /* 0x00000057d000720c */ /* 0x000fc60003f06270 */
[-C--:B0-----:R-:W-:Y:S02]  /*164e0*/  @!P5 LEA R12, P4, R212, R6.reuse, 0x1 ;  /* 0x00000006d40cd211 */ /* 0x081fe400078808ff */
[----:B------:R-:W-:Y:S02]  /*164f0*/  @!P6 IMAD.WIDE R4, R200, 0x2, R6 ;  /* 0x00000002c804e825 */ /* 0x000fe400078e0206 */
        /* <DEDUP_REMOVED lines=25> */
.L_x_2871:
[----:B------:R-:W-:Y:S01]  /*16690*/  ULDC.64 UR4, c[0x0][0xc00] ;  /* 0x0003000000047ab9 */ /* 0x000fe20000000a00 */
[----:B------:R-:W4:Y:S01]  /*166a0*/  LDC.64 R4, c[0x0][0xc00] ;  /* 0x00030000ff047b82 */ /* 0x000f220000000a00 */
[----:B------:R-:W-:Y:S01]  /*166b0*/  ISETP.NE.U32.AND P0, PT, RZ, UR4, PT ;  /* 0x00000004ff007c0c */ /* 0x000fe2000bf05070 */
[----:B------:R-:W-:-:S03]  /*166c0*/  IMAD.MOV.U32 R3, RZ, RZ, RZ ;  /* 0x000000ffff037224 */ /* 0x000fc600078e00ff */
[----:B------:R-:W-:Y:S01]  /*166d0*/  ISETP.NE.AND.EX P0, PT, RZ, UR5, PT, P0 ;  /* 0x00000005ff007c0c */ /* 0x000fe2000bf05300 */
[----:B------:R-:W-:Y:S02]  /*166e0*/  ULDC.64 UR4, c[0x0][0xc08] ;  /* 0x0003020000047ab9 */ /* 0x000fe40000000a00 */
[----:B------:R-:W-:Y:S01]  /*166f0*/  ISETP.NE.U32.AND P1, PT, RZ, UR4, PT ;  /* 0x00000004ff007c0c */ /* 0x000fe2000bf25070 */
[----:B------:R-:W0:Y:S01]  /*16700*/  S2R R8, SR_TID.X ;  /* 0x0000000000087919 */ /* 0x000e220000002100 */
[----:B------:R-:W0:Y:S02]  /*16710*/  LDC R23, c[0x0][0xbe8] ;  /* 0x0002fa00ff177b82 */ /* 0x000e240000000800 */
[----:B------:R-:W-:Y:S01]  /*16720*/  ISETP.NE.AND.EX P1, PT, RZ, UR5, PT, P1 ;  /* 0x00000005ff007c0c */ /* 0x000fe2000bf25310 */
[----:B----4-:R-:W-:-:S12]  /*16730*/  IMAD.WIDE R4, R205, 0x4, R4 ;  /* 0x00000004cd047825 */ /* 0x010fd800078e0204 */
[----:B------:R-:W4:Y:S01]  /*16740*/  @P1 LDC.64 R6, c[0x0][0xc08] ;  /* 0x00030200ff061b82 */ /* 0x000f220000000a00 */
[----:B------:R-:W-:Y:S02]  /*16750*/  ULDC UR4, c[0x0][0xa88] ;  /* 0x0002a20000047ab9 */ /* 0x000fe40000000800 */
[----:B------:R-:W-:Y:S01]  /*16760*/  IMAD.U32 R0, RZ, RZ, UR4 ;  /* 0x00000004ff007e24 */ /* 0x000fe2000f8e00ff */
[----:B------:R1:W5:Y:S01]  /*16770*/  @P0 LDG.E R3, desc[UR42][R4.64] ;  /* 0x0000002a04030981 */ /* 0x000362000c1e1900 */
[----:B0-----:R-:W-:Y:S02]  /*16780*/  VIADD R8, R8, 0xffffff80 ;  /* 0xffffff8008087836 */ /* 0x001fe40000000000 */
[----:B----4-:R-:W-:-:S05]  /*16790*/  @P1 IMAD.WIDE R6, R205, 0x4, R6 ;  /* 0x00000004cd061825 */ /* 0x010fca00078e0206 */
[----:B------:R1:W5:Y:S01]  /*167a0*/  @P1 LDG.E R0, desc[UR42][R6.64] ;  /* 0x0000002a06001981 */ /* 0x000362000c1e1900 */
[----:B------:R-:W-:Y:S02]  /*167b0*/  ISETP.GE.AND P2, PT, R8, 0x40, PT ;  /* 0x000000400800780c */ /* 0x000fe40003f46270 */
[----:B------:R-:W-:Y:S01]  /*167c0*/  SHF.R.S32.HI R8, RZ, 0x1f, R205 ;  /* 0x0000001fff087819 */ /* 0x000fe200000114cd */
[----:B------:R-:W-:Y:S10]  /*167d0*/  @P1 BRA `(.L_x_2877) ;  /* 0x0000000000101947 */ /* 0x000ff40003800000 */
[----:B------:R-:W-:Y:S05]  /*167e0*/  @!P0 BRA `(.L_x_2877) ;  /* 0x00000000000c8947 */ /* 0x000fea0003800000 */
[----:B-1----:R-:W4:Y:S04]  /*167f0*/  LDG.E R7, desc[UR42][R4.64] ;  /* 0x0000002a04077981 */ /* 0x002f28000c1e1900 */
[----:B-----5:R-:W4:Y:S02]  /*16800*/  LDG.E R0, desc[UR42][R4.64+0x4] ;  /* 0x0000042a04007981 */ /* 0x020f24000c1e1900 */
[----:B----4-:R-:W-:-:S07]  /*16810*/  IMAD.IADD R0, R0, 0x1, -R7 ;  /* 0x0000000100007824 */ /* 0x010fce00078e0a07 */
.L_x_2877:
[----:B------:R-:W-:Y:S01]  /*16820*/  BSSY B1, `(.L_x_2878) ;  /* 0x000002d000017945 */ /* 0x000fe20003800000 */
[----:B------:R-:W-:Y:S02]  /*16830*/  SHF.R.S32.HI R12, RZ, 0x1f, R204 ;  /* 0x0000001fff0c7819 */ /* 0x000fe400000114cc */
[----:B------:R-:W-:Y:S02]  /*16840*/  SEL R13, R205, RZ, !P0 ;  /* 0x000000ffcd0d7207 */ /* 0x000fe40004000000 */
[----:B------:R-:W-:Y:S02]  /*16850*/  SEL R14, R8, RZ, !P0 ;  /* 0x000000ff080e7207 */ /* 0x000fe40004000000 */
[----:B-----5:R-:W-:Y:S01]  /*16860*/  SHF.R.S32.HI R10, RZ, 0x1f, R3 ;  /* 0x0000001fff0a7819 */ /* 0x020fe20000011403 */
[----:B------:R-:W-:Y:S06]  /*16870*/  @P2 BRA `(.L_x_2879) ;  /* 0x00000000009c2947 */ /* 0x000fec0003800000 */
[----:B-1----:R-:W0:Y:S01]  /*16880*/  S2R R5, SR_TID.X ;  /* 0x0000000000057919 */ /* 0x002e220000002100 */
[----:B------:R-:W1:Y:S02]  /*16890*/  LDC R11, c[0x0][0xbe8] ;  /* 0x0002fa00ff0b7b82 */ /* 0x000e640000000800 */
[----:B-1----:R-:W-:Y:S01]  /*168a0*/  IMAD R4, R0, R11, RZ ;  /* 0x0000000b00047224 */ /* 0x002fe200078e02ff */
[----:B0-----:R-:W-:-:S04]  /*168b0*/  IADD3 R8, R192, -0x80, R5 ;  /* 0xffffff80c0087810 */ /* 0x001fc80007ffe005 */
        /* <DEDUP_REMOVED lines=9> */
[----:B------:R-:W0:Y:S01]  /*16950*/  @P0 LDC R15, c[0x0][0xbec] ;  /* 0x0002fb00ff0f0b82 */ /* 0x000e220000000800 */
[----:B------:R-:W-:Y:S01]  /*16960*/  IMAD R9, R204, UR5, R9 ;  /* 0x00000005cc097c24 */ /* 0x000fe2000f8e0209 */
[----:B------:R-:W-:-:S03]  /*16970*/  ULDC.64 UR4, c[0x0][0xb98] ;  /* 0x0002e60000047ab9 */ /* 0x000fc60000000a00 */
[----:B------:R-:W-:-:S03]  /*16980*/  IMAD.IADD R5, R5, 0x1, R9 ;  /* 0x0000000105057824 */ /* 0x000fc600078e0209 */
[----:B------:R-:W1:Y:S01]  /*16990*/  @P0 LDC R21, c[0x0][0xbf0] ;  /* 0x0002fc00ff150b82 */ /* 0x000e620000000800 */
[----:B------:R-:W-:-:S04]  /*169a0*/  IMAD.WIDE.U32 R4, R13, UR4, R4 ;  /* 0x000000040d047c25 */ /* 0x000fc8000f8e0004 */
[----:B0-----:R-:W-:-:S05]  /*169b0*/  @P0 IMAD.HI.U32 R6, R8, R15, RZ ;  /* 0x0000000f08060227 */ /* 0x001fca00078e00ff */
[----:B-1----:R-:W-:Y:S01]  /*169c0*/  @P0 SHF.R.U32.HI R7, RZ, R21, R6 ;  /* 0x00000015ff070219 */ /* 0x002fe20000011606 */
[----:B------:R-:W-:-:S03]  /*169d0*/  IMAD R6, R14, UR4, RZ ;  /* 0x000000040e067c24 */ /* 0x000fc6000f8e02ff */
[----:B------:R-:W-:Y:S01]  /*169e0*/  IADD3 R4, P0, R7, R4, RZ ;  /* 0x0000000407047210 */ /* 0x000fe20007f1e0ff */
[----:B------:R-:W-:-:S04]  /*169f0*/  IMAD.MOV R9, RZ, RZ, -R7 ;  /* 0x000000ffff097224 */ /* 0x000fc800078e0a07 */
[----:B------:R-:W-:Y:S01]  /*16a00*/  IMAD R9, R11, R9, R8 ;  /* 0x000000090b097224 */ /* 0x000fe200078e0208 */
[----:B------:R-:W-:Y:S01]  /*16a10*/  SHF.R.S32.HI R11, RZ, 0x1f, R7 ;  /* 0x0000001fff0b7819 */ /* 0x000fe20000011407 */
[----:B------:R-:W-:Y:S01]  /*16a20*/  IMAD R8, R13, UR5, R6 ;  /* 0x000000050d087c24 */ /* 0x000fe2000f8e0206 */
[----:B------:R-:W-:Y:S02]  /*16a30*/  ULDC.64 UR4, c[0x0][0xb88] ;  /* 0x0002e20000047ab9 */ /* 0x000fe40000000a00 */
        /* <DEDUP_REMOVED lines=11> */
.L_x_2879:
[----:B------:R-:W-:Y:S05]  /*16af0*/  BSYNC B1 ;  /* 0x0000000000017941 */ /* 0x000fea0003800000 */
.L_x_2878:
[----:B------:R-:W-:Y:S01]  /*16b00*/  ISETP.NE.AND P0, PT, R23, 0x1, PT ;  /* 0x000000011700780c */ /* 0x000fe20003f05270 */
[----:B------:R-:W4:Y:S01]  /*16b10*/  LDC R21, c[0x0][0xac8] ;  /* 0x0002b200ff157b82 */ /* 0x000f220000000800 */
[----:B------:R-:W-:Y:S01]  /*16b20*/  ULDC.64 UR4, c[0x0][0xaa0] ;  /* 0x0002a80000047ab9 */ /* 0x000fe20000000a00 */
[----:B01----:R-:W-:Y:S01]  /*16b30*/  IMAD R7, R218, 0x20, R219 ;  /* 0x00000020da077824 */ /* 0x003fe200078e02db */
[----:B------:R-:W-:Y:S01]  /*16b40*/  BSSY B1, `(.L_x_2880) ;  /* 0x000006c000017945 */ /* 0x000fe20003800000 */
[----:B------:R-:W-:Y:S01]  /*16b50*/  IMAD R6, R10, UR4, RZ ;  /* 0x000000040a067c24 */ /* 0x000fe2000f8e02ff */
[----:B---3--:R-:W-:Y:S01]  /*16b60*/  SHF.R.S32.HI R24, RZ, 0x1f, R208 ;  /* 0x0000001fff187819 */ /* 0x008fe200000114d0 */
[C---:B------:R-:W-:Y:S01]  /*16b70*/  IMAD.WIDE.U32 R4, R3.reuse, UR4, RZ ;  /* 0x0000000403047c25 */ /* 0x040fe2000f8e00ff */
[----:B------:R-:W-:Y:S02]  /*16b80*/  SHF.R.S32.HI R28, RZ, 0x1f, R209 ;  /* 0x0000001fff1c7819 */ /* 0x000fe400000114d1 */
[----:B------:R-:W-:Y:S01]  /*16b90*/  SHF.R.S32.HI R30, RZ, 0x1f, R210 ;  /* 0x0000001fff1e7819 */ /* 0x000fe200000114d2 */
[----:B------:R-:W-:Y:S01]  /*16ba0*/  IMAD R3, R3, UR5, R6 ;  /* 0x0000000503037c24 */ /* 0x000fe2000f8e0206 */
[----:B------:R-:W-:Y:S01]  /*16bb0*/  ULDC.64 UR4, c[0x0][0xae8] ;  /* 0x0002ba0000047ab9 */ /* 0x000fe20000000a00 */
[----:B------:R-:W0:Y:S01]  /*16bc0*/  @P0 LDC R9, c[0x0][0xbec] ;  /* 0x0002fb00ff090b82 */ /* 0x000e220000000800 */
[----:B------:R-:W-:Y:S01]  /*16bd0*/  IMAD.IADD R8, R192, 0x1, R7 ;  /* 0x00000001c0087824 */ /* 0x000fe200078e0207 */
[----:B------:R-:W-:Y:S01]  /*16be0*/  SHF.R.S32.HI R31, RZ, 0x1f, R211 ;  /* 0x0000001fff1f7819 */ /* 0x000fe200000114d3 */
[----:B------:R-:W-:Y:S01]  /*16bf0*/  IMAD.IADD R5, R5, 0x1, R3 ;  /* 0x0000000105057824 */ /* 0x000fe200078e0203 */
[----:B------:R-:W-:Y:S01]  /*16c00*/  SHF.R.S32.HI R32, RZ, 0x1f, R212 ;  /* 0x0000001fff207819 */ /* 0x000fe200000114d4 */
[----:B------:R-:W-:-:S02]  /*16c10*/  IMAD R3, R12, UR4, RZ ;  /* 0x000000040c037c24 */ /* 0x000fc4000f8e02ff */
[C---:B------:R-:W-:Y:S01]  /*16c20*/  IMAD.WIDE.U32 R4, R204.reuse, UR4, R4 ;  /* 0x00000004cc047c25 */ /* 0x040fe2000f8e0004 */
[----:B------:R-:W1:Y:S03]  /*16c30*/  @P0 LDC R11, c[0x0][0xbf0] ;  /* 0x0002fc00ff0b0b82 */ /* 0x000e660000000800 */
[----:B------:R-:W-:Y:S01]  /*16c40*/  IMAD R3, R204, UR5, R3 ;  /* 0x00000005cc037c24 */ /* 0x000fe2000f8e0203 */
[-C--:B----4-:R-:W-:Y:S01]  /*16c50*/  ISETP.GE.AND P1, PT, R212, R21.reuse, PT ;  /* 0x00000015d400720c */ /* 0x090fe20003f26270 */
[----:B------:R-:W-:Y:S01]  /*16c60*/  ULDC.64 UR4, c[0x0][0xaf0] ;  /* 0x0002bc0000047ab9 */ /* 0x000fe20000000a00 */
[-C--:B------:R-:W-:Y:S01]  /*16c70*/  ISETP.GE.AND P2, PT, R200, R21.reuse, PT ;  /* 0x00000015c800720c */ /* 0x080fe20003f46270 */
[----:B------:R-:W-:Y:S01]  /*16c80*/  IMAD.IADD R5, R5, 0x1, R3 ;  /* 0x0000000105057824 */ /* 0x000fe200078e0203 */
[----:B------:R-:W-:Y:S01]  /*16c90*/  SEL R10, RZ, 0xffffffff, P1 ;  /* 0xffffffffff0a7807 */ /* 0x000fe20000800000 */
[----:B------:R-:W-:Y:S01]  /*16ca0*/  IMAD R3, R14, UR4, RZ ;  /* 0x000000040e037c24 */ /* 0x000fe2000f8e02ff */
[----:B------:R-:W-:Y:S01]  /*16cb0*/  SEL R7, RZ, 0x1, P2 ;  /* 0x00000001ff077807 */ /* 0x000fe20001000000 */
[----:B------:R-:W-:Y:S01]  /*16cc0*/  IMAD.WIDE.U32 R4, R13, UR4, R4 ;  /* 0x000000040d047c25 */ /* 0x000fe2000f8e0004 */
[----:B------:R-:W-:-:S02]  /*16cd0*/  ISETP.GE.AND P2, PT, R211, R21, PT ;  /* 0x00000015d300720c */ /* 0x000fc40003f46270 */
[----:B------:R-:W-:Y:S01]  /*16ce0*/  ISETP.GE.AND P1, PT, R210, R21, PT ;  /* 0x00000015d200720c */ /* 0x000fe20003f26270 */
[----:B------:R-:W-:Y:S01]  /*16cf0*/  IMAD R3, R13, UR5, R3 ;  /* 0x000000050d037c24 */ /* 0x000fe2000f8e0203 */
[----:B------:R-:W-:Y:S01]  /*16d00*/  ULDC.64 UR4, c[0x0][0xae0] ;  /* 0x0002b80000047ab9 */ /* 0x000fe20000000a00 */
[----:B0-----:R-:W-:-:S04]  /*16d10*/  @P0 IMAD.HI.U32 R6, R8, R9, RZ ;  /* 0x0000000908060227 */ /* 0x001fc800078e00ff */
[----:B------:R-:W-:Y:S02]  /*16d20*/  IMAD.SHL.U32 R10, R10, 0x2, RZ ;  /* 0x000000020a0a7824 */ /* 0x000fe400078e00ff */
[----:B------:R-:W-:Y:S02]  /*16d30*/  IMAD.IADD R5, R5, 0x1, R3 ;  /* 0x0000000105057824 */ /* 0x000fe400078e0203 */
[----:B------:R-:W-:Y:S01]  /*16d40*/  IMAD.MOV.U32 R3, RZ, RZ, R8 ;  /* 0x000000ffff037224 */ /* 0x000fe200078e0008 */
[----:B-1----:R-:W-:Y:S01]  /*16d50*/  @P0 SHF.R.U32.HI R3, RZ, R11, R6 ;  /* 0x0000000bff030219 */ /* 0x002fe20000011606 */
[----:B------:R-:W-:Y:S01]  /*16d60*/  IMAD R29, R0, R23, RZ ;  /* 0x00000017001d7224 */ /* 0x000fe200078e02ff */
[----:B------:R-:W-:Y:S02]  /*16d70*/  LOP3.LUT R9, R10, 0x2, R7, 0xe2, !PT ;  /* 0x000000020a097812 */ /* 0x000fe400078ee207 */
[----:B------:R-:W-:Y:S01]  /*16d80*/  SEL R10, RZ, 0xffffffff, P2 ;  /* 0xffffffffff0a7807 */ /* 0x000fe20001000000 */
[--C-:B------:R-:W-:Y:S01]  /*16d90*/  IMAD.MOV R7, RZ, RZ, -R3.reuse ;  /* 0x000000ffff077224 */ /* 0x100fe200078e0a03 */
[----:B------:R-:W-:Y:S01]  /*16da0*/  SHF.R.S32.HI R6, RZ, 0x1f, R3 ;  /* 0x0000001fff067819 */ /* 0x000fe20000011403 */
[----:B------:R-:W-:Y:S01]  /*16db0*/  IMAD.WIDE.U32 R4, R3, UR4, R4 ;  /* 0x0000000403047c25 */ /* 0x000fe2000f8e0004 */
[----:B------:R-:W-:-:S02]  /*16dc0*/  SEL R11, RZ, 0xffffffff, P1 ;  /* 0xffffffffff0b7807 */ /* 0x000fc40000800000 */
[-C--:B------:R-:W-:Y:S01]  /*16dd0*/  ISETP.GE.AND P0, PT, R209, R21.reuse, PT ;  /* 0x00000015d100720c */ /* 0x080fe20003f06270 */
[----:B------:R-:W-:Y:S01]  /*16de0*/  IMAD.SHL.U32 R10, R10, 0x4, RZ ;  /* 0x000000040a0a7824 */ /* 0x000fe200078e00ff */
[----:B------:R-:W-:Y:S01]  /*16df0*/  ISETP.GE.AND P2, PT, R221, R21, PT ;  /* 0x00000015dd00720c */ /* 0x000fe20003f46270 */
[----:B------:R-:W-:Y:S02]  /*16e00*/  IMAD R6, R6, UR4, RZ ;  /* 0x0000000406067c24 */ /* 0x000fe4000f8e02ff */
[----:B------:R-:W-:Y:S01]  /*16e10*/  IMAD.SHL.U32 R11, R11, 0x8, RZ ;  /* 0x000000080b0b7824 */ /* 0x000fe200078e00ff */
[----:B------:R-:W-:Y:S01]  /*16e20*/  LOP3.LUT R0, R10, 0x4, R9, 0xe2, !PT ;  /* 0x000000040a007812 */ /* 0x000fe200078ee209 */
[----:B------:R-:W-:Y:S02]  /*16e30*/  IMAD R7, R23, R7, R8 ;  /* 0x0000000717077224 */ /* 0x000fe400078e0208 */
        /* <DEDUP_REMOVED lines=9> */
[----:B------:R-:W-:Y:S01]  /*16ed0*/  LOP3.LUT R6, R6, 0x10, R3, 0xe2, !PT ;  /* 0x0000001006067812 */ /* 0x000fe200078ee203 */
[----:B------:R-:W-:Y:S01]  /*16ee0*/  IMAD R0, R0, UR4, RZ ;  /* 0x0000000400007c24 */ /* 0x000fe2000f8e02ff */
[----:B------:R-:W-:Y:S02]  /*16ef0*/  SEL R8, RZ, 0xffffffff, P0 ;  /* 0xffffffffff087807 */ /* 0x000fe40000000000 */
[----:B------:R-:W-:Y:S01]  /*16f00*/  ISETP.GE.AND P0, PT, R222, R21, PT ;  /* 0x00000015de00720c */ /* 0x000fe20003f06270 */
[----:B------:R-:W-:Y:S01]  /*16f10*/  IMAD R3, R7, UR5, R0 ;  /* 0x0000000507037c24 */ /* 0x000fe2000f8e0200 */
[----:B------:R-:W-:Y:S01]  /*16f20*/  ULDC.64 UR4, c[0x0][0xa80] ;  /* 0x0002a00000047ab9 */ /* 0x000fe20000000a00 */
[----:B------:R-:W-:Y:S01]  /*16f30*/  IMAD.IADD R0, R219, 0x1, R192 ;  /* 0x00000001db007824 */ /* 0x000fe200078e02c0 */
[----:B------:R-:W-:Y:S01]  /*16f40*/  SEL R7, RZ, 0x40, P0 ;  /* 0x00000040ff077807 */ /* 0x000fe20000000000 */
[----:B------:R-:W-:Y:S01]  /*16f50*/  IMAD.SHL.U32 R9, R8, 0x20, RZ ;  /* 0x0000002008097824 */ /* 0x000fe200078e00ff */
[----:B------:R-:W-:Y:S01]  /*16f60*/  LEA R20, P1, R4, UR4, 0x1 ;  /* 0x0000000404147c11 */ /* 0x000fe2000f8208ff */
[----:B------:R-:W-:Y:S01]  /*16f70*/  IMAD.IADD R3, R5, 0x1, R3 ;  /* 0x0000000105037824 */ /* 0x000fe200078e0203 */
[----:B------:R-:W-:-:S02]  /*16f80*/  ISETP.GE.AND P0, PT, R0, R29, PT ;  /* 0x0000001d0000720c */ /* 0x000fc40003f06270 */
[----:B------:R-:W-:Y:S02]  /*16f90*/  LOP3.LUT R6, R9, 0x20, R6, 0xe2, !PT ;  /* 0x0000002009067812 */ /* 0x000fe400078ee206 */
[----:B------:R-:W-:Y:S02]  /*16fa0*/  LEA.HI.X R3, R4, UR5, R3, 0x1, P1 ;  /* 0x0000000504037c11 */ /* 0x000fe400088f0c03 */
[----:B------:R-:W-:Y:S02]  /*16fb0*/  LOP3.LUT R22, R6, R7, RZ, 0xfc, !PT ;  /* 0x0000000706167212 */ /* 0x000fe400078efcff */
[----:B------:R-:W-:Y:S01]  /*16fc0*/  SEL R5, RZ, 0x80, P2 ;  /* 0x00000080ff057807 */ /* 0x000fe20001000000 */
[----:B------:R0:W1:Y:S03]  /*16fd0*/  SHFL.IDX PT, R6, R20, RZ, 0x181f ;  /* 0x00181fff14067589 */ /* 0x00006600000e0000 */
[----:B------:R-:W-:Y:S01]  /*16fe0*/  LOP3.LUT R23, R22, R5, RZ, 0xfc, !PT ;  /* 0x0000000516177212 */ /* 0x000fe200078efcff */
[----:B------:R0:W3:Y:S01]  /*16ff0*/  SHFL.IDX PT, R7, R3, RZ, 0x181f ;  /* 0x00181fff03077589 */ /* 0x0000e200000e0000 */
[----:B------:R-:W-:Y:S05]  /*17000*/  @P0 BRA `(.L_x_2881) ;  /* 0x00000000007c0947 */ /* 0x000fea0003800000 */
[-C--:B------:R-:W-:Y:S02]  /*17010*/  ISETP.GE.AND P2, PT, R212, R21.reuse, PT ;  /* 0x00000015d400720c */ /* 0x080fe40003f46270 */
[-C--:B------:R-:W-:Y:S02]  /*17020*/  ISETP.GE.AND P1, PT, R200, R21.reuse, PT ;  /* 0x00000015c800720c */ /* 0x080fe40003f26270 */
[-C--:B------:R-:W-:Y:S02]  /*17030*/  ISETP.GE.AND P5, PT, R211, R21.reuse, PT ;  /* 0x00000015d300720c */ /* 0x080fe40003fa6270 */
[----:B------:R-:W-:-:S07]  /*17040*/  ISETP.GE.AND P3, PT, R210, R21, PT ;  /* 0x00000015d200720c */ /* 0x000fce0003f66270 */
[-C--:B-1----:R-:W-:Y:S02]  /*17050*/  @!P2 LEA R8, P0, R212, R6.reuse, 0x1 ;  /* 0x00000006d408a211 */ /* 0x082fe400078008ff */
        /* <DEDUP_REMOVED lines=26> */
.L_x_2881:
[----:B------:R-:W-:Y:S05]  /*17200*/  BSYNC B1 ;  /* 0x0000000000017941 */ /* 0x000fea0003800000 */
.L_x_2880:
[----:B------:R-:W-:Y:S01]  /*17210*/  VIADD R0, R0, 0x20 ;  /* 0x0000002000007836 */ /* 0x000fe20000000000 */
[----:B---34-:R3:W4:Y:S04]  /*17220*/  SHFL.IDX PT, R7, R3, 0x1, 0x181f ;  /* 0x00381f0003077f89 */ /* 0x01872800000e0000 */
[----:B------:R-:W-:Y:S01]  /*17230*/  ISETP.GE.AND P0, PT, R0, R29, PT ;  /* 0x0000001d0000720c */ /* 0x000fe20003f06270 */
[----:B-1----:R3:W1:-:S12]  /*17240*/  SHFL.IDX PT, R6, R20, 0x1, 0x181f ;  /* 0x00381f0014067f89 */ /* 0x00265800000e0000 */
[----:B---3--:R-:W-:Y:S05]  /*17250*/  @P0 BRA `(.L_x_2876) ;  /* 0x00000000007c0947 */ /* 0x008fea0003800000 */
[-C--:B------:R-:W-:Y:S02]  /*17260*/  ISETP.GE.AND P6, PT, R200, R21.reuse, PT ;  /* 0x00000015c800720c */ /* 0x080fe40003fc6270 */
[-C--:B------:R-:W-:Y:S02]  /*17270*/  ISETP.GE.AND P5, PT, R212, R21.reuse, PT ;  /* 0x00000015d400720c */ /* 0x080fe40003fa6270 */
[-C--:B------:R-:W-:Y:S02]  /*17280*/  ISETP.GE.AND P4, PT, R211, R21.reuse, PT ;  /* 0x00000015d300720c */ /* 0x080fe40003f86270 */
[-C--:B------:R-:W-:Y:S02]  /*17290*/  ISETP.GE.AND P3, PT, R210, R21.reuse, PT ;  /* 0x00000015d200720c */ /* 0x080fe40003f66270 */
[-C--:B------:R-:W-:Y:S02]  /*172a0*/  ISETP.GE.AND P2, PT, R209, R21.reuse, PT ;  /* 0x00000015d100720c */ /* 0x080fe40003f46270 */
[----:B------:R-:W-:-:S03]  /*172b0*/  ISETP.GE.AND P1, PT, R208, R21, PT ;  /* 0x00000015d000720c */ /* 0x000fc60003f26270 */
[----:B-1--4-:R-:W-:Y:S02]  /*172c0*/  @!P6 IMAD.WIDE R4, R200, 0x2, R6 ;  /* 0x00000002c804e825 */ /* 0x012fe400078e0206 */
        /* <DEDUP_REMOVED lines=12> */
[-C--:B-1----:R-:W-:Y:S02]  /*17390*/  @!P1 LEA R4, P5, R208, R6.reuse, 0x1 ;  /* 0x00000006d0049211 */ /* 0x082fe400078a08ff */
[-C--:B------:R-:W-:Y:S01]  /*173a0*/  @!P2 LEA.HI.X R15, R209, R7.reuse, R28, 0x1, P4 ;  /* 0x00000007d10fa211 */ /* 0x080fe200020f0c1c */
[----:B------:R3:W-:Y:S01]  /*173b0*/  @!P3 ST.E.128 desc[UR42][R12.64], RZ ;  /* 0x000000ff0c00b985 */ /* 0x0007e2000c101d2a */
[-C--:B0-----:R-:W-:Y:S02]  /*173c0*/  @P0 LEA R20, P3, R222, R6.reuse, 0x1 ;  /* 0x00000006de140211 */ /* 0x081fe400078608ff */
        /* <DEDUP_REMOVED lines=8> */
.L_x_2876:
[----:B------:R-:W-:Y:S05]  /*17450*/  BSYNC B0 ;  /* 0x0000000000007941 */ /* 0x000fea0003800000 */
.L_x_2870:
[----:B------:R-:W-:Y:S02]  /*17460*/  ULDC UR4, c[0x0][0xc3c] ;  /* 0x00030f0000047ab9 */ /* 0x000fe40000000800 */
[----:B------:R-:W-:-:S13]  /*17470*/  ISETP.GE.AND P0, PT, R27, UR4, PT ;  /* 0x000000041b007c0c */ /* 0x000fda000bf06270 */
[----:B------:R-:W-:Y:S05]  /*17480*/  @!P0 BRA `(.L_x_2882) ;  /* 0xfffffe9c004c8947 */ /* 0x000fea000383ffff */
[----:B------:R-:W-:Y:S05]  /*17490*/  BRA `(.L_x_2673) ;  /* 0x0000009000b87947 */ /* 0x000fea0003800000 */
.L_x_2671:
        /* <DEDUP_REMOVED lines=18> */
.L_x_2883:
        /* <DEDUP_REMOVED lines=41> */
.L_x_2889:
        /* <DEDUP_REMOVED lines=12> */
.L_x_2888:
[----:B------:R-:W-:Y:S05]  /*17910*/  BSYNC B0 ;  /* 0x0000000000007941 */ /* 0x000fea0003800000 */
.L_x_2887:
        /* <DEDUP_REMOVED lines=21> */
.L_x_2885:
        /* <DEDUP_REMOVED lines=20> */
.L_x_2890:
        /* <DEDUP_REMOVED lines=57> */
.L_x_2886:
[----:B------:R-:W-:Y:S02]  /*17f40*/  IMAD.MOV.U32 R17, RZ, RZ, RZ ;  /* 0x000000ffff117224 */ /* 0x000fe400078e00ff */
[----:B------:R-:W-:Y:S02]  /*17f50*/  IMAD.U32 R16, RZ, RZ, UR6 ;  /* 0x00000006ff107e24 */ /* 0x000fe4000f8e00ff */
[----:B------:R-:W-:-:S07]  /*17f60*/  IMAD.MOV.U32 R18, RZ, RZ, RZ ;  /* 0x000000ffff127224 */ /* 0x000fce00078e00ff */
.L_x_2891:
[----:B------:R-:W-:-:S13]  /*17f70*/  ISETP.NE.AND P0, PT, R0, RZ, PT ;  /* 0x000000ff0000720c */ /* 0x000fda0003f05270 */
[----:B------:R-:W1:Y:S01]  /*17f80*/  @!P0 S2R R3, SR_CgaCtaId ;  /* 0x0000000000038919 */ /* 0x000e620000008800 */
[----:B------:R-:W-:-:S04]  /*17f90*/  @!P0 MOV R0, 0x400 ;  /* 0x0000040000008802 */ /* 0x000fc80000000f00 */
[----:B-1----:R-:W-:-:S05]  /*17fa0*/  @!P0 LEA R0, R3, R0, 0x18 ;  /* 0x0000000003008211 */ /* 0x002fca00078ec0ff */
[----:B------:R2:W-:Y:S01]  /*17fb0*/  @!P0 STS.128 [R0+0x28cd0], R16 ;  /* 0x028cd01000008388 */ /* 0x0005e20000000c00 */
[----:B------:R-:W-:Y:S06]  /*17fc0*/  BAR.ARV 0x5, 0x180 ;  /* 0x0146000000007b1d */ /* 0x000fec0000002000 */
.L_x_2884:
[----:B--2---:R-:W-:Y:S01]  /*17fd0*/  IMAD.MOV.U32 R0, RZ, RZ, 0x1 ;  /* 0x00000001ff007424 */ /* 0x004fe200078e00ff */
[----:B------:R2:W-:Y:S01]  /*17fe0*/  STL [R1+0x4], RZ ;  /* 0x000004ff01007387 */ /* 0x0005e20000100800 */
[----:B------:R-:W-:Y:S02]  /*17ff0*/  ULDC UR4, c[0x0][0xc3c] ;  /* 0x00030f0000047ab9 */ /* 0x000fe40000000800 */
[----:B-1----:R-:W-:Y:S01]  /*18000*/  ISETP.GE.AND P0, PT, R19, UR4, PT ;  /* 0x0000000413007c0c */ /* 0x002fe2000bf06270 */
[----:B------:R2:W-:Y:S04]  /*18010*/  STL [R1+0x10], R0 ;  /* 0x0000100001007387 */ /* 0x0005e80000100800 */
[----:B------:R2:W-:Y:S08]  /*18020*/  STL [R1+0x48], RZ ;  /* 0x000048ff01007387 */ /* 0x0005f00000100800 */
[----:B--2---:R-:W-:Y:S05]  /*18030*/  @P0 BRA `(.L_x_2892) ;  /* 0x0000008000e80947 */ /* 0x004fea0003800000 */
[----:B------:R-:W1:Y:S01]  /*18040*/  S2UR UR5, SR_CgaCtaId ;  /* 0x00000000000579c3 */ /* 0x000e620000008800 */
[C---:B------:R-:W-:Y:S01]  /*18050*/  IMAD.SHL.U32 R0, R4.reuse, 0x8, RZ ;  /* 0x0000000804007824 */ /* 0x040fe200078e00ff */
[----:B------:R-:W-:Y:S01]  /*18060*/  LOP3.LUT R5, R4, 0x7f, RZ, 0xc0, !PT ;  /* 0x0000007f04057812 */ /* 0x000fe200078ec0ff */
[----:B------:R-:W-:Y:S01]  /*18070*/  UMOV UR4, 0x400 ;  /* 0x0000040000047882 */ /* 0x000fe20000000000 */
[----:B------:R-:W-:Y:S01]  /*18080*/  BSSY B8, `(.L_x_2892) ;  /* 0x0000835000087945 */ /* 0x000fe20003800000 */
[----:B------:R-:W-:Y:S01]  /*18090*/  ULDC.64 UR40, c[0x0][0x198] ;  /* 0x0000660000287ab9 */ /* 0x000fe20000000a00 */
[----:B------:R-:W-:Y:S01]  /*180a0*/  LOP3.LUT R3, R0, 0x1f8, RZ, 0xc0, !PT ;  /* 0x000001f800037812 */ /* 0x000fe200078ec0ff */
[----:B0-----:R-:W-:Y:S01]  /*180b0*/  IMAD.SHL.U32 R2, R5, 0x8, RZ ;  /* 0x0000000805027824 */ /* 0x001fe200078e00ff */
[----:B------:R-:W-:Y:S01]  /*180c0*/  SHF.R.U32.HI R5, RZ, 0x3, R5 ;  /* 0x00000003ff057819 */ /* 0x000fe20000011605 */
[----:B------:R-:W-:Y:S01]  /*180d0*/  ULDC UR37, c[0x0][0xc] ;  /* 0x0000030000257ab9 */ /* 0x000fe20000000800 */
        /* <DEDUP_REMOVED lines=12> */
[----:B------:R0:W-:Y:S04]  /*181a0*/  STL [R1+0x8], RZ ;  /* 0x000008ff01007387 */ /* 0x0001e80000100800 */
[----:B------:R0:W-:Y:S04]  /*181b0*/  STL [R1+0x4], RZ ;  /* 0x000004ff01007387 */ /* 0x0001e80000100800 */
[----:B------:R0:W-:Y:S02]  /*181c0*/  STL [R1+0x10], R0 ;  /* 0x0000100001007387 */ /* 0x0001e40000100800 */
.L_x_3072:
[----:B------:R-:W-:Y:S05]  /*181d0*/  YIELD ;  /* 0x0000000000007946 */ /* 0x000fea0003800000 */
[----:B------:R-:W-:Y:S01]  /*181e0*/  ULDC.64 UR4, c[0x0][0xa28] ;  /* 0x00028a0000047ab9 */ /* 0x000fe20000000a00 */
[----:B------:R-:W-:Y:S01]  /*181f0*/  IMAD.MOV.U32 R9, RZ, RZ, RZ ;  /* 0x000000ffff097224 */ /* 0x000fe200078e00ff */
[----:B------:R-:W-:Y:S01]  /*18200*/  ISETP.NE.U32.AND P0, PT, RZ, UR4, PT ;  /* 0x00000004ff007c0c */ /* 0x000fe2000bf05070 */
[----:B-1----:R-:W1:Y:S01]  /*18210*/  LDC.64 R12, c[0x0][0xa00] ;  /* 0x00028000ff0c7b82 */ /* 0x002e620000000a00 */
[----:B0-----:R-:W-:Y:S01]  /*18220*/  CS2R R6, SRZ ;  /* 0x0000000000067805 */ /* 0x001fe2000001ff00 */
[----:B------:R-:W-:Y:S01]  /*18230*/  ULDC.64 UR6, c[0x0][0xa08] ;  /* 0x0002820000067ab9 */ /* 0x000fe20000000a00 */
[----:B------:R-:W-:Y:S01]  /*18240*/  ISETP.NE.AND.EX P0, PT, RZ, UR5, PT, P0 ;  /* 0x00000005ff007c0c */ /* 0x000fe2000bf05300 */
[----:B------:R-:W-:Y:S01]  /*18250*/  ULDC.64 UR4, c[0x0][0xa18] ;  /* 0x0002860000047ab9 */ /* 0x000fe20000000a00 */
[----:B------:R-:W-:-:S03]  /*18260*/  ULDC.64 UR8, c[0x0][0xa10] ;  /* 0x0002840000087ab9 */ /* 0x000fc60000000a00 */
[----:B--2---:R-:W2:Y:S08]  /*18270*/  LDC.64 R4, c[0x0][0xa08] ;  /* 0x00028200ff047b82 */ /* 0x004eb00000000a00 */
[----:B0-----:R-:W0:Y:S02]  /*18280*/  @P0 LDC.64 R2, c[0x0][0xa28] ;  /* 0x00028a00ff020b82 */ /* 0x001e240000000a00 */
[----:B0-----:R-:W-:-:S05]  /*18290*/  @P0 IMAD.WIDE R2, R19, 0x4, R2 ;  /* 0x0000000413020825 */ /* 0x001fca00078e0202 */
[----:B-----5:R0:W5:Y:S01]  /*182a0*/  @P0 LDG.E R9, desc[UR42][R2.64] ;  /* 0x0000002a02090981 */ /* 0x020162000c1e1900 */
[----:B------:R-:W-:Y:S01]  /*182b0*/  ISETP.NE.U32.AND P0, PT, RZ, UR4, PT ;  /* 0x00000004ff007c0c */ /* 0x000fe2000bf05070 */
[C---:B-1----:R-:W-:Y:S01]  /*182c0*/  IMAD.WIDE R12, R19.reuse, 0x4, R12 ;  /* 0x00000004130c7825 */ /* 0x042fe200078e020c */
[----:B------:R-:W-:Y:S02]  /*182d0*/  ISETP.NE.U32.AND P2, PT, RZ, UR6, PT ;  /* 0x00000006ff007c0c */ /* 0x000fe4000bf45070 */
[----:B------:R-:W-:Y:S01]  /*182e0*/  ISETP.NE.AND.EX P0, PT, RZ, UR5, PT, P0 ;  /* 0x00000005ff007c0c */ /* 0x000fe2000bf05300 */
[----:B------:R-:W-:Y:S01]  /*182f0*/  ULDC.64 UR4, c[0x0][0xa00] ;  /* 0x0002800000047ab9 */ /* 0x000fe20000000a00 */
[----:B------:R-:W-:Y:S01]  /*18300*/  ISETP.NE.U32.AND P4, PT, RZ, UR8, PT ;  /* 0x00000008ff007c0c */ /* 0x000fe2000bf85070 */
[----:B------:R-:W-:Y:S01]  /*18310*/  IMAD.MOV.U32 R0, RZ, RZ, RZ ;  /* 0x000000ffff007224 */ /* 0x000fe200078e00ff */
[----:B------:R-:W-:Y:S01]  /*18320*/  ISETP.NE.U32.AND P1, PT, RZ, UR4, PT ;  /* 0x00000004ff007c0c */ /* 0x000fe2000bf25070 */
[----:B0-----:R-:W0:Y:S01]  /*18330*/  LDC.64 R2, c[0x0][0xa10] ;  /* 0x00028400ff027b82 */ /* 0x001e220000000a00 */
[----:B--2---:R-:W-:-:S02]  /*18340*/  IMAD.WIDE R4, R19, 0x4, R4 ;  /* 0x0000000413047825 */ /* 0x004fc400078e0204 */
[----:B------:R-:W-:-:S05]  /*18350*/  ISETP.NE.AND.EX P3, PT, RZ, UR5, PT, P1 ;  /* 0x00000005ff007c0c */ /* 0x000fca000bf65310 */
[----:B------:R-:W1:Y:S01]  /*18360*/  @P0 LDC.64 R10, c[0x0][0xa18] ;  /* 0x00028600ff0a0b82 */ /* 0x000e620000000a00 */
[----:B------:R-:W-:Y:S01]  /*18370*/  ULDC UR4, c[0x0][0x288] ;  /* 0x0000a20000047ab9 */ /* 0x000fe20000000800 */
[----:B------:R-:W-:Y:S02]  /*18380*/  ISETP.NE.AND.EX P1, PT, RZ, UR7, PT, P2 ;  /* 0x00000007ff007c0c */ /* 0x000fe4000bf25320 */
[----:B------:R-:W-:-:S04]  /*18390*/  ISETP.NE.AND.EX P2, PT, RZ, UR9, PT, P4 ;  /* 0x00000009ff007c0c */ /* 0x000fc8000bf45340 */
[----:B------:R-:W2:Y:S07]  /*183a0*/  @P3 LDG.E R6, desc[UR42][R12.64] ;  /* 0x0000002a0c063981 */ /* 0x000eae000c1e1900 */
[----:B------:R-:W5:Y:S01]  /*183b0*/  @P1 LDG.E R7, desc[UR42][R4.64] ;  /* 0x0000002a04071981 */ /* 0x000f62000c1e1900 */
        /* <DEDUP_REMOVED lines=15> */
[----:B--2---:R0:W-:Y:S01]  /*184b0*/  STL [R1+0x38], R6 ;  /* 0x0000380601007387 */ /* 0x0041e20000100800 */
[----:B------:R-:W-:Y:S02]  /*184c0*/  IMAD.MOV.U32 R11, RZ, RZ, R6 ;  /* 0x000000ffff0b7224 */ /* 0x000fe400078e0006 */
[----:B0-----:R-:W-:Y:S01]  /*184d0*/  IMAD.U32 R6, RZ, RZ, UR4 ;  /* 0x00000004ff067e24 */ /* 0x001fe2000f8e00ff */
[----:B------:R-:W-:Y:S06]  /*184e0*/  @P0 BRA `(.L_x_2893) ;  /* 0x0000000000140947 */ /* 0x000fec0003800000 */
[----:B------:R-:W-:Y:S05]  /*184f0*/  @!P3 BRA `(.L_x_2893) ;  /* 0x000000000010b947 */ /* 0x000fea0003800000 */
[----:B------:R-:W2:Y:S04]  /*18500*/  LDG.E R8, desc[UR42][R12.64] ;  /* 0x0000002a0c087981 */ /* 0x000ea8000c1e1900 */
[----:B------:R-:W2:Y:S02]  /*18510*/  LDG.E R12, desc[UR42][R12.64+0x4] ;  /* 0x0000042a0c0c7981 */ /* 0x000ea4000c1e1900 */
[----:B--2---:R-:W-:-:S05]  /*18520*/  IMAD.IADD R11, R12, 0x1, -R8 ;  /* 0x000000010c0b7824 */ /* 0x004fca00078e0a08 */
[----:B------:R0:W-:Y:S02]  /*18530*/  STL [R1+0x38], R11 ;  /* 0x0000380b01007387 */ /* 0x0001e40000100800 */
.L_x_2893:
[----:B-----5:R-:W-:Y:S01]  /*18540*/  IMAD.IADD R7, R7, 0x1, R9 ;  /* 0x0000000107077824 */ /* 0x020fe200078e0209 */
[----:B------:R-:W-:Y:S02]  /*18550*/  ULDC.64 UR4, c[0x0][0xa20] ;  /* 0x0002880000047ab9 */ /* 0x000fe40000000a00 */
[----:B------:R-:W-:Y:S02]  /*18560*/  ISETP.NE.U32.AND P0, PT, RZ, UR4, PT ;  /* 0x00000004ff007c0c */ /* 0x000fe4000bf05070 */
[----:B------:R1:W-:Y:S02]  /*18570*/  STL [R1+0x20], R7 ;  /* 0x0000200701007387 */ /* 0x0003e40000100800 */
[----:B------:R-:W-:-:S13]  /*18580*/  ISETP.NE.AND.EX P0, PT, RZ, UR5, PT, P0 ;  /* 0x00000005ff007c0c */ /* 0x000fda000bf05300 */
[----:B-1----:R-:W-:Y:S05]  /*18590*/  @!P0 BRA `(.L_x_2894) ;  /* 0x0000000000108947 */ /* 0x002fea0003800000 */
[----:B------:R-:W1:Y:S02]  /*185a0*/  LDC.64 R6, c[0x0][0xa20] ;  /* 0x00028800ff067b82 */ /* 0x000e640000000a00 */
[----:B-1----:R-:W-:-:S06]  /*185b0*/  IMAD.WIDE R6, R19, 0x4, R6 ;  /* 0x0000000413067825 */ /* 0x002fcc00078e0206 */
[----:B------:R1:W5:Y:S01]  /*185c0*/  LDG.E R6, desc[UR42][R6.64] ;  /* 0x0000002a06067981 */ /* 0x000362000c1e1900 */
[----:B------:R-:W-:Y:S05]  /*185d0*/  BRA `(.L_x_2895) ;  /* 0x0000000000107947 */ /* 0x000fea0003800000 */
.L_x_2894:
[----:B------:R-:W-:Y:S05]  /*185e0*/  @!P1 BRA `(.L_x_2895) ;  /* 0x00000000000c9947 */ /* 0x000fea0003800000 */
[----:B------:R-:W2:Y:S04]  /*185f0*/  LDG.E R6, desc[UR42][R4.64] ;  /* 0x0000002a04067981 */ /* 0x000ea8000c1e1900 */
[----:B------:R-:W2:Y:S02]  /*18600*/  LDG.E R4, desc[UR42][R4.64+0x4] ;  /* 0x0000042a04047981 */ /* 0x000ea4000c1e1900 */
[----:B--2---:R-:W-:-:S07]  /*18610*/  IMAD.IADD R6, R4, 0x1, -R6 ;  /* 0x0000000104067824 */ /* 0x004fce00078e0a06 */
.L_x_2895:
[----:B------:R-:W2:Y:S04]  /*18620*/  @P2 LDG.E R4, desc[UR42][R2.64] ;  /* 0x0000002a02042981 */ /* 0x000ea8000c1e1900 */
[----:B------:R3:W2:Y:S01]  /*18630*/  @P2 LDG.E R2, desc[UR42][R2.64+0x4] ;  /* 0x0000042a02022981 */ /* 0x0006a2000c1e1900 */
[----:B------:R-:W-:Y:S02]  /*18640*/  IMAD.SHL.U32 R12, R17, 0x40, RZ ;  /* 0x00000040110c7824 */ /* 0x000fe400078e00ff */
[----:B-----5:R-:W-:Y:S02]  /*18650*/  IMAD.IADD R9, R6, 0x1, -R9 ;  /* 0x0000000106097824 */ /* 0x020fe400078e0a09 */
[----:B------:R-:W-:Y:S01]  /*18660*/  VIADD R8, R12, 0x3f ;  /* 0x0000003f0c087836 */ /* 0x000fe20000000000 */
[----:B------:R4:W-:Y:S01]  /*18670*/  STL [R1+0x28], R12 ;  /* 0x0000280c01007387 */ /* 0x0009e20000100800 */
[----:B---3--:R-:W3:Y:S02]  /*18680*/  LDC R3, c[0x0][0x448] ;  /* 0x00011200ff037b82 */ /* 0x008ee40000000800 */
[----:B---3--:R-:W-:-:S13]  /*18690*/  ISETP.NE.AND P1, PT, R3, 0x1, PT ;  /* 0x000000010300780c */ /* 0x008fda0003f25270 */
[----:B------:R-:W3:Y:S08]  /*186a0*/  @P1 LDC R3, c[0x0][0x44c] ;  /* 0x00011300ff031b82 */ /* 0x000ef00000000800 */
[----:B------:R-:W0:Y:S01]  /*186b0*/  @P1 LDC R5, c[0x0][0x450] ;  /* 0x00011400ff051b82 */ /* 0x000e220000000800 */
[----:B--2---:R-:W-:Y:S02]  /*186c0*/  @P2 IMAD.IADD R10, R2, 0x1, -R4 ;  /* 0x00000001020a2824 */ /* 0x004fe400078e0a04 */
[----:B---3--:R-:W-:-:S04]  /*186d0*/  @P1 IMAD.HI.U32 R2, R8, R3, RZ ;  /* 0x0000000308021227 */ /* 0x008fc800078e00ff */
[----:B------:R-:W-:Y:S01]  /*186e0*/  IMAD.IADD R6, R9, 0x1, R10 ;  /* 0x0000000109067824 */ /* 0x000fe200078e020a */
[----:B0-----:R-:W-:-:S03]  /*186f0*/  @P1 SHF.R.U32.HI R8, RZ, R5, R2 ;  /* 0x00000005ff081219 */ /* 0x001fc60000011602 */
[C---:B------:R-:W-:Y:S01]  /*18700*/  VIADD R2, R6.reuse, 0x3f ;  /* 0x0000003f06027836 */ /* 0x040fe20000000000 */
[----:B------:R-:W-:-:S04]  /*18710*/  IADD3 R20, R6, 0x1, -R11 ;  /* 0x0000000106147810 */ /* 0x000fc80007ffe80b */
[----:B------:R-:W-:Y:S01]  /*18720*/  SHF.R.S32.HI R3, RZ, 0x1f, R2 ;  /* 0x0000001fff037819 */ /* 0x000fe20000011402 */
[----:B------:R-:W-:-:S03]  /*18730*/  IMAD.IADD R8, R20, 0x1, R8 ;  /* 0x0000000114087824 */ /* 0x000fc600078e0208 */
[----:B------:R-:W-:Y:S02]  /*18740*/  LEA.HI R21, R3, R2, RZ, 0x6 ;  /* 0x0000000203157211 */ /* 0x000fe400078f30ff */
[----:B------:R-:W0:Y:S02]  /*18750*/  LDC.64 R2, c[0x0][0x9e0] ;  /* 0x00027800ff027b82 */ /* 0x000e240000000a00 */
[----:B------:R-:W-:Y:S02]  /*18760*/  SHF.R.S32.HI R21, RZ, 0x6, R21 ;  /* 0x00000006ff157819 */ /* 0x000fe40000011415 */
[----:B0-----:R-:W-:Y:S01]  /*18770*/  ISETP.GE.AND P3, PT, R3, 0x1, PT ;  /* 0x000000010300780c */ /* 0x001fe20003f66270 */
[----:B-1----:R-:W-:-:S12]  /*18780*/  IMAD.IADD R7, R8, 0x1, R2 ;  /* 0x0000000108077824 */ /* 0x002fd800078e0202 */
[----:B----4-:R-:W-:Y:S05]  /*18790*/  @!P3 BRA `(.L_x_2896) ;  /* 0x000000000048b947 */ /* 0x010fea0003800000 */
        /* <DEDUP_REMOVED lines=11> */
.L_x_2898:
[----:B------:R-:W-:-:S13]  /*18850*/  ISETP.NE.AND P0, PT, R3, 0x1, PT ;  /* 0x000000010300780c */ /* 0x000fda0003f05270 */
[----:B------:R-:W0:Y:S02]  /*18860*/  @P0 LDC.64 R4, c[0x0][0x9e8] ;  /* 0x00027a00ff040b82 */ /* 0x000e240000000a00 */
[----:B0-----:R-:W-:-:S05]  /*18870*/  @P0 IMAD.HI.U32 R4, R2, R4, RZ ;  /* 0x0000000402040227 */ /* 0x001fca00078e00ff */
[----:B------:R-:W-:-:S07]  /*18880*/  @P0 SHF.R.U32.HI R2, RZ, R5, R4 ;  /* 0x00000005ff020219 */ /* 0x000fce0000011604 */
.L_x_2899:
[----:B------:R-:W-:Y:S05]  /*18890*/  BSYNC B0 ;  /* 0x0000000000007941 */ /* 0x000fea0003800000 */
.L_x_2897:
[----:B------:R-:W-:-:S05]  /*188a0*/  IMAD R2, R2, R3, R3 ;  /* 0x0000000302027224 */ /* 0x000fca00078e0203 */
[----:B------:R-:W-:-:S07]  /*188b0*/  VIMNMX R7, R7, R2, PT ;  /* 0x0000000207077248 */ /* 0x000fce0003fe0100 */
.L_x_2896:
[----:B------:R-:W0:Y:S01]  /*188c0*/  @P1 LDC R4, c[0x0][0x44c] ;  /* 0x00011300ff041b82 */ /* 0x000e220000000800 */
[----:B------:R-:W-:Y:S01]  /*188d0*/  IMAD.MOV.U32 R2, RZ, RZ, R12 ;  /* 0x000000ffff027224 */ /* 0x000fe200078e000c */
[----:B------:R-:W-:Y:S01]  /*188e0*/  ULDC UR4, c[0x0][0x9dc] ;  /* 0x0002770000047ab9 */ /* 0x000fe20000000800 */
[----:B------:R-:W-:-:S05]  /*188f0*/  IMAD.IADD R17, R6, 0x1, -R11 ;  /* 0x0000000106117824 */ /* 0x000fca00078e0a0b */
[----:B------:R-:W1:Y:S01]  /*18900*/  @P1 LDC R5, c[0x0][0x450] ;  /* 0x00011400ff051b82 */ /* 0x000e620000000800 */
[----:B0-----:R-:W-:-:S05]  /*18910*/  @P1 IMAD.HI.U32 R4, R12, R4, RZ ;  /* 0x000000040c041227 */ /* 0x001fca00078e00ff */
[----:B-1----:R-:W-:-:S05]  /*18920*/  @P1 SHF.R.U32.HI R2, RZ, R5, R4 ;  /* 0x00000005ff021219 */ /* 0x002fca0000011604 */
        /* <DEDUP_REMOVED lines=13> */
.L_x_2902:
[----:B------:R-:W-:-:S13]  /*18a00*/  ISETP.NE.AND P0, PT, R3, 0x1, PT ;  /* 0x000000010300780c */ /* 0x000fda0003f05270 */
[----:B------:R-:W0:Y:S02]  /*18a10*/  @P0 LDC.64 R4, c[0x0][0x9e8] ;  /* 0x00027a00ff040b82 */ /* 0x000e240000000a00 */
[----:B0-----:R-:W-:-:S05]  /*18a20*/  @P0 IMAD.HI.U32 R4, R6, R4, RZ ;  /* 0x0000000406040227 */ /* 0x001fca00078e00ff */
[----:B------:R-:W-:-:S07]  /*18a30*/  @P0 SHF.R.U32.HI R6, RZ, R5, R4 ;  /* 0x00000005ff060219 */ /* 0x000fce0000011604 */
.L_x_2903:
[----:B------:R-:W-:Y:S05]  /*18a40*/  BSYNC B0 ;  /* 0x0000000000007941 */ /* 0x000fea0003800000 */
.L_x_2901:
[----:B------:R-:W-:-:S05]  /*18a50*/  IMAD R3, R6, R3, RZ ;  /* 0x0000000306037224 */ /* 0x000fca00078e02ff */
[----:B------:R-:W-:-:S07]  /*18a60*/  VIMNMX R2, R2, R3, !PT ;  /* 0x0000000302027248 */ /* 0x000fce0007fe0100 */
.L_x_2900:
[----:B------:R-:W-:Y:S01]  /*18a70*/  VIADD R7, R7, 0x3f ;  /* 0x0000003f07077836 */ /* 0x000fe20000000000 */
[----:B------:R-:W-:Y:S04]  /*18a80*/  BSSY B0, `(.L_x_2904) ;  /* 0x00001c6000007945 */ /* 0x000fe80003800000 */
[----:B------:R-:W-:-:S04]  /*18a90*/  SHF.R.S32.HI R3, RZ, 0x1f, R7 ;  /* 0x0000001fff037819 */ /* 0x000fc80000011407 */
[----:B------:R-:W-:Y:S02]  /*18aa0*/  LEA.HI R4, R3, R7, RZ, 0x6 ;  /* 0x0000000703047211 */ /* 0x000fe400078f30ff */
[----:B------:R-:W-:Y:S02]  /*18ab0*/  SHF.R.S32.HI R3, RZ, 0x1f, R2 ;  /* 0x0000001fff037819 */ /* 0x000fe40000011402 */
[----:B------:R-:W-:Y:S02]  /*18ac0*/  SHF.R.S32.HI R4, RZ, 0x6, R4 ;  /* 0x00000006ff047819 */ /* 0x000fe40000011404 */
[----:B------:R-:W-:-:S04]  /*18ad0*/  LEA.HI R2, R3, R2, RZ, 0x6 ;  /* 0x0000000203027211 */ /* 0x000fc800078f30ff */
[----:B------:R-:W-:-:S04]  /*18ae0*/  SHF.R.S32.HI R2, RZ, 0x6, R2 ;  /* 0x00000006ff027819 */ /* 0x000fc80000011402 */
[----:B------:R-:W-:Y:S02]  /*18af0*/  VIMNMX R3, RZ, R2, !PT ;  /* 0x00000002ff037248 */ /* 0x000fe40007fe0100 */
[----:B------:R-:W-:-:S03]  /*18b00*/  VIMNMX R2, R21, R4, PT ;  /* 0x0000000415027248 */ /* 0x000fc60003fe0100 */
[--C-:B------:R-:W-:Y:S02]  /*18b10*/  IMAD R3, R3, 0x40, -R9.reuse ;  /* 0x0000004003037824 */ /* 0x100fe400078e0a09 */
[----:B------:R-:W-:-:S03]  /*18b20*/  IMAD R2, R2, 0x40, -R9 ;  /* 0x0000004002027824 */ /* 0x000fc600078e0a09 */
[----:B------:R-:W-:Y:S02]  /*18b30*/  VIMNMX R3, RZ, R3, !PT ;  /* 0x00000003ff037248 */ /* 0x000fe40007fe0100 */
[----:B------:R-:W-:-:S04]  /*18b40*/  VIMNMX R2, R2, R10, PT ;  /* 0x0000000a02027248 */ /* 0x000fc80003fe0100 */
[----:B------:R-:W-:Y:S02]  /*18b50*/  ISETP.GT.AND P0, PT, R2, R3, PT ;  /* 0x000000030200720c */ /* 0x000fe40003f04270 */
[----:B------:R-:W-:-:S11]  /*18b60*/  SHF.R.U32.HI R3, RZ, 0x6, R3 ;  /* 0x00000006ff037819 */ /* 0x000fd60000011603 */
[----:B------:R-:W-:-:S05]  /*18b70*/  @P0 VIADD R2, R2, 0x3f ;  /* 0x0000003f02020836 */ /* 0x000fca0000000000 */
[----:B------:R-:W-:-:S04]  /*18b80*/  @P0 SHF.R.S32.HI R4, RZ, 0x1f, R2 ;  /* 0x0000001fff040819 */ /* 0x000fc80000011402 */
[----:B------:R-:W-:Y:S01]  /*18b90*/  @P0 LEA.HI R2, R4, R2, RZ, 0x6 ;  /* 0x0000000204020211 */ /* 0x000fe200078f30ff */
[----:B------:R-:W-:-:S03]  /*18ba0*/  IMAD.MOV.U32 R4, RZ, RZ, R3 ;  /* 0x000000ffff047224 */ /* 0x000fc600078e0003 */
[----:B------:R-:W-:Y:S02]  /*18bb0*/  @P0 SHF.R.S32.HI R4, RZ, 0x6, R2 ;  /* 0x00000006ff040819 */ /* 0x000fe40000011402 */
[----:B------:R-:W-:Y:S02]  /*18bc0*/  PLOP3.LUT P0, PT, PT, PT, PT, 0x80, 0x0 ;  /* 0x000000000000781c */ /* 0x000fe40003f0f070 */
[----:B------:R-:W-:-:S13]  /*18bd0*/  ISETP.GT.AND P1, PT, R4, R3, PT ;  /* 0x000000030400720c */ /* 0x000fda0003f24270 */
[----:B------:R-:W-:Y:S05]  /*18be0*/  @!P1 BRA `(.L_x_2905) ;  /* 0x0000001800bc9947 */ /* 0x000fea0003800000 */
[----:B------:R-:W-:Y:S01]  /*18bf0*/  UMOV UR4, 0xffffffff ;  /* 0xffffffff00047882 */ /* 0x000fe20000000000 */
[----:B------:R-:W-:Y:S02]  /*18c00*/  SEL R2, R19, RZ, !P2 ;  /* 0x000000ff13027207 */ /* 0x000fe40005000000 */
[----:B------:R-:W-:Y:S05]  /*18c10*/  BRA.DIV UR4, `(.L_x_2906) ;  /* 0x0000008604f07947 */ /* 0x000fea000b800000 */
[----:B------:R-:W0:Y:S02]  /*18c20*/  S2R R5, SR_TID.X ;  /* 0x0000000000057919 */ /* 0x000e240000002100 */
[----:B0-----:R-:W-:-:S04]  /*18c30*/  SHF.R.U32.HI R5, RZ, 0x5, R5 ;  /* 0x00000005ff057819 */ /* 0x001fc80000011605 */
[----:B------:R-:W-:-:S05]  /*18c40*/  LOP3.LUT R5, R5, 0x3, RZ, 0xc0, !PT ;  /* 0x0000000305057812 */ /* 0x000fca00078ec0ff */
[----:B------:R0:W1:Y:S02]  /*18c50*/  SHFL.IDX PT, R14, R5, RZ, 0x1f ;  /* 0x00001fff050e7589 */ /* 0x00006400000e0000 */
.L_x_3116:
[----:B-1----:R-:W-:Y:S02]  /*18c60*/  ISETP.NE.AND P0, PT, R14, RZ, PT ;  /* 0x000000ff0e00720c */ /* 0x002fe40003f05270 */
[----:B------:R-:W-:-:S11]  /*18c70*/  PLOP3.LUT P6, PT, PT, PT, PT, 0x8, 0x0 ;  /* 0x000000000000781c */ /* 0x000fd60003fce170 */
[----:B------:R-:W-:Y:S05]  /*18c80*/  @P0 BRA `(.L_x_2907) ;  /* 0x00000000000c0947 */ /* 0x000fea0003800000 */
[----:B------:R-:W-:-:S03]  /*18c90*/  UMOV UR4, 0xffffffff ;  /* 0xffffffff00047882 */ /* 0x000fc60000000000 */
[----:B------:R-:W-:Y:S05]  /*18ca0*/  BRA.DIV UR4, `(.L_x_2908) ;  /* 0x0000008a04007947 */ /* 0x000fea000b800000 */
[----:B------:R-:W-:-:S13]  /*18cb0*/  ELECT P6, URZ, PT ;  /* 0x00000000003f782f */ /* 0x000fda00038c0000 */
.L_x_2907:
[----:B0-----:R-:W2:Y:S04]  /*18cc0*/  LDL R5, [R1+0x48] ;  /* 0x0000480001057983 */ /* 0x001ea80000100800 */
[----:B------:R-:W3:Y:S01]  /*18cd0*/  LDL R7, [R1] ;  /* 0x0000000001077983 */ /* 0x000ee20000100800 */
        /* <DEDUP_REMOVED lines=8> */
.L_x_3119:
[----:B------:R-:W-:Y:S05]  /*18d60*/  BSYNC B1 ;  /* 0x0000000000017941 */ /* 0x000fea0003800000 */
.L_x_2909:
[----:B------:R-:W-:Y:S04]  /*18d70*/  BSSY B1, `(.L_x_2911) ;  /* 0x00000be000017945 */ /* 0x000fe80003800000 */
[----:B------:R-:W-:Y:S05]  /*18d80*/  @!P6 BRA `(.L_x_2912) ;  /* 0x0000000800f0e947 */ /* 0x000fea0003800000 */
[----:B------:R-:W2:Y:S04]  /*18d90*/  LDL R9, [R1] ;  /* 0x0000000001097983 */ /* 0x000ea80000100800 */
[----:B0-----:R-:W2:Y:S04]  /*18da0*/  LDL R6, [R1+0x8] ;  /* 0x0000080001067983 */ /* 0x001ea80000100800 */
[----:B------:R-:W3:Y:S01]  /*18db0*/  LDL R8, [R1+0x14] ;  /* 0x0000140001087983 */ /* 0x000ee20000100800 */
[----:B------:R-:W-:Y:S01]  /*18dc0*/  BSSY B2, `(.L_x_2913) ;  /* 0x0000008000027945 */ /* 0x000fe20003800000 */
[----:B------:R-:W0:Y:S02]  /*18dd0*/  S2R R7, SR_TID.X ;  /* 0x0000000000077919 */ /* 0x000e240000002100 */
[----:B0-----:R-:W-:-:S04]  /*18de0*/  LOP3.LUT R7, R7, 0x7f, RZ, 0xc0, !PT ;  /* 0x0000007f07077812 */ /* 0x001fc800078ec0ff */
[----:B------:R-:W-:Y:S01]  /*18df0*/  ISETP.NE.AND P1, PT, R7, RZ, PT ;  /* 0x000000ff0700720c */ /* 0x000fe20003f25270 */
[----:B--2---:R-:W-:Y:S01]  /*18e00*/  IMAD R6, R6, 0x8, R9 ;  /* 0x0000000806067824 */ /* 0x004fe200078e0209 */
[----:B---3--:R-:W-:-:S04]  /*18e10*/  SHF.L.U32 R9, R8, 0x1f, RZ ;  /* 0x0000001f08097819 */ /* 0x008fc800000006ff */
[----:B------:R-:W0:Y:S02]  /*18e20*/  SYNCS.PHASECHK.TRANS64.TRYWAIT P0, [R6+URZ+0x28ca0], R9 ;  /* 0x028ca009060075a7 */ /* 0x000e24000800017f */
[----:B0-----:R-:W-:Y:S05]  /*18e30*/  @!P0 BRA `(.L_x_2914) ;  /* 0x0000008400d48947 */ /* 0x001fea0003800000 */
.L_x_3120:
[----:B------:R-:W-:Y:S05]  /*18e40*/  BSYNC B2 ;  /* 0x0000000000027941 */ /* 0x000fea0003800000 */
.L_x_2913:
        /* <DEDUP_REMOVED lines=9> */
.L_x_2916:
[----:B------:R-:W-:Y:S05]  /*18ee0*/  BSYNC B2 ;  /* 0x0000000000027941 */ /* 0x000fea0003800000 */
.L_x_2915:
[----:B------:R-:W2:Y:S04]  /*18ef0*/  LDL R8, [R1] ;  /* 0x0000000001087983 */ /* 0x000ea80000100800 */
        /* <DEDUP_REMOVED lines=13> */
.L_x_2917:
        /* <DEDUP_REMOVED lines=13> */
.L_x_3121:
[----:B------:R-:W-:Y:S05]  /*190a0*/  BSYNC B2 ;  /* 0x0000000000027941 */ /* 0x000fea0003800000 */
.L_x_2918:
[----:B------:R-:W-:Y:S01]  /*190b0*/  BSSY B2, `(.L_x_2920) ;  /* 0x000000b000027945 */ /* 0x000fe20003800000 */
[----:B------:R-:W-:Y:S02]  /*190c0*/  IMAD.MOV.U32 R10, RZ, RZ, 0x0 ;  /* 0x00000000ff0a7424 */ /* 0x000fe400078e00ff */
[----:B------:R-:W-:Y:S01]  /*190d0*/  IMAD.MOV.U32 R11, RZ, RZ, 0x12f00000 ;  /* 0x12f00000ff0b7424 */ /* 0x000fe200078e00ff */
[----:B------:R-:W-:Y:S06]  /*190e0*/  @P1 BRA `(.L_x_2921) ;  /* 0x00000000001c1947 */ /* 0x000fec0003800000 */
[----:B------:R-:W2:Y:S01]  /*190f0*/  S2R R8, SR_TID.X ;  /* 0x0000000000087919 */ /* 0x000ea20000002100 */
[----:B------:R-:W-:-:S04]  /*19100*/  IMAD.MOV.U32 R7, RZ, RZ, 0x10000 ;  /* 0x00010000ff077424 */ /* 0x000fc800078e00ff */
[----:B------:R3:W-:Y:S01]  /*19110*/  SYNCS.ARRIVE.TRANS64 RZ, [R6+URZ+0x28cb0], R7 ;  /* 0x028cb00706ff79a7 */ /* 0x0007e2000800003f */
[----:B--2---:R-:W-:-:S04]  /*19120*/  LOP3.LUT R8, R8, 0x1f, RZ, 0xc0, !PT ;  /* 0x0000001f08087812 */ /* 0x004fc800078ec0ff */
[----:B------:R-:W-:-:S13]  /*19130*/  ISETP.NE.AND P0, PT, R8, RZ, PT ;  /* 0x000000ff0800720c */ /* 0x000fda0003f05270 */
[----:B---3--:R-:W-:Y:S05]  /*19140*/  @!P0 BRA `(.L_x_2921) ;  /* 0x0000000000048947 */ /* 0x008fea0003800000 */
[----:B------:R-:W-:Y:S01]  /*19150*/  BPT.TRAP 0x1 ;  /* 0x000000040000795c */ /* 0x000fe20000300000 */
.L_x_2921:
[----:B------:R-:W-:Y:S05]  /*19160*/  BSYNC B2 ;  /* 0x0000000000027941 */ /* 0x000fea0003800000 */
.L_x_2920:
[----:B------:R-:W2:Y:S04]  /*19170*/  LDL R8, [R1] ;  /* 0x0000000001087983 */ /* 0x000ea80000100800 */
        /* <DEDUP_REMOVED lines=10> */
.L_x_2922:
        /* <DEDUP_REMOVED lines=15> */
.L_x_2923:
        /* <DEDUP_REMOVED lines=15> */
.L_x_2924:
        /* <DEDUP_REMOVED lines=15> */
.L_x_2925:
        /* <DEDUP_REMOVED lines=15> */
.L_x_2926:
        /* <DEDUP_REMOVED lines=15> */
.L_x_2927:
        /* <DEDUP_REMOVED lines=15> */
.L_x_2928:
        /* <DEDUP_REMOVED lines=15> */
.L_x_2929:
        /* <DEDUP_REMOVED lines=10> */
.L_x_2912:
[----:B------:R-:W-:Y:S05]  /*19950*/  BSYNC B1 ;  /* 0x0000000000017941 */ /* 0x000fea0003800000 */
.L_x_2911:
[----:B------:R-:W0:Y:S04]  /*19960*/  LDL.LU R9, [R1+0x8] ;  /* 0x0000080001097983 */ /* 0x000e280000300800 */
[----:B------:R-:W2:Y:S01]  /*19970*/  LDL.LU R8, [R1+0x14] ;  /* 0x0000140001087983 */ /* 0x000ea20000300800 */
[----:B------:R-:W-:Y:S01]  /*19980*/  VIADD R4, R4, 0xfffffffe ;  /* 0xfffffffe04047836 */ /* 0x000fe20000000000 */
[----:B------:R-:W-:-:S04]  /*19990*/  PLOP3.LUT P0, PT, PT, PT, PT, 0x8, 0x0 ;  /* 0x000000000000781c */ /* 0x000fc80003f0e170 */
[----:B------:R-:W-:Y:S01]  /*199a0*/  ISETP.GE.AND P2, PT, R4, R3, PT ;  /* 0x000000030400720c */ /* 0x000fe20003f46270 */
[----:B0-----:R-:W-:-:S05]  /*199b0*/  VIADD R5, R9, 0x1 ;  /* 0x0000000109057836 */ /* 0x001fca0000000000 */
[----:B------:R-:W-:-:S04]  /*199c0*/  ISETP.NE.AND P1, PT, R5, 0x2, PT ;  /* 0x000000020500780c */ /* 0x000fc80003f25270 */
[----:B------:R-:W-:Y:S02]  /*199d0*/  SEL R6, RZ, 0x1, P1 ;  /* 0x00000001ff067807 */ /* 0x000fe40000800000 */
[----:B------:R-:W-:Y:S02]  /*199e0*/  SEL R5, R5, RZ, P1 ;  /* 0x000000ff05057207 */ /* 0x000fe40000800000 */
[----:B--2---:R-:W-:-:S03]  /*199f0*/  LOP3.LUT R8, R8, R6, RZ, 0x3c, !PT ;  /* 0x0000000608087212 */ /* 0x004fc600078e3cff */
[----:B------:R0:W-:Y:S04]  /*19a00*/  STL [R1+0x8], R5 ;  /* 0x0000080501007387 */ /* 0x0001e80000100800 */
[----:B------:R0:W-:Y:S01]  /*19a10*/  STL [R1+0x14], R8 ;  /* 0x0000140801007387 */ /* 0x0001e20000100800 */
[----:B------:R-:W-:Y:S05]  /*19a20*/  @!P2 BRA `(.L_x_2905) ;  /* 0x0000000c002ca947 */ /* 0x000fea0003800000 */
.L_x_2949:
[----:B------:R-:W-:Y:S05]  /*19a30*/  YIELD ;  /* 0x0000000000007946 */ /* 0x000fea0003800000 */
[----:B------:R-:W-:Y:S04]  /*19a40*/  BSSY B1, `(.L_x_2930) ;  /* 0x00000bd000017945 */ /* 0x000fe80003800000 */
[----:B-1----:R-:W-:Y:S05]  /*19a50*/  @!P6 BRA `(.L_x_2931) ;  /* 0x0000000800ece947 */ /* 0x002fea0003800000 */
[----:B0-----:R-:W2:Y:S04]  /*19a60*/  LDL R8, [R1] ;  /* 0x0000000001087983 */ /* 0x001ea80000100800 */
[----:B------:R-:W2:Y:S04]  /*19a70*/  LDL R5, [R1+0x8] ;  /* 0x0000080001057983 */ /* 0x000ea80000100800 */
        /* <DEDUP_REMOVED lines=9> */
.L_x_3122:
[----:B------:R-:W-:Y:S05]  /*19b10*/  BSYNC B2 ;  /* 0x0000000000027941 */ /* 0x000fea0003800000 */
.L_x_2932:
        /* <DEDUP_REMOVED lines=9> */
.L_x_2935:
[----:B------:R-:W-:Y:S05]  /*19bb0*/  BSYNC B2 ;  /* 0x0000000000027941 */ /* 0x000fea0003800000 */
.L_x_2934:
[----:B------:R-:W2:Y:S04]  /*19bc0*/  LDL R8, [R1] ;  /* 0x0000000001087983 */ /* 0x000ea80000100800 */
        /* <DEDUP_REMOVED lines=12> */
.L_x_2936:
        /* <DEDUP_REMOVED lines=13> */
.L_x_3123:
[----:B------:R-:W-:Y:S05]  /*19d60*/  BSYNC B2 ;  /* 0x0000000000027941 */ /* 0x000fea0003800000 */
.L_x_2937:
        /* <DEDUP_REMOVED lines=11> */
.L_x_2940:
[----:B------:R-:W-:Y:S05]  /*19e20*/  BSYNC B2 ;  /* 0x0000000000027941 */ /* 0x000fea0003800000 */
.L_x_2939:
        /* <DEDUP_REMOVED lines=11> */
.L_x_2941:
        /* <DEDUP_REMOVED lines=15> */
.L_x_2942:
        /* <DEDUP_REMOVED lines=15> */
.L_x_2943:
        /* <DEDUP_REMOVED lines=15> */
.L_x_2944:
        /* <DEDUP_REMOVED lines=15> */
.L_x_2945:
        /* <DEDUP_REMOVED lines=15> */
.L_x_2946:
        /* <DEDUP_REMOVED lines=15> */
.L_x_2947:
        /* <DEDUP_REMOVED lines=15> */
.L_x_2948:
        /* <DEDUP_REMOVED lines=10> */
.L_x_2931:
[----:B------:R-:W-:Y:S05]  /*1a610*/  BSYNC B1 ;  /* 0x0000000000017941 */ /* 0x000fea0003800000 */
.L_x_2930:
[----:B------:R-:W0:Y:S04]  /*1a620*/  LDL.LU R9, [R1+0x8] ;  /* 0x0000080001097983 */ /* 0x000e280000300800 */
[----:B------:R-:W2:Y:S01]  /*1a630*/  LDL.LU R7, [R1+0x14] ;  /* 0x0000140001077983 */ /* 0x000ea20000300800 */
[C---:B------:R-:W-:Y:S01]  /*1a640*/  ISETP.GT.AND P2, PT, R4.reuse, R3, PT ;  /* 0x000000030400720c */ /* 0x040fe20003f44270 */
[----:B------:R-:W-:Y:S02]  /*1a650*/  VIADD R4, R4, 0xffffffff ;  /* 0xffffffff04047836 */ /* 0x000fe40000000000 */
[----:B0-----:R-:W-:-:S05]  /*1a660*/  VIADD R5, R9, 0x1 ;  /* 0x0000000109057836 */ /* 0x001fca0000000000 */
[----:B------:R-:W-:-:S04]  /*1a670*/  ISETP.NE.AND P1, PT, R5, 0x2, PT ;  /* 0x000000020500780c */ /* 0x000fc80003f25270 */
[----:B------:R-:W-:Y:S02]  /*1a680*/  SEL R6, RZ, 0x1, P1 ;  /* 0x00000001ff067807 */ /* 0x000fe40000800000 */
[----:B------:R-:W-:Y:S02]  /*1a690*/  SEL R5, R5, RZ, P1 ;  /* 0x000000ff05057207 */ /* 0x000fe40000800000 */
[----:B--2---:R-:W-:-:S05]  /*1a6a0*/  LOP3.LUT R7, R7, R6, RZ, 0x3c, !PT ;  /* 0x0000000607077212 */ /* 0x004fca00078e3cff */
[----:B------:R1:W-:Y:S04]  /*1a6b0*/  STL [R1+0x14], R7 ;  /* 0x0000140701007387 */ /* 0x0003e80000100800 */
[----:B------:R1:W-:Y:S01]  /*1a6c0*/  STL [R1+0x8], R5 ;  /* 0x0000080501007387 */ /* 0x0003e20000100800 */
[----:B------:R-:W-:Y:S05]  /*1a6d0*/  @P2 BRA `(.L_x_2949) ;  /* 0xfffffff000d42947 */ /* 0x000fea000383ffff */
.L_x_2905:
[----:B------:R-:W-:Y:S05]  /*1a6e0*/  BSYNC B0 ;  /* 0x0000000000007941 */ /* 0x000fea0003800000 */
.L_x_2904:
[----:B-1----:R-:W2:Y:S01]  /*1a6f0*/  LDL R7, [R1+0x28] ;  /* 0x0000280001077983 */ /* 0x002ea20000100800 */
[----:B------:R-:W1:Y:S01]  /*1a700*/  LDC R0, c[0x0][0x448] ;  /* 0x00011200ff007b82 */ /* 0x000e620000000800 */
[----:B------:R-:W-:Y:S07]  /*1a710*/  @!P0 WARPSYNC.ALL ;  /* 0x0000000000008948 */ /* 0x000fee0003800000 */
[----:B------:R-:W-:Y:S01]  /*1a720*/  @!P0 BAR.SYNC.DEFER_BLOCKING 0xc, 0x180 ;  /* 0x0306000000008b1d */ /* 0x000fe20000010000 */
[----:B-1----:R-:W-:-:S13]  /*1a730*/  ISETP.NE.AND P1, PT, R0, 0x1, PT ;  /* 0x000000010000780c */ /* 0x002fda0003f25270 */
[----:B------:R-:W1:Y:S08]  /*1a740*/  @P1 LDC R2, c[0x0][0x44c] ;  /* 0x00011300ff021b82 */ /* 0x000e700000000800 */
[----:B------:R-:W3:Y:S01]  /*1a750*/  @P1 LDC R3, c[0x0][0x450] ;  /* 0x00011400ff031b82 */ /* 0x000ee20000000800 */
[----:B--2---:R-:W-:-:S04]  /*1a760*/  VIADD R0, R7, 0x3f ;  /* 0x0000003f07007836 */ /* 0x004fc80000000000 */
[----:B-1----:R-:W-:-:S05]  /*1a770*/  @P1 IMAD.HI.U32 R2, R0, R2, RZ ;  /* 0x0000000200021227 */ /* 0x002fca00078e00ff */
[----:B---3--:R-:W-:Y:S02]  /*1a780*/  @P1 SHF.R.U32.HI R0, RZ, R3, R2 ;  /* 0x00000003ff001219 */ /* 0x008fe40000011602 */
[----:B------:R-:W1:Y:S03]  /*1a790*/  LDC.64 R2, c[0x0][0x9e0] ;  /* 0x00027800ff027b82 */ /* 0x000e660000000a00 */
[----:B------:R-:W-:Y:S01]  /*1a7a0*/  IMAD.IADD R0, R20, 0x1, R0 ;  /* 0x0000000114007824 */ /* 0x000fe200078e0200 */
[----:B-1----:R-:W-:-:S03]  /*1a7b0*/  ISETP.GE.AND P2, PT, R3, 0x1, PT ;  /* 0x000000010300780c */ /* 0x002fc60003f46270 */
[----:B------:R-:W-:-:S10]  /*1a7c0*/  IMAD.IADD R2, R0, 0x1, R2 ;  /* 0x0000000100027824 */ /* 0x000fd400078e0202 */
[----:B------:R-:W-:Y:S05]  /*1a7d0*/  @!P2 BRA `(.L_x_2950) ;  /* 0x000000000048a947 */ /* 0x000fea0003800000 */
[C---:B------:R-:W-:Y:S01]  /*1a7e0*/  ISETP.GT.AND P0, PT, R0.reuse, RZ, PT ;  /* 0x000000ff0000720c */ /* 0x040fe20003f04270 */
[----:B------:R-:W-:Y:S01]  /*1a7f0*/  BSSY B0, `(.L_x_2951) ;  /* 0x000000e000007945 */ /* 0x000fe20003800000 */
[----:B------:R-:W-:-:S11]  /*1a800*/  VIADD R6, R0, 0xffffffff ;  /* 0xffffffff00067836 */ /* 0x000fd60000000000 */
[----:B------:R-:W-:Y:S05]  /*1a810*/  @P0 BRA `(.L_x_2952) ;  /* 0x00000000001c0947 */ /* 0x000fea0003800000 */
[----:B------:R-:W-:Y:S01]  /*1a820*/  ISETP.NE.AND P0, PT, R3, 0x1, PT ;  /* 0x000000010300780c */ /* 0x000fe20003f05270 */
[----:B------:R-:W-:-:S12]  /*1a830*/  IMAD.MOV R0, RZ, RZ, -R0 ;  /* 0x000000ffff007224 */ /* 0x000fd800078e0a00 */
[----:B0-----:R-:W0:Y:S02]  /*1a840*/  @P0 LDC.64 R4, c[0x0][0x9e8] ;  /* 0x00027a00ff040b82 */ /* 0x001e240000000a00 */
[----:B0-----:R-:W-:-:S05]  /*1a850*/  @P0 IMAD.HI.U32 R4, R0, R4, RZ ;  /* 0x0000000400040227 */ /* 0x001fca00078e00ff */
[----:B------:R-:W-:-:S04]  /*1a860*/  @P0 SHF.R.U32.HI R0, RZ, R5, R4 ;  /* 0x00000005ff000219 */ /* 0x000fc80000011604 */
[----:B------:R-:W-:Y:S01]  /*1a870*/  LOP3.LUT R6, RZ, R0, RZ, 0x33, !PT ;  /* 0x00000000ff067212 */ /* 0x000fe200078e33ff */
[----:B------:R-:W-:Y:S06]  /*1a880*/  BRA `(.L_x_2953) ;  /* 0x0000000000107947 */ /* 0x000fec0003800000 */
.L_x_2952:
[----:B------:R-:W-:-:S13]  /*1a890*/  ISETP.NE.AND P0, PT, R3, 0x1, PT ;  /* 0x000000010300780c */ /* 0x000fda0003f05270 */
[----:B0-----:R-:W0:Y:S02]  /*1a8a0*/  @P0 LDC.64 R4, c[0x0][0x9e8] ;  /* 0x00027a00ff040b82 */ /* 0x001e240000000a00 */
[----:B0-----:R-:W-:-:S05]  /*1a8b0*/  @P0 IMAD.HI.U32 R4, R6, R4, RZ ;  /* 0x0000000406040227 */ /* 0x001fca00078e00ff */
[----:B------:R-:W-:-:S07]  /*1a8c0*/  @P0 SHF.R.U32.HI R6, RZ, R5, R4 ;  /* 0x00000005ff060219 */ /* 0x000fce0000011604 */
.L_x_2953:
[----:B------:R-:W-:Y:S05]  /*1a8d0*/  BSYNC B0 ;  /* 0x0000000000007941 */ /* 0x000fea0003800000 */
.L_x_2951:
[----:B------:R-:W-:-:S05]  /*1a8e0*/  IMAD R6, R6, R3, R3 ;  /* 0x0000000306067224 */ /* 0x000fca00078e0203 */
[----:B------:R-:W-:-:S07]  /*1a8f0*/  VIMNMX R2, R2, R6, PT ;  /* 0x0000000602027248 */ /* 0x000fce0003fe0100 */
.L_x_2950:
[----:B------:R-:W-:Y:S01]  /*1a900*/  VIADD R2, R2, 0x3f ;  /* 0x0000003f02027836 */ /* 0x000fe20000000000 */
[----:B------:R-:W1:Y:S01]  /*1a910*/  @P1 LDC R4, c[0x0][0x450] ;  /* 0x00011400ff041b82 */ /* 0x000e620000000800 */
[----:B------:R-:W-:-:S03]  /*1a920*/  ULDC UR4, c[0x0][0x9dc] ;  /* 0x0002770000047ab9 */ /* 0x000fc60000000800 */
[----:B------:R-:W-:-:S04]  /*1a930*/  SHF.R.S32.HI R0, RZ, 0x1f, R2 ;  /* 0x0000001fff007819 */ /* 0x000fc80000011402 */
[----:B------:R-:W-:Y:S01]  /*1a940*/  LEA.HI R0, R0, R2, RZ, 0x6 ;  /* 0x0000000200007211 */ /* 0x000fe200078f30ff */
[----:B------:R-:W-:-:S03]  /*1a950*/  IMAD.MOV.U32 R2, RZ, RZ, R7 ;  /* 0x000000ffff027224 */ /* 0x000fc600078e0007 */
[----:B------:R-:W-:-:S04]  /*1a960*/  SHF.R.S32.HI R0, RZ, 0x6, R0 ;  /* 0x00000006ff007819 */ /* 0x000fc80000011400 */
[----:B------:R-:W-:Y:S02]  /*1a970*/  VIMNMX R6, R21, R0, PT ;  /* 0x0000000015067248 */ /* 0x000fe40003fe0100 */
[----:B------:R-:W2:Y:S03]  /*1a980*/  @P1 LDC R0, c[0x0][0x44c] ;  /* 0x00011300ff001b82 */ /* 0x000ea60000000800 */
[----:B------:R3:W-:Y:S01]  /*1a990*/  STL [R1+0x2c], R6 ;  /* 0x00002c0601007387 */ /* 0x0007e20000100800 */
[----:B--2---:R-:W-:-:S05]  /*1a9a0*/  @P1 IMAD.HI.U32 R0, R7, R0, RZ ;  /* 0x0000000007001227 */ /* 0x004fca00078e00ff */
[----:B-1----:R-:W-:-:S05]  /*1a9b0*/  @P1 SHF.R.U32.HI R2, RZ, R4, R0 ;  /* 0x00000004ff021219 */ /* 0x002fca0000011600 */
[----:B------:R-:W-:-:S04]  /*1a9c0*/  IMAD.IADD R2, R17, 0x1, R2 ;  /* 0x0000000111027824 */ /* 0x000fc800078e0202 */
[----:B------:R-:W-:Y:S01]  /*1a9d0*/  VIADD R0, R2, -UR4 ;  /* 0x8000000402007c36 */ /* 0x000fe20008000000 */
[----:B---3--:R-:W-:Y:S06]  /*1a9e0*/  @!P2 BRA `(.L_x_2954) ;  /* 0x000000000044a947 */ /* 0x008fec0003800000 */
[----:B------:R-:W-:Y:S01]  /*1a9f0*/  ISETP.GT.AND P0, PT, R2, -0x1, PT ;  /* 0xffffffff0200780c */ /* 0x000fe20003f04270 */
[----:B------:R-:W-:-:S12]  /*1aa00*/  BSSY B0, `(.L_x_2955) ;  /* 0x000000d000007945 */ /* 0x000fd80003800000 */
[----:B------:R-:W-:Y:S05]  /*1aa10*/  @P0 BRA `(.L_x_2956) ;  /* 0x00000000001c0947 */ /* 0x000fea0003800000 */
[----:B------:R-:W-:Y:S02]  /*1aa20*/  ISETP.NE.AND P0, PT, R3, 0x1, PT ;  /* 0x000000010300780c */ /* 0x000fe40003f05270 */
[----:B------:R-:W-:-:S11]  /*1aa30*/  LOP3.LUT R2, RZ, R2, RZ, 0x33, !PT ;  /* 0x00000002ff027212 */ /* 0x000fd600078e33ff */
[----:B0-----:R-:W0:Y:S02]  /*1aa40*/  @P0 LDC.64 R4, c[0x0][0x9e8] ;  /* 0x00027a00ff040b82 */ /* 0x001e240000000a00 */
[----:B0-----:R-:W-:-:S05]  /*1aa50*/  @P0 IMAD.HI.U32 R4, R2, R4, RZ ;  /* 0x0000000402040227 */ /* 0x001fca00078e00ff */
[----:B------:R-:W-:-:S04]  /*1aa60*/  @P0 SHF.R.U32.HI R2, RZ, R5, R4 ;  /* 0x00000005ff020219 */ /* 0x000fc80000011604 */
[----:B------:R-:W-:Y:S01]  /*1aa70*/  LOP3.LUT R2, RZ, R2, RZ, 0x33, !PT ;  /* 0x00000002ff027212 */ /* 0x000fe200078e33ff */
[----:B------:R-:W-:Y:S06]  /*1aa80*/  BRA `(.L_x_2957) ;  /* 0x0000000000107947 */ /* 0x000fec0003800000 */
.L_x_2956:
[----:B------:R-:W-:-:S13]  /*1aa90*/  ISETP.NE.AND P0, PT, R3, 0x1, PT ;  /* 0x000000010300780c */ /* 0x000fda0003f05270 */
[----:B0-----:R-:W0:Y:S02]  /*1aaa0*/  @P0 LDC.64 R4, c[0x0][0x9e8] ;  /* 0x00027a00ff040b82 */ /* 0x001e240000000a00 */
[----:B0-----:R-:W-:-:S05]  /*1aab0*/  @P0 IMAD.HI.U32 R4, R2, R4, RZ ;  /* 0x0000000402040227 */ /* 0x001fca00078e00ff */
[----:B------:R-:W-:-:S07]  /*1aac0*/  @P0 SHF.R.U32.HI R2, RZ, R5, R4 ;  /* 0x00000005ff020219 */ /* 0x000fce0000011604 */
.L_x_2957:
[----:B------:R-:W-:Y:S05]  /*1aad0*/  BSYNC B0 ;  /* 0x0000000000007941 */ /* 0x000fea0003800000 */
.L_x_2955:
[----:B------:R-:W-:-:S05]  /*1aae0*/  IMAD R2, R2, R3, RZ ;  /* 0x0000000302027224 */ /* 0x000fca00078e02ff */
[----:B------:R-:W-:-:S07]  /*1aaf0*/  VIMNMX R0, R0, R2, !PT ;  /* 0x0000000200007248 */ /* 0x000fce0007fe0100 */
.L_x_2954:
[----:B------:R-:W-:Y:S01]  /*1ab00*/  SHF.R.S32.HI R2, RZ, 0x1f, R0 ;  /* 0x0000001fff027819 */ /* 0x000fe20000011400 */
[----:B------:R-:W-:Y:S03]  /*1ab10*/  BSSY B7, `(.L_x_2958) ;  /* 0x00004c6000077945 */ /* 0x000fe60003800000 */
[----:B------:R-:W-:-:S04]  /*1ab20*/  LEA.HI R2, R2, R0, RZ, 0x6 ;  /* 0x0000000002027211 */ /* 0x000fc800078f30ff */
[----:B------:R-:W-:-:S04]  /*1ab30*/  SHF.R.S32.HI R2, RZ, 0x6, R2 ;  /* 0x00000006ff027819 */ /* 0x000fc80000011402 */
[----:B------:R-:W-:-:S04]  /*1ab40*/  VIMNMX R3, RZ, R2, !PT ;  /* 0x00000002ff037248 */ /* 0x000fc80007fe0100 */
[----:B------:R-:W-:Y:S01]  /*1ab50*/  ISETP.GT.AND P0, PT, R6, R3, PT ;  /* 0x000000030600720c */ /* 0x000fe20003f04270 */
[----:B------:R1:W-:-:S12]  /*1ab60*/  STL [R1+0x24], R3 ;  /* 0x0000240301007387 */ /* 0x0003d80000100800 */
[----:B-1----:R-:W-:Y:S05]  /*1ab70*/  @P0 BRA `(.L_x_2959) ;  /* 0x0000000000440947 */ /* 0x002fea0003800000 */
[----:B------:R-:W1:Y:S02]  /*1ab80*/  S2R R3, SR_TID.X ;  /* 0x0000000000037919 */ /* 0x000e640000002100 */
[----:B-1----:R-:W-:-:S04]  /*1ab90*/  LOP3.LUT R3, R3, 0x7f, RZ, 0xc0, !PT ;  /* 0x0000007f03037812 */ /* 0x002fc800078ec0ff */
[----:B------:R-:W-:-:S13]  /*1aba0*/  ISETP.NE.AND P0, PT, R3, RZ, PT ;  /* 0x000000ff0300720c */ /* 0x000fda0003f05270 */
[----:B------:R-:W-:Y:S05]  /*1abb0*/  @P0 BRA `(.L_x_2960) ;  /* 0x0000004800ec0947 */ /* 0x000fea0003800000 */
[----:B0-----:R-:W0:Y:S01]  /*1abc0*/  S2R R5, SR_LANEID ;  /* 0x0000000000057919 */ /* 0x001e220000000000 */
        /* <DEDUP_REMOVED lines=10> */
[----:B0-----:R-:W-:Y:S01]  /*1ac70*/  IADD3 R16, R0, UR37, R7 ;  /* 0x0000002500107c10 */ /* 0x001fe2000fffe007 */
[----:B------:R-:W-:Y:S06]  /*1ac80*/  BRA `(.L_x_2960) ;  /* 0x0000004800b87947 */ /* 0x000fec0003800000 */
.L_x_2959:
[----:B------:R-:W2:Y:S01]  /*1ac90*/  LDL R17, [R1] ;  /* 0x0000000001117983 */ /* 0x000ea20000100800 */
        /* <DEDUP_REMOVED lines=20> */
.L_x_2962:
[----:B------:R-:W-:Y:S05]  /*1ade0*/  BSYNC B6 ;  /* 0x0000000000067941 */ /* 0x000fea0003800000 */
.L_x_2961:
        /* <DEDUP_REMOVED lines=10> */
[----:B0-----:R-:W-:Y:S02]  /*1ae90*/  IMAD.U32 R5, RZ, RZ, UR7 ;  /* 0x00000007ff057e24 */ /* 0x001fe4000f8e00ff */
        /* <DEDUP_REMOVED lines=9> */
.L_x_2965:
        /* <DEDUP_REMOVED lines=15> */
.L_x_2964:
[----:B------:R-:W-:Y:S05]  /*1b020*/  BSYNC B6 ;  /* 0x0000000000067941 */ /* 0x000fea0003800000 */
.L_x_2963:
[----:B------:R-:W-:Y:S01]  /*1b030*/  ULDC.64 UR4, c[0x0][0x9f8] ;  /* 0x00027e0000047ab9 */ /* 0x000fe20000000a00 */
[----:B------:R-:W2:Y:S01]  /*1b040*/  LDL R17, [R1+0x2c] ;  /* 0x00002c0001117983 */ /* 0x000ea20000100800 */
[----:B------:R-:W-:Y:S01]  /*1b050*/  ISETP.NE.U32.AND P0, PT, RZ, UR4, PT ;  /* 0x00000004ff007c0c */ /* 0x000fe2000bf05070 */
[----:B------:R-:W-:-:S03]  /*1b060*/  IMAD.MOV.U32 R7, RZ, RZ, R19 ;  /* 0x000000ffff077224 */ /* 0x000fc600078e0013 */
[----:B------:R-:W-:Y:S01]  /*1b070*/  ISETP.NE.AND.EX P0, PT, RZ, UR5, PT, P0 ;  /* 0x00000005ff007c0c */ /* 0x000fe2000bf05300 */
[----:B------:R-:W-:-:S12]  /*1b080*/  ULDC.64 UR4, c[0x0][0xa08] ;  /* 0x0002820000047ab9 */ /* 0x000fd80000000a00 */
[----:B------:R-:W1:Y:S02]  /*1b090*/  @P0 LDC.64 R2, c[0x0][0x9f8] ;  /* 0x00027e00ff020b82 */ /* 0x000e640000000a00 */
[----:B-1----:R-:W-:-:S05]  /*1b0a0*/  @P0 IMAD.WIDE R2, R19, 0x4, R2 ;  /* 0x0000000413020825 */ /* 0x002fca00078e0202 */
[----:B------:R1:W0:Y:S02]  /*1b0b0*/  @P0 LDG.E R7, desc[UR42][R2.64] ;  /* 0x0000002a02070981 */ /* 0x000224000c1e1900 */
[----:B-1----:R-:W1:Y:S02]  /*1b0c0*/  LDC.64 R2, c[0x0][0x418] ;  /* 0x00010600ff027b82 */ /* 0x002e640000000a00 */
[----:B-1----:R-:W-:Y:S01]  /*1b0d0*/  LOP3.LUT P0, RZ, R2, UR4, RZ, 0xfc, !PT ;  /* 0x0000000402ff7c12 */ /* 0x002fe2000f80fcff */
[----:B------:R-:W-:-:S03]  /*1b0e0*/  UMOV UR4, 0xffffffff ;  /* 0xffffffff00047882 */ /* 0x000fc60000000000 */
[----:B------:R-:W-:Y:S01]  /*1b0f0*/  LOP3.LUT P0, RZ, R3, UR5, RZ, 0xfc, P0 ;  /* 0x0000000503ff7c12 */ /* 0x000fe2000800fcff */
[----:B--2---:R-:W-:Y:S01]  /*1b100*/  VIADD R0, R17, 0xffffffff ;  /* 0xffffffff11007836 */ /* 0x004fe20000000000 */
[----:B0-----:R-:W-:Y:S01]  /*1b110*/  SHF.R.S32.HI R8, RZ, 0x1f, R7 ;  /* 0x0000001fff087819 */ /* 0x001fe20000011407 */
[----:B------:R0:W-:Y:S01]  /*1b120*/  STL [R1+0xc], R7 ;  /* 0x00000c0701007387 */ /* 0x0001e20000100800 */
[----:B------:R-:W-:-:S03]  /*1b130*/  SEL R17, R7, RZ, !P0 ;  /* 0x000000ff07117207 */ /* 0x000fc60004000000 */
[----:B------:R0:W-:Y:S01]  /*1b140*/  STL [R1+0x1c], R8 ;  /* 0x00001c0801007387 */ /* 0x0001e20000100800 */
[----:B------:R-:W-:Y:S05]  /*1b150*/  BRA.DIV UR4, `(.L_x_2966) ;  /* 0x00000066045c7947 */ /* 0x000fea000b800000 */
[----:B------:R-:W1:Y:S02]  /*1b160*/  S2R R4, SR_TID.X ;  /* 0x0000000000047919 */ /* 0x000e640000002100 */
[----:B-1----:R-:W-:-:S04]  /*1b170*/  SHF.R.U32.HI R4, RZ, 0x5, R4 ;  /* 0x00000005ff047819 */ /* 0x002fc80000011604 */
[----:B------:R-:W-:-:S05]  /*1b180*/  LOP3.LUT R4, R4, 0x3, RZ, 0xc0, !PT ;  /* 0x0000000304047812 */ /* 0x000fca00078ec0ff */
[----:B------:R1:W2:Y:S02]  /*1b190*/  SHFL.IDX PT, R14, R4, RZ, 0x1f ;  /* 0x00001fff040e7589 */ /* 0x0002a400000e0000 */
.L_x_3126:
[----:B-1----:R-:W3:Y:S01]  /*1b1a0*/  LDL.LU R4, [R1+0x18] ;  /* 0x0000180001047983 */ /* 0x002ee20000300800 */
[----:B------:R-:W-:Y:S02]  /*1b1b0*/  PLOP3.LUT P1, PT, PT, PT, PT, 0x8, 0x0 ;  /* 0x000000000000781c */ /* 0x000fe40003f2e170 */
[----:B--2---:R-:W-:Y:S01]  /*1b1c0*/  ISETP.NE.AND P0, PT, R14, RZ, PT ;  /* 0x000000ff0e00720c */ /* 0x004fe20003f05270 */
        /* <DEDUP_REMOVED lines=8> */
.L_x_3129:
[----:B------:R-:W-:Y:S05]  /*1b250*/  @!P6 BRA `(.L_x_2967) ;  /* 0x00000004000ce947 */ /* 0x000fea0003800000 */
[----:B------:R-:W-:-:S04]  /*1b260*/  ISETP.NE.U32.AND P0, PT, R2, RZ, PT ;  /* 0x000000ff0200720c */ /* 0x000fc80003f05070 */
[----:B------:R-:W-:-:S13]  /*1b270*/  ISETP.NE.AND.EX P0, PT, R3, RZ, PT, P0 ;  /* 0x000000ff0300720c */ /* 0x000fda0003f05300 */
[----:B------:R-:W-:Y:S05]  /*1b280*/  @!P0 BRA `(.L_x_2969) ;  /* 0x0000000000508947 */ /* 0x000fea0003800000 */
[----:B------:R-:W2:Y:S01]  /*1b290*/  LDC R6, c[0x0][0x43c] ;  /* 0x00010f00ff067b82 */ /* 0x000ea20000000800 */
[----:B------:R-:W-:Y:S01]  /*1b2a0*/  IMAD.MOV.U32 R9, RZ, RZ, R0 ;  /* 0x000000ffff097224 */ /* 0x000fe200078e0000 */
[----:B------:R-:W-:-:S03]  /*1b2b0*/  ULDC.64 UR4, c[0x0][0x428] ;  /* 0x00010a0000047ab9 */ /* 0x000fc60000000a00 */
[----:B-1----:R-:W-:Y:S01]  /*1b2c0*/  IMAD.MOV.U32 R0, RZ, RZ, R9 ;  /* 0x000000ffff007224 */ /* 0x002fe200078e0009 */
[----:B--2---:R-:W-:-:S13]  /*1b2d0*/  ISETP.NE.AND P0, PT, R6, 0x1, PT ;  /* 0x000000010600780c */ /* 0x004fda0003f05270 */
[----:B------:R-:W1:Y:S02]  /*1b2e0*/  @P0 LDC.64 R4, c[0x0][0x440] ;  /* 0x00011000ff040b82 */ /* 0x000e640000000a00 */
[----:B-1----:R-:W-:-:S05]  /*1b2f0*/  @P0 IMAD.HI.U32 R4, R9, R4, RZ ;  /* 0x0000000409040227 */ /* 0x002fca00078e00ff */
        /* <DEDUP_REMOVED lines=13> */
.L_x_2969:
[----:B0-----:R-:W3:Y:S04]  /*1b3d0*/  LDL R7, [R1] ;  /* 0x0000000001077983 */ /* 0x001ee80000100800 */
[----:B-1----:R-:W3:Y:S04]  /*1b3e0*/  LDL R0, [R1+0x4] ;  /* 0x0000040001007983 */ /* 0x002ee80000100800 */
[----:B--2---:R-:W2:Y:S01]  /*1b3f0*/  LDL R2, [R1+0x10] ;  /* 0x0000100001027983 */ /* 0x004ea20000100800 */
[----:B---3--:R-:W-:Y:S01]  /*1b400*/  IMAD R0, R0, 0x8, R7 ;  /* 0x0000000800007824 */ /* 0x008fe200078e0207 */
[----:B--2---:R-:W-:-:S04]  /*1b410*/  SHF.L.U32 R2, R2, 0x1f, RZ ;  /* 0x0000001f02027819 */ /* 0x004fc800000006ff */
[----:B------:R-:W0:Y:S02]  /*1b420*/  SYNCS.PHASECHK.TRANS64.TRYWAIT P0, [R0+URZ+0x28c40], R2 ;  /* 0x028c4002000075a7 */ /* 0x000e24000800017f */
[----:B0-----:R-:W-:Y:S05]  /*1b430*/  @!P0 BRA `(.L_x_2970) ;  /* 0x0000006000f88947 */ /* 0x001fea0003800000 */
.L_x_3130:
        /* <DEDUP_REMOVED lines=11> */
.L_x_2971:
[----:B------:R-:W2:Y:S04]  /*1b4f0*/  LDL R5, [R1] ;  /* 0x0000000001057983 */ /* 0x000ea80000100800 */
[----:B------:R-:W2:Y:S04]  /*1b500*/  LDL R4, [R1+0x4] ;  /* 0x0000040001047983 */ /* 0x000ea80000100800 */
[----:B------:R-:W3:Y:S04]  /*1b510*/  LDL R6, [R1+0x34] ;  /* 0x0000340001067983 */ /* 0x000ee80000100800 */
[----:B------:R-:W4:Y:S04]  /*1b520*/  LDL R3, [R1+0x20] ;  /* 0x0000200001037983 */ /* 0x000f280000100800 */
[----:B0-----:R-:W4:Y:S01]  /*1b530*/  LDL.LU R2, [R1+0x18] ;  /* 0x0000180001027983 */ /* 0x001f220000300800 */
        /* <DEDUP_REMOVED lines=13> */
[----:B------:R-:W-:-:S09]  /*1b610*/  LOP3.LUT R2, R2, 0xfffffffe, RZ, 0xc0, !PT ;  /* 0xfffffffe02027812 */ /* 0x000fd200078ec0ff */
[----:B------:R-:W-:Y:S02]  /*1b620*/  UIADD3 UR8, UR8, 0x22400, URZ ;  /* 0x0002240008087890 */ /* 0x000fe4000fffe03f */
[----:B------:R-:W-:Y:S01]  /*1b630*/  ULEA UR11, UR11, UR4, 0x6 ;  /* 0x000000040b0b7291 */ /* 0x000fe2000f8e303f */
[----:B------:R-:W-:Y:S02]  /*1b640*/  @P0 LOP3.LUT R2, R2, 0x1, RZ, 0xfc, !PT ;  /* 0x0000000102020812 */ /* 0x000fe400078efcff */
[----:B------:R-:W-:-:S03]  /*1b650*/  UMOV UR4, 0x0 ;  /* 0x0000000000047882 */ /* 0x000fc60000000000 */
[----:B------:R2:W-:Y:S03]  /*1b660*/  STL [R1+0x18], R2 ;  /* 0x0000180201007387 */ /* 0x0005e60000100800 */
[----:B------:R2:W-:Y:S01]  /*1b670*/  UTMALDG.4D [UR8], [UR6], desc[UR4] ;  /* 0x00000408060075b4 */ /* 0x0005e20008019000 */
[----:B------:R-:W-:Y:S02]  /*1b680*/  NOP ;  /* 0x0000000000007918 */ /* 0x000fe40000000000 */
.L_x_2967:
[----:B-1----:R-:W3:Y:S04]  /*1b690*/  LDL R4, [R1] ;  /* 0x0000000001047983 */ /* 0x002ee80000100800 */
[----:B------:R-:W4:Y:S01]  /*1b6a0*/  LDL.LU R3, [R1+0x3c] ;  /* 0x00003c0001037983 */ /* 0x000f220000300800 */
[----:B------:R-:W-:Y:S05]  /*1b6b0*/  WARPSYNC.ALL ;  /* 0x0000000000007948 */ /* 0x000fea0003800000 */
[----:B--2---:R-:W-:Y:S01]  /*1b6c0*/  ULDC.64 UR4, c[0x0][0x298] ;  /* 0x0000a60000047ab9 */ /* 0x004fe20000000a00 */
[----:B------:R-:W-:Y:S01]  /*1b6d0*/  BSSY B6, `(.L_x_2972) ;  /* 0x000001c000067945 */ /* 0x000fe20003800000 */
[----:B------:R-:W-:Y:S01]  /*1b6e0*/  BAR.SYNC.DEFER_BLOCKING 0x8, 0x100 ;  /* 0x0204000000007b1d */ /* 0x000fe20000010000 */
[----:B----4-:R-:W-:-:S05]  /*1b6f0*/  SHF.R.S32.HI R0, RZ, 0x1f, R3 ;  /* 0x0000001fff007819 */ /* 0x010fca0000011403 */
[----:B------:R-:W-:Y:S02]  /*1b700*/  IMAD R2, R0, UR4, RZ ;  /* 0x0000000400027c24 */ /* 0x000fe4000f8e02ff */
[----:B---3--:R-:W-:Y:S02]  /*1b710*/  VIADD R0, R4, 0x20400 ;  /* 0x0002040004007836 */ /* 0x008fe40000000000 */
[C---:B------:R-:W-:Y:S02]  /*1b720*/  IMAD R2, R3.reuse, UR5, R2 ;  /* 0x0000000503027c24 */ /* 0x040fe4000f8e0202 */
[----:B------:R-:W-:Y:S01]  /*1b730*/  IMAD.WIDE.U32 R4, R3, UR4, RZ ;  /* 0x0000000403047c25 */ /* 0x000fe2000f8e00ff */
[----:B------:R-:W-:-:S03]  /*1b740*/  LOP3.LUT P0, RZ, R0, 0x3ff, RZ, 0xc0, !PT ;  /* 0x000003ff00ff7812 */ /* 0x000fc6000780c0ff */
[----:B------:R-:W-:Y:S01]  /*1b750*/  IMAD.IADD R0, R5, 0x1, R2 ;  /* 0x0000000105007824 */ /* 0x000fe200078e0202 */
[----:B------:R1:W-:Y:S04]  /*1b760*/  STL.64 [R1+0x40], R4 ;  /* 0x0000400401007387 */ /* 0x0003e80000100a00 */
[----:B------:R1:W-:Y:S05]  /*1b770*/  STL [R1+0x3c], R0 ;  /* 0x00003c0001007387 */ /* 0x0003ea0000100800 */
        /* <DEDUP_REMOVED lines=17> */
.L_x_2973:
[----:B------:R-:W-:Y:S05]  /*1b890*/  BSYNC B6 ;  /* 0x0000000000067941 */ /* 0x000fea0003800000 */
.L_x_2972:
[----:B-1----:R-:W2:Y:S01]  /*1b8a0*/  LDL.LU R0, [R1+0x3c] ;  /* 0x00003c0001007983 */ /* 0x002ea20000300800 */
[----:B0-----:R-:W0:Y:S01]  /*1b8b0*/  LDC R7, c[0x0][0x448] ;  /* 0x00011200ff077b82 */ /* 0x001e220000000800 */
[----:B------:R-:W-:Y:S01]  /*1b8c0*/  ULDC.64 UR4, c[0x0][0x2d8] ;  /* 0x0000b60000047ab9 */ /* 0x000fe20000000a00 */
[----:B------:R-:W-:Y:S01]  /*1b8d0*/  ULDC UR6, c[0x0][0x2b8] ;  /* 0x0000ae0000067ab9 */ /* 0x000fe20000000800 */
[----:B------:R-:W2:Y:S04]  /*1b8e0*/  LDL.LU.64 R2, [R1+0x40] ;  /* 0x0000400001027983 */ /* 0x000ea80000300a00 */
[----:B------:R-:W3:Y:S04]  /*1b8f0*/  LDL R12, [R1+0x28] ;  /* 0x00002800010c7983 */ /* 0x000ee80000100800 */
[----:B------:R1:W5:Y:S01]  /*1b900*/  LDL R9, [R1+0x4c] ;  /* 0x00004c0001097983 */ /* 0x0003620000100800 */
[----:B------:R-:W4:Y:S01]  /*1b910*/  S2R R5, SR_TID.X ;  /* 0x0000000000057919 */ /* 0x000f220000002100 */
[----:B------:R-:W1:Y:S01]  /*1b920*/  S2R R8, SR_TID.X ;  /* 0x0000000000087919 */ /* 0x000e620000002100 */
[----:B----4-:R-:W-:-:S04]  /*1b930*/  LOP3.LUT R5, R5, 0x7f, RZ, 0xc0, !PT ;  /* 0x0000007f05057812 */ /* 0x010fc800078ec0ff */
[----:B------:R-:W-:Y:S01]  /*1b940*/  SHF.R.U32.HI R5, RZ, 0x3, R5 ;  /* 0x00000003ff057819 */ /* 0x000fe20000011605 */
[----:B-1----:R-:W-:-:S05]  /*1b950*/  IMAD.SHL.U32 R8, R8, 0x10, RZ ;  /* 0x0000001008087824 */ /* 0x002fca00078e00ff */
[----:B------:R-:W-:Y:S01]  /*1b960*/  LOP3.LUT R8, R5, 0x70, R8, 0xf8, !PT ;  /* 0x0000007005087812 */ /* 0x000fe200078ef808 */
[----:B------:R-:W1:Y:S02]  /*1b970*/  S2R R10, SR_TID.X ;  /* 0x00000000000a7919 */ /* 0x000e640000002100 */
[----:B-1----:R-:W-:-:S05]  /*1b980*/  IMAD.SHL.U32 R10, R10, 0x8, RZ ;  /* 0x000000080a0a7824 */ /* 0x002fca00078e00ff */
[----:B------:R-:W-:Y:S01]  /*1b990*/  LOP3.LUT R10, R10, 0x38, RZ, 0xc0, !PT ;  /* 0x000000380a0a7812 */ /* 0x000fe200078ec0ff */
[----:B--2---:R-:W-:Y:S01]  /*1b9a0*/  IMAD.MOV.U32 R3, RZ, RZ, R0 ;  /* 0x000000ffff037224 */ /* 0x004fe200078e0000 */
        /* <DEDUP_REMOVED lines=12> */
[----:B0-----:R-:W-:-:S13]  /*1ba70*/  ISETP.NE.AND P0, PT, R7, 0x1, PT ;  /* 0x000000010700780c */ /* 0x001fda0003f05270 */
[----:B------:R-:W0:Y:S08]  /*1ba80*/  @P0 LDC R5, c[0x0][0x44c] ;  /* 0x00011300ff050b82 */ /* 0x000e300000000800 */
[----:B------:R-:W1:Y:S01]  /*1ba90*/  @P0 LDC R6, c[0x0][0x450] ;  /* 0x00011400ff060b82 */ /* 0x000e620000000800 */
[----:B------:R-:W-:Y:S02]  /*1baa0*/  IMAD R4, R4, UR4, RZ ;  /* 0x0000000404047c24 */ /* 0x000fe4000f8e02ff */
[----:B------:R-:W-:-:S04]  /*1bab0*/  IMAD.WIDE.U32 R2, R0, UR4, R2 ;  /* 0x0000000400027c25 */ /* 0x000fc8000f8e0002 */
[----:B------:R-:W-:Y:S01]  /*1bac0*/  IMAD R0, R0, UR5, R4 ;  /* 0x0000000500007c24 */ /* 0x000fe2000f8e0204 */
[----:B------:R-:W-:Y:S01]  /*1bad0*/  ULDC.64 UR4, c[0x0][0x2d0] ;  /* 0x0000b40000047ab9 */ /* 0x000fe20000000a00 */
[----:B---3--:R-:W-:Y:S02]  /*1bae0*/  IMAD.IADD R4, R8, 0x1, R12 ;  /* 0x0000000108047824 */ /* 0x008fe400078e020c */
[----:B------:R-:W-:Y:S02]  /*1baf0*/  IMAD.IADD R3, R3, 0x1, R0 ;  /* 0x0000000103037824 */ /* 0x000fe400078e0200 */
        /* <DEDUP_REMOVED lines=51> */
[----:B0-----:R-:W0:Y:S07]  /*1be30*/  SHFL.IDX PT, R6, R3, 0x2, 0x181f ;  /* 0x00581f0003067f89 */ /* 0x001e2e00000e0000 */
[----:B-1----:R-:W-:-:S05]  /*1be40*/  @!P1 LEA R5, P2, R10, R5, 0x1 ;  /* 0x000000050a059211 */ /* 0x002fca00078408ff */
[----:B0-----:R-:W-:-:S04]  /*1be50*/  @!P1 IMAD.X R6, RZ, RZ, R6, P2 ;  /* 0x000000ffff069224 */ /* 0x001fc800010e0606 */
[----:B------:R-:W-:Y:S02]  /*1be60*/  @!P1 IMAD.MOV.U32 R7, RZ, RZ, R6 ;  /* 0x000000ffff079224 */ /* 0x000fe400078e0006 */
[----:B------:R-:W-:Y:S02]  /*1be70*/  @!P1 IMAD.MOV.U32 R6, RZ, RZ, R5 ;  /* 0x000000ffff069224 */ /* 0x000fe400078e0005 */
[----:B------:R0:W1:Y:S04]  /*1be80*/  SHFL.IDX PT, R5, R3, 0x3, 0x181f ;  /* 0x00781f0003057f89 */ /* 0x00006800000e0000 */
[----:B------:R0:W-:Y:S04]  /*1be90*/  @!P1 LDGSTS.E.BYPASS.LTC128B.128 [R9+0x21400], desc[UR42][R6.64], !P0 ;  /* 0x2140000006099fae */ /* 0x0001e8000c101d6a */
[----:B------:R0:W2:Y:S02]  /*1bea0*/  SHFL.IDX PT, R3, R4, 0x3, 0x181f ;  /* 0x00781f0004037f89 */ /* 0x0000a400000e0000 */
.L_x_3139:
[----:B------:R3:W5:Y:S01]  /*1beb0*/  LDL R8, [R1] ;  /* 0x0000000001087983 */ /* 0x0007620000100800 */
[----:B------:R-:W-:-:S05]  /*1bec0*/  VIADD R0, R0, 0x30 ;  /* 0x0000003000007836 */ /* 0x000fca0000000000 */
[----:B------:R-:W-:-:S13]  /*1bed0*/  ISETP.GE.AND P1, PT, R0, R2, PT ;  /* 0x000000020000720c */ /* 0x000fda0003f26270 */
[----:B--2---:R-:W-:-:S05]  /*1bee0*/  @!P1 LEA R2, P2, R10, R3, 0x1 ;  /* 0x000000030a029211 */ /* 0x004fca00078408ff */
[----:B01----:R-:W-:-:S05]  /*1bef0*/  @!P1 IMAD.X R3, RZ, RZ, R5, P2 ;  /* 0x000000ffff039224 */ /* 0x003fca00010e0605 */
[----:B------:R-:W-:Y:S01]  /*1bf00*/  @!PT LDS RZ, [RZ] ;  /* 0x00000000fffff984 */ /* 0x000fe20000000800 */
[----:B------:R-:W-:Y:S01]  /*1bf10*/  @!PT LDS RZ, [RZ] ;  /* 0x00000000fffff984 */ /* 0x000fe20000000800 */
[----:B------:R-:W-:Y:S01]  /*1bf20*/  @!PT LDS RZ, [RZ] ;  /* 0x00000000fffff984 */ /* 0x000fe20000000800 */
[----:B------:R3:W-:Y:S01]  /*1bf30*/  @!P1 LDGSTS.E.BYPASS.LTC128B.128 [R9+0x21c00], desc[UR42][R2.64], !P0 ;  /* 0x21c0000002099fae */ /* 0x0007e2000c101d6a */
[----:B------:R-:W-:Y:S01]  /*1bf40*/  PLOP3.LUT P0, PT, PT, PT, PT, 0x80, 0x0 ;  /* 0x000000000000781c */ /* 0x000fe20003f0f070 */
[----:B------:R-:W-:-:S12]  /*1bf50*/  NOP ;  /* 0x0000000000007918 */ /* 0x000fd80000000000 */
.L_x_2975:
[----:B---3--:R-:W2:Y:S01]  /*1bf60*/  LDL R2, [R1] ;  /* 0x0000000001027983 */ /* 0x008ea20000100800 */
        /* <DEDUP_REMOVED lines=18> */
.L_x_3140:
[----:B------:R-:W-:Y:S05]  /*1c090*/  BSYNC B0 ;  /* 0x0000000000007941 */ /* 0x000fea0003800000 */
.L_x_2976:
[----:B0-----:R-:W2:Y:S01]  /*1c0a0*/  LDL R2, [R1+0x18] ;  /* 0x0000180001027983 */ /* 0x001ea20000100800 */
[----:B------:R-:W-:Y:S01]  /*1c0b0*/  BSSY B0, `(.L_x_2978) ;  /* 0x000009a000007945 */ /* 0x000fe20003800000 */
[----:B--2---:R-:W-:-:S13]  /*1c0c0*/  LOP3.LUT P0, RZ, R2, 0x1, RZ, 0xc0, !PT ;  /* 0x0000000102ff7812 */ /* 0x004fda000780c0ff */
[----:B------:R-:W-:Y:S05]  /*1c0d0*/  @!P0 BRA `(.L_x_2979) ;  /* 0x00000008005c8947 */ /* 0x000fea0003800000 */
[----:B------:R-:W2:Y:S04]  /*1c0e0*/  LDL R5, [R1] ;  /* 0x0000000001057983 */ /* 0x000ea80000100800 */
        /* <DEDUP_REMOVED lines=10> */
.L_x_3141:
[----:B------:R-:W-:Y:S05]  /*1c190*/  BSYNC B1 ;  /* 0x0000000000017941 */ /* 0x000fea0003800000 */
.L_x_2980:
        /* <DEDUP_REMOVED lines=9> */
.L_x_2983:
[----:B------:R-:W-:Y:S05]  /*1c230*/  BSYNC B1 ;  /* 0x0000000000017941 */ /* 0x000fea0003800000 */
.L_x_2982:
[----:B------:R-:W2:Y:S04]  /*1c240*/  LDL R5, [R1+0x20] ;  /* 0x0000200001057983 */ /* 0x000ea80000100800 */
[----:B------:R-:W2:Y:S04]  /*1c250*/  LDL.LU R3, [R1+0x34] ;  /* 0x0000340001037983 */ /* 0x000ea80000300800 */
[----:B------:R-:W3:Y:S04]  /*1c260*/  LDL R4, [R1] ;  /* 0x0000000001047983 */ /* 0x000ee80000100800 */
[----:B0-----:R-:W3:Y:S01]  /*1c270*/  LDL R2, [R1+0x4] ;  /* 0x0000040001027983 */ /* 0x001ee20000100800 */
        /* <DEDUP_REMOVED lines=10> */
.L_x_2984:
        /* <DEDUP_REMOVED lines=15> */
.L_x_2985:
        /* <DEDUP_REMOVED lines=15> */
.L_x_2986:
        /* <DEDUP_REMOVED lines=15> */
.L_x_2987:
        /* <DEDUP_REMOVED lines=15> */
.L_x_2988:
        /* <DEDUP_REMOVED lines=15> */
.L_x_2989:
        /* <DEDUP_REMOVED lines=15> */
.L_x_2990:
        /* <DEDUP_REMOVED lines=15> */
.L_x_2991:
        /* <DEDUP_REMOVED lines=10> */
.L_x_2979:
[----:B------:R-:W-:Y:S05]  /*1ca50*/  BSYNC B0 ;  /* 0x0000000000007941 */ /* 0x000fea0003800000 */
.L_x_2978:
[----:B------:R-:W2:Y:S04]  /*1ca60*/  LDL R4, [R1+0x2c] ;  /* 0x00002c0001047983 */ /* 0x000ea80000100800 */
[----:B------:R-:W3:Y:S01]  /*1ca70*/  LDL R5, [R1+0x24] ;  /* 0x0000240001057983 */ /* 0x000ee20000100800 */
[----:B------:R-:W-:Y:S01]  /*1ca80*/  BSSY B0, `(.L_x_2992) ;  /* 0x00002b3000007945 */ /* 0x000fe20003800000 */
[----:B--2---:R-:W-:-:S05]  /*1ca90*/  VIADD R0, R4, 0xfffffffe ;  /* 0xfffffffe04007836 */ /* 0x004fca0000000000 */
[----:B---3--:R-:W-:-:S13]  /*1caa0*/  ISETP.GE.AND P0, PT, R0, R5, PT ;  /* 0x000000050000720c */ /* 0x008fda0003f06270 */
[----:B------:R-:W-:Y:S05]  /*1cab0*/  @!P0 BRA `(.L_x_2993) ;  /* 0x0000002800bc8947 */ /* 0x000fea0003800000 */
[----:B------:R-:W-:Y:S01]  /*1cac0*/  IMAD.MOV R2, RZ, RZ, -R4 ;  /* 0x000000ffff027224 */ /* 0x000fe200078e0a04 */
[----:B------:R-:W-:Y:S01]  /*1cad0*/  LOP3.LUT R6, RZ, R5, RZ, 0x33, !PT ;  /* 0x00000005ff067212 */ /* 0x000fe200078e33ff */
        /* <DEDUP_REMOVED lines=42> */
.L_x_2998:
        /* <DEDUP_REMOVED lines=9> */
.L_x_3142:
[----:B------:R-:W-:Y:S05]  /*1ce10*/  BSYNC B3 ;  /* 0x0000000000037941 */ /* 0x000fea0003800000 */
.L_x_2999:
        /* <DEDUP_REMOVED lines=9> */
.L_x_3002:
[----:B------:R-:W-:Y:S05]  /*1ceb0*/  BSYNC B3 ;  /* 0x0000000000037941 */ /* 0x000fea0003800000 */
.L_x_3001:
        /* <DEDUP_REMOVED lines=14> */
.L_x_3003:
        /* <DEDUP_REMOVED lines=13> */
.L_x_3143:
[----:B------:R-:W-:Y:S05]  /*1d070*/  BSYNC B3 ;  /* 0x0000000000037941 */ /* 0x000fea0003800000 */
.L_x_3004:
        /* <DEDUP_REMOVED lines=11> */
.L_x_3007:
[----:B------:R-:W-:Y:S05]  /*1d130*/  BSYNC B3 ;  /* 0x0000000000037941 */ /* 0x000fea0003800000 */
.L_x_3006:
        /* <DEDUP_REMOVED lines=11> */
.L_x_3008:
        /* <DEDUP_REMOVED lines=15> */
.L_x_3009:
        /* <DEDUP_REMOVED lines=15> */
.L_x_3010:
        /* <DEDUP_REMOVED lines=15> */
.L_x_3011:
        /* <DEDUP_REMOVED lines=15> */
.L_x_3012:
        /* <DEDUP_REMOVED lines=15> */
.L_x_3013:
        /* <DEDUP_REMOVED lines=15> */
.L_x_3014:
        /* <DEDUP_REMOVED lines=15> */
.L_x_3015:
        /* <DEDUP_REMOVED lines=10> */
.L_x_2997:
[----:B------:R-:W-:Y:S05]  /*1d920*/  BSYNC B1 ;  /* 0x0000000000017941 */ /* 0x000fea0003800000 */
.L_x_2996:
[----:B------:R-:W2:Y:S02]  /*1d930*/  LDL R4, [R1+0x2c] ;  /* 0x00002c0001047983 */ /* 0x000ea40000100800 */
[----:B--2---:R-:W-:-:S07]  /*1d940*/  VIADD R0, R4, 0xfffffffd ;  /* 0xfffffffd04007836 */ /* 0x004fce0000000000 */
.L_x_2995:
[----:B------:R-:W-:Y:S05]  /*1d950*/  BSYNC B2 ;  /* 0x0000000000027941 */ /* 0x000fea0003800000 */
.L_x_2994:
[----:B------:R-:W2:Y:S01]  /*1d960*/  LDL.LU R2, [R1+0x2c] ;  /* 0x00002c0001027983 */ /* 0x000ea20000300800 */
[----:B------:R-:W-:Y:S01]  /*1d970*/  VIADD R6, R6, 0xfffffffe ;  /* 0xfffffffe06067836 */ /* 0x000fe20000000000 */
[----:B--2---:R-:W-:-:S04]  /*1d980*/  LOP3.LUT R2, RZ, R2, RZ, 0x33, !PT ;  /* 0x00000002ff027212 */ /* 0x004fc800078e33ff */
[----:B------:R-:W-:-:S13]  /*1d990*/  ISETP.NE.AND P0, PT, R6, R2, PT ;  /* 0x000000020600720c */ /* 0x000fda0003f05270 */
[----:B------:R-:W-:Y:S05]  /*1d9a0*/  @!P0 BRA `(.L_x_2993) ;  /* 0x0000001c00008947 */ /* 0x000fea0003800000 */
.L_x_3056:
[----:B------:R-:W2:Y:S04]  /*1d9b0*/  LDL R4, [R1+0x18] ;  /* 0x0000180001047983 */ /* 0x000ea80000100800 */
[----:B------:R-:W0:Y:S04]  /*1d9c0*/  LDL.LU R3, [R1+0x4] ;  /* 0x0000040001037983 */ /* 0x000e280000300800 */
        /* <DEDUP_REMOVED lines=34> */
.L_x_3018:
[----:B------:R-:W2:Y:S01]  /*1dbf0*/  LDL R2, [R1] ;  /* 0x0000000001027983 */ /* 0x000ea20000100800 */
[----:B------:R-:W-:Y:S01]  /*1dc00*/  SHF.L.U32 R3, R6, 0x1f, RZ ;  /* 0x0000001f06037819 */ /* 0x000fe200000006ff */
[----:B------:R-:W-:Y:S01]  /*1dc10*/  BSSY B2, `(.L_x_3019) ;  /* 0x0000007000027945 */ /* 0x000fe20003800000 */
[----:B0-----:R-:W0:Y:S02]  /*1dc20*/  S2R R4, SR_TID.X ;  /* 0x0000000000047919 */ /* 0x001e240000002100 */
[----:B0-----:R-:W-:-:S04]  /*1dc30*/  LOP3.LUT R4, R4, 0x7f, RZ, 0xc0, !PT ;  /* 0x0000007f04047812 */ /* 0x001fc800078ec0ff */
[----:B------:R-:W-:Y:S01]  /*1dc40*/  ISETP.NE.AND P1, PT, R4, RZ, PT ;  /* 0x000000ff0400720c */ /* 0x000fe20003f25270 */
[----:B--2---:R-:W-:-:S04]  /*1dc50*/  IMAD R2, R7, 0x8, R2 ;  /* 0x0000000807027824 */ /* 0x004fc800078e0202 */
[----:B------:R-:W0:Y:S02]  /*1dc60*/  SYNCS.PHASECHK.TRANS64.TRYWAIT P0, [R2+URZ+0x28c40], R3 ;  /* 0x028c4003020075a7 */ /* 0x000e24000800017f */
[----:B0-----:R-:W-:Y:S06]  /*1dc70*/  @!P0 BRA `(.L_x_3020) ;  /* 0x0000004000948947 */ /* 0x001fec0003800000 */
.L_x_3144:
[----:B------:R-:W-:Y:S05]  /*1dc80*/  BSYNC B2 ;  /* 0x0000000000027941 */ /* 0x000fea0003800000 */
.L_x_3019:
        /* <DEDUP_REMOVED lines=9> */
.L_x_3022:
[----:B------:R-:W-:Y:S05]  /*1dd20*/  BSYNC B2 ;  /* 0x0000000000027941 */ /* 0x000fea0003800000 */
.L_x_3021:
        /* <DEDUP_REMOVED lines=13> */
.L_x_3023:
        /* <DEDUP_REMOVED lines=13> */
.L_x_3145:
[----:B------:R-:W-:Y:S05]  /*1ded0*/  BSYNC B2 ;  /* 0x0000000000027941 */ /* 0x000fea0003800000 */
.L_x_3024:
        /* <DEDUP_REMOVED lines=11> */
.L_x_3027:
[----:B------:R-:W-:Y:S05]  /*1df90*/  BSYNC B2 ;  /* 0x0000000000027941 */ /* 0x000fea0003800000 */
.L_x_3026:
[----:B01----:R-:W2:Y:S01]  /*1dfa0*/  LDL R3, [R1] ;  /* 0x0000000001037983 */ /* 0x003ea20000100800 */
        /* <DEDUP_REMOVED lines=9> */
.L_x_3028:
        /* <DEDUP_REMOVED lines=15> */
.L_x_3029:
        /* <DEDUP_REMOVED lines=15> */
.L_x_3030:
        /* <DEDUP_REMOVED lines=15> */
.L_x_3031:
        /* <DEDUP_REMOVED lines=15> */
.L_x_3032:
        /* <DEDUP_REMOVED lines=15> */
.L_x_3033:
        /* <DEDUP_REMOVED lines=15> */
.L_x_3034:
        /* <DEDUP_REMOVED lines=15> */
.L_x_3035:
        /* <DEDUP_REMOVED lines=10> */
.L_x_3017:
[----:B------:R-:W-:Y:S05]  /*1e770*/  BSYNC B1 ;  /* 0x0000000000017941 */ /* 0x000fea0003800000 */
.L_x_3016:
[----:B------:R-:W2:Y:S01]  /*1e780*/  LDL R5, [R1+0x18] ;  /* 0x0000180001057983 */ /* 0x000ea20000100800 */
[----:B------:R-:W-:Y:S01]  /*1e790*/  VIADD R7, R7, 0x1 ;  /* 0x0000000107077836 */ /* 0x000fe20000000000 */
[----:B------:R-:W-:Y:S04]  /*1e7a0*/  BSSY B1, `(.L_x_3036) ;  /* 0x00000dc000017945 */ /* 0x000fe80003800000 */
[----:B------:R-:W-:-:S04]  /*1e7b0*/  ISETP.NE.AND P0, PT, R7, 0x2, PT ;  /* 0x000000020700780c */ /* 0x000fc80003f05270 */
[----:B------:R-:W-:Y:S02]  /*1e7c0*/  SEL R2, RZ, 0x1, P0 ;  /* 0x00000001ff027807 */ /* 0x000fe40000000000 */
[----:B------:R-:W-:Y:S02]  /*1e7d0*/  SEL R9, R7, RZ, P0 ;  /* 0x000000ff07097207 */ /* 0x000fe40000000000 */
[----:B-----5:R-:W-:Y:S01]  /*1e7e0*/  LOP3.LUT R8, R6, R2, RZ, 0x3c, !PT ;  /* 0x0000000206087212 */ /* 0x020fe200078e3cff */
[----:B------:R-:W-:-:S04]  /*1e7f0*/  VIADD R6, R0, 0xffffffff ;  /* 0xffffffff00067836 */ /* 0x000fc80000000000 */
[----:B------:R0:W-:Y:S04]  /*1e800*/  STL [R1+0x10], R8 ;  /* 0x0000100801007387 */ /* 0x0001e80000100800 */
[----:B------:R0:W-:Y:S01]  /*1e810*/  STL [R1+0x4], R9 ;  /* 0x0000040901007387 */ /* 0x0001e20000100800 */
[----:B--2---:R-:W-:-:S13]  /*1e820*/  LOP3.LUT P2, RZ, R5, 0x1, RZ, 0xc0, !PT ;  /* 0x0000000105ff7812 */ /* 0x004fda000784c0ff */
[----:B0-----:R-:W-:Y:S05]  /*1e830*/  @!P2 BRA `(.L_x_3037) ;  /* 0x0000000c0048a947 */ /* 0x001fea0003800000 */
[----:B------:R-:W-:Y:S01]  /*1e840*/  ULDC.64 UR4, c[0x0][0x418] ;  /* 0x0001060000047ab9 */ /* 0x000fe20000000a00 */
[----:B------:R-:W-:Y:S01]  /*1e850*/  IMAD.MOV.U32 R7, RZ, RZ, R6 ;  /* 0x000000ffff077224 */ /* 0x000fe200078e0006 */
        /* <DEDUP_REMOVED lines=22> */
.L_x_3038:
[----:B------:R-:W2:Y:S01]  /*1e9c0*/  LDL R2, [R1] ;  /* 0x0000000001027983 */ /* 0x000ea20000100800 */
[----:B------:R-:W-:Y:S01]  /*1e9d0*/  BSSY B2, `(.L_x_3039) ;  /* 0x0000008000027945 */ /* 0x000fe20003800000 */
[----:B0-----:R-:W0:Y:S02]  /*1e9e0*/  S2R R4, SR_TID.X ;  /* 0x0000000000047919 */ /* 0x001e240000002100 */
[----:B0-----:R-:W-:-:S04]  /*1e9f0*/  LOP3.LUT R4, R4, 0x7f, RZ, 0xc0, !PT ;  /* 0x0000007f04047812 */ /* 0x001fc800078ec0ff */
[----:B------:R-:W-:Y:S01]  /*1ea00*/  ISETP.NE.AND P1, PT, R4, RZ, PT ;  /* 0x000000ff0400720c */ /* 0x000fe20003f25270 */
[----:B--2---:R-:W-:Y:S01]  /*1ea10*/  IMAD R3, R9, 0x8, R2 ;  /* 0x0000000809037824 */ /* 0x004fe200078e0202 */
[----:B------:R-:W-:-:S04]  /*1ea20*/  SHF.L.U32 R2, R8, 0x1f, RZ ;  /* 0x0000001f08027819 */ /* 0x000fc800000006ff */
[----:B------:R-:W0:Y:S02]  /*1ea30*/  SYNCS.PHASECHK.TRANS64.TRYWAIT P0, [R3+URZ+0x28c40], R2 ;  /* 0x028c4002030075a7 */ /* 0x000e24000800017f */
[----:B0-----:R-:W-:Y:S05]  /*1ea40*/  @!P0 BRA `(.L_x_3040) ;  /* 0x0000003400488947 */ /* 0x001fea0003800000 */
.L_x_3146:
[----:B------:R-:W-:Y:S05]  /*1ea50*/  BSYNC B2 ;  /* 0x0000000000027941 */ /* 0x000fea0003800000 */
.L_x_3039:
        /* <DEDUP_REMOVED lines=9> */
.L_x_3042:
[----:B------:R-:W-:Y:S05]  /*1eaf0*/  BSYNC B2 ;  /* 0x0000000000027941 */ /* 0x000fea0003800000 */
.L_x_3041:
[----:B------:R-:W2:Y:S04]  /*1eb00*/  LDL R8, [R1] ;  /* 0x0000000001087983 */ /* 0x000ea80000100800 */
        /* <DEDUP_REMOVED lines=13> */
.L_x_3043:
        /* <DEDUP_REMOVED lines=13> */
.L_x_3147:
[----:B------:R-:W-:Y:S05]  /*1ecb0*/  BSYNC B2 ;  /* 0x0000000000027941 */ /* 0x000fea0003800000 */
.L_x_3044:
        /* <DEDUP_REMOVED lines=11> */
.L_x_3047:
[----:B------:R-:W-:Y:S05]  /*1ed70*/  BSYNC B2 ;  /* 0x0000000000027941 */ /* 0x000fea0003800000 */
.L_x_3046:
        /* <DEDUP_REMOVED lines=11> */
.L_x_3048:
        /* <DEDUP_REMOVED lines=15> */
.L_x_3049:
        /* <DEDUP_REMOVED lines=15> */
.L_x_3050:
        /* <DEDUP_REMOVED lines=15> */
.L_x_3051:
        /* <DEDUP_REMOVED lines=15> */
.L_x_3052:
        /* <DEDUP_REMOVED lines=15> */
.L_x_3053:
        /* <DEDUP_REMOVED lines=15> */
.L_x_3054:
        /* <DEDUP_REMOVED lines=15> */
.L_x_3055:
        /* <DEDUP_REMOVED lines=10> */
.L_x_3037:
[----:B------:R-:W-:Y:S05]  /*1f560*/  BSYNC B1 ;  /* 0x0000000000017941 */ /* 0x000fea0003800000 */
.L_x_3036:
[----:B------:R-:W2:Y:S01]  /*1f570*/  LDL R5, [R1+0x24] ;  /* 0x0000240001057983 */ /* 0x000ea20000100800 */
[----:B------:R-:W-:Y:S01]  /*1f580*/  VIADD R0, R0, 0xfffffffe ;  /* 0xfffffffe00007836 */ /* 0x000fe20000000000 */
[----:B--2---:R-:W-:-:S13]  /*1f590*/  ISETP.GT.AND P0, PT, R6, R5, PT ;  /* 0x000000050600720c */ /* 0x004fda0003f04270 */
[----:B------:R-:W-:Y:S05]  /*1f5a0*/  @P0 BRA `(.L_x_3056) ;  /* 0xffffffe400000947 */ /* 0x000fea000383ffff */
.L_x_2993:
[----:B------:R-:W-:Y:S05]  /*1f5b0*/  BSYNC B0 ;  /* 0x0000000000007941 */ /* 0x000fea0003800000 */
.L_x_2992:
        /* <DEDUP_REMOVED lines=24> */
.L_x_3058:
[----:B------:R-:W-:Y:S05]  /*1f740*/  BSYNC B0 ;  /* 0x0000000000007941 */ /* 0x000fea0003800000 */
.L_x_3057:
[----:B------:R-:W-:-:S05]  /*1f750*/  SEL R0, R0, RZ, P0 ;  /* 0x000000ff00007207 */ /* 0x000fca0000000000 */
[----:B------:R2:W-:Y:S02]  /*1f760*/  STL [R1+0x4], R0 ;  /* 0x0000040001007387 */ /* 0x0005e40000100800 */
.L_x_2960:
[----:B------:R-:W-:Y:S05]  /*1f770*/  BSYNC B7 ;  /* 0x0000000000077941 */ /* 0x000fea0003800000 */
.L_x_2958:
        /* <DEDUP_REMOVED lines=10> */
[----:B------:R2:W-:Y:S01]  /*1f820*/  STL [R1], R0 ;  /* 0x0000000001007387 */ /* 0x0005e20000100800 */
[----:B------:R-:W-:Y:S06]  /*1f830*/  BAR.ARV 0x4, 0x180 ;  /* 0x0106000000007b1d */ /* 0x000fec0000002000 */
[----:B------:R-:W-:Y:S05]  /*1f840*/  BRA `(.L_x_3060) ;  /* 0x0000000800d47947 */ /* 0x000fea0003800000 */
.L_x_3059:
[----:B------:R-:W2:Y:S01]  /*1f850*/  S2R R6, SR_TID.X ;  /* 0x0000000000067919 */ /* 0x000ea20000002100 */
[----:B------:R-:W-:Y:S01]  /*1f860*/  UMOV UR4, 0xffffffff ;  /* 0xffffffff00047882 */ /* 0x000fe20000000000 */
[----:B--2---:R-:W-:-:S04]  /*1f870*/  LOP3.LUT R6, R6, 0x1f, RZ, 0xc0, !PT ;  /* 0x0000001f06067812 */ /* 0x004fc800078ec0ff */
[----:B------:R-:W-:Y:S01]  /*1f880*/  ISETP.NE.AND P0, PT, R6, 0x1f, PT ;  /* 0x0000001f0600780c */ /* 0x000fe20003f05270 */
[----:B------:R-:W-:-:S12]  /*1f890*/  BRA.DIV UR4, `(.L_x_3061) ;  /* 0x0000002604dc7947 */ /* 0x000fd8000b800000 */
[----:B0-----:R-:W-:Y:S01]  /*1f8a0*/  IMAD.IADD R5, R19, 0x1, R6 ;  /* 0x0000000113057824 */ /* 0x001fe200078e0206 */
[----:B------:R-:W-:-:S04]  /*1f8b0*/  ULDC UR4, c[0x0][0xc3c] ;  /* 0x00030f0000047ab9 */ /* 0x000fc80000000800 */
[----:B------:R-:W-:-:S13]  /*1f8c0*/  ISETP.GE.OR P1, PT, R5, UR4, !P0 ;  /* 0x0000000405007c0c */ /* 0x000fda000c726670 */
[----:B-1----:R-:W0:Y:S02]  /*1f8d0*/  @!P1 LDC.64 R2, c[0x0][0xc80] ;  /* 0x00032000ff029b82 */ /* 0x002e240000000a00 */
[----:B0-----:R-:W-:-:S06]  /*1f8e0*/  @!P1 IMAD.WIDE R2, R5, 0x4, R2 ;  /* 0x0000000405029825 */ /* 0x001fcc00078e0202 */
[----:B------:R0:W2:Y:S01]  /*1f8f0*/  @!P1 LDG.E R3, desc[UR42][R2.64] ;  /* 0x0000002a02039981 */ /* 0x0000a2000c1e1900 */
[C---:B------:R-:W-:Y:S02]  /*1f900*/  ISETP.GE.U32.AND P2, PT, R6.reuse, 0x2, PT ;  /* 0x000000020600780c */ /* 0x040fe40003f46070 */
[C---:B------:R-:W-:Y:S01]  /*1f910*/  ISETP.GE.U32.AND P3, PT, R6.reuse, 0x4, PT ;  /* 0x000000040600780c */ /* 0x040fe20003f66070 */
[----:B------:R-:W-:Y:S01]  /*1f920*/  SHFL.IDX PT, R0, R16, RZ, 0x1f ;  /* 0x00001fff10007589 */ /* 0x000fe200000e0000 */
[C---:B------:R-:W-:Y:S02]  /*1f930*/  ISETP.GE.U32.AND P4, PT, R6.reuse, 0x8, PT ;  /* 0x000000080600780c */ /* 0x040fe40003f86070 */
[C---:B------:R-:W-:Y:S01]  /*1f940*/  ISETP.GE.U32.AND P5, PT, R6.reuse, 0x10, PT ;  /* 0x000000100600780c */ /* 0x040fe20003fa6070 */
[----:B------:R-:W-:Y:S01]  /*1f950*/  SHFL.IDX PT, R4, R16, 0x1, 0x1f ;  /* 0x00201f0010047f89 */ /* 0x000fe200000e0000 */
        /* <DEDUP_REMOVED lines=19> */
.L_x_3157:
[----:B------:R-:W-:Y:S02]  /*1fa90*/  ULDC UR4, c[0x0][0xc38] ;  /* 0x00030e0000047ab9 */ /* 0x000fe40000000800 */
[----:B------:R-:W-:-:S04]  /*1faa0*/  IMAD.U32 R5, RZ, RZ, UR4 ;  /* 0x00000004ff057e24 */ /* 0x000fc8000f8e00ff */
[----:B-1----:R-:W-:-:S04]  /*1fab0*/  IMAD R16, R14, R5, RZ ;  /* 0x000000050e107224 */ /* 0x002fc800078e02ff */
[----:B------:R-:W-:-:S05]  /*1fac0*/  IMAD.IADD R4, R4, 0x1, R16 ;  /* 0x0000000104047824 */ /* 0x000fca00078e0210 */
[----:B------:R-:W-:-:S13]  /*1fad0*/  ISETP.GT.AND P6, PT, R4, R0, PT ;  /* 0x000000000400720c */ /* 0x000fda0003fc4270 */
[----:B------:R-:W-:Y:S05]  /*1fae0*/  @P6 BRA `(.L_x_3062) ;  /* 0x00000000009c6947 */ /* 0x000fea0003800000 */
.L_x_3067:
        /* <DEDUP_REMOVED lines=14> */
.L_x_3065:
[----:B------:R-:W-:Y:S05]  /*1fbd0*/  BSYNC B0 ;  /* 0x0000000000007941 */ /* 0x000fea0003800000 */
.L_x_3064:
        /* <DEDUP_REMOVED lines=18> */
.L_x_3165:
[----:B------:R-:W-:Y:S02]  /*1fd00*/  ULDC UR4, c[0x0][0xc38] ;  /* 0x00030e0000047ab9 */ /* 0x000fe40000000800 */
[----:B------:R-:W-:-:S04]  /*1fd10*/  IMAD.U32 R5, RZ, RZ, UR4 ;  /* 0x00000004ff057e24 */ /* 0x000fc8000f8e00ff */
[----:B-1----:R-:W-:-:S04]  /*1fd20*/  IMAD R16, R14, R5, RZ ;  /* 0x000000050e107224 */ /* 0x002fc800078e02ff */
[----:B------:R-:W-:-:S05]  /*1fd30*/  IMAD.IADD R4, R16, 0x1, R4 ;  /* 0x0000000110047824 */ /* 0x000fca00078e0204 */
[----:B------:R-:W-:-:S13]  /*1fd40*/  ISETP.GT.AND P6, PT, R4, R0, PT ;  /* 0x000000000400720c */ /* 0x000fda0003fc4270 */
[----:B------:R-:W-:Y:S05]  /*1fd50*/  @!P6 BRA `(.L_x_3067) ;  /* 0xfffffffc0064e947 */ /* 0x000fea000383ffff */
.L_x_3062:
        /* <DEDUP_REMOVED lines=8> */
.L_x_3169:
[----:B------:R-:W-:Y:S01]  /*1fde0*/  ISETP.NE.AND P0, PT, R4, RZ, PT ;  /* 0x000000ff0400720c */ /* 0x000fe20003f05270 */
[----:B------:R-:W-:-:S12]  /*1fdf0*/  IMAD.MOV.U32 R4, RZ, RZ, RZ ;  /* 0x000000ffff047224 */ /* 0x000fd800078e00ff */
[----:B------:R-:W-:Y:S05]  /*1fe00*/  @!P0 BRA `(.L_x_3069) ;  /* 0x0000000000108947 */ /* 0x000fea0003800000 */
[----:B------:R-:W-:Y:S01]  /*1fe10*/  UMOV UR4, 0xffffffff ;  /* 0xffffffff00047882 */ /* 0x000fe20000000000 */
[----:B------:R-:W-:Y:S02]  /*1fe20*/  VIADD R12, R6, 0xffffffff ;  /* 0xffffffff060c7836 */ /* 0x000fe40000000000 */
[----:B------:R-:W-:Y:S05]  /*1fe30*/  BRA.DIV UR4, `(.L_x_3070) ;  /* 0x0000002a04a07947 */ /* 0x000fea000b800000 */
[----:B------:R3:W4:Y:S02]  /*1fe40*/  SHFL.IDX PT, R4, R3, R12, 0x1f ;  /* 0x00001f0c03047589 */ /* 0x00072400000e0000 */
.L_x_3069:
        /* <DEDUP_REMOVED lines=35> */
[----:B------:R-:W-:-:S04]  /*20080*/  VIADDMNMX R5, R3, R5, R7, PT ;  /* 0x0000000503057246 */ /* 0x000fc80003800107 */
        /* <DEDUP_REMOVED lines=20> */
[----:B------:R-:W-:Y:S01]  /*201d0*/  ISETP.GE.AND P2, PT, R3, RZ, PT ;  /* 0x000000ff0300720c */ /* 0x000fe20003f46270 */
[----:B------:R-:W-:-:S06]  /*201e0*/  IMAD.IADD R3, R0, 0x1, R4 ;  /* 0x0000000100037824 */ /* 0x000fcc00078e0204 */
[----:B------:R-:W-:-:S06]  /*201f0*/  @P0 VIADD R2, R2, 0x1 ;  /* 0x0000000102020836 */ /* 0x000fcc0000000000 */
[----:B------:R-:W-:Y:S01]  /*20200*/  @!P2 IMAD.MOV R2, RZ, RZ, -R2 ;  /* 0x000000ffff02a224 */ /* 0x000fe200078e0a02 */
[----:B------:R-:W-:Y:S01]  /*20210*/  @!P1 LOP3.LUT R2, RZ, R5, RZ, 0x33, !PT ;  /* 0x00000005ff029212 */ /* 0x000fe200078e33ff */
[----:B------:R-:W-:-:S04]  /*20220*/  IMAD.MOV R5, RZ, RZ, -R5 ;  /* 0x000000ffff057224 */ /* 0x000fc800078e0a05 */
[----:B------:R-:W-:Y:S01]  /*20230*/  IMAD R18, R2, R5, R3 ;  /* 0x0000000502127224 */ /* 0x000fe200078e0203 */
[----:B------:R-:W-:-:S05]  /*20240*/  LOP3.LUT R2, RZ, R2, RZ, 0x33, !PT ;  /* 0x00000002ff027212 */ /* 0x000fca00078e33ff */
[----:B------:R-:W-:Y:S01]  /*20250*/  IMAD.IADD R17, R17, 0x1, R2 ;  /* 0x0000000111117824 */ /* 0x000fe200078e0202 */
[----:B------:R-:W-:Y:S06]  /*20260*/  BRA `(.L_x_3071) ;  /* 0x00000000001c7947 */ /* 0x000fec0003800000 */
.L_x_3063:
[----:B------:R-:W-:Y:S01]  /*20270*/  UMOV UR4, URZ ;  /* 0x0000003f00047c82 */ /* 0x000fe20008000000 */
[----:B------:R-:W-:Y:S01]  /*20280*/  UMOV UR5, URZ ;  /* 0x0000003f00057c82 */ /* 0x000fe20008000000 */
[----:B------:R-:W-:Y:S01]  /*20290*/  ULDC UR6, c[0x0][0xc3c] ;  /* 0x00030f0000067ab9 */ /* 0x000fe20000000800 */
[----:B------:R-:W-:Y:S02]  /*202a0*/  IMAD.MOV.U32 R16, RZ, RZ, R0 ;  /* 0x000000ffff107224 */ /* 0x000fe400078e0000 */
[----:B------:R-:W-:Y:S02]  /*202b0*/  IMAD.U32 R17, RZ, RZ, UR4 ;  /* 0x00000004ff117e24 */ /* 0x000fe4000f8e00ff */
[----:B------:R-:W-:Y:S02]  /*202c0*/  IMAD.U32 R18, RZ, RZ, UR5 ;  /* 0x00000005ff127e24 */ /* 0x000fe4000f8e00ff */
[----:B------:R-:W-:-:S07]  /*202d0*/  IMAD.U32 R19, RZ, RZ, UR6 ;  /* 0x00000006ff137e24 */ /* 0x000fce000f8e00ff */
.L_x_3071:
[----:B------:R1:W2:Y:S01]  /*202e0*/  LDL R2, [R1] ;  /* 0x0000000001027983 */ /* 0x0002a20000100800 */
[----:B------:R-:W3:Y:S01]  /*202f0*/  S2R R0, SR_TID.X ;  /* 0x0000000000007919 */ /* 0x000ee20000002100 */
[----:B------:R-:W-:Y:S05]  /*20300*/  WARPSYNC.ALL ;  /* 0x0000000000007948 */ /* 0x000fea0003800000 */
[----:B---3--:R-:W-:Y:S01]  /*20310*/  LOP3.LUT R0, R0, 0x1f, RZ, 0xc0, !PT ;  /* 0x0000001f00007812 */ /* 0x008fe200078ec0ff */
[----:B------:R-:W-:Y:S03]  /*20320*/  BAR.SYNC.DEFER_BLOCKING 0x4, 0x180 ;  /* 0x0106000000007b1d */ /* 0x000fe60000010000 */
[----:B------:R-:W-:-:S13]  /*20330*/  ISETP.NE.AND P0, PT, R0, RZ, PT ;  /* 0x000000ff0000720c */ /* 0x000fda0003f05270 */
[----:B0-----:R-:W2:Y:S01]  /*20340*/  @!P0 S2R R3, SR_CgaCtaId ;  /* 0x0000000000038919 */ /* 0x001ea20000008800 */
[----:B------:R-:W-:-:S04]  /*20350*/  @!P0 MOV R0, 0x400 ;  /* 0x0000040000008802 */ /* 0x000fc80000000f00 */
[----:B--2---:R-:W-:-:S05]  /*20360*/  @!P0 LEA R2, R3, R0, 0x18 ;  /* 0x0000000003028211 */ /* 0x004fca00078ec0ff */
[----:B------:R1:W-:Y:S04]  /*20370*/  @!P0 STS.128 [R2+0x28cd0], R16 ;  /* 0x028cd01002008388 */ /* 0x0003e80000000c00 */
[----:B------:R1:W-:Y:S01]  /*20380*/  @!P0 STL [R1], R2 ;  /* 0x0000000201008387 */ /* 0x0003e20000100800 */
[----:B------:R-:W-:Y:S06]  /*20390*/  BAR.ARV 0x5, 0x180 ;  /* 0x0146000000007b1d */ /* 0x000fec0000002000 */
.L_x_3060:
[----:B------:R-:W-:Y:S02]  /*203a0*/  ULDC UR4, c[0x0][0xc3c] ;  /* 0x00030f0000047ab9 */ /* 0x000fe40000000800 */
[----:B---3--:R-:W-:-:S13]  /*203b0*/  ISETP.GE.AND P0, PT, R19, UR4, PT ;  /* 0x0000000413007c0c */ /* 0x008fda000bf06270 */
[----:B------:R-:W-:Y:S05]  /*203c0*/  @!P0 BRA `(.L_x_3072) ;  /* 0xffffff7c00808947 */ /* 0x000fea000383ffff */
[----:B------:R-:W-:Y:S05]  /*203d0*/  BSYNC B8 ;  /* 0x0000000000087941 */ /* 0x000fea0003800000 */
.L_x_2892:
[----:B--2---:R-:W2:Y:S01]  /*203e0*/  LDL.LU R0, [R1+0x48] ;  /* 0x0000480001007983 */ /* 0x004ea20000300800 */
[----:B------:R-:W-:Y:S01]  /*203f0*/  BSSY B0, `(.L_x_3073) ;  /* 0x000000b000007945 */ /* 0x000fe20003800000 */
[----:B0-----:R-:W0:Y:S01]  /*20400*/  S2R R5, SR_CgaCtaId ;  /* 0x0000000000057919 */ /* 0x001e220000008800 */
[----:B--2---:R-:W-:-:S05]  /*20410*/  VIADD R0, R0, 0x1 ;  /* 0x0000000100007836 */ /* 0x004fca0000000000 */
[----:B-1----:R-:W-:-:S04]  /*20420*/  LEA.HI R2, R0, R0, RZ, 0x1 ;  /* 0x0000000000027211 */ /* 0x002fc800078f08ff */
[----:B------:R-:W-:-:S05]  /*20430*/  LOP3.LUT R3, R2, 0xfffffffe, RZ, 0xc0, !PT ;  /* 0xfffffffe02037812 */ /* 0x000fca00078ec0ff */
[----:B------:R-:W-:Y:S01]  /*20440*/  IMAD.IADD R3, R0, 0x1, -R3 ;  /* 0x0000000100037824 */ /* 0x000fe200078e0a03 */
[----:B------:R-:W-:-:S04]  /*20450*/  MOV R0, 0x400 ;  /* 0x0000040000007802 */ /* 0x000fc80000000f00 */
[----:B0-----:R-:W-:Y:S02]  /*20460*/  LEA R0, R5, R0, 0x18 ;  /* 0x0000000005007211 */ /* 0x001fe400078ec0ff */
[----:B------:R-:W-:-:S04]  /*20470*/  SHF.L.U32 R3, R3, 0x1f, RZ ;  /* 0x0000001f03037819 */ /* 0x000fc800000006ff */
[----:B------:R-:W0:Y:S02]  /*20480*/  SYNCS.PHASECHK.TRANS64.TRYWAIT P0, [R0+URZ+0x28c20], R3 ;  /* 0x028c2003000075a7 */ /* 0x000e24000800017f */
[----:B0-----:R-:W-:Y:S05]  /*20490*/  @!P0 BRA `(.L_x_3074) ;  /* 0x0000002400308947 */ /* 0x001fea0003800000 */
.L_x_3172:
[----:B------:R-:W-:Y:S05]  /*204a0*/  BSYNC B0 ;  /* 0x0000000000007941 */ /* 0x000fea0003800000 */
.L_x_3073:
[----:B------:R-:W-:-:S03]  /*204b0*/  UMOV UR4, 0xffffffff ;  /* 0xffffffff00047882 */ /* 0x000fc60000000000 */
[----:B------:R-:W-:Y:S05]  /*204c0*/  BRA.DIV UR4, `(.L_x_3075) ;  /* 0x0000002604387947 */ /* 0x000fea000b800000 */
[----:B------:R-:W1:Y:S02]  /*204d0*/  S2R R2, SR_TID.X ;  /* 0x0000000000027919 */ /* 0x000e640000002100 */
[----:B-1----:R-:W-:-:S04]  /*204e0*/  SHF.R.U32.HI R2, RZ, 0x5, R2 ;  /* 0x00000005ff027819 */ /* 0x002fc80000011602 */
[----:B------:R-:W-:-:S05]  /*204f0*/  LOP3.LUT R2, R2, 0x3, RZ, 0xc0, !PT ;  /* 0x0000000302027812 */ /* 0x000fca00078ec0ff */
[----:B------:R1:W2:Y:S02]  /*20500*/  SHFL.IDX PT, R14, R2, RZ, 0x1f ;  /* 0x00001fff020e7589 */ /* 0x0002a400000e0000 */
.L_x_3175:
[----:B--2---:R-:W-:-:S13]  /*20510*/  ISETP.NE.AND P0, PT, R14, RZ, PT ;  /* 0x000000ff0e00720c */ /* 0x004fda0003f05270 */
[----:B------:R-:W-:Y:S05]  /*20520*/  @P0 BRA `(.L_x_2673) ;  /* 0x0000000000940947 */ /* 0x000fea0003800000 */
[----:B------:R-:W-:-:S03]  /*20530*/  UMOV UR4, 0xffffffff ;  /* 0xffffffff00047882 */ /* 0x000fc60000000000 */
[----:B------:R-:W-:Y:S05]  /*20540*/  BRA.DIV UR4, `(.L_x_3076) ;  /* 0x00000026044c7947 */ /* 0x000fea000b800000 */
[----:B------:R-:W-:-:S13]  /*20550*/  ELECT P6, URZ, PT ;  /* 0x00000000003f782f */ /* 0x000fda00038c0000 */
.L_x_3178:
[----:B------:R-:W-:Y:S05]  /*20560*/  @!P6 BRA `(.L_x_2673) ;  /* 0x000000000084e947 */ /* 0x000fea0003800000 */
[----:B------:R-:W-:-:S06]  /*20570*/  ULOP3.LUT UR4, UR36, 0x2, URZ, 0xfc, !UPT ;  /* 0x0000000224047892 */ /* 0x000fcc000f8efc3f */
[----:B-1----:R-:W-:-:S05]  /*20580*/  IMAD.U32 R2, RZ, RZ, UR4 ;  /* 0x00000004ff027e24 */ /* 0x002fca000f8e00ff */
[----:B------:R-:W-:-:S13]  /*20590*/  ISETP.NE.AND P2, PT, R2, 0x3, PT ;  /* 0x000000030200780c */ /* 0x000fda0003f45270 */
[----:B------:R-:W-:Y:S05]  /*205a0*/  @!P2 BRA `(.L_x_3077) ;  /* 0x000000000004a947 */ /* 0x000fea0003800000 */
[----:B------:R-:W-:Y:S01]  /*205b0*/  BPT.TRAP 0x1 ;  /* 0x000000040000795c */ /* 0x000fe20000300000 */
.L_x_3077:
        /* <DEDUP_REMOVED lines=14> */
.L_x_3179:
[----:B------:R-:W1:Y:S02]  /*206a0*/  SYNCS.PHASECHK.TRANS64.TRYWAIT P0, [R7+URZ], R2 ;  /* 0x00000002070075a7 */ /* 0x000e64000800017f */
[----:B-1----:R-:W-:Y:S05]  /*206b0*/  @!P0 BRA `(.L_x_3079) ;  /* 0x0000002400248947 */ /* 0x002fea0003800000 */
.L_x_3180:
[----:B------:R-:W-:Y:S05]  /*206c0*/  @!P2 BRA `(.L_x_3080) ;  /* 0x000000000004a947 */ /* 0x000fea0003800000 */
[----:B------:R-:W-:Y:S01]  /*206d0*/  BPT.TRAP 0x1 ;  /* 0x000000040000795c */ /* 0x000fe20000300000 */
.L_x_3080:
[----:B------:R-:W2:Y:S01]  /*206e0*/  LDL.LU R4, [R1+0x4] ;  /* 0x0000040001047983 */ /* 0x000ea20000300800 */
[----:B------:R-:W-:-:S04]  /*206f0*/  VIADD R0, R0, 0x28c60 ;  /* 0x00028c6000007836 */ /* 0x000fc80000000000 */
[----:B--2---:R-:W-:-:S04]  /*20700*/  IMAD R4, R4, 0x8, R0 ;  /* 0x0000000804047824 */ /* 0x004fc800078e0200 */
[----:B------:R-:W2:Y:S02]  /*20710*/  SYNCS.PHASECHK.TRANS64.TRYWAIT P0, [R4+URZ], R5 ;  /* 0x00000005040075a7 */ /* 0x000ea4000800017f */
[----:B--2---:R-:W-:Y:S05]  /*20720*/  @!P0 BRA `(.L_x_3081) ;  /* 0x00000024001c8947 */ /* 0x004fea0003800000 */
.L_x_3181:
[----:B------:R-:W-:-:S07]  /*20730*/  IMAD R3, R3, 0x8, R0 ;  /* 0x0000000803037824 */ /* 0x000fce00078e0200 */
.L_x_3082:
[----:B---3--:R3:W4:Y:S02]  /*20740*/  SYNCS.PHASECHK.TRANS64.TRYWAIT P0, [R3+URZ], R2 ;  /* 0x00000002030075a7 */ /* 0x008724000800017f */
[----:B----4-:R-:W-:Y:S05]  /*20750*/  @!P0 NANOSLEEP.SYNCS 0x989680 ;  /* 0x009896800000895d */ /* 0x010fea0003900000 */
[----:B------:R-:W4:Y:S02]  /*20760*/  @!P0 SYNCS.PHASECHK.TRANS64 P0, [R3+URZ], R2 ;  /* 0x00000002030085a7 */ /* 0x000f24000800007f */
[----:B----4-:R-:W-:Y:S05]  /*20770*/  @!P0 BRA `(.L_x_3082) ;  /* 0xfffffffc00f08947 */ /* 0x010fea000383ffff */
.L_x_2673:
[----:B------:R-:W-:Y:S05]  /*20780*/  BSYNC B9 ;  /* 0x0000000000097941 */ /* 0x000fea0003800000 */
.L_x_2670:
[----:B------:R-:W-:Y:S05]  /*20790*/  EXIT ;  /* 0x000000000000794d */ /* 0x000fea0003800000 */
.L_x_2697:
[----:B0-----:R0:W1:Y:S02]  /*207a0*/  SYNCS.PHASECHK.TRANS64.TRYWAIT P5, [R64+URZ+0x28c90], R43 ;  /* 0x028c902b400075a7 */ /* 0x00106400080a017f */
[----:B-1----:R-:W-:Y:S05]  /*207b0*/  @!P5 NANOSLEEP.SYNCS 0x989680 ;  /* 0x009896800000d95d */ /* 0x002fea0003900000 */
[----:B------:R-:W1:Y:S02]  /*207c0*/  @!P5 SYNCS.PHASECHK.TRANS64 P5, [R64+URZ+0x28c90], R43 ;  /* 0x028c902b4000d5a7 */ /* 0x000e6400080a007f */
[----:B-1----:R-:W-:Y:S05]  /*207d0*/  @!P5 BRA `(.L_x_2697) ;  /* 0xfffffffc00f0d947 */ /* 0x002fea000383ffff */
[----:B------:R-:W-:Y:S05]  /*207e0*/  BRA `(.L_x_3083) ;  /* 0xfffffe2000947947 */ /* 0x000fea000383ffff */
.L_x_2707:
[----:B0-----:R0:W1:Y:S02]  /*207f0*/  SYNCS.PHASECHK.TRANS64.TRYWAIT P5, [R64+URZ+0x28c90], R43 ;  /* 0x028c902b400075a7 */ /* 0x00106400080a017f */
[----:B-1----:R-:W-:Y:S05]  /*20800*/  @!P5 NANOSLEEP.SYNCS 0x989680 ;  /* 0x009896800000d95d */ /* 0x002fea0003900000 */
[----:B------:R-:W1:Y:S02]  /*20810*/  @!P5 SYNCS.PHASECHK.TRANS64 P5, [R64+URZ+0x28c90], R43 ;  /* 0x028c902b4000d5a7 */ /* 0x000e6400080a007f */
[----:B-1----:R-:W-:Y:S05]  /*20820*/  @!P5 BRA `(.L_x_2707) ;  /* 0xfffffffc00f0d947 */ /* 0x002fea000383ffff */
[----:B------:R-:W-:Y:S05]  /*20830*/  BRA `(.L_x_3084) ;  /* 0xfffffe2c000c7947 */ /* 0x000fea000383ffff */
.L_x_2712:
[----:B0-----:R0:W1:Y:S02]  /*20840*/  SYNCS.PHASECHK.TRANS64.TRYWAIT P5, [R64+URZ+0x28c90], R43 ;  /* 0x028c902b400075a7 */ /* 0x00106400080a017f */
[----:B-1----:R-:W-:Y:S05]  /*20850*/  @!P5 NANOSLEEP.SYNCS 0x989680 ;  /* 0x009896800000d95d */ /* 0x002fea0003900000 */
[----:B------:R-:W1:Y:S02]  /*20860*/  @!P5 SYNCS.PHASECHK.TRANS64 P5, [R64+URZ+0x28c90], R43 ;  /* 0x028c902b4000d5a7 */ /* 0x000e6400080a007f */
[----:B-1----:R-:W-:Y:S05]  /*20870*/  @!P5 BRA `(.L_x_2712) ;  /* 0xfffffffc00f0d947 */ /* 0x002fea000383ffff */
[----:B------:R-:W-:Y:S05]  /*20880*/  BRA `(.L_x_3085) ;  /* 0xfffffe3400447947 */ /* 0x000fea000383ffff */
.L_x_2716:
[----:B--2---:R2:W0:Y:S02]  /*20890*/  SYNCS.PHASECHK.TRANS64.TRYWAIT P5, [R64+URZ+0x28cb0], R43 ;  /* 0x028cb02b400075a7 */ /* 0x00442400080a017f */
[----:B0-----:R-:W-:Y:S05]  /*208a0*/  @!P5 NANOSLEEP.SYNCS 0x989680 ;  /* 0x009896800000d95d */ /* 0x001fea0003900000 */
[----:B------:R-:W0:Y:S02]  /*208b0*/  @!P5 SYNCS.PHASECHK.TRANS64 P5, [R64+URZ+0x28cb0], R43 ;  /* 0x028cb02b4000d5a7 */ /* 0x000e2400080a007f */
[----:B0-----:R-:W-:Y:S05]  /*208c0*/  @!P5 BRA `(.L_x_2716) ;  /* 0xfffffffc00f0d947 */ /* 0x001fea000383ffff */
[----:B------:R-:W-:Y:S05]  /*208d0*/  BRA `(.L_x_3086) ;  /* 0xfffffe3400c07947 */ /* 0x000fea000383ffff */
.L_x_2735:
[----:B0-----:R0:W1:Y:S02]  /*208e0*/  SYNCS.PHASECHK.TRANS64.TRYWAIT P1, [R22+URZ+0x28c50], R3 ;  /* 0x028c5003160075a7 */ /* 0x001064000802017f */
[----:B-1----:R-:W-:Y:S05]  /*208f0*/  @!P1 NANOSLEEP.SYNCS 0x989680 ;  /* 0x009896800000995d */ /* 0x002fea0003900000 */
[----:B------:R-:W1:Y:S02]  /*20900*/  @!P1 SYNCS.PHASECHK.TRANS64 P1, [R22+URZ+0x28c50], R3 ;  /* 0x028c5003160095a7 */ /* 0x000e64000802007f */
[----:B-1----:R-:W-:Y:S05]  /*20910*/  @!P1 BRA `(.L_x_2735) ;  /* 0xfffffffc00f09947 */ /* 0x002fea000383ffff */
[----:B------:R-:W-:Y:S05]  /*20920*/  BRA `(.L_x_3087) ;  /* 0xfffffe4400e47947 */ /* 0x000fea000383ffff */
.L_x_2742:
[----:B-1----:R1:W2:Y:S02]  /*20930*/  SYNCS.PHASECHK.TRANS64.TRYWAIT P2, [R0+URZ+0x28c50], R5 ;  /* 0x028c5005000075a7 */ /* 0x0022a4000804017f */
[----:B--2---:R-:W-:Y:S05]  /*20940*/  @!P2 NANOSLEEP.SYNCS 0x989680 ;  /* 0x009896800000a95d */ /* 0x004fea0003900000 */
[----:B------:R-:W2:Y:S02]  /*20950*/  @!P2 SYNCS.PHASECHK.TRANS64 P2, [R0+URZ+0x28c50], R5 ;  /* 0x028c50050000a5a7 */ /* 0x000ea4000804007f */
[----:B--2---:R-:W-:Y:S05]  /*20960*/  @!P2 BRA `(.L_x_2742) ;  /* 0xfffffffc00f0a947 */ /* 0x004fea000383ffff */
[----:B------:R-:W-:Y:S05]  /*20970*/  BRA `(.L_x_2741) ;  /* 0xfffffe54000c7947 */ /* 0x000fea000383ffff */
.L_x_2763:
        /* <DEDUP_REMOVED lines=8> */
.L_x_3089:
[----:B------:R-:W-:Y:S05]  /*20a00*/  BSYNC B1 ;  /* 0x0000000000017941 */ /* 0x000fea0003800000 */
.L_x_3088:
        /* <DEDUP_REMOVED lines=8> */
.L_x_3090:
[----:B------:R-:W-:Y:S02]  /*20a90*/  IMAD.MOV.U32 R13, RZ, RZ, R8 ;  /* 0x000000ffff0d7224 */ /* 0x000fe400078e0008 */
[----:B------:R-:W-:-:S07]  /*20aa0*/  IMAD.MOV.U32 R0, RZ, RZ, R14 ;  /* 0x000000ffff007224 */ /* 0x000fce00078e000e */
[----:B------:R-:W-:Y:S05]  /*20ab0*/  WARPSYNC.COLLECTIVE R15, `(.L_x_3091) ;  /* 0x000000000f087348 */ /* 0x000fea0003c00000 */
[----:B------:R0:W1:Y:S02]  /*20ac0*/  SHFL.IDX P6, R14, R13, R12, R11 ;  /* 0x0000000c0d0e7389 */ /* 0x00006400000c000b */
[----:B01----:R-:W-:Y:S01]  /*20ad0*/  ENDCOLLECTIVE ;  /* 0x000000000000791b */ /* 0x003fe20003800000 */
.L_x_3091:
[----:B------:R-:W-:Y:S02]  /*20ae0*/  IMAD.MOV.U32 R13, RZ, RZ, R7 ;  /* 0x000000ffff0d7224 */ /* 0x000fe400078e0007 */
[----:B------:R-:W-:-:S07]  /*20af0*/  IMAD.MOV.U32 R5, RZ, RZ, R14 ;  /* 0x000000ffff057224 */ /* 0x000fce00078e000e */
[----:B------:R-:W-:Y:S05]  /*20b00*/  WARPSYNC.COLLECTIVE R15, `(.L_x_3092) ;  /* 0x000000000f087348 */ /* 0x000fea0003c00000 */
[----:B------:R0:W1:Y:S02]  /*20b10*/  SHFL.IDX P6, R14, R13, R12, R11 ;  /* 0x0000000c0d0e7389 */ /* 0x00006400000c000b */
[----:B01----:R-:W-:Y:S01]  /*20b20*/  ENDCOLLECTIVE ;  /* 0x000000000000791b */ /* 0x003fe20003800000 */
.L_x_3092:
[----:B------:R-:W-:Y:S05]  /*20b30*/  BRA `(.L_x_3093) ;  /* 0xfffffe6c008c7947 */ /* 0x000fea000383ffff */
.L_x_2766:
[----:B------:R-:W-:Y:S01]  /*20b40*/  BSSY B1, `(.L_x_3094) ;  /* 0x0000008000017945 */ /* 0x000fe20003800000 */
[----:B------:R-:W-:Y:S02]  /*20b50*/  IMAD.MOV.U32 R13, RZ, RZ, R6 ;  /* 0x000000ffff0d7224 */ /* 0x000fe400078e0006 */
[----:B------:R-:W-:Y:S02]  /*20b60*/  IMAD.MOV.U32 R12, RZ, RZ, 0x1 ;  /* 0x00000001ff0c7424 */ /* 0x000fe400078e00ff */
[----:B------:R-:W-:Y:S02]  /*20b70*/  IMAD.MOV.U32 R11, RZ, RZ, 0x1c1f ;  /* 0x00001c1fff0b7424 */ /* 0x000fe400078e00ff */
[----:B------:R-:W-:-:S07]  /*20b80*/  IMAD.MOV.U32 R15, RZ, RZ, -0x1 ;  /* 0xffffffffff0f7424 */ /* 0x000fce00078e00ff */
[----:B0---4-:R-:W-:Y:S05]  /*20b90*/  WARPSYNC.COLLECTIVE R15, `(.L_x_3095) ;  /* 0x000000000f087348 */ /* 0x011fea0003c00000 */
[----:B----4-:R1:W2:Y:S02]  /*20ba0*/  SHFL.IDX P6, R14, R13, R12, R11 ;  /* 0x0000000c0d0e7389 */ /* 0x0102a400000c000b */
[----:B012---:R-:W-:Y:S01]  /*20bb0*/  ENDCOLLECTIVE ;  /* 0x000000000000791b */ /* 0x007fe20003800000 */
.L_x_3095:
[----:B------:R-:W-:Y:S05]  /*20bc0*/  BSYNC B1 ;  /* 0x0000000000017941 */ /* 0x000fea0003800000 */
.L_x_3094:
[----:B------:R-:W-:Y:S02]  /*20bd0*/  IMAD.MOV.U32 R13, RZ, RZ, R4 ;  /* 0x000000ffff0d7224 */ /* 0x000fe400078e0004 */
[----:B------:R-:W-:Y:S02]  /*20be0*/  IMAD.MOV.U32 R12, RZ, RZ, 0x1 ;  /* 0x00000001ff0c7424 */ /* 0x000fe400078e00ff */
[----:B------:R-:W-:Y:S02]  /*20bf0*/  IMAD.MOV.U32 R11, RZ, RZ, 0x1c1f ;  /* 0x00001c1fff0b7424 */ /* 0x000fe400078e00ff */
[----:B------:R-:W-:Y:S02]  /*20c00*/  IMAD.MOV.U32 R15, RZ, RZ, -0x1 ;  /* 0xffffffffff0f7424 */ /* 0x000fe400078e00ff */
[----:B------:R-:W-:-:S07]  /*20c10*/  IMAD.MOV.U32 R3, RZ, RZ, R14 ;  /* 0x000000ffff037224 */ /* 0x000fce00078e000e */
[----:B------:R-:W-:Y:S05]  /*20c20*/  WARPSYNC.COLLECTIVE R15, `(.L_x_3096) ;  /* 0x000000000f087348 */ /* 0x000fea0003c00000 */
[----:B------:R0:W1:Y:S02]  /*20c30*/  SHFL.IDX P6, R14, R13, R12, R11 ;  /* 0x0000000c0d0e7389 */ /* 0x00006400000c000b */
[----:B01----:R-:W-:Y:S01]  /*20c40*/  ENDCOLLECTIVE ;  /* 0x000000000000791b */ /* 0x003fe20003800000 */
.L_x_3096:
[----:B------:R-:W-:Y:S02]  /*20c50*/  IMAD.MOV.U32 R13, RZ, RZ, R8 ;  /* 0x000000ffff0d7224 */ /* 0x000fe400078e0008 */
[----:B------:R-:W-:-:S07]  /*20c60*/  IMAD.MOV.U32 R0, RZ, RZ, R14 ;  /* 0x000000ffff007224 */ /* 0x000fce00078e000e */
[----:B------:R-:W-:Y:S05]  /*20c70*/  WARPSYNC.COLLECTIVE R15, `(.L_x_3097) ;  /* 0x000000000f087348 */ /* 0x000fea0003c00000 */
[----:B------:R0:W1:Y:S02]  /*20c80*/  SHFL.IDX P6, R14, R13, R12, R11 ;  /* 0x0000000c0d0e7389 */ /* 0x00006400000c000b */
[----:B01----:R-:W-:Y:S01]  /*20c90*/  ENDCOLLECTIVE ;  /* 0x000000000000791b */ /* 0x003fe20003800000 */
.L_x_3097:
[----:B------:R-:W-:Y:S02]  /*20ca0*/  IMAD.MOV.U32 R13, RZ, RZ, R7 ;  /* 0x000000ffff0d7224 */ /* 0x000fe400078e0007 */
[----:B------:R-:W-:-:S07]  /*20cb0*/  IMAD.MOV.U32 R5, RZ, RZ, R14 ;  /* 0x000000ffff057224 */ /* 0x000fce00078e000e */
[----:B------:R-:W-:Y:S05]  /*20cc0*/  WARPSYNC.COLLECTIVE R15, `(.L_x_3098) ;  /* 0x000000000f087348 */ /* 0x000fea0003c00000 */
[----:B------:R0:W1:Y:S02]  /*20cd0*/  SHFL.IDX P6, R14, R13, R12, R11 ;  /* 0x0000000c0d0e7389 */ /* 0x00006400000c000b */
[----:B01----:R-:W-:Y:S01]  /*20ce0*/  ENDCOLLECTIVE ;  /* 0x000000000000791b */ /* 0x003fe20003800000 */
.L_x_3098:
[----:B------:R-:W-:Y:S05]  /*20cf0*/  BRA `(.L_x_3099) ;  /* 0xfffffe6c00e87947 */ /* 0x000fea000383ffff */
.L_x_2770:
[----:B0-----:R0:W1:Y:S02]  /*20d00*/  SYNCS.PHASECHK.TRANS64.TRYWAIT P0, [R2+URZ+0x28c00], R35 ;  /* 0x028c0023020075a7 */ /* 0x001064000800017f */
[----:B-1----:R-:W-:Y:S05]  /*20d10*/  @!P0 NANOSLEEP.SYNCS 0x989680 ;  /* 0x009896800000895d */ /* 0x002fea0003900000 */
[----:B------:R-:W1:Y:S02]  /*20d20*/  @!P0 SYNCS.PHASECHK.TRANS64 P0, [R2+URZ+0x28c00], R35 ;  /* 0x028c0023020085a7 */ /* 0x000e64000800007f */
[----:B-1----:R-:W-:Y:S05]  /*20d30*/  @!P0 BRA `(.L_x_2770) ;  /* 0xfffffffc00f08947 */ /* 0x002fea000383ffff */
[----:B------:R-:W-:Y:S05]  /*20d40*/  BRA `(.L_x_3100) ;  /* 0xfffffe7000d07947 */ /* 0x000fea000383ffff */
.L_x_2778:
        /* <DEDUP_REMOVED lines=8> */
.L_x_3102:
[----:B------:R-:W-:Y:S05]  /*20dd0*/  BSYNC B1 ;  /* 0x0000000000017941 */ /* 0x000fea0003800000 */
.L_x_3101:
        /* <DEDUP_REMOVED lines=8> */
.L_x_3103:
[----:B------:R-:W-:Y:S02]  /*20e60*/  IMAD.MOV.U32 R13, RZ, RZ, R7 ;  /* 0x000000ffff0d7224 */ /* 0x000fe400078e0007 */
[----:B------:R-:W-:-:S07]  /*20e70*/  IMAD.MOV.U32 R0, RZ, RZ, R14 ;  /* 0x000000ffff007224 */ /* 0x000fce00078e000e */
[----:B------:R-:W-:Y:S05]  /*20e80*/  WARPSYNC.COLLECTIVE R15, `(.L_x_3104) ;  /* 0x000000000f087348 */ /* 0x000fea0003c00000 */
[----:B------:R0:W1:Y:S02]  /*20e90*/  SHFL.IDX P6, R14, R13, R12, R11 ;  /* 0x0000000c0d0e7389 */ /* 0x00006400000c000b */
[----:B01----:R-:W-:Y:S01]  /*20ea0*/  ENDCOLLECTIVE ;  /* 0x000000000000791b */ /* 0x003fe20003800000 */
.L_x_3104:
[----:B------:R-:W-:Y:S02]  /*20eb0*/  IMAD.MOV.U32 R10, RZ, RZ, R0 ;  /* 0x000000ffff0a7224 */ /* 0x000fe400078e0000 */
[----:B------:R-:W-:Y:S02]  /*20ec0*/  IMAD.MOV.U32 R13, RZ, RZ, R9 ;  /* 0x000000ffff0d7224 */ /* 0x000fe400078e0009 */
[----:B------:R-:W-:-:S07]  /*20ed0*/  IMAD.MOV.U32 R5, RZ, RZ, R14 ;  /* 0x000000ffff057224 */ /* 0x000fce00078e000e */
[----:B------:R-:W-:Y:S05]  /*20ee0*/  WARPSYNC.COLLECTIVE R15, `(.L_x_3105) ;  /* 0x000000000f087348 */ /* 0x000fea0003c00000 */
[----:B------:R0:W1:Y:S02]  /*20ef0*/  SHFL.IDX P6, R14, R13, R12, R11 ;  /* 0x0000000c0d0e7389 */ /* 0x00006400000c000b */
[----:B01----:R-:W-:Y:S01]  /*20f00*/  ENDCOLLECTIVE ;  /* 0x000000000000791b */ /* 0x003fe20003800000 */
.L_x_3105:
[----:B------:R-:W-:Y:S01]  /*20f10*/  IMAD.MOV.U32 R11, RZ, RZ, R3 ;  /* 0x000000ffff0b7224 */ /* 0x000fe200078e0003 */
[----:B------:R-:W-:Y:S06]  /*20f20*/  BRA `(.L_x_3106) ;  /* 0xfffffe8000247947 */ /* 0x000fec000383ffff */
.L_x_2781:
[----:B------:R-:W-:Y:S01]  /*20f30*/  BSSY B1, `(.L_x_3107) ;  /* 0x0000008000017945 */ /* 0x000fe20003800000 */
[----:B------:R-:W-:Y:S02]  /*20f40*/  IMAD.MOV.U32 R13, RZ, RZ, R8 ;  /* 0x000000ffff0d7224 */ /* 0x000fe400078e0008 */
[----:B------:R-:W-:Y:S02]  /*20f50*/  IMAD.MOV.U32 R12, RZ, RZ, 0x1 ;  /* 0x00000001ff0c7424 */ /* 0x000fe400078e00ff */
[----:B0-----:R-:W-:Y:S02]  /*20f60*/  IMAD.MOV.U32 R11, RZ, RZ, 0x1c1f ;  /* 0x00001c1fff0b7424 */ /* 0x001fe400078e00ff */
[----:B------:R-:W-:-:S07]  /*20f70*/  IMAD.MOV.U32 R15, RZ, RZ, -0x1 ;  /* 0xffffffffff0f7424 */ /* 0x000fce00078e00ff */
[----:B----4-:R-:W-:Y:S05]  /*20f80*/  WARPSYNC.COLLECTIVE R15, `(.L_x_3108) ;  /* 0x000000000f087348 */ /* 0x010fea0003c00000 */
[----:B----4-:R0:W1:Y:S02]  /*20f90*/  SHFL.IDX P6, R14, R13, R12, R11 ;  /* 0x0000000c0d0e7389 */ /* 0x01006400000c000b */
[----:B01----:R-:W-:Y:S01]  /*20fa0*/  ENDCOLLECTIVE ;  /* 0x000000000000791b */ /* 0x003fe20003800000 */
.L_x_3108:
[----:B------:R-:W-:Y:S05]  /*20fb0*/  BSYNC B1 ;  /* 0x0000000000017941 */ /* 0x000fea0003800000 */
.L_x_3107:
        /* <DEDUP_REMOVED lines=8> */
.L_x_3109:
[----:B------:R-:W-:Y:S02]  /*21040*/  IMAD.MOV.U32 R13, RZ, RZ, R7 ;  /* 0x000000ffff0d7224 */ /* 0x000fe400078e0007 */
[----:B------:R-:W-:-:S07]  /*21050*/  IMAD.MOV.U32 R0, RZ, RZ, R14 ;  /* 0x000000ffff007224 */ /* 0x000fce00078e000e */
[----:B------:R-:W-:Y:S05]  /*21060*/  WARPSYNC.COLLECTIVE R15, `(.L_x_3110) ;  /* 0x000000000f087348 */ /* 0x000fea0003c00000 */
[----:B------:R0:W1:Y:S02]  /*21070*/  SHFL.IDX P6, R14, R13, R12, R11 ;  /* 0x0000000c0d0e7389 */ /* 0x00006400000c000b */
[----:B01----:R-:W-:Y:S01]  /*21080*/  ENDCOLLECTIVE ;  /* 0x000000000000791b */ /* 0x003fe20003800000 */
.L_x_3110:
[----:B------:R-:W-:Y:S02]  /*21090*/  IMAD.MOV.U32 R13, RZ, RZ, R9 ;  /* 0x000000ffff0d7224 */ /* 0x000fe400078e0009 */
[----:B------:R-:W-:-:S07]  /*210a0*/  IMAD.MOV.U32 R7, RZ, RZ, R14 ;  /* 0x000000ffff077224 */ /* 0x000fce00078e000e */
[----:B------:R-:W-:Y:S05]  /*210b0*/  WARPSYNC.COLLECTIVE R15, `(.L_x_3111) ;  /* 0x000000000f087348 */ /* 0x000fea0003c00000 */
[----:B------:R0:W1:Y:S02]  /*210c0*/  SHFL.IDX P6, R14, R13, R12, R11 ;  /* 0x0000000c0d0e7389 */ /* 0x00006400000c000b */
[----:B01----:R-:W-:Y:S01]  /*210d0*/  ENDCOLLECTIVE ;  /* 0x000000000000791b */ /* 0x003fe20003800000 */
.L_x_3111:
[----:B------:R-:W-:Y:S02]  /*210e0*/  IMAD.MOV.U32 R12, RZ, RZ, R0 ;  /* 0x000000ffff0c7224 */ /* 0x000fe400078e0000 */
[----:B------:R-:W-:Y:S01]  /*210f0*/  IMAD.MOV.U32 R13, RZ, RZ, R3 ;  /* 0x000000ffff0d7224 */ /* 0x000fe200078e0003 */
[----:B------:R-:W-:Y:S06]  /*21100*/  BRA `(.L_x_3112) ;  /* 0xfffffe8000487947 */ /* 0x000fec000383ffff */
.L_x_2785:
[----:B0-----:R0:W1:Y:S02]  /*21110*/  SYNCS.PHASECHK.TRANS64.TRYWAIT P1, [R2+URZ+0x28c00], R3 ;  /* 0x028c0003020075a7 */ /* 0x001064000802017f */
[----:B-1----:R-:W-:Y:S05]  /*21120*/  @!P1 NANOSLEEP.SYNCS 0x989680 ;  /* 0x009896800000995d */ /* 0x002fea0003900000 */
[----:B------:R-:W1:Y:S02]  /*21130*/  @!P1 SYNCS.PHASECHK.TRANS64 P1, [R2+URZ+0x28c00], R3 ;  /* 0x028c0003020095a7 */ /* 0x000e64000802007f */
[----:B-1----:R-:W-:Y:S05]  /*21140*/  @!P1 BRA `(.L_x_2785) ;  /* 0xfffffffc00f09947 */ /* 0x002fea000383ffff */
[----:B------:R-:W-:Y:S05]  /*21150*/  BRA `(.L_x_3113) ;  /* 0xfffffe8000e87947 */ /* 0x000fea000383ffff */
.L_x_2791:
[----:B--2---:R2:W3:Y:S02]  /*21160*/  SYNCS.PHASECHK.TRANS64.TRYWAIT P2, [R12+URZ+0x28c30], R21 ;  /* 0x028c30150c0075a7 */ /* 0x0044e4000804017f */
[----:B---3--:R-:W-:Y:S05]  /*21170*/  @!P2 NANOSLEEP.SYNCS 0x989680 ;  /* 0x009896800000a95d */ /* 0x008fea0003900000 */
[----:B------:R-:W3:Y:S02]  /*21180*/  @!P2 SYNCS.PHASECHK.TRANS64 P2, [R12+URZ+0x28c30], R21 ;  /* 0x028c30150c00a5a7 */ /* 0x000ee4000804007f */
[----:B---3--:R-:W-:Y:S05]  /*21190*/  @!P2 BRA `(.L_x_2791) ;  /* 0xfffffffc00f0a947 */ /* 0x008fea000383ffff */
[----:B------:R-:W-:Y:S05]  /*211a0*/  BRA `(.L_x_2790) ;  /* 0xfffffe9000807947 */ /* 0x000fea000383ffff */
.L_x_2804:
[----:B---3--:R3:W4:Y:S02]  /*211b0*/  SYNCS.PHASECHK.TRANS64.TRYWAIT P3, [R12+URZ+0x28c50], R21 ;  /* 0x028c50150c0075a7 */ /* 0x008724000806017f */
[----:B----4-:R-:W-:Y:S05]  /*211c0*/  @!P3 NANOSLEEP.SYNCS 0x989680 ;  /* 0x009896800000b95d */ /* 0x010fea0003900000 */
[----:B------:R-:W4:Y:S02]  /*211d0*/  @!P3 SYNCS.PHASECHK.TRANS64 P3, [R12+URZ+0x28c50], R21 ;  /* 0x028c50150c00b5a7 */ /* 0x000f24000806007f */
[----:B----4-:R-:W-:Y:S05]  /*211e0*/  @!P3 BRA `(.L_x_2804) ;  /* 0xfffffffc00f0b947 */ /* 0x010fea000383ffff */
[----:B------:R-:W-:Y:S05]  /*211f0*/  BRA `(.L_x_2803) ;  /* 0xfffffeb000687947 */ /* 0x000fea000383ffff */
.L_x_2816:
[----:B-1----:R1:W2:Y:S02]  /*21200*/  SYNCS.PHASECHK.TRANS64.TRYWAIT P3, [R215+URZ+0x28c30], R216 ;  /* 0x028c30d8d70075a7 */ /* 0x0022a4000806017f */
[----:B--2---:R-:W-:Y:S05]  /*21210*/  @!P3 NANOSLEEP.SYNCS 0x989680 ;  /* 0x009896800000b95d */ /* 0x004fea0003900000 */
[----:B------:R-:W2:Y:S02]  /*21220*/  @!P3 SYNCS.PHASECHK.TRANS64 P3, [R215+URZ+0x28c30], R216 ;  /* 0x028c30d8d700b5a7 */ /* 0x000ea4000806007f */
[----:B--2---:R-:W-:Y:S05]  /*21230*/  @!P3 BRA `(.L_x_2816) ;  /* 0xfffffffc00f0b947 */ /* 0x004fea000383ffff */
[----:B------:R-:W-:Y:S05]  /*21240*/  BRA `(.L_x_2815) ;  /* 0xfffffeb400e07947 */ /* 0x000fea000383ffff */
.L_x_2829:
[----:B--2---:R2:W3:Y:S02]  /*21250*/  SYNCS.PHASECHK.TRANS64.TRYWAIT P3, [R215+URZ+0x28c50], R216 ;  /* 0x028c50d8d70075a7 */ /* 0x0044e4000806017f */
[----:B---3--:R-:W-:Y:S05]  /*21260*/  @!P3 NANOSLEEP.SYNCS 0x989680 ;  /* 0x009896800000b95d */ /* 0x008fea0003900000 */
[----:B------:R-:W3:Y:S02]  /*21270*/  @!P3 SYNCS.PHASECHK.TRANS64 P3, [R215+URZ+0x28c50], R216 ;  /* 0x028c50d8d700b5a7 */ /* 0x000ee4000806007f */
[----:B---3--:R-:W-:Y:S05]  /*21280*/  @!P3 BRA `(.L_x_2829) ;  /* 0xfffffffc00f0b947 */ /* 0x008fea000383ffff */
[----:B------:R-:W-:Y:S05]  /*21290*/  BRA `(.L_x_2828) ;  /* 0xfffffed800dc7947 */ /* 0x000fea000383ffff */
.L_x_2842:
[----:B-1----:R1:W2:Y:S02]  /*212a0*/  SYNCS.PHASECHK.TRANS64.TRYWAIT P3, [R12+URZ+0x28c30], R207 ;  /* 0x028c30cf0c0075a7 */ /* 0x0022a4000806017f */
[----:B--2---:R-:W-:Y:S05]  /*212b0*/  @!P3 NANOSLEEP.SYNCS 0x989680 ;  /* 0x009896800000b95d */ /* 0x004fea0003900000 */
[----:B------:R-:W2:Y:S02]  /*212c0*/  @!P3 SYNCS.PHASECHK.TRANS64 P3, [R12+URZ+0x28c30], R207 ;  /* 0x028c30cf0c00b5a7 */ /* 0x000ea4000806007f */
[----:B--2---:R-:W-:Y:S05]  /*212d0*/  @!P3 BRA `(.L_x_2842) ;  /* 0xfffffffc00f0b947 */ /* 0x004fea000383ffff */
[----:B------:R-:W-:Y:S05]  /*212e0*/  BRA `(.L_x_2841) ;  /* 0xfffffee000a07947 */ /* 0x000fea000383ffff */
.L_x_2847:
[----:B---3--:R3:W4:Y:S02]  /*212f0*/  SYNCS.PHASECHK.TRANS64.TRYWAIT P3, [R12+URZ+0x28c50], R207 ;  /* 0x028c50cf0c0075a7 */ /* 0x008724000806017f */
[----:B----4-:R-:W-:Y:S05]  /*21300*/  @!P3 NANOSLEEP.SYNCS 0x989680 ;  /* 0x009896800000b95d */ /* 0x010fea0003900000 */
[----:B------:R-:W4:Y:S02]  /*21310*/  @!P3 SYNCS.PHASECHK.TRANS64 P3, [R12+URZ+0x28c50], R207 ;  /* 0x028c50cf0c00b5a7 */ /* 0x000f24000806007f */
[----:B----4-:R-:W-:Y:S05]  /*21320*/  @!P3 BRA `(.L_x_2847) ;  /* 0xfffffffc00f0b947 */ /* 0x010fea000383ffff */
[----:B------:R-:W-:Y:S05]  /*21330*/  BRA `(.L_x_2846) ;  /* 0xfffffefc00007947 */ /* 0x000fea000383ffff */
.L_x_2855:
[----:B-1----:R1:W2:Y:S02]  /*21340*/  SYNCS.PHASECHK.TRANS64.TRYWAIT P2, [R206+URZ+0x28c30], R207 ;  /* 0x028c30cfce0075a7 */ /* 0x0022a4000804017f */
[----:B--2---:R-:W-:Y:S05]  /*21350*/  @!P2 NANOSLEEP.SYNCS 0x989680 ;  /* 0x009896800000a95d */ /* 0x004fea0003900000 */
[----:B------:R-:W2:Y:S02]  /*21360*/  @!P2 SYNCS.PHASECHK.TRANS64 P2, [R206+URZ+0x28c30], R207 ;  /* 0x028c30cfce00a5a7 */ /* 0x000ea4000804007f */
[----:B--2---:R-:W-:Y:S05]  /*21370*/  @!P2 BRA `(.L_x_2855) ;  /* 0xfffffffc00f0a947 */ /* 0x004fea000383ffff */
[----:B------:R-:W-:Y:S05]  /*21380*/  BRA `(.L_x_2854) ;  /* 0xffffff0000107947 */ /* 0x000fea000383ffff */
.L_x_2868:
[----:B---3--:R3:W4:Y:S02]  /*21390*/  SYNCS.PHASECHK.TRANS64.TRYWAIT P2, [R206+URZ+0x28c50], R207 ;  /* 0x028c50cfce0075a7 */ /* 0x008724000804017f */
[----:B----4-:R-:W-:Y:S05]  /*213a0*/  @!P2 NANOSLEEP.SYNCS 0x989680 ;  /* 0x009896800000a95d */ /* 0x010fea0003900000 */
[----:B------:R-:W4:Y:S02]  /*213b0*/  @!P2 SYNCS.PHASECHK.TRANS64 P2, [R206+URZ+0x28c50], R207 ;  /* 0x028c50cfce00a5a7 */ /* 0x000f24000804007f */
[----:B----4-:R-:W-:Y:S05]  /*213c0*/  @!P2 BRA `(.L_x_2868) ;  /* 0xfffffffc00f0a947 */ /* 0x010fea000383ffff */
[----:B------:R-:W-:Y:S05]  /*213d0*/  BRA `(.L_x_2867) ;  /* 0xffffff2400187947 */ /* 0x000fea000383ffff */
.L_x_2906:
        /* <DEDUP_REMOVED lines=11> */
.L_x_3115:
[----:B------:R-:W-:Y:S05]  /*21490*/  BSYNC B1 ;  /* 0x0000000000017941 */ /* 0x000fea0003800000 */
.L_x_3114:
[----:B------:R-:W-:Y:S05]  /*214a0*/  BRA `(.L_x_3116) ;  /* 0xffffff7400ec7947 */ /* 0x000fea000383ffff */
.L_x_2908:
[----:B------:R-:W-:Y:S01]  /*214b0*/  BSSY B1, `(.L_x_3117) ;  /* 0x0000006000017945 */ /* 0x000fe20003800000 */
[----:B------:R-:W-:-:S07]  /*214c0*/  IMAD.MOV.U32 R15, RZ, RZ, -0x1 ;  /* 0xffffffffff0f7424 */ /* 0x000fce00078e00ff */
[----:B0-----:R-:W-:Y:S05]  /*214d0*/  WARPSYNC.COLLECTIVE R15, `(.L_x_3118) ;  /* 0x000000000f0c7348 */ /* 0x001fea0003c00000 */
[----:B------:R-:W-:Y:S02]  /*214e0*/  ELECT P6, UR62, PT ;  /* 0x00000000003e782f */ /* 0x000fe400038c0000 */
[----:B------:R-:W-:Y:S01]  /*214f0*/  MOV R14, UR62 ;  /* 0x0000003e000e7c02 */ /* 0x000fe20008000f00 */
[----:B0-----:R-:W-:Y:S10]  /*21500*/  ENDCOLLECTIVE ;  /* 0x000000000000791b */ /* 0x001ff40003800000 */
.L_x_3118:
[----:B------:R-:W-:Y:S05]  /*21510*/  BSYNC B1 ;  /* 0x0000000000017941 */ /* 0x000fea0003800000 */
.L_x_3117:
[----:B------:R-:W-:Y:S05]  /*21520*/  BRA `(.L_x_2907) ;  /* 0xffffff7400e47947 */ /* 0x000fea000383ffff */
.L_x_2910:
[----:B0-----:R-:W2:Y:S02]  /*21530*/  LDL R6, [R1] ;  /* 0x0000000001067983 */ /* 0x001ea40000100800 */
[----:B--2---:R0:W1:Y:S02]  /*21540*/  SYNCS.PHASECHK.TRANS64.TRYWAIT P0, [R6+URZ+0x28c20], R5 ;  /* 0x028c2005060075a7 */ /* 0x004064000800017f */
[----:B-1----:R-:W-:Y:S05]  /*21550*/  @!P0 NANOSLEEP.SYNCS 0x989680 ;  /* 0x009896800000895d */ /* 0x002fea0003900000 */
[----:B------:R-:W1:Y:S02]  /*21560*/  @!P0 SYNCS.PHASECHK.TRANS64 P0, [R6+URZ+0x28c20], R5 ;  /* 0x028c2005060085a7 */ /* 0x000e64000800007f */
[----:B-1----:R-:W-:Y:S05]  /*21570*/  @!P0 BRA `(.L_x_2910) ;  /* 0xfffffffc00ec8947 */ /* 0x002fea000383ffff */
[----:B------:R-:W-:Y:S05]  /*21580*/  BRA `(.L_x_3119) ;  /* 0xffffff7400f47947 */ /* 0x000fea000383ffff */
.L_x_2914:
[----:B0-----:R0:W1:Y:S02]  /*21590*/  SYNCS.PHASECHK.TRANS64.TRYWAIT P0, [R6+URZ+0x28ca0], R9 ;  /* 0x028ca009060075a7 */ /* 0x001064000800017f */
[----:B-1----:R-:W-:Y:S05]  /*215a0*/  @!P0 NANOSLEEP.SYNCS 0x989680 ;  /* 0x009896800000895d */ /* 0x002fea0003900000 */
[----:B------:R-:W1:Y:S02]  /*215b0*/  @!P0 SYNCS.PHASECHK.TRANS64 P0, [R6+URZ+0x28ca0], R9 ;  /* 0x028ca009060085a7 */ /* 0x000e64000800007f */
[----:B-1----:R-:W-:Y:S05]  /*215c0*/  @!P0 BRA `(.L_x_2914) ;  /* 0xfffffffc00f08947 */ /* 0x002fea000383ffff */
[----:B------:R-:W-:Y:S05]  /*215d0*/  BRA `(.L_x_3120) ;  /* 0xffffff7800187947 */ /* 0x000fea000383ffff */
.L_x_2919:
[----:B-1----:R1:W2:Y:S02]  /*215e0*/  SYNCS.PHASECHK.TRANS64.TRYWAIT P0, [R6+URZ+0x28cc0], R9 ;  /* 0x028cc009060075a7 */ /* 0x0022a4000800017f */
[----:B--2---:R-:W-:Y:S05]  /*215f0*/  @!P0 NANOSLEEP.SYNCS 0x989680 ;  /* 0x009896800000895d */ /* 0x004fea0003900000 */
[----:B------:R-:W2:Y:S02]  /*21600*/  @!P0 SYNCS.PHASECHK.TRANS64 P0, [R6+URZ+0x28cc0], R9 ;  /* 0x028cc009060085a7 */ /* 0x000ea4000800007f */
[----:B--2---:R-:W-:Y:S05]  /*21610*/  @!P0 BRA `(.L_x_2919) ;  /* 0xfffffffc00f08947 */ /* 0x004fea000383ffff */
[----:B------:R-:W-:Y:S05]  /*21620*/  BRA `(.L_x_3121) ;  /* 0xffffff78009c7947 */ /* 0x000fea000383ffff */
.L_x_2933:
[----:B0-----:R0:W1:Y:S02]  /*21630*/  SYNCS.PHASECHK.TRANS64.TRYWAIT P1, [R5+URZ+0x28ca0], R6 ;  /* 0x028ca006050075a7 */ /* 0x001064000802017f */
[----:B-1----:R-:W-:Y:S05]  /*21640*/  @!P1 NANOSLEEP.SYNCS 0x989680 ;  /* 0x009896800000995d */ /* 0x002fea0003900000 */
[----:B------:R-:W1:Y:S02]  /*21650*/  @!P1 SYNCS.PHASECHK.TRANS64 P1, [R5+URZ+0x28ca0], R6 ;  /* 0x028ca006050095a7 */ /* 0x000e64000802007f */
[----:B-1----:R-:W-:Y:S05]  /*21660*/  @!P1 BRA `(.L_x_2933) ;  /* 0xfffffffc00f09947 */ /* 0x002fea000383ffff */
[----:B------:R-:W-:Y:S05]  /*21670*/  BRA `(.L_x_3122) ;  /* 0xffffff8400247947 */ /* 0x000fea000383ffff */
.L_x_2938:
[----:B-1----:R1:W2:Y:S02]  /*21680*/  SYNCS.PHASECHK.TRANS64.TRYWAIT P1, [R5+URZ+0x28cc0], R6 ;  /* 0x028cc006050075a7 */ /* 0x0022a4000802017f */
[----:B--2---:R-:W-:Y:S05]  /*21690*/  @!P1 NANOSLEEP.SYNCS 0x989680 ;  /* 0x009896800000995d */ /* 0x004fea0003900000 */
[----:B------:R-:W2:Y:S02]  /*216a0*/  @!P1 SYNCS.PHASECHK.TRANS64 P1, [R5+URZ+0x28cc0], R6 ;  /* 0x028cc006050095a7 */ /* 0x000ea4000802007f */
[----:B--2---:R-:W-:Y:S05]  /*216b0*/  @!P1 BRA `(.L_x_2938) ;  /* 0xfffffffc00f09947 */ /* 0x004fea000383ffff */
[----:B------:R-:W-:Y:S05]  /*216c0*/  BRA `(.L_x_3123) ;  /* 0xffffff8400a47947 */ /* 0x000fea000383ffff */
.L_x_2966:
        /* <DEDUP_REMOVED lines=11> */
.L_x_3125:
[----:B------:R-:W-:Y:S05]  /*21780*/  BSYNC B0 ;  /* 0x0000000000007941 */ /* 0x000fea0003800000 */
.L_x_3124:
[----:B------:R-:W-:Y:S05]  /*21790*/  BRA `(.L_x_3126) ;  /* 0xffffff9800807947 */ /* 0x000fea000383ffff */
.L_x_2968:
[----:B------:R-:W-:Y:S01]  /*217a0*/  BSSY B0, `(.L_x_3127) ;  /* 0x0000006000007945 */ /* 0x000fe20003800000 */
[----:B------:R-:W-:-:S07]  /*217b0*/  IMAD.MOV.U32 R15, RZ, RZ, -0x1 ;  /* 0xffffffffff0f7424 */ /* 0x000fce00078e00ff */
[----:B01----:R-:W-:Y:S05]  /*217c0*/  WARPSYNC.COLLECTIVE R15, `(.L_x_3128) ;  /* 0x000000000f0c7348 */ /* 0x003fea0003c00000 */
[----:B------:R-:W-:Y:S02]  /*217d0*/  ELECT P6, UR62, PT ;  /* 0x00000000003e782f */ /* 0x000fe400038c0000 */
[----:B------:R-:W-:Y:S01]  /*217e0*/  MOV R14, UR62 ;  /* 0x0000003e000e7c02 */ /* 0x000fe20008000f00 */
[----:B01----:R-:W-:Y:S10]  /*217f0*/  ENDCOLLECTIVE ;  /* 0x000000000000791b */ /* 0x003ff40003800000 */
.L_x_3128:
[----:B------:R-:W-:Y:S05]  /*21800*/  BSYNC B0 ;  /* 0x0000000000007941 */ /* 0x000fea0003800000 */
.L_x_3127:
[----:B------:R-:W-:Y:S05]  /*21810*/  BRA `(.L_x_3129) ;  /* 0xffffff98008c7947 */ /* 0x000fea000383ffff */
.L_x_2970:
[----:B0-----:R0:W1:Y:S02]  /*21820*/  SYNCS.PHASECHK.TRANS64.TRYWAIT P0, [R0+URZ+0x28c40], R2 ;  /* 0x028c4002000075a7 */ /* 0x001064000800017f */
[----:B-1----:R-:W-:Y:S05]  /*21830*/  @!P0 NANOSLEEP.SYNCS 0x989680 ;  /* 0x009896800000895d */ /* 0x002fea0003900000 */
[----:B------:R-:W1:Y:S02]  /*21840*/  @!P0 SYNCS.PHASECHK.TRANS64 P0, [R0+URZ+0x28c40], R2 ;  /* 0x028c4002000085a7 */ /* 0x000e64000800007f */
[----:B-1----:R-:W-:Y:S05]  /*21850*/  @!P0 BRA `(.L_x_2970) ;  /* 0xfffffffc00f08947 */ /* 0x002fea000383ffff */
[----:B------:R-:W-:Y:S05]  /*21860*/  BRA `(.L_x_3130) ;  /* 0xffffff9800f47947 */ /* 0x000fea000383ffff */
.L_x_2974:
        /* <DEDUP_REMOVED lines=13> */
.L_x_3131:
[----:B------:R-:W-:Y:S02]  /*21940*/  IMAD.MOV.U32 R13, RZ, RZ, R4 ;  /* 0x000000ffff0d7224 */ /* 0x000fe400078e0004 */
[----:B------:R-:W-:-:S07]  /*21950*/  IMAD.MOV.U32 R6, RZ, RZ, R14 ;  /* 0x000000ffff067224 */ /* 0x000fce00078e000e */
[----:B------:R-:W-:Y:S05]  /*21960*/  WARPSYNC.COLLECTIVE R15, `(.L_x_3132) ;  /* 0x000000000f087348 */ /* 0x000fea0003c00000 */
[----:B------:R0:W1:Y:S02]  /*21970*/  SHFL.IDX P6, R14, R13, R12, R11 ;  /* 0x0000000c0d0e7389 */ /* 0x00006400000c000b */
[----:B01----:R-:W-:Y:S01]  /*21980*/  ENDCOLLECTIVE ;  /* 0x000000000000791b */ /* 0x003fe20003800000 */
.L_x_3132:
[----:B------:R-:W-:Y:S02]  /*21990*/  IMAD.MOV.U32 R13, RZ, RZ, R3 ;  /* 0x000000ffff0d7224 */ /* 0x000fe400078e0003 */
[----:B------:R-:W-:Y:S02]  /*219a0*/  IMAD.MOV.U32 R12, RZ, RZ, 0x1 ;  /* 0x00000001ff0c7424 */ /* 0x000fe400078e00ff */
[----:B------:R-:W-:-:S07]  /*219b0*/  IMAD.MOV.U32 R7, RZ, RZ, R14 ;  /* 0x000000ffff077224 */ /* 0x000fce00078e000e */
[----:B------:R-:W-:Y:S05]  /*219c0*/  WARPSYNC.COLLECTIVE R15, `(.L_x_3133) ;  /* 0x000000000f087348 */ /* 0x000fea0003c00000 */
[----:B------:R0:W1:Y:S02]  /*219d0*/  SHFL.IDX P6, R14, R13, R12, R11 ;  /* 0x0000000c0d0e7389 */ /* 0x00006400000c000b */
[----:B01----:R-:W-:Y:S01]  /*219e0*/  ENDCOLLECTIVE ;  /* 0x000000000000791b */ /* 0x003fe20003800000 */
.L_x_3133:
        /* <DEDUP_REMOVED lines=15> */
.L_x_3134:
[----:B------:R-:W-:Y:S02]  /*21ae0*/  IMAD.MOV.U32 R13, RZ, RZ, R3 ;  /* 0x000000ffff0d7224 */ /* 0x000fe400078e0003 */
[----:B------:R-:W-:Y:S02]  /*21af0*/  IMAD.MOV.U32 R12, RZ, RZ, 0x2 ;  /* 0x00000002ff0c7424 */ /* 0x000fe400078e00ff */
[----:B------:R-:W-:-:S07]  /*21b00*/  IMAD.MOV.U32 R5, RZ, RZ, R14 ;  /* 0x000000ffff057224 */ /* 0x000fce00078e000e */
[----:B------:R-:W-:Y:S05]  /*21b10*/  WARPSYNC.COLLECTIVE R15, `(.L_x_3135) ;  /* 0x000000000f087348 */ /* 0x000fea0003c00000 */
[----:B------:R0:W1:Y:S02]  /*21b20*/  SHFL.IDX P6, R14, R13, R12, R11 ;  /* 0x0000000c0d0e7389 */ /* 0x00006400000c000b */
[----:B01----:R-:W-:Y:S01]  /*21b30*/  ENDCOLLECTIVE ;  /* 0x000000000000791b */ /* 0x003fe20003800000 */
.L_x_3135:
        /* <DEDUP_REMOVED lines=15> */
.L_x_3136:
[----:B------:R-:W-:Y:S02]  /*21c30*/  IMAD.MOV.U32 R13, RZ, RZ, R3 ;  /* 0x000000ffff0d7224 */ /* 0x000fe400078e0003 */
[----:B------:R-:W-:Y:S02]  /*21c40*/  IMAD.MOV.U32 R12, RZ, RZ, 0x3 ;  /* 0x00000003ff0c7424 */ /* 0x000fe400078e00ff */
[----:B------:R-:W-:-:S07]  /*21c50*/  IMAD.MOV.U32 R5, RZ, RZ, R14 ;  /* 0x000000ffff057224 */ /* 0x000fce00078e000e */
[----:B------:R-:W-:Y:S05]  /*21c60*/  WARPSYNC.COLLECTIVE R15, `(.L_x_3137) ;  /* 0x000000000f087348 */ /* 0x000fea0003c00000 */
[----:B------:R0:W1:Y:S02]  /*21c70*/  SHFL.IDX P6, R14, R13, R12, R11 ;  /* 0x0000000c0d0e7389 */ /* 0x00006400000c000b */
[----:B01----:R-:W-:Y:S01]  /*21c80*/  ENDCOLLECTIVE ;  /* 0x000000000000791b */ /* 0x003fe20003800000 */
.L_x_3137:
        /* <DEDUP_REMOVED lines=13> */
.L_x_3138:
[----:B------:R-:W-:Y:S01]  /*21d60*/  IMAD.MOV.U32 R3, RZ, RZ, R14 ;  /* 0x000000ffff037224 */ /* 0x000fe200078e000e */
[----:B------:R-:W-:Y:S06]  /*21d70*/  BRA `(.L_x_3139) ;  /* 0xffffffa0004c7947 */ /* 0x000fec000383ffff */
.L_x_2977:
[----:B0-----:R-:W2:Y:S02]  /*21d80*/  LDL R2, [R1] ;  /* 0x0000000001027983 */ /* 0x001ea40000100800 */
[----:B--2---:R0:W1:Y:S02]  /*21d90*/  SYNCS.PHASECHK.TRANS64.TRYWAIT P0, [R2+URZ+0x28c20], R0 ;  /* 0x028c2000020075a7 */ /* 0x004064000800017f */
[----:B-1----:R-:W-:Y:S05]  /*21da0*/  @!P0 NANOSLEEP.SYNCS 0x989680 ;  /* 0x009896800000895d */ /* 0x002fea0003900000 */
[----:B------:R-:W1:Y:S02]  /*21db0*/  @!P0 SYNCS.PHASECHK.TRANS64 P0, [R2+URZ+0x28c20], R0 ;  /* 0x028c2000020085a7 */ /* 0x000e64000800007f */
[----:B-1----:R-:W-:Y:S05]  /*21dc0*/  @!P0 BRA `(.L_x_2977) ;  /* 0xfffffffc00ec8947 */ /* 0x002fea000383ffff */
[----:B------:R-:W-:Y:S05]  /*21dd0*/  BRA `(.L_x_3140) ;  /* 0xffffffa000ac7947 */ /* 0x000fea000383ffff */
.L_x_2981:
[----:B0-----:R0:W1:Y:S02]  /*21de0*/  SYNCS.PHASECHK.TRANS64.TRYWAIT P0, [R0+URZ+0x28c60], R2 ;  /* 0x028c6002000075a7 */ /* 0x001064000800017f */
[----:B-1----:R-:W-:Y:S05]  /*21df0*/  @!P0 NANOSLEEP.SYNCS 0x989680 ;  /* 0x009896800000895d */ /* 0x002fea0003900000 */
[----:B------:R-:W1:Y:S02]  /*21e00*/  @!P0 SYNCS.PHASECHK.TRANS64 P0, [R0+URZ+0x28c60], R2 ;  /* 0x028c6002000085a7 */ /* 0x000e64000800007f */
[----:B-1----:R-:W-:Y:S05]  /*21e10*/  @!P0 BRA `(.L_x_2981) ;  /* 0xfffffffc00f08947 */ /* 0x002fea000383ffff */
[----:B------:R-:W-:Y:S05]  /*21e20*/  BRA `(.L_x_3141) ;  /* 0xffffffa000d87947 */ /* 0x000fea000383ffff */
.L_x_3000:
[----:B-1----:R1:W2:Y:S02]  /*21e30*/  SYNCS.PHASECHK.TRANS64.TRYWAIT P0, [R3+URZ+0x28c40], R2 ;  /* 0x028c4002030075a7 */ /* 0x0022a4000800017f */
[----:B--2---:R-:W-:Y:S05]  /*21e40*/  @!P0 NANOSLEEP.SYNCS 0x989680 ;  /* 0x009896800000895d */ /* 0x004fea0003900000 */
[----:B------:R-:W2:Y:S02]  /*21e50*/  @!P0 SYNCS.PHASECHK.TRANS64 P0, [R3+URZ+0x28c40], R2 ;  /* 0x028c4002030085a7 */ /* 0x000ea4000800007f */
[----:B--2---:R-:W-:Y:S05]  /*21e60*/  @!P0 BRA `(.L_x_3000) ;  /* 0xfffffffc00f08947 */ /* 0x004fea000383ffff */
[----:B------:R-:W-:Y:S05]  /*21e70*/  BRA `(.L_x_3142) ;  /* 0xffffffac00e47947 */ /* 0x000fea000383ffff */
.L_x_3005:
[----:B0-----:R0:W2:Y:S02]  /*21e80*/  SYNCS.PHASECHK.TRANS64.TRYWAIT P0, [R3+URZ+0x28c60], R2 ;  /* 0x028c6002030075a7 */ /* 0x0010a4000800017f */
[----:B--2---:R-:W-:Y:S05]  /*21e90*/  @!P0 NANOSLEEP.SYNCS 0x989680 ;  /* 0x009896800000895d */ /* 0x004fea0003900000 */
[----:B------:R-:W2:Y:S02]  /*21ea0*/  @!P0 SYNCS.PHASECHK.TRANS64 P0, [R3+URZ+0x28c60], R2 ;  /* 0x028c6002030085a7 */ /* 0x000ea4000800007f */
[----:B--2---:R-:W-:Y:S05]  /*21eb0*/  @!P0 BRA `(.L_x_3005) ;  /* 0xfffffffc00f08947 */ /* 0x004fea000383ffff */
[----:B------:R-:W-:Y:S05]  /*21ec0*/  BRA `(.L_x_3143) ;  /* 0xffffffb000687947 */ /* 0x000fea000383ffff */
.L_x_3020:
[----:B0-----:R0:W1:Y:S02]  /*21ed0*/  SYNCS.PHASECHK.TRANS64.TRYWAIT P0, [R2+URZ+0x28c40], R3 ;  /* 0x028c4003020075a7 */ /* 0x001064000800017f */
[----:B-1----:R-:W-:Y:S05]  /*21ee0*/  @!P0 NANOSLEEP.SYNCS 0x989680 ;  /* 0x009896800000895d */ /* 0x002fea0003900000 */
[----:B------:R-:W1:Y:S02]  /*21ef0*/  @!P0 SYNCS.PHASECHK.TRANS64 P0, [R2+URZ+0x28c40], R3 ;  /* 0x028c4003020085a7 */ /* 0x000e64000800007f */
[----:B-1----:R-:W-:Y:S05]  /*21f00*/  @!P0 BRA `(.L_x_3020) ;  /* 0xfffffffc00f08947 */ /* 0x002fea000383ffff */
[----:B------:R-:W-:Y:S05]  /*21f10*/  BRA `(.L_x_3144) ;  /* 0xffffffbc00587947 */ /* 0x000fea000383ffff */
.L_x_3025:
[----:B-1----:R1:W2:Y:S02]  /*21f20*/  SYNCS.PHASECHK.TRANS64.TRYWAIT P0, [R2+URZ+0x28c60], R3 ;  /* 0x028c6003020075a7 */ /* 0x0022a4000800017f */
[----:B--2---:R-:W-:Y:S05]  /*21f30*/  @!P0 NANOSLEEP.SYNCS 0x989680 ;  /* 0x009896800000895d */ /* 0x004fea0003900000 */
[----:B------:R-:W2:Y:S02]  /*21f40*/  @!P0 SYNCS.PHASECHK.TRANS64 P0, [R2+URZ+0x28c60], R3 ;  /* 0x028c6003020085a7 */ /* 0x000ea4000800007f */
[----:B--2---:R-:W-:Y:S05]  /*21f50*/  @!P0 BRA `(.L_x_3025) ;  /* 0xfffffffc00f08947 */ /* 0x004fea000383ffff */
[----:B------:R-:W-:Y:S05]  /*21f60*/  BRA `(.L_x_3145) ;  /* 0xffffffbc00d87947 */ /* 0x000fea000383ffff */
.L_x_3040:
[----:B0-----:R0:W1:Y:S02]  /*21f70*/  SYNCS.PHASECHK.TRANS64.TRYWAIT P0, [R3+URZ+0x28c40], R2 ;  /* 0x028c4002030075a7 */ /* 0x001064000800017f */
[----:B-1----:R-:W-:Y:S05]  /*21f80*/  @!P0 NANOSLEEP.SYNCS 0x989680 ;  /* 0x009896800000895d */ /* 0x002fea0003900000 */
[----:B------:R-:W1:Y:S02]  /*21f90*/  @!P0 SYNCS.PHASECHK.TRANS64 P0, [R3+URZ+0x28c40], R2 ;  /* 0x028c4002030085a7 */ /* 0x000e64000800007f */
[----:B-1----:R-:W-:Y:S05]  /*21fa0*/  @!P0 BRA `(.L_x_3040) ;  /* 0xfffffffc00f08947 */ /* 0x002fea000383ffff */
[----:B------:R-:W-:Y:S05]  /*21fb0*/  BRA `(.L_x_3146) ;  /* 0xffffffc800a47947 */ /* 0x000fea000383ffff */
.L_x_3045:
[----:B-1----:R1:W2:Y:S02]  /*21fc0*/  SYNCS.PHASECHK.TRANS64.TRYWAIT P0, [R3+URZ+0x28c60], R2 ;  /* 0x028c6002030075a7 */ /* 0x0022a4000800017f */
[----:B--2---:R-:W-:Y:S05]  /*21fd0*/  @!P0 NANOSLEEP.SYNCS 0x989680 ;  /* 0x009896800000895d */ /* 0x004fea0003900000 */
[----:B------:R-:W2:Y:S02]  /*21fe0*/  @!P0 SYNCS.PHASECHK.TRANS64 P0, [R3+URZ+0x28c60], R2 ;  /* 0x028c6002030085a7 */ /* 0x000ea4000800007f */
[----:B--2---:R-:W-:Y:S05]  /*21ff0*/  @!P0 BRA `(.L_x_3045) ;  /* 0xfffffffc00f08947 */ /* 0x004fea000383ffff */
[----:B------:R-:W-:Y:S05]  /*22000*/  BRA `(.L_x_3147) ;  /* 0xffffffcc00287947 */ /* 0x000fea000383ffff */
.L_x_3061:
        /* <DEDUP_REMOVED lines=8> */
.L_x_3149:
[----:B------:R-:W-:Y:S05]  /*22090*/  BSYNC B0 ;  /* 0x0000000000007941 */ /* 0x000fea0003800000 */
.L_x_3148:
        /* <DEDUP_REMOVED lines=9> */
.L_x_3150:
        /* <DEDUP_REMOVED lines=18> */
.L_x_3151:
[----:B------:R-:W-:Y:S01]  /*22250*/  IMAD.MOV.U32 R12, RZ, RZ, 0x2 ;  /* 0x00000002ff0c7424 */ /* 0x000fe200078e00ff */
[----:B------:R-:W-:-:S05]  /*22260*/  SEL R5, R14, RZ, P1 ;  /* 0x000000ff0e057207 */ /* 0x000fca0000800000 */
[----:B------:R-:W-:-:S04]  /*22270*/  IMAD.IADD R3, R2, 0x1, R5 ;  /* 0x0000000102037824 */ /* 0x000fc800078e0205 */
[----:B------:R-:W-:-:S07]  /*22280*/  IMAD.MOV.U32 R13, RZ, RZ, R3 ;  /* 0x000000ffff0d7224 */ /* 0x000fce00078e0003 */
[----:B------:R-:W-:Y:S05]  /*22290*/  WARPSYNC.COLLECTIVE R15, `(.L_x_3152) ;  /* 0x000000000f087348 */ /* 0x000fea0003c00000 */
[----:B------:R0:W1:Y:S02]  /*222a0*/  SHFL.UP P6, R14, R13, R12, R11 ;  /* 0x0400000c0d0e7389 */ /* 0x00006400000c000b */
[----:B01----:R-:W-:Y:S01]  /*222b0*/  ENDCOLLECTIVE ;  /* 0x000000000000791b */ /* 0x003fe20003800000 */
.L_x_3152:
[----:B------:R-:W-:Y:S01]  /*222c0*/  IMAD.MOV.U32 R12, RZ, RZ, 0x4 ;  /* 0x00000004ff0c7424 */ /* 0x000fe200078e00ff */
[----:B------:R-:W-:-:S05]  /*222d0*/  SEL R14, R14, RZ, P2 ;  /* 0x000000ff0e0e7207 */ /* 0x000fca0001000000 */
[----:B------:R-:W-:-:S04]  /*222e0*/  IMAD.IADD R3, R3, 0x1, R14 ;  /* 0x0000000103037824 */ /* 0x000fc800078e020e */
[----:B------:R-:W-:-:S07]  /*222f0*/  IMAD.MOV.U32 R13, RZ, RZ, R3 ;  /* 0x000000ffff0d7224 */ /* 0x000fce00078e0003 */
[----:B------:R-:W-:Y:S05]  /*22300*/  WARPSYNC.COLLECTIVE R15, `(.L_x_3153) ;  /* 0x000000000f087348 */ /* 0x000fea0003c00000 */
[----:B------:R0:W1:Y:S02]  /*22310*/  SHFL.UP P6, R14, R13, R12, R11 ;  /* 0x0400000c0d0e7389 */ /* 0x00006400000c000b */
[----:B01----:R-:W-:Y:S01]  /*22320*/  ENDCOLLECTIVE ;  /* 0x000000000000791b */ /* 0x003fe20003800000 */
.L_x_3153:
[----:B------:R-:W-:Y:S01]  /*22330*/  IMAD.MOV.U32 R12, RZ, RZ, 0x8 ;  /* 0x00000008ff0c7424 */ /* 0x000fe200078e00ff */
[----:B------:R-:W-:-:S05]  /*22340*/  SEL R14, R14, RZ, P3 ;  /* 0x000000ff0e0e7207 */ /* 0x000fca0001800000 */
[----:B------:R-:W-:-:S04]  /*22350*/  IMAD.IADD R3, R3, 0x1, R14 ;  /* 0x0000000103037824 */ /* 0x000fc800078e020e */
[----:B------:R-:W-:-:S07]  /*22360*/  IMAD.MOV.U32 R13, RZ, RZ, R3 ;  /* 0x000000ffff0d7224 */ /* 0x000fce00078e0003 */
[----:B------:R-:W-:Y:S05]  /*22370*/  WARPSYNC.COLLECTIVE R15, `(.L_x_3154) ;  /* 0x000000000f087348 */ /* 0x000fea0003c00000 */
[----:B------:R0:W1:Y:S02]  /*22380*/  SHFL.UP P6, R14, R13, R12, R11 ;  /* 0x0400000c0d0e7389 */ /* 0x00006400000c000b */
[----:B01----:R-:W-:Y:S01]  /*22390*/  ENDCOLLECTIVE ;  /* 0x000000000000791b */ /* 0x003fe20003800000 */
.L_x_3154:
[----:B------:R-:W-:Y:S01]  /*223a0*/  IMAD.MOV.U32 R12, RZ, RZ, 0x10 ;  /* 0x00000010ff0c7424 */ /* 0x000fe200078e00ff */
[----:B------:R-:W-:-:S05]  /*223b0*/  SEL R14, R14, RZ, P4 ;  /* 0x000000ff0e0e7207 */ /* 0x000fca0002000000 */
[----:B------:R-:W-:-:S04]  /*223c0*/  IMAD.IADD R3, R3, 0x1, R14 ;  /* 0x0000000103037824 */ /* 0x000fc800078e020e */
[----:B------:R-:W-:-:S07]  /*223d0*/  IMAD.MOV.U32 R13, RZ, RZ, R3 ;  /* 0x000000ffff0d7224 */ /* 0x000fce00078e0003 */
[----:B------:R-:W-:Y:S05]  /*223e0*/  WARPSYNC.COLLECTIVE R15, `(.L_x_3155) ;  /* 0x000000000f087348 */ /* 0x000fea0003c00000 */
[----:B------:R0:W1:Y:S02]  /*223f0*/  SHFL.UP P6, R14, R13, R12, R11 ;  /* 0x0400000c0d0e7389 */ /* 0x00006400000c000b */
[----:B01----:R-:W-:Y:S01]  /*22400*/  ENDCOLLECTIVE ;  /* 0x000000000000791b */ /* 0x003fe20003800000 */
.L_x_3155:
        /* <DEDUP_REMOVED lines=8> */
.L_x_3156:
[----:B------:R-:W-:Y:S05]  /*22490*/  BRA `(.L_x_3157) ;  /* 0xffffffd4007c7947 */ /* 0x000fea000383ffff */
.L_x_3066:
        /* <DEDUP_REMOVED lines=8> */
.L_x_3159:
[----:B------:R-:W-:Y:S05]  /*22520*/  BSYNC B0 ;  /* 0x0000000000007941 */ /* 0x000fea0003800000 */
.L_x_3158:
        /* <DEDUP_REMOVED lines=9> */
.L_x_3160:
[----:B------:R-:W-:Y:S01]  /*225c0*/  IMAD.MOV.U32 R12, RZ, RZ, 0x4 ;  /* 0x00000004ff0c7424 */ /* 0x000fe200078e00ff */
[----:B------:R-:W-:-:S05]  /*225d0*/  SEL R14, R14, RZ, P2 ;  /* 0x000000ff0e0e7207 */ /* 0x000fca0001000000 */
[----:B------:R-:W-:-:S04]  /*225e0*/  IMAD.IADD R3, R3, 0x1, R14 ;  /* 0x0000000103037824 */ /* 0x000fc800078e020e */
[----:B------:R-:W-:-:S07]  /*225f0*/  IMAD.MOV.U32 R13, RZ, RZ, R3 ;  /* 0x000000ffff0d7224 */ /* 0x000fce00078e0003 */
[----:B------:R-:W-:Y:S05]  /*22600*/  WARPSYNC.COLLECTIVE R15, `(.L_x_3161) ;  /* 0x000000000f087348 */ /* 0x000fea0003c00000 */
[----:B------:R0:W1:Y:S02]  /*22610*/  SHFL.UP P6, R14, R13, R12, R11 ;  /* 0x0400000c0d0e7389 */ /* 0x00006400000c000b */
[----:B01----:R-:W-:Y:S01]  /*22620*/  ENDCOLLECTIVE ;  /* 0x000000000000791b */ /* 0x003fe20003800000 */
.L_x_3161:
[----:B------:R-:W-:Y:S01]  /*22630*/  IMAD.MOV.U32 R12, RZ, RZ, 0x8 ;  /* 0x00000008ff0c7424 */ /* 0x000fe200078e00ff */
[----:B------:R-:W-:-:S05]  /*22640*/  SEL R14, R14, RZ, P3 ;  /* 0x000000ff0e0e7207 */ /* 0x000fca0001800000 */
[----:B------:R-:W-:-:S04]  /*22650*/  IMAD.IADD R3, R3, 0x1, R14 ;  /* 0x0000000103037824 */ /* 0x000fc800078e020e */
[----:B------:R-:W-:-:S07]  /*22660*/  IMAD.MOV.U32 R13, RZ, RZ, R3 ;  /* 0x000000ffff0d7224 */ /* 0x000fce00078e0003 */
[----:B------:R-:W-:Y:S05]  /*22670*/  WARPSYNC.COLLECTIVE R15, `(.L_x_3162) ;  /* 0x000000000f087348 */ /* 0x000fea0003c00000 */
[----:B------:R0:W1:Y:S02]  /*22680*/  SHFL.UP P6, R14, R13, R12, R11 ;  /* 0x0400000c0d0e7389 */ /* 0x00006400000c000b */
[----:B01----:R-:W-:Y:S01]  /*22690*/  ENDCOLLECTIVE ;  /* 0x000000000000791b */ /* 0x003fe20003800000 */
.L_x_3162:
[----:B------:R-:W-:Y:S01]  /*226a0*/  IMAD.MOV.U32 R12, RZ, RZ, 0x10 ;  /* 0x00000010ff0c7424 */ /* 0x000fe200078e00ff */
[----:B------:R-:W-:-:S05]  /*226b0*/  SEL R14, R14, RZ, P4 ;  /* 0x000000ff0e0e7207 */ /* 0x000fca0002000000 */
[----:B------:R-:W-:-:S04]  /*226c0*/  IMAD.IADD R3, R3, 0x1, R14 ;  /* 0x0000000103037824 */ /* 0x000fc800078e020e */
[----:B------:R-:W-:-:S07]  /*226d0*/  IMAD.MOV.U32 R13, RZ, RZ, R3 ;  /* 0x000000ffff0d7224 */ /* 0x000fce00078e0003 */
[----:B------:R-:W-:Y:S05]  /*226e0*/  WARPSYNC.COLLECTIVE R15, `(.L_x_3163) ;  /* 0x000000000f087348 */ /* 0x000fea0003c00000 */
[----:B------:R0:W1:Y:S02]  /*226f0*/  SHFL.UP P6, R14, R13, R12, R11 ;  /* 0x0400000c0d0e7389 */ /* 0x00006400000c000b */
[----:B01----:R-:W-:Y:S01]  /*22700*/  ENDCOLLECTIVE ;  /* 0x000000000000791b */ /* 0x003fe20003800000 */
.L_x_3163:
        /* <DEDUP_REMOVED lines=8> */
.L_x_3164:
[----:B------:R-:W-:Y:S05]  /*22790*/  BRA `(.L_x_3165) ;  /* 0xffffffd400587947 */ /* 0x000fea000383ffff */
.L_x_3068:
[----:B------:R-:W-:Y:S01]  /*227a0*/  BSSY B0, `(.L_x_3166) ;  /* 0x0000006000007945 */ /* 0x000fe20003800000 */
[----:B------:R-:W-:Y:S01]  /*227b0*/  PLOP3.LUT P6, PT, P6, PT, PT, 0x8, 0x0 ;  /* 0x000000000000781c */ /* 0x000fe200037ce170 */
[----:B------:R-:W-:-:S12]  /*227c0*/  IMAD.MOV.U32 R15, RZ, RZ, -0x1 ;  /* 0xffffffffff0f7424 */ /* 0x000fd800078e00ff */
[----:B0----5:R-:W-:Y:S05]  /*227d0*/  WARPSYNC.COLLECTIVE R15, `(.L_x_3167) ;  /* 0x000000000f087348 */ /* 0x021fea0003c00000 */
[----:B------:R-:W-:Y:S01]  /*227e0*/  VOTE.ANY R14, PT, P6 ;  /* 0x00000000000e7806 */ /* 0x000fe200030e0100 */
[----:B0----5:R-:W-:Y:S06]  /*227f0*/  ENDCOLLECTIVE ;  /* 0x000000000000791b */ /* 0x021fec0003800000 */
.L_x_3167:
[----:B------:R-:W-:Y:S05]  /*22800*/  BSYNC B0 ;  /* 0x0000000000007941 */ /* 0x000fea0003800000 */
.L_x_3166:
        /* <DEDUP_REMOVED lines=9> */
.L_x_3168:
[----:B------:R-:W-:Y:S01]  /*228a0*/  IMAD.MOV.U32 R17, RZ, RZ, R14 ;  /* 0x000000ffff117224 */ /* 0x000fe200078e000e */
[----:B------:R-:W-:Y:S06]  /*228b0*/  BRA `(.L_x_3169) ;  /* 0xffffffd400487947 */ /* 0x000fec000383ffff */
.L_x_3070:
[----:B------:R-:W-:Y:S01]  /*228c0*/  BSSY B0, `(.L_x_3170) ;  /* 0x0000007000007945 */ /* 0x000fe20003800000 */
[----:B------:R-:W-:Y:S02]  /*228d0*/  IMAD.MOV.U32 R13, RZ, RZ, R3 ;  /* 0x000000ffff0d7224 */ /* 0x000fe400078e0003 */
[----:B------:R-:W-:Y:S02]  /*228e0*/  IMAD.MOV.U32 R11, RZ, RZ, 0x1f ;  /* 0x0000001fff0b7424 */ /* 0x000fe400078e00ff */
[----:B------:R-:W-:-:S07]  /*228f0*/  IMAD.MOV.U32 R15, RZ, RZ, -0x1 ;  /* 0xffffffffff0f7424 */ /* 0x000fce00078e00ff */
[----:B012--5:R-:W-:Y:S05]  /*22900*/  WARPSYNC.COLLECTIVE R15, `(.L_x_3171) ;  /* 0x000000000f087348 */ /* 0x027fea0003c00000 */
[----:B------:R3:W4:Y:S02]  /*22910*/  SHFL.IDX P6, R14, R13, R12, R11 ;  /* 0x0000000c0d0e7389 */ /* 0x00072400000c000b */
[----:B012345:R-:W-:Y:S01]  /*22920*/  ENDCOLLECTIVE ;  /* 0x000000000000791b */ /* 0x03ffe20003800000 */
.L_x_3171:
[----:B------:R-:W-:Y:S05]  /*22930*/  BSYNC B0 ;  /* 0x0000000000007941 */ /* 0x000fea0003800000 */
.L_x_3170:
[----:B------:R-:W-:Y:S01]  /*22940*/  IMAD.MOV.U32 R4, RZ, RZ, R14 ;  /* 0x000000ffff047224 */ /* 0x000fe200078e000e */
[----:B------:R-:W-:Y:S06]  /*22950*/  BRA `(.L_x_3069) ;  /* 0xffffffd4003c7947 */ /* 0x000fec000383ffff */
.L_x_3074:
[----:B0-----:R0:W1:Y:S02]  /*22960*/  SYNCS.PHASECHK.TRANS64.TRYWAIT P0, [R0+URZ+0x28c20], R3 ;  /* 0x028c2003000075a7 */ /* 0x001064000800017f */
[----:B-1----:R-:W-:Y:S05]  /*22970*/  @!P0 NANOSLEEP.SYNCS 0x989680 ;  /* 0x009896800000895d */ /* 0x002fea0003900000 */
[----:B------:R-:W1:Y:S02]  /*22980*/  @!P0 SYNCS.PHASECHK.TRANS64 P0, [R0+URZ+0x28c20], R3 ;  /* 0x028c2003000085a7 */ /* 0x000e64000800007f */
[----:B-1----:R-:W-:Y:S05]  /*22990*/  @!P0 BRA `(.L_x_3074) ;  /* 0xfffffffc00f08947 */ /* 0x002fea000383ffff */
[----:B------:R-:W-:Y:S05]  /*229a0*/  BRA `(.L_x_3172) ;  /* 0xffffffd800bc7947 */ /* 0x000fea000383ffff */
.L_x_3075:
        /* <DEDUP_REMOVED lines=11> */
.L_x_3174:
[----:B------:R-:W-:Y:S05]  /*22a60*/  BSYNC B0 ;  /* 0x0000000000007941 */ /* 0x000fea0003800000 */
.L_x_3173:
[----:B------:R-:W-:Y:S05]  /*22a70*/  BRA `(.L_x_3175) ;  /* 0xffffffd800a47947 */ /* 0x000fea000383ffff */
.L_x_3076:
[----:B------:R-:W-:Y:S01]  /*22a80*/  BSSY B0, `(.L_x_3176) ;  /* 0x0000006000007945 */ /* 0x000fe20003800000 */
[----:B------:R-:W-:-:S07]  /*22a90*/  IMAD.MOV.U32 R15, RZ, RZ, -0x1 ;  /* 0xffffffffff0f7424 */ /* 0x000fce00078e00ff */
[----:B01---5:R-:W-:Y:S05]  /*22aa0*/  WARPSYNC.COLLECTIVE R15, `(.L_x_3177) ;  /* 0x000000000f0c7348 */ /* 0x023fea0003c00000 */
[----:B------:R-:W-:Y:S02]  /*22ab0*/  ELECT P6, UR62, PT ;  /* 0x00000000003e782f */ /* 0x000fe400038c0000 */
[----:B------:R-:W-:Y:S01]  /*22ac0*/  MOV R14, UR62 ;  /* 0x0000003e000e7c02 */ /* 0x000fe20008000f00 */
[----:B01---5:R-:W-:Y:S10]  /*22ad0*/  ENDCOLLECTIVE ;  /* 0x000000000000791b */ /* 0x023ff40003800000 */
.L_x_3177:
[----:B------:R-:W-:Y:S05]  /*22ae0*/  BSYNC B0 ;  /* 0x0000000000007941 */ /* 0x000fea0003800000 */
.L_x_3176:
[----:B------:R-:W-:Y:S05]  /*22af0*/  BRA `(.L_x_3178) ;  /* 0xffffffd800987947 */ /* 0x000fea000383ffff */
.L_x_3078:
[----:B0-----:R0:W1:Y:S02]  /*22b00*/  SYNCS.PHASECHK.TRANS64.TRYWAIT P0, [R6+URZ], R5 ;  /* 0x00000005060075a7 */ /* 0x001064000800017f */
[----:B-1----:R-:W-:Y:S05]  /*22b10*/  @!P0 NANOSLEEP.SYNCS 0x989680 ;  /* 0x009896800000895d */ /* 0x002fea0003900000 */
[----:B------:R-:W1:Y:S02]  /*22b20*/  @!P0 SYNCS.PHASECHK.TRANS64 P0, [R6+URZ], R5 ;  /* 0x00000005060085a7 */ /* 0x000e64000800007f */
[----:B-1----:R-:W-:Y:S05]  /*22b30*/  @!P0 BRA `(.L_x_3078) ;  /* 0xfffffffc00f08947 */ /* 0x002fea000383ffff */
[----:B------:R-:W-:Y:S05]  /*22b40*/  BRA `(.L_x_3179) ;  /* 0xffffffd800d47947 */ /* 0x000fea000383ffff */
.L_x_3079:
[----:B-1----:R1:W2:Y:S02]  /*22b50*/  SYNCS.PHASECHK.TRANS64.TRYWAIT P0, [R7+URZ], R2 ;  /* 0x00000002070075a7 */ /* 0x0022a4000800017f */
[----:B--2---:R-:W-:Y:S05]  /*22b60*/  @!P0 NANOSLEEP.SYNCS 0x989680 ;  /* 0x009896800000895d */ /* 0x004fea0003900000 */
[----:B------:R-:W2:Y:S02]  /*22b70*/  @!P0 SYNCS.PHASECHK.TRANS64 P0, [R7+URZ], R2 ;  /* 0x00000002070085a7 */ /* 0x000ea4000800007f */
[----:B--2---:R-:W-:Y:S05]  /*22b80*/  @!P0 BRA `(.L_x_3079) ;  /* 0xfffffffc00f08947 */ /* 0x004fea000383ffff */
[----:B------:R-:W-:Y:S05]  /*22b90*/  BRA `(.L_x_3180) ;  /* 0xffffffd800c87947 */ /* 0x000fea000383ffff */
.L_x_3081:
[----:B--2---:R2:W3:Y:S02]  /*22ba0*/  SYNCS.PHASECHK.TRANS64.TRYWAIT P0, [R4+URZ], R5 ;  /* 0x00000005040075a7 */ /* 0x0044e4000800017f */
[----:B---3--:R-:W-:Y:S05]  /*22bb0*/  @!P0 NANOSLEEP.SYNCS 0x989680 ;  /* 0x009896800000895d */ /* 0x008fea0003900000 */
[----:B------:R-:W3:Y:S02]  /*22bc0*/  @!P0 SYNCS.PHASECHK.TRANS64 P0, [R4+URZ], R5 ;  /* 0x00000005040085a7 */ /* 0x000ee4000800007f */
[----:B---3--:R-:W-:Y:S05]  /*22bd0*/  @!P0 BRA `(.L_x_3081) ;  /* 0xfffffffc00f08947 */ /* 0x008fea000383ffff */
[----:B------:R-:W-:Y:S05]  /*22be0*/  BRA `(.L_x_3181) ;  /* 0xffffffd800d07947 */ /* 0x000fea000383ffff */
.L_x_3182:
        /* <DEDUP_REMOVED lines=9> */
.L_x_6029:


//--------------------- .text._ZN7cutlass13device_kernelIN5flash11enable_sm90INS1_16FlashAttnFwdSm90INS1_25CollectiveMainloopFwdSm90ILi2EN4cute5tupleIJNS5_1CILi1EEES8_S8_EEENS6_IJNS7_ILi64EEESA_SA_EEELi512ENS_10bfloat16_tEfNS_4arch4Sm90ELb0ELb1ELb1ELb1ELb0ELb0ELb1ELb0ELb0ELb1ELb0ELb0EEENS1_21CollectiveEpilogueFwdINS6_IJSA_NS7_ILi512EEESA_EEES9_SC_SE_Li256ELb1ELb1ELb0ELb0EEENS1_36VarlenDynamicPersistentTileSchedulerILi64ELi64ELi256ELi128ELb0ELb1ELb1ELb1ELb0ELb1EEEEEEEEEvNT_6ParamsE --------------------------
	.section	.text._ZN7cutlass13device_kernelIN5flash11enable_sm90INS1_16FlashAttnFwdSm90INS1_25CollectiveMainloopFwdSm90ILi2EN4cute5tupleIJNS5_1CILi1EEES8_S8_EEENS6_IJNS7_ILi64EEESA_SA_EEELi512ENS_10bfloat16_tEfNS_4arch4Sm90ELb0ELb1ELb1ELb1ELb0ELb0ELb1ELb0ELb0ELb1ELb0ELb0EEENS1_21CollectiveEpilogueFwdINS6_IJSA_NS7_ILi512EEESA_EEES9_SC_SE_Li256ELb1ELb1ELb0ELb0EEENS1_36VarlenDynamicPersistentTileSchedulerILi64ELi64ELi256ELi128ELb0ELb1ELb1ELb1ELb0ELb1EEEEEEEEEvNT_6ParamsE,"ax",@progbits
	.align	128
.text._ZN7cutlass13device_kernelIN5flash11enable_sm90INS1_16FlashAttnFwdSm90INS1_25CollectiveMainloopFwdSm90ILi2EN4cute5tupleIJNS5_1CILi1EEES8_S8_EEENS6_IJNS7_ILi64EEESA_SA_EEELi512ENS_10bfloat16_tEfNS_4arch4Sm90ELb0ELb1ELb1ELb1ELb0ELb0ELb1ELb0ELb0ELb1ELb0ELb0EEENS1_21CollectiveEpilogueFwdINS6_IJSA_NS7_ILi512EEESA_EEES9_SC_SE_Li256ELb1ELb1ELb0ELb0EEENS1_36VarlenDynamicPersistentTileSchedulerILi64ELi64ELi256ELi128ELb0ELb1ELb1ELb1ELb0ELb1EEEEEEEEEvNT_6ParamsE:
        .type           _ZN7cutlass13device_kernelIN5flash11enable_sm90INS1_16FlashAttnFwdSm90INS1_25CollectiveMainloopFwdSm90ILi2EN4cute5tupleIJNS5_1CILi1EEES8_S8_EEENS6_IJNS7_ILi64EEESA_SA_EEELi512ENS_10bfloat16_tEfNS_4arch4Sm90ELb0ELb1ELb1ELb1ELb0ELb0ELb1ELb0ELb0ELb1ELb0ELb0EEENS1_21CollectiveEpilogueFwdINS6_IJSA_NS7_ILi512EEESA_EEES9_SC_SE_Li256ELb1ELb1ELb0ELb0EEENS1_36VarlenDynamicPersistentTileSchedulerILi64ELi64ELi256ELi128ELb0ELb1ELb1ELb1ELb0ELb1EEEEEEEEEvNT_6ParamsE,@function
        .size           _ZN7cutlass13device_kernelIN5flash11enable_sm90INS1_16FlashAttnFwdSm90INS1_25CollectiveMainloopFwdSm90ILi2EN4cute5tupleIJNS5_1CILi1EEES8_S8_EEENS6_IJNS7_ILi64EEESA_SA_EEELi512ENS_10bfloat16_tEfNS_4arch4Sm90ELb0ELb1ELb1ELb1ELb0ELb0ELb1ELb0ELb0ELb1ELb0ELb0EEENS1_21CollectiveEpilogueFwdINS6_IJSA_NS7_ILi512EEESA_EEES9_SC_SE_Li256ELb1ELb1ELb0ELb0EEENS1_36VarlenDynamicPersistentTileSchedulerILi64ELi64ELi256ELi128ELb0ELb1ELb1ELb1ELb0ELb1EEEEEEEEEvNT_6ParamsE,(.L_x_6030 - _ZN7cutlass13device_kernelIN5flash11enable_sm90INS1_16FlashAttnFwdSm90INS1_25CollectiveMainloopFwdSm90ILi2EN4cute5tupleIJNS5_1CILi1EEES8_S8_EEENS6_IJNS7_ILi64EEESA_SA_EEELi512ENS_10bfloat16_tEfNS_4arch4Sm90ELb0ELb1ELb1ELb1ELb0ELb0ELb1ELb0ELb0ELb1ELb0ELb0EEENS1_21CollectiveEpilogueFwdINS6_IJSA_NS7_ILi512EEESA_EEES9_SC_SE_Li256ELb1ELb1ELb0ELb0EEENS1_36VarlenDynamicPersistentTileSchedulerILi64ELi64ELi256ELi128ELb0ELb1ELb1ELb1ELb0ELb1EEEEEEEEEvNT_6ParamsE)
        .other          _ZN7cutlass13device_kernelIN5flash11enable_sm90INS1_16FlashAttnFwdSm90INS1_25CollectiveMainloopFwdSm90ILi2EN4cute5tupleIJNS5_1CILi1EEES8_S8_EEENS6_IJNS7_ILi64EEESA_SA_EEELi512ENS_10bfloat16_tEfNS_4arch4Sm90ELb0ELb1ELb1ELb1ELb0ELb0ELb1ELb0ELb0ELb1ELb0ELb0EEENS1_21CollectiveEpilogueFwdINS6_IJSA_NS7_ILi512EEESA_EEES9_SC_SE_Li256ELb1ELb1ELb0ELb0EEENS1_36VarlenDynamicPersistentTileSchedulerILi64ELi64ELi256ELi128ELb0ELb1ELb1ELb1ELb0ELb1EEEEEEEEEvNT_6ParamsE,@"STO_CUDA_ENTRY STV_DEFAULT"
_ZN7cutlass13device_kernelIN5flash11enable_sm90INS1_16FlashAttnFwdSm90INS1_25CollectiveMainloopFwdSm90ILi2EN4cute5tupleIJNS5_1CILi1EEES8_S8_EEENS6_IJNS7_ILi64EEESA_SA_EEELi512ENS_10bfloat16_tEfNS_4arch4Sm90ELb0ELb1ELb1ELb1ELb0ELb0ELb1ELb0ELb0ELb1ELb0ELb0EEENS1_21CollectiveEpilogueFwdINS6_IJSA_NS7_ILi512EEESA_EEES9_SC_SE_Li256ELb1ELb1ELb0ELb0EEENS1_36VarlenDynamicPersistentTileSchedulerILi64ELi64ELi256ELi128ELb0ELb1ELb1ELb1ELb0ELb1EEEEEEEEEvNT_6ParamsE:
        /* <DEDUP_REMOVED lines=21> */
.L_x_3184:
[----:B------:R-:W-:Y:S05]  /*0150*/  BSYNC B0 ;  /* 0x0000000000007941 */ /* 0x000fea0003800000 */
.L_x_3183:
        /* <DEDUP_REMOVED lines=38> */
.L_x_3185:
        /* <DEDUP_REMOVED lines=22> */
.L_x_3186:
        /* <DEDUP_REMOVED lines=18> */
.L_x_3187:
        /* <DEDUP_REMOVED lines=22> */
.L_x_3188:
        /* <DEDUP_REMOVED lines=23> */
.L_x_3189:
[C---:B------:R-:W-:Y:S01]  /*0910*/  IADD3 R3, P0, R2.reuse, 0x70, RZ ;  /* 0x0000007002037810 */ /* 0x040fe20007f1e0ff */
[----:B------:R-:W-:Y:S01]  /*0920*/  UISETP.NE.AND UP0, UPT, UR38, URZ, UPT ;  /* 0x0000003f2600728c */ /* 0x000fe2000bf05270 */
[----:B------:R-:W-:Y:S01]  /*0930*/  IADD3 R17, P1, R2, 0x200, RZ ;  /* 0x0000020002117810 */ /* 0x000fe20007f3e0ff */
[----:B------:R-:W-:Y:S01]  /*0940*/  NOP ;  /* 0x0000000000007918 */ /* 0x000fe20000000000 */
[----:B------:R-:W-:Y:S01]  /*0950*/  ULDC.64 UR36, c[0x0][0x208] ;  /* 0x0000820000247ab9 */ /* 0x000fe20000000a00 */
[----:B------:R2:W-:Y:S01]  /*0960*/  STL [R1+0x448], R3 ;  /* 0x0004480301007387 */ /* 0x0005e20000100800 */
[----:B0-----:R-:W-:Y:S01]  /*0970*/  UP2UR UR4, UPR, URZ, 0x1 ;  /* 0x000000013f047883 */ /* 0x001fe20008000000 */
[----:B-1-34-:R-:W-:Y:S01]  /*0980*/  BAR.SYNC.DEFER_BLOCKING 0x0 ;  /* 0x0000000000007b1d */ /* 0x01afe20000010000 */
[----:B------:R-:W-:Y:S01]  /*0990*/  PLOP3.LUT P2, PT, PT, PT, UP0, 0x40, 0x0 ;  /* 0x000000000000781c */ /* 0x000fe20003f4e808 */
[----:B------:R-:W-:Y:S02]  /*09a0*/  IMAD.X R19, RZ, RZ, R16, P1 ;  /* 0x000000ffff137224 */ /* 0x000fe400008e0610 */
[----:B------:R-:W-:-:S02]  /*09b0*/  IMAD.MOV.U32 R152, RZ, RZ, R2 ;  /* 0x000000ffff987224 */ /* 0x000fc400078e0002 */
[--C-:B--2---:R-:W-:Y:S02]  /*09c0*/  IMAD.X R3, RZ, RZ, R16.reuse, P0 ;  /* 0x000000ffff037224 */ /* 0x104fe400000e0610 */
[----:B------:R-:W-:-:S03]  /*09d0*/  IMAD.MOV.U32 R153, RZ, RZ, R16 ;  /* 0x000000ffff997224 */ /* 0x000fc600078e0010 */
[----:B------:R0:W-:Y:S03]  /*09e0*/  STL [R1+0x444], R3 ;  /* 0x0004440301007387 */ /* 0x0001e60000100800 */
[----:B------:R-:W-:Y:S05]  /*09f0*/  @P2 BRA `(.L_x_3190) ;  /* 0x000002dc00302947 */ /* 0x000fea0003800000 */
.L_x_3191:
[----:B------:R-:W-:-:S08]  /*0a00*/  NOP ;  /* 0x0000000000007918 */ /* 0x000fd00000000000 */
[----:B------:R-:W1:Y:S02]  /*0a10*/  USETMAXREG.TRY_ALLOC.CTAPOOL UP0, 0xf0 ;  /* 0x000000f0000079c8 */ /* 0x000e640008000600 */
[----:B-1----:R-:W-:-:S13]  /*0a20*/  PLOP3.LUT P0, PT, PT, PT, UP0, 0x80, 0x0 ;  /* 0x000000000000781c */ /* 0x002fda0003f0f008 */
[----:B------:R-:W-:Y:S05]  /*0a30*/  @!P0 BRA `(.L_x_3191) ;  /* 0xfffffffc00f08947 */ /* 0x000fea000383ffff */
[----:B0-----:R-:W0:Y:S01]  /*0a40*/  S2R R3, SR_TID.X ;  /* 0x0000000000037919 */ /* 0x001e220000002100 */
[----:B------:R-:W1:Y:S01]  /*0a50*/  S2UR UR4, SR_CgaCtaId ;  /* 0x00000000000479c3 */ /* 0x000e620000008800 */
[----:B------:R-:W-:Y:S01]  /*0a60*/  UMOV UR39, 0x400 ;  /* 0x0000040000277882 */ /* 0x000fe20000000000 */
[C---:B------:R-:W-:Y:S01]  /*0a70*/  IADD3 R216, P1, R2.reuse, 0x1e8, RZ ;  /* 0x000001e802d87810 */ /* 0x040fe20007f3e0ff */
[----:B------:R-:W-:Y:S01]  /*0a80*/  STL.64 [R1+0x1e8], RZ ;  /* 0x0001e8ff01007387 */ /* 0x000fe20000100a00 */
[----:B------:R-:W-:-:S03]  /*0a90*/  IADD3 R218, P2, R2, 0x1f4, RZ ;  /* 0x000001f402da7810 */ /* 0x000fc60007f5e0ff */
[----:B------:R-:W-:Y:S01]  /*0aa0*/  STL [R1+0x1f0], RZ ;  /* 0x0001f0ff01007387 */ /* 0x000fe20000100800 */
[--C-:B------:R-:W-:Y:S02]  /*0ab0*/  IMAD.X R217, RZ, RZ, R16.reuse, P1 ;  /* 0x000000ffffd97224 */ /* 0x100fe400008e0610 */
[----:B------:R-:W-:Y:S01]  /*0ac0*/  IMAD.X R195, RZ, RZ, R16, P2 ;  /* 0x000000ffffc37224 */ /* 0x000fe200010e0610 */
[----:B------:R-:W-:Y:S01]  /*0ad0*/  STL [R1+0x1f4], RZ ;  /* 0x0001f4ff01007387 */ /* 0x000fe20000100800 */
        /* <DEDUP_REMOVED lines=13> */
[----:B------:R-:W0:Y:S01]  /*0bb0*/  S2UR UR4, SR_SWINHI ;  /* 0x00000000000479c3 */ /* 0x000e220000002f00 */
[----:B------:R-:W-:Y:S02]  /*0bc0*/  R2UR UR7, R10 ;  /* 0x000000000a0772ca */ /* 0x000fe400000e0000 */
[----:B------:R-:W-:Y:S02]  /*0bd0*/  R2UR UR5, R9 ;  /* 0x00000000090572ca */ /* 0x000fe400000e0000 */
[----:B------:R-:W-:Y:S02]  /*0be0*/  SHF.R.S32.HI R0, RZ, 0x1f, R3 ;  /* 0x0000001fff007819 */ /* 0x000fe40000011403 */
[----:B------:R-:W-:Y:S02]  /*0bf0*/  R2UR UR6, R11 ;  /* 0x000000000b0672ca */ /* 0x000fe400000e0000 */
[----:B------:R-:W-:-:S02]  /*0c00*/  LEA.HI R4, R0, R3, RZ, 0x4 ;  /* 0x0000000300047211 */ /* 0x000fc400078f20ff */
[----:B------:R-:W-:Y:S02]  /*0c10*/  LEA.HI R7, R0, R3, RZ, 0x3 ;  /* 0x0000000300077211 */ /* 0x000fe400078f18ff */
[----:B------:R-:W-:Y:S02]  /*0c20*/  SHF.R.S32.HI R5, RZ, 0x4, R4 ;  /* 0x00000004ff057819 */ /* 0x000fe40000011404 */
[----:B------:R-:W-:Y:S02]  /*0c30*/  LOP3.LUT R194, R7, 0xfffffff8, RZ, 0xc0, !PT ;  /* 0xfffffff807c27812 */ /* 0x000fe400078ec0ff */
[----:B------:R-:W-:Y:S02]  /*0c40*/  LEA.HI R6, R4, R5, RZ, 0x1 ;  /* 0x0000000504067211 */ /* 0x000fe400078f08ff */
[----:B------:R-:W-:Y:S01]  /*0c50*/  LEA.HI R8, R0, R3, RZ, 0x7 ;  /* 0x0000000300087211 */ /* 0x000fe200078f38ff */
[----:B------:R-:W-:Y:S01]  /*0c60*/  IMAD.IADD R194, R3, 0x1, -R194 ;  /* 0x0000000103c27824 */ /* 0x000fe200078e0ac2 */
[----:B------:R-:W-:-:S02]  /*0c70*/  LOP3.LUT R6, R6, 0x1ffffffe, RZ, 0xc0, !PT ;  /* 0x1ffffffe06067812 */ /* 0x000fc400078ec0ff */
[----:B------:R-:W-:Y:S01]  /*0c80*/  SHF.R.S32.HI R184, RZ, 0x3, R7 ;  /* 0x00000003ffb87819 */ /* 0x000fe20000011407 */
[----:B------:R-:W-:Y:S01]  /*0c90*/  IMAD.SHL.U32 R160, R194, 0x8, RZ ;  /* 0x00000008c2a07824 */ /* 0x000fe200078e00ff */
[----:B------:R-:W-:Y:S01]  /*0ca0*/  UMOV UR50, UR39 ;  /* 0x0000002700327c82 */ /* 0x000fe20008000000 */
[----:B0-----:R-:W-:Y:S01]  /*0cb0*/  UMOV UR51, UR4 ;  /* 0x0000000400337c82 */ /* 0x001fe20008000000 */
[----:B------:R-:W-:Y:S01]  /*0cc0*/  IMAD.IADD R6, R5, 0x1, -R6 ;  /* 0x0000000105067824 */ /* 0x000fe200078e0a06 */
[CC--:B------:R-:W-:Y:S01]  /*0cd0*/  LEA.HI R5, R0.reuse, R3.reuse, RZ, 0x5 ;  /* 0x0000000300057211 */ /* 0x0c0fe200078f28ff */
[----:B------:R-:W-:Y:S01]  /*0ce0*/  IMAD.U32 R22, RZ, RZ, UR50 ;  /* 0x00000032ff167e24 */ /* 0x000fe2000f8e00ff */
[----:B------:R-:W-:Y:S01]  /*0cf0*/  LEA.HI R0, R0, R3, RZ, 0x2 ;  /* 0x0000000300007211 */ /* 0x000fe200078f10ff */
[----:B------:R-:W-:Y:S01]  /*0d00*/  IMAD.U32 R23, RZ, RZ, UR51 ;  /* 0x00000033ff177e24 */ /* 0x000fe2000f8e00ff */
[----:B------:R-:W-:Y:S01]  /*0d10*/  LOP3.LUT R4, R4, 0xfffffff0, RZ, 0xc0, !PT ;  /* 0xfffffff004047812 */ /* 0x000fe200078ec0ff */
[----:B------:R-:W-:Y:S01]  /*0d20*/  IMAD R159, R184, 0x40, R160 ;  /* 0x00000040b89f7824 */ /* 0x000fe200078e02a0 */
[----:B------:R-:W-:Y:S01]  /*0d30*/  LOP3.LUT R10, R0, 0xfffffffc, RZ, 0xc0, !PT ;  /* 0xfffffffc000a7812 */ /* 0x000fe200078ec0ff */
[----:B------:R-:W-:Y:S01]  /*0d40*/  IMAD.SHL.U32 R223, R6, 0x8, RZ ;  /* 0x0000000806df7824 */ /* 0x000fe200078e00ff */
[----:B------:R-:W-:Y:S01]  /*0d50*/  LOP3.LUT R0, R8, 0xffffff80, RZ, 0xc0, !PT ;  /* 0xffffff8008007812 */ /* 0x000fe200078ec0ff */
[C---:B------:R-:W-:Y:S01]  /*0d60*/  IMAD.IADD R221, R3.reuse, 0x1, -R4 ;  /* 0x0000000103dd7824 */ /* 0x040fe200078e0a04 */
[--C-:B------:R-:W-:Y:S01]  /*0d70*/  SHF.R.S32.HI R220, RZ, 0x5, R5.reuse ;  /* 0x00000005ffdc7819 */ /* 0x100fe20000011405 */
[C---:B------:R-:W-:Y:S01]  /*0d80*/  IMAD.IADD R10, R3.reuse, 0x1, -R10 ;  /* 0x00000001030a7824 */ /* 0x040fe200078e0a0a */
[----:B------:R-:W-:Y:S01]  /*0d90*/  SHF.R.S32.HI R5, RZ, 0x1f, R5 ;  /* 0x0000001fff057819 */ /* 0x000fe20000011405 */
[----:B------:R-:W-:Y:S01]  /*0da0*/  IMAD.IADD R0, R3, 0x1, -R0 ;  /* 0x0000000103007824 */ /* 0x000fe200078e0a00 */
[----:B------:R-:W-:Y:S01]  /*0db0*/  SHF.R.S32.HI R193, RZ, 0x7, R8 ;  /* 0x00000007ffc17819 */ /* 0x000fe20000011408 */
[----:B------:R-:W-:Y:S01]  /*0dc0*/  IMAD.WIDE R158, R159, 0x2, R22 ;  /* 0x000000029f9e7825 */ /* 0x000fe200078e0216 */
[----:B------:R-:W-:-:S02]  /*0dd0*/  LEA.HI R4, R10, R10, RZ, 0x1 ;  /* 0x0000000a0a047211 */ /* 0x000fc400078f08ff */
[----:B------:R-:W-:Y:S01]  /*0de0*/  SHF.R.S32.HI R7, RZ, 0x1f, R0 ;  /* 0x0000001fff077819 */ /* 0x000fe20000011400 */
[----:B------:R-:W-:Y:S01]  /*0df0*/  IMAD R12, R193, 0x100, R221 ;  /* 0x00000100c10c7824 */ /* 0x000fe200078e02dd */
[----:B------:R-:W-:Y:S01]  /*0e00*/  LOP3.LUT R9, R4, 0x1ffffffe, RZ, 0xc0, !PT ;  /* 0x1ffffffe04097812 */ /* 0x000fe200078ec0ff */
[----:B------:R-:W-:Y:S01]  /*0e10*/  VIADD R165, R160, 0x40 ;  /* 0x00000040a0a57836 */ /* 0x000fe20000000000 */
[----:B------:R-:W-:Y:S01]  /*0e20*/  IADD3 R215, P1, R158, 0x6000, RZ ;  /* 0x000060009ed77810 */ /* 0x000fe20007f3e0ff */
[----:B------:R-:W-:Y:S01]  /*0e30*/  VIADD R164, R160, 0x80 ;  /* 0x00000080a0a47836 */ /* 0x000fe20000000000 */
[----:B------:R-:W-:Y:S01]  /*0e40*/  IADD3 R213, P6, R158, 0x7000, RZ ;  /* 0x000070009ed57810 */ /* 0x000fe20007fde0ff */
[----:B------:R-:W-:Y:S01]  /*0e50*/  IMAD.IADD R13, R10, 0x1, -R9 ;  /* 0x000000010a0d7824 */ /* 0x000fe200078e0a09 */
[----:B------:R-:W-:Y:S01]  /*0e60*/  IADD3 R211, P5, R158, 0x8000, RZ ;  /* 0x000080009ed37810 */ /* 0x000fe20007fbe0ff */
[C---:B------:R-:W-:Y:S01]  /*0e70*/  VIADD R163, R160.reuse, 0xc0 ;  /* 0x000000c0a0a37836 */ /* 0x040fe20000000000 */
[-C--:B------:R-:W-:Y:S01]  /*0e80*/  LEA.HI R4, R7, R0.reuse, RZ, 0x2 ;  /* 0x0000000007047211 */ /* 0x080fe200078f10ff */
[C---:B------:R-:W-:Y:S01]  /*0e90*/  VIADD R162, R160.reuse, 0x100 ;  /* 0x00000100a0a27836 */ /* 0x040fe20000000000 */
[----:B------:R-:W-:Y:S01]  /*0ea0*/  LOP3.LUT R214, R215, 0x380, RZ, 0xc0, !PT ;  /* 0x00000380d7d67812 */ /* 0x000fe200078ec0ff */
[C---:B------:R-:W-:Y:S01]  /*0eb0*/  VIADD R161, R160.reuse, 0x140 ;  /* 0x00000140a0a17836 */ /* 0x040fe20000000000 */
[----:B------:R-:W-:Y:S01]  /*0ec0*/  LOP3.LUT R212, R213, 0x380, RZ, 0xc0, !PT ;  /* 0x00000380d5d47812 */ /* 0x000fe200078ec0ff */
[C---:B------:R-:W-:Y:S01]  /*0ed0*/  VIADD R167, R160.reuse, 0x180 ;  /* 0x00000180a0a77836 */ /* 0x040fe20000000000 */
[----:B------:R-:W-:Y:S01]  /*0ee0*/  LOP3.LUT R210, R211, 0x380, RZ, 0xc0, !PT ;  /* 0x00000380d3d27812 */ /* 0x000fe200078ec0ff */
[----:B------:R-:W-:Y:S01]  /*0ef0*/  VIADD R166, R160, 0x1c0 ;  /* 0x000001c0a0a67836 */ /* 0x000fe20000000000 */
[----:B------:R-:W-:-:S02]  /*0f00*/  LEA.HI R9, R7, R0, RZ, 0x5 ;  /* 0x0000000007097211 */ /* 0x000fc400078f28ff */
[----:B------:R-:W-:Y:S02]  /*0f10*/  LEA.HI R5, R5, R220, RZ, 0x2 ;  /* 0x000000dc05057211 */ /* 0x000fe400078f10ff */
[--C-:B------:R-:W-:Y:S02]  /*0f20*/  SHF.R.S32.HI R7, RZ, 0x2, R4.reuse ;  /* 0x00000002ff077819 */ /* 0x100fe40000011404 */
[----:B------:R-:W-:Y:S02]  /*0f30*/  SHF.R.S32.HI R10, RZ, 0x1f, R4 ;  /* 0x0000001fff0a7819 */ /* 0x000fe40000011404 */
[----:B------:R-:W-:Y:S02]  /*0f40*/  SHF.R.U64 R214, R214, 0x3, RZ ;  /* 0x00000003d6d67819 */ /* 0x000fe400000012ff */
[----:B------:R-:W-:Y:S02]  /*0f50*/  SHF.R.U64 R212, R212, 0x3, RZ ;  /* 0x00000003d4d47819 */ /* 0x000fe400000012ff */
[----:B------:R-:W-:-:S02]  /*0f60*/  SHF.R.U64 R210, R210, 0x3, RZ ;  /* 0x00000003d2d27819 */ /* 0x000fc400000012ff */
[----:B------:R-:W-:Y:S02]  /*0f70*/  LOP3.LUT R5, R5, 0x3ffffc, RZ, 0xc0, !PT ;  /* 0x003ffffc05057812 */ /* 0x000fe400078ec0ff */
[----:B------:R-:W-:Y:S02]  /*0f80*/  LEA.HI R10, R10, R7, RZ, 0x3 ;  /* 0x000000070a0a7211 */ /* 0x000fe400078f18ff */
[----:B------:R-:W-:Y:S01]  /*0f90*/  LEA.HI R8, R8, R193, RZ, 0x1 ;  /* 0x000000c108087211 */ /* 0x000fe200078f08ff */
[----:B------:R-:W-:Y:S01]  /*0fa0*/  IMAD.IADD R5, R220, 0x1, -R5 ;  /* 0x00000001dc057824 */ /* 0x000fe200078e0a05 */
[----:B------:R-:W-:Y:S01]  /*0fb0*/  LOP3.LUT R214, R214, R215, RZ, 0x3c, !PT ;  /* 0x000000d7d6d67212 */ /* 0x000fe200078e3cff */
[--C-:B------:R-:W-:Y:S01]  /*0fc0*/  IMAD.X R215, RZ, RZ, R159.reuse, P1 ;  /* 0x000000ffffd77224 */ /* 0x100fe200008e069f */
[----:B------:R-:W-:Y:S01]  /*0fd0*/  LOP3.LUT R212, R212, R213, RZ, 0x3c, !PT ;  /* 0x000000d5d4d47212 */ /* 0x000fe200078e3cff */
[--C-:B------:R-:W-:Y:S01]  /*0fe0*/  IMAD.X R213, RZ, RZ, R159.reuse, P6 ;  /* 0x000000ffffd57224 */ /* 0x100fe200030e069f */
[----:B------:R-:W-:Y:S01]  /*0ff0*/  LOP3.LUT R210, R210, R211, RZ, 0x3c, !PT ;  /* 0x000000d3d2d27212 */ /* 0x000fe200078e3cff */
[----:B------:R-:W-:Y:S01]  /*1000*/  IMAD.X R211, RZ, RZ, R159, P5 ;  /* 0x000000ffffd37224 */ /* 0x000fe200028e069f */
[----:B------:R-:W-:Y:S01]  /*1010*/  LOP3.LUT R11, R4, 0x7ffffffc, RZ, 0xc0, !PT ;  /* 0x7ffffffc040b7812 */ /* 0x000fe200078ec0ff */
[----:B------:R-:W-:Y:S01]  /*1020*/  IMAD R12, R5, 0x10, R12 ;  /* 0x00000010050c7824 */ /* 0x000fe200078e020c */
[----:B------:R-:W-:-:S02]  /*1030*/  LOP3.LUT R10, R10, 0xfffffff8, RZ, 0xc0, !PT ;  /* 0xfffffff80a0a7812 */ /* 0x000fc400078ec0ff */
[----:B------:R-:W-:Y:S01]  /*1040*/  IADD3 R209, P0, R158, 0x9000, RZ ;  /* 0x000090009ed17810 */ /* 0x000fe20007f1e0ff */
[----:B------:R-:W-:Y:S01]  /*1050*/  IMAD.IADD R11, R0, 0x1, -R11 ;  /* 0x00000001000b7824 */ /* 0x000fe200078e0a0b */
[C---:B------:R-:W-:Y:S01]  /*1060*/  IADD3 R207, P4, R158.reuse, 0xa000, RZ ;  /* 0x0000a0009ecf7810 */ /* 0x040fe20007f9e0ff */
[----:B------:R-:W-:Y:S01]  /*1070*/  IMAD.IADD R10, R7, 0x1, -R10 ;  /* 0x00000001070a7824 */ /* 0x000fe200078e0a0a */
[----:B------:R-:W-:Y:S01]  /*1080*/  IADD3 R205, P3, R158, 0xb000, RZ ;  /* 0x0000b0009ecd7810 */ /* 0x000fe20007f7e0ff */
[----:B------:R-:W-:Y:S01]  /*1090*/  IMAD.U32 R5, R12, 0x40, R223 ;  /* 0x000000400c057824 */ /* 0x000fe200078e00df */
[C---:B------:R-:W-:Y:S01]  /*10a0*/  IADD3 R203, P2, R158.reuse, 0xc000, RZ ;  /* 0x0000c0009ecb7810 */ /* 0x040fe20007f5e0ff */
[----:B------:R-:W-:Y:S01]  /*10b0*/  IMAD.SHL.U32 R222, R11, 0x2, RZ ;  /* 0x000000020bde7824 */ /* 0x000fe200078e00ff */
[C---:B------:R-:W-:Y:S01]  /*10c0*/  IADD3 R201, P1, R158.reuse, 0xd000, RZ ;  /* 0x0000d0009ec97810 */ /* 0x040fe20007f3e0ff */
[----:B------:R-:W-:Y:S01]  /*10d0*/  IMAD.WIDE R22, R5, 0x2, R22 ;  /* 0x0000000205167825 */ /* 0x000fe200078e0216 */
[----:B------:R-:W-:-:S02]  /*10e0*/  IADD3 R199, P6, R158, 0xe000, RZ ;  /* 0x0000e0009ec77810 */ /* 0x000fc40007fde0ff */
[----:B------:R-:W-:Y:S02]  /*10f0*/  IADD3 R197, P5, R158, 0xf000, RZ ;  /* 0x0000f0009ec57810 */ /* 0x000fe40007fbe0ff */
[----:B------:R-:W-:Y:S02]  /*1100*/  LOP3.LUT R8, R8, 0xfffffe, RZ, 0xc0, !PT ;  /* 0x00fffffe08087812 */ /* 0x000fe400078ec0ff */
[----:B------:R-:W-:Y:S02]  /*1110*/  LOP3.LUT R208, R209, 0x380, RZ, 0xc0, !PT ;  /* 0x00000380d1d07812 */ /* 0x000fe400078ec0ff */
[----:B------:R-:W-:Y:S01]  /*1120*/  LOP3.LUT R206, R207, 0x380, RZ, 0xc0, !PT ;  /* 0x00000380cfce7812 */ /* 0x000fe200078ec0ff */
[----:B------:R-:W-:Y:S01]  /*1130*/  IMAD.IADD R8, R193, 0x1, -R8 ;  /* 0x00000001c1087824 */ /* 0x000fe200078e0a08 */
[----:B------:R-:W-:Y:S02]  /*1140*/  LOP3.LUT R204, R205, 0x380, RZ, 0xc0, !PT ;  /* 0x00000380cdcc7812 */ /* 0x000fe400078ec0ff */
[----:B------:R-:W-:Y:S01]  /*1150*/  LOP3.LUT R202, R203, 0x380, RZ, 0xc0, !PT ;  /* 0x00000380cbca7812 */ /* 0x000fe200078ec0ff */
[----:B------:R-:W-:Y:S01]  /*1160*/  IMAD.SHL.U32 R219, R8, 0x100, RZ ;  /* 0x0000010008db7824 */ /* 0x000fe200078e00ff */
[----:B------:R-:W-:-:S02]  /*1170*/  LOP3.LUT R200, R201, 0x380, RZ, 0xc0, !PT ;  /* 0x00000380c9c87812 */ /* 0x000fc400078ec0ff */
[----:B------:R-:W-:Y:S01]  /*1180*/  LOP3.LUT R198, R199, 0x380, RZ, 0xc0, !PT ;  /* 0x00000380c7c67812 */ /* 0x000fe200078ec0ff */
[----:B------:R-:W-:Y:S01]  /*1190*/  IMAD.IADD R157, R222, 0x1, R219 ;  /* 0x00000001de9d7824 */ /* 0x000fe200078e02db */
        /* <DEDUP_REMOVED lines=31> */
[----:B------:R-:W-:-:S02]  /*1390*/  SHF.R.S32.HI R186, RZ, 0x1f, R167 ;  /* 0x0000001fffba7819 */ /* 0x000fc400000114a7 */
[----:B------:R-:W-:-:S07]  /*13a0*/  SHF.R.S32.HI R185, RZ, 0x1f, R166 ;  /* 0x0000001fffb97819 */ /* 0x000fce00000114a6 */
.L_x_3322:
        /* <DEDUP_REMOVED lines=12> */
[----:B0--34-:R-:W-:Y:S02]  /*1470*/  IMAD.U32 R4, RZ, RZ, UR8 ;  /* 0x00000008ff047e24 */ /* 0x019fe4000f8e00ff */
[----:B------:R-:W-:Y:S01]  /*1480*/  IMAD.U32 R5, RZ, RZ, UR9 ;  /* 0x00000009ff057e24 */ /* 0x000fe2000f8e00ff */
[----:B------:R-:W-:-:S04]  /*1490*/  @UP1 UIMAD.WIDE UR8, UR6, 0x4, UR10 ;  /* 0x00000004060818a5 */ /* 0x000fc8000f8e020a */
[----:B--2---:R-:W2:Y:S02]  /*14a0*/  @P0 LDG.E R4, desc[UR36][R4.64] ;  /* 0x0000002404040981 */ /* 0x004ea4000c1e1900 */
[----:B------:R-:W-:Y:S02]  /*14b0*/  IMAD.U32 R6, RZ, RZ, UR8 ;  /* 0x00000008ff067e24 */ /* 0x000fe4000f8e00ff */
[----:B------:R-:W-:Y:S01]  /*14c0*/  IMAD.U32 R7, RZ, RZ, UR9 ;  /* 0x00000009ff077e24 */ /* 0x000fe2000f8e00ff */
        /* <DEDUP_REMOVED lines=15> */
[----:B-1----:R-:W-:-:S14]  /*15c0*/  @P2 BRA `(.L_x_3192) ;  /* 0x0000000000342947 */ /* 0x002fdc0003800000 */
        /* <DEDUP_REMOVED lines=13> */
.L_x_3192:
[----:B------:R-:W-:Y:S01]  /*16a0*/  UMOV UR42, UR5 ;  /* 0x00000005002a7c82 */ /* 0x000fe20008000000 */
        /* <DEDUP_REMOVED lines=9> */
.L_x_3193:
        /* <DEDUP_REMOVED lines=13> */
.L_x_3194:
[----:B------:R-:W0:Y:S01]  /*1810*/  LDC R0, c[0x0][0xa80] ;  /* 0x0002a000ff007b82 */ /* 0x000e220000000800 */
[----:B------:R-:W-:Y:S01]  /*1820*/  UISETP.NE.AND UP0, UPT, UR38, 0x1, UPT ;  /* 0x000000012600788c */ /* 0x000fe2000bf05270 */
[----:B------:R1:W-:Y:S01]  /*1830*/  STL.128 [R1+0x410], RZ ;  /* 0x000410ff01007387 */ /* 0x0003e20000100c00 */
[----:B------:R-:W-:Y:S01]  /*1840*/  IADD3 R32, P0, R2, 0x410, RZ ;  /* 0x0000041002207810 */ /* 0x000fe20007f1e0ff */
[----:B------:R-:W-:Y:S02]  /*1850*/  UIADD3 UR44, -UR44, UR4, URZ ;  /* 0x000000042c2c7290 */ /* 0x000fe4000fffe13f */
[----:B------:R1:W-:Y:S01]  /*1860*/  STL.128 [R1+0x420], RZ ;  /* 0x000420ff01007387 */ /* 0x0003e20000100c00 */
[----:B------:R-:W-:Y:S01]  /*1870*/  PLOP3.LUT P1, PT, PT, PT, UP0, 0x80, 0x0 ;  /* 0x000000000000781c */ /* 0x000fe20003f2f008 */
[----:B------:R-:W-:Y:S02]  /*1880*/  IMAD.X R33, RZ, RZ, R16, P0 ;  /* 0x000000ffff217224 */ /* 0x000fe400000e0610 */
[----:B------:R1:W-:Y:S04]  /*1890*/  STL.128 [R1+0x200], RZ ;  /* 0x000200ff01007387 */ /* 0x0003e80000100c00 */
[----:B------:R1:W-:Y:S04]  /*18a0*/  STL.128 [R1+0x210], RZ ;  /* 0x000210ff01007387 */ /* 0x0003e80000100c00 */
[----:B------:R1:W-:Y:S04]  /*18b0*/  STL.128 [R1+0x220], RZ ;  /* 0x000220ff01007387 */ /* 0x0003e80000100c00 */
[----:B------:R1:W-:Y:S04]  /*18c0*/  STL.128 [R1+0x230], RZ ;  /* 0x000230ff01007387 */ /* 0x0003e80000100c00 */
[----:B0-----:R1:W-:Y:S04]  /*18d0*/  STL [R1+0x430], R0 ;  /* 0x0004300001007387 */ /* 0x0013e80000100800 */
        /* <DEDUP_REMOVED lines=31> */
[----:B------:R-:W-:Y:S02]  /*1ad0*/  UISETP.NE.AND UP0, UPT, UR4, 0x1, UPT ;  /* 0x000000010400788c */ /* 0x000fe4000bf05270 */
[----:B------:R-:W-:Y:S01]  /*1ae0*/  UIADD3 UR9, UR8, 0x3f, URZ ;  /* 0x0000003f08097890 */ /* 0x000fe2000fffe03f */
[----:B------:R-:W-:Y:S01]  /*1af0*/  ULDC.64 UR4, c[0x0][0xad8] ;  /* 0x0002b60000047ab9 */ /* 0x000fe20000000a00 */
[----:B------:R-:W-:Y:S02]  /*1b00*/  UIADD3 UR10, UR44, 0x1, -UR40 ;  /* 0x000000012c0a7890 */ /* 0x000fe4000fffe828 */
[----:B------:R-:W-:-:S05]  /*1b10*/  UISETP.GE.AND UP1, UPT, UR5, 0x1, UPT ;  /* 0x000000010500788c */ /* 0x000fca000bf26270 */
[----:B------:R-:W-:Y:S01]  /*1b20*/  @UP0 UIADD3 UR6, UR8, 0x3f, URZ ;  /* 0x0000003f08060890 */ /* 0x000fe2000fffe03f */
[----:B------:R-:W-:Y:S01]  /*1b30*/  @UP0 ULDC UR7, c[0x0][0x44c] ;  /* 0x0001130000070ab9 */ /* 0x000fe20000000800 */
[----:B------:R-:W-:Y:S02]  /*1b40*/  PLOP3.LUT P1, PT, PT, PT, UP1, 0x80, 0x0 ;  /* 0x000000000000781c */ /* 0x000fe40003f2f018 */
        /* <DEDUP_REMOVED lines=16> */
.L_x_3197:
[----:B------:R-:W-:-:S11]  /*1c50*/  UISETP.NE.AND UP1, UPT, UR5, 0x1, UPT ;  /* 0x000000010500788c */ /* 0x000fd6000bf25270 */
[----:B------:R-:W-:Y:S02]  /*1c60*/  @UP1 ULDC.64 UR10, c[0x0][0xae0] ;  /* 0x0002b800000a1ab9 */ /* 0x000fe40000000a00 */
[----:B------:R-:W-:-:S04]  /*1c70*/  UIMAD.WIDE.U32 UR6, UR9, UR10, URZ ;  /* 0x0000000a090672a5 */ /* 0x000fc8000f8e003f */
[----:B------:R-:W-:-:S12]  /*1c80*/  @UP1 USHF.R.U32.HI UR9, URZ, UR11, UR7 ;  /* 0x0000000b3f091299 */ /* 0x000fd80008011607 */
.L_x_3198:
[----:B------:R-:W-:-:S04]  /*1c90*/  UIMAD UR9, UR9, UR5, UR5 ;  /* 0x00000005090972a4 */ /* 0x000fc8000f8e0205 */
[----:B------:R-:W-:-:S04]  /*1ca0*/  UISETP.LT.AND UP1, UPT, UR4, UR9, UPT ;  /* 0x000000090400728c */ /* 0x000fc8000bf21270 */
[----:B------:R-:W-:-:S12]  /*1cb0*/  USEL UR4, UR4, UR9, UP1 ;  /* 0x0000000904047287 */ /* 0x000fd80008800000 */
.L_x_3196:
        /* <DEDUP_REMOVED lines=13> */
[----:B------:R-:W-:Y:S01]  /*1d90*/  UIADD3 UR8, UR8, UR44, -UR40 ;  /* 0x0000002c08087290 */ /* 0x000fe2000fffe828 */
        /* <DEDUP_REMOVED lines=14> */
.L_x_3200:
[----:B------:R-:W-:-:S11]  /*1e80*/  UISETP.NE.AND UP0, UPT, UR5, 0x1, UPT ;  /* 0x000000010500788c */ /* 0x000fd6000bf05270 */
[----:B------:R-:W-:Y:S02]  /*1e90*/  @UP0 ULDC.64 UR10, c[0x0][0xae0] ;  /* 0x0002b800000a0ab9 */ /* 0x000fe40000000a00 */
[----:B------:R-:W-:-:S04]  /*1ea0*/  UIMAD.WIDE.U32 UR6, UR8, UR10, URZ ;  /* 0x0000000a080672a5 */ /* 0x000fc8000f8e003f */
[----:B------:R-:W-:-:S12]  /*1eb0*/  @UP0 USHF.R.U32.HI UR8, URZ, UR11, UR7 ;  /* 0x0000000b3f080299 */ /* 0x000fd80008011607 */
.L_x_3201:
[----:B------:R-:W-:-:S04]  /*1ec0*/  UIMAD UR5, UR8, UR5, URZ ;  /* 0x00000005080572a4 */ /* 0x000fc8000f8e023f */
[----:B------:R-:W-:-:S04]  /*1ed0*/  UISETP.LT.AND UP0, UPT, UR4, UR5, UPT ;  /* 0x000000050400728c */ /* 0x000fc8000bf01270 */
[----:B------:R-:W-:-:S12]  /*1ee0*/  USEL UR4, UR4, UR5, !UP0 ;  /* 0x0000000504047287 */ /* 0x000fd8000c000000 */
.L_x_3199:
        /* <DEDUP_REMOVED lines=711> */
.L_x_3204:
[----:B------:R-:W-:Y:S05]  /*4b60*/  BSYNC B0 ;  /* 0x0000000000007941 */ /* 0x000fea0003800000 */
.L_x_3203:
[----:B------:R-:W-:-:S04]  /*4b70*/  UIADD3 UR21, UR21, -0x2, URZ ;  /* 0xfffffffe15157890 */ /* 0x000fc8000fffe03f */
[----:B------:R-:W-:-:S06]  /*4b80*/  UISETP.GE.AND UP0, UPT, UR21, UR20, UPT ;  /* 0x000000141500728c */ /* 0x000fcc000bf06270 */
[----:B------:R-:W-:-:S13]  /*4b90*/  PLOP3.LUT P0, PT, PT, PT, UP0, 0x80, 0x0 ;  /* 0x000000000000781c */ /* 0x000fda0003f0f008 */
[----:B------:R-:W-:Y:S05]  /*4ba0*/  @!P0 BRA `(.L_x_3205) ;  /* 0x0000003c00648947 */ /* 0x000fea0003800000 */
.L_x_3208:
[----:B0-----:R-:W0:Y:S04]  /*4bb0*/  LDL R155, [R1+0x1e8] ;  /* 0x0001e800019b7983 */ /* 0x001e280000100800 */
[----:B-1----:R-:W2:Y:S04]  /*4bc0*/  LDL.64 R4, [R1+0x240] ;  /* 0x0002400001047983 */ /* 0x002ea80000100a00 */
        /* <DEDUP_REMOVED lines=69> */
[----:B------:R-:W-:Y:S04]  /*5020*/  STL.64 [R1+0x240], R4 ;  /* 0x0002400401007387 */ /* 0x000fe80000100a00 */
[----:B------:R-:W0:Y:S01]  /*5030*/  LDS R4, [R138+0x38420] ;  /* 0x038420008a047984 */ /* 0x000e220000000800 */
[C---:B---3--:R-:W-:Y:S01]  /*5040*/  FMUL.FTZ R133, R0.reuse, R133 ;  /* 0x0000008500857220 */ /* 0x048fe20000410000 */
[C---:B------:R-:W-:Y:S01]  /*5050*/  FMUL.FTZ R132, R0.reuse, R132 ;  /* 0x0000008400847220 */ /* 0x040fe20000410000 */
        /* <DEDUP_REMOVED lines=187> */
[----:B0-----:R-:W5:Y:S04]  /*5c10*/  LDL R72, [R1+0x204] ;  /* 0x0002040001487983 */ /* 0x001f680000100800 */
[----:B-1----:R-:W5:Y:S04]  /*5c20*/  LDL R74, [R1+0x208] ;  /* 0x00020800014a7983 */ /* 0x002f680000100800 */
[----:B--2---:R-:W2:Y:S04]  /*5c30*/  LDL R76, [R1+0x20c] ;  /* 0x00020c00014c7983 */ /* 0x004ea80000100800 */
[----:B------:R-:W2:Y:S04]  /*5c40*/  LDL R0, [R1+0x210] ;  /* 0x0002100001007983 */ /* 0x000ea80000100800 */
[----:B---3--:R-:W3:Y:S04]  /*5c50*/  LDL R78, [R1+0x214] ;  /* 0x00021400014e7983 */ /* 0x008ee80000100800 */
[----:B----4-:R-:W4:Y:S04]  /*5c60*/  LDL R80, [R1+0x218] ;  /* 0x0002180001507983 */ /* 0x010f280000100800 */
        /* <DEDUP_REMOVED lines=121> */
[----:B------:R-:W-:Y:S04]  /*6400*/  STL [R1+0x200], R64 ;  /* 0x0002004001007387 */ /* 0x000fe80000100800 */
[----:B------:R-:W-:Y:S04]  /*6410*/  STL [R1+0x204], R72 ;  /* 0x0002044801007387 */ /* 0x000fe80000100800 */
[----:B------:R-:W-:Y:S04]  /*6420*/  STL [R1+0x208], R74 ;  /* 0x0002084a01007387 */ /* 0x000fe80000100800 */
[----:B--2---:R-:W-:Y:S04]  /*6430*/  STL [R1+0x20c], R76 ;  /* 0x00020c4c01007387 */ /* 0x004fe80000100800 */
        /* <DEDUP_REMOVED lines=590> */
.L_x_3207:
[----:B------:R-:W-:Y:S05]  /*8920*/  BSYNC B0 ;  /* 0x0000000000007941 */ /* 0x000fea0003800000 */
.L_x_3206:
[----:B------:R-:W-:Y:S05]  /*8930*/  @P0 BRA `(.L_x_3208) ;  /* 0xffffffc0009c0947 */ /* 0x000fea000383ffff */
.L_x_3205:
[----:B------:R-:W2:Y:S04]  /*8940*/  LDL R139, [R1+0x1e8] ;  /* 0x0001e800018b7983 */ /* 0x000ea80000100800 */
[----:B-1----:R-:W3:Y:S04]  /*8950*/  LDL.64 R4, [R1+0x240] ;  /* 0x0002400001047983 */ /* 0x002ee80000100a00 */
        /* <DEDUP_REMOVED lines=71> */
[----:B------:R-:W-:Y:S04]  /*8dd0*/  STL.64 [R1+0x240], R4 ;  /* 0x0002400401007387 */ /* 0x000fe80000100a00 */
[----:B------:R-:W4:Y:S01]  /*8de0*/  LDS R4, [R140+0x38420] ;  /* 0x038420008c047984 */ /* 0x000f220000000800 */
[----:B------:R-:W-:Y:S01]  /*8df0*/  BSSY B0, `(.L_x_3209) ;  /* 0x00000ca000007945 */ /* 0x000fe20003800000 */
        /* <DEDUP_REMOVED lines=127> */
[----:B------:R-:W-:Y:S01]  /*95f0*/  VIADD R4, R0, 0x1 ;  /* 0x0000000100047836 */ /* 0x000fe20000000000 */
        /* <DEDUP_REMOVED lines=67> */
[----:B------:R-:W-:-:S12]  /*9a30*/  IMAD.MOV.U32 R0, RZ, RZ, 0x1 ;  /* 0x00000001ff007424 */ /* 0x000fd800078e00ff */
[----:B0-----:R-:W-:Y:S05]  /*9a40*/  @P0 BRA `(.L_x_3210) ;  /* 0x0000000000100947 */ /* 0x001fea0003800000 */
[----:B------:R-:W2:Y:S04]  /*9a50*/  LDL R4, [R1+0x1ec] ;  /* 0x0001ec0001047983 */ /* 0x000ea80000100800 */
[----:B------:R0:W-:Y:S01]  /*9a60*/  STL [R1+0x1e8], RZ ;  /* 0x0001e8ff01007387 */ /* 0x0001e20000100800 */
[----:B--2---:R-:W-:-:S05]  /*9a70*/  LOP3.LUT R4, R4, 0x1, RZ, 0x3c, !PT ;  /* 0x0000000104047812 */ /* 0x004fca00078e3cff */
[----:B------:R0:W-:Y:S02]  /*9a80*/  STL [R1+0x1ec], R4 ;  /* 0x0001ec0401007387 */ /* 0x0001e40000100800 */
.L_x_3210:
[----:B------:R-:W-:Y:S05]  /*9a90*/  BSYNC B0 ;  /* 0x0000000000007941 */ /* 0x000fea0003800000 */
.L_x_3209:
[----:B------:R-:W-:Y:S05]  /*9aa0*/  BRA `(.L_x_3202) ;  /* 0x0000021c00447947 */ /* 0x000fea0003800000 */
.L_x_3195:
        /* <DEDUP_REMOVED lines=11> */
[----:B------:R-:W-:Y:S01]  /*9b60*/  IMAD.MOV.U32 R10, RZ, RZ, 0x1 ;  /* 0x00000001ff0a7424 */ /* 0x000fe200078e00ff */
[----:B------:R-:W-:Y:S01]  /*9b70*/  UIADD3 UR9, UP0, UR50, 0x38840, URZ ;  /* 0x0003884032097890 */ /* 0x000fe2000ff1e03f */
[----:B------:R-:W-:Y:S01]  /*9b80*/  IMAD.U32 R13, RZ, RZ, UR4 ;  /* 0x00000004ff0d7e24 */ /* 0x000fe2000f8e00ff */
[----:B------:R-:W-:Y:S01]  /*9b90*/  UIADD3 UR4, UP2, UR50, 0x38850, URZ ;  /* 0x0003885032047890 */ /* 0x000fe2000ff5e03f */
[----:B------:R-:W-:Y:S01]  /*9ba0*/  IMAD.MOV.U32 R11, RZ, RZ, RZ ;  /* 0x000000ffff0b7224 */ /* 0x000fe200078e00ff */
[----:B------:R1:W-:Y:S01]  /*9bb0*/  STL.64 [R1+0x60], R4 ;  /* 0x0000600401007387 */ /* 0x0003e20000100a00 */
[----:B------:R-:W-:Y:S01]  /*9bc0*/  ULDC UR11, c[0x0][0x448] ;  /* 0x00011200000b7ab9 */ /* 0x000fe20000000800 */
[----:B------:R-:W-:Y:S01]  /*9bd0*/  UIADD3.X UR6, URZ, UR51, URZ, UP2, !UPT ;  /* 0x000000333f067290 */ /* 0x000fe200097fe43f */
[----:B------:R-:W-:Y:S01]  /*9be0*/  IMAD.MOV.U32 R7, RZ, RZ, 0x100 ;  /* 0x00000100ff077424 */ /* 0x000fe200078e00ff */
[----:B------:R2:W-:Y:S01]  /*9bf0*/  STL [R1+0x70], R0 ;  /* 0x0000700001007387 */ /* 0x0005e20000100800 */
[----:B------:R-:W-:Y:S01]  /*9c00*/  IMAD.MOV.U32 R12, RZ, RZ, 0x2000 ;  /* 0x00002000ff0c7424 */ /* 0x000fe200078e00ff */
[----:B------:R-:W-:-:S02]  /*9c10*/  UIADD3 UR45, UR44, 0x1, -UR40 ;  /* 0x000000012c2d7890 */ /* 0x000fc4000fffe828 */
[----:B------:R-:W-:Y:S01]  /*9c20*/  STL.64 [R1], RZ ;  /* 0x000000ff01007387 */ /* 0x000fe20000100a00 */
[----:B-1----:R-:W-:-:S03]  /*9c30*/  IMAD.MOV.U32 R4, RZ, RZ, 0x10000 ;  /* 0x00010000ff047424 */ /* 0x002fc600078e00ff */
[----:B------:R-:W-:Y:S01]  /*9c40*/  STL.64 [R1+0x18], R12 ;  /* 0x0000180c01007387 */ /* 0x000fe20000100a00 */
[----:B--2---:R-:W-:Y:S01]  /*9c50*/  IMAD.U32 R0, RZ, RZ, UR4 ;  /* 0x00000004ff007e24 */ /* 0x004fe2000f8e00ff */
[----:B------:R-:W-:Y:S01]  /*9c60*/  UIADD3.X UR4, URZ, UR51, URZ, UP1, !UPT ;  /* 0x000000333f047290 */ /* 0x000fe20008ffe43f */
[----:B0-----:R-:W-:Y:S01]  /*9c70*/  LOP3.LUT R6, R6, 0x7f, RZ, 0xc0, !PT ;  /* 0x0000007f06067812 */ /* 0x001fe200078ec0ff */
[----:B------:R-:W-:Y:S01]  /*9c80*/  IMAD.MOV.U32 R5, RZ, RZ, R13 ;  /* 0x000000ffff057224 */ /* 0x000fe200078e000d */
[----:B------:R-:W-:Y:S01]  /*9c90*/  UISETP.NE.AND UP1, UPT, UR11, 0x1, UPT ;  /* 0x000000010b00788c */ /* 0x000fe2000bf25270 */
[----:B------:R-:W-:Y:S01]  /*9ca0*/  STL.64 [R1+0x38], RZ ;  /* 0x000038ff01007387 */ /* 0x000fe20000100a00 */
[----:B------:R-:W-:-:S04]  /*9cb0*/  ISETP.NE.AND P0, PT, R6, RZ, PT ;  /* 0x000000ff0600720c */ /* 0x000fc80003f05270 */
[----:B------:R-:W-:Y:S02]  /*9cc0*/  SEL R8, RZ, 0x1, P0 ;  /* 0x00000001ff087807 */ /* 0x000fe40000000000 */
[----:B------:R-:W-:-:S03]  /*9cd0*/  IADD3 R41, P0, R2, 0x38, RZ ;  /* 0x0000003802297810 */ /* 0x000fc60007f1e0ff */
[----:B------:R0:W-:Y:S01]  /*9ce0*/  STL.128 [R1+0x20], R8 ;  /* 0x0000200801007387 */ /* 0x0001e20000100c00 */
[----:B------:R-:W-:Y:S02]  /*9cf0*/  IMAD.MOV.U32 R6, RZ, RZ, R8 ;  /* 0x000000ffff067224 */ /* 0x000fe400078e0008 */
[----:B------:R-:W-:-:S03]  /*9d00*/  IMAD.X R52, RZ, RZ, R16, P0 ;  /* 0x000000ffff347224 */ /* 0x000fc600000e0610 */
[----:B------:R1:W-:Y:S01]  /*9d10*/  STL.128 [R1+0x50], R4 ;  /* 0x0000500401007387 */ /* 0x0003e20000100c00 */
[----:B0-----:R-:W-:Y:S01]  /*9d20*/  IMAD.U32 R9, RZ, RZ, UR6 ;  /* 0x00000006ff097e24 */ /* 0x001fe2000f8e00ff */
[----:B------:R-:W-:Y:S01]  /*9d30*/  UIADD3.X UR6, URZ, UR51, URZ, UP0, !UPT ;  /* 0x000000333f067290 */ /* 0x000fe200087fe43f */
[----:B------:R-:W-:Y:S01]  /*9d40*/  IMAD.U32 R8, RZ, RZ, UR8 ;  /* 0x00000008ff087e24 */ /* 0x000fe2000f8e00ff */
[----:B------:R-:W-:Y:S01]  /*9d50*/  USHF.L.U32 UR8, UR5, 0x6, URZ ;  /* 0x0000000605087899 */ /* 0x000fe2000800063f */
[----:B------:R-:W-:Y:S01]  /*9d60*/  IMAD.U32 R11, RZ, RZ, UR10 ;  /* 0x0000000aff0b7e24 */ /* 0x000fe2000f8e00ff */
[----:B------:R-:W-:Y:S01]  /*9d70*/  @UP1 ULDC UR10, c[0x0][0x450] ;  /* 0x00011400000a1ab9 */ /* 0x000fe20000000800 */
[----:B-1----:R-:W-:Y:S02]  /*9d80*/  IMAD.MOV.U32 R5, RZ, RZ, R9 ;  /* 0x000000ffff057224 */ /* 0x002fe400078e0009 */
[----:B------:R-:W-:Y:S02]  /*9d90*/  IMAD.MOV.U32 R6, RZ, RZ, R8 ;  /* 0x000000ffff067224 */ /* 0x000fe400078e0008 */
[----:B------:R-:W-:-:S02]  /*9da0*/  IMAD.MOV.U32 R7, RZ, RZ, R11 ;  /* 0x000000ffff077224 */ /* 0x000fc400078e000b */
[----:B------:R-:W-:Y:S02]  /*9db0*/  IMAD.MOV.U32 R4, RZ, RZ, R0 ;  /* 0x000000ffff047224 */ /* 0x000fe400078e0000 */
[----:B------:R-:W-:Y:S01]  /*9dc0*/  IMAD.U32 R10, RZ, RZ, UR7 ;  /* 0x00000007ff0a7e24 */ /* 0x000fe2000f8e00ff */
[----:B------:R0:W-:Y:S01]  /*9dd0*/  STL.64 [R1+0x68], R6 ;  /* 0x0000680601007387 */ /* 0x0001e20000100a00 */
[----:B------:R-:W-:Y:S01]  /*9de0*/  IMAD.U32 R11, RZ, RZ, UR4 ;  /* 0x00000004ff0b7e24 */ /* 0x000fe2000f8e00ff */
[----:B------:R-:W-:Y:S01]  /*9df0*/  ULDC.64 UR4, c[0x0][0xad8] ;  /* 0x0002b60000047ab9 */ /* 0x000fe20000000a00 */
[----:B------:R-:W-:Y:S01]  /*9e00*/  IMAD.U32 R8, RZ, RZ, UR9 ;  /* 0x00000009ff087e24 */ /* 0x000fe2000f8e00ff */
[----:B------:R-:W-:Y:S01]  /*9e10*/  UISETP.GE.AND UP0, UPT, UR5, 0x1, UPT ;  /* 0x000000010500788c */ /* 0x000fe2000bf06270 */
[----:B------:R-:W-:Y:S01]  /*9e20*/  IMAD.U32 R9, RZ, RZ, UR6 ;  /* 0x00000006ff097e24 */ /* 0x000fe2000f8e00ff */
[----:B------:R0:W-:Y:S01]  /*9e30*/  STL.128 [R1+0x40], R4 ;  /* 0x0000400401007387 */ /* 0x0001e20000100c00 */
[----:B------:R-:W-:Y:S01]  /*9e40*/  @UP1 UIADD3 UR6, UR8, 0x3f, URZ ;  /* 0x0000003f08061890 */ /* 0x000fe2000fffe03f */
[----:B------:R-:W-:-:S02]  /*9e50*/  @UP1 ULDC UR7, c[0x0][0x44c] ;  /* 0x0001130000071ab9 */ /* 0x000fc40000000800 */
[----:B------:R0:W-:Y:S01]  /*9e60*/  STL.64 [R1+0x8], R10 ;  /* 0x0000080a01007387 */ /* 0x0001e20000100a00 */
[----:B------:R-:W-:Y:S01]  /*9e70*/  UIMAD.WIDE.U32 UR6, UR6, UR7, URZ ;  /* 0x00000007060672a5 */ /* 0x000fe2000f8e003f */
[----:B------:R-:W-:Y:S01]  /*9e80*/  PLOP3.LUT P1, PT, PT, PT, UP0, 0x80, 0x0 ;  /* 0x000000000000781c */ /* 0x000fe20003f2f008 */
[----:B------:R-:W-:Y:S01]  /*9e90*/  UIADD3 UR9, UR8, 0x3f, URZ ;  /* 0x0000003f08097890 */ /* 0x000fe2000fffe03f */
[----:B------:R0:W-:Y:S01]  /*9ea0*/  STL.64 [R1+0x10], R8 ;  /* 0x0000100801007387 */ /* 0x0001e20000100a00 */
[----:B------:R-:W-:-:S03]  /*9eb0*/  @UP1 USHF.R.U32.HI UR9, URZ, UR10, UR7 ;  /* 0x0000000a3f091299 */ /* 0x000fc60008011607 */
[----:B------:R0:W-:Y:S01]  /*9ec0*/  STL.64 [R1+0x30], R8 ;  /* 0x0000300801007387 */ /* 0x0001e20000100a00 */
        /* <DEDUP_REMOVED lines=13> */
.L_x_3212:
[----:B------:R-:W-:-:S11]  /*9fa0*/  UISETP.NE.AND UP0, UPT, UR5, 0x1, UPT ;  /* 0x000000010500788c */ /* 0x000fd6000bf05270 */
[----:B------:R-:W-:Y:S02]  /*9fb0*/  @UP0 ULDC.64 UR10, c[0x0][0xae0] ;  /* 0x0002b800000a0ab9 */ /* 0x000fe40000000a00 */
[----:B------:R-:W-:-:S04]  /*9fc0*/  UIMAD.WIDE.U32 UR6, UR9, UR10, URZ ;  /* 0x0000000a090672a5 */ /* 0x000fc8000f8e003f */
[----:B------:R-:W-:-:S12]  /*9fd0*/  @UP0 USHF.R.U32.HI UR9, URZ, UR11, UR7 ;  /* 0x0000000b3f090299 */ /* 0x000fd80008011607 */
.L_x_3213:
[----:B------:R-:W-:-:S04]  /*9fe0*/  UIMAD UR9, UR9, UR5, UR5 ;  /* 0x00000005090972a4 */ /* 0x000fc8000f8e0205 */
[----:B------:R-:W-:-:S04]  /*9ff0*/  UISETP.LT.AND UP0, UPT, UR4, UR9, UPT ;  /* 0x000000090400728c */ /* 0x000fc8000bf01270 */
[----:B------:R-:W-:-:S12]  /*a000*/  USEL UR4, UR4, UR9, UP0 ;  /* 0x0000000904047287 */ /* 0x000fd80008000000 */
.L_x_3211:
        /* <DEDUP_REMOVED lines=29> */
.L_x_3215:
[----:B------:R-:W-:-:S11]  /*a1e0*/  UISETP.NE.AND UP0, UPT, UR5, 0x1, UPT ;  /* 0x000000010500788c */ /* 0x000fd6000bf05270 */
[----:B------:R-:W-:Y:S02]  /*a1f0*/  @UP0 ULDC.64 UR10, c[0x0][0xae0] ;  /* 0x0002b800000a0ab9 */ /* 0x000fe40000000a00 */
[----:B------:R-:W-:-:S04]  /*a200*/  UIMAD.WIDE.U32 UR6, UR8, UR10, URZ ;  /* 0x0000000a080672a5 */ /* 0x000fc8000f8e003f */
[----:B------:R-:W-:-:S12]  /*a210*/  @UP0 USHF.R.U32.HI UR8, URZ, UR11, UR7 ;  /* 0x0000000b3f080299 */ /* 0x000fd80008011607 */
.L_x_3216:
[----:B------:R-:W-:-:S04]  /*a220*/  UIMAD UR5, UR8, UR5, URZ ;  /* 0x00000005080572a4 */ /* 0x000fc8000f8e023f */
[----:B------:R-:W-:-:S04]  /*a230*/  UISETP.LT.AND UP0, UPT, UR4, UR5, UPT ;  /* 0x000000050400728c */ /* 0x000fc8000bf01270 */
[----:B------:R-:W-:-:S12]  /*a240*/  USEL UR4, UR4, UR5, !UP0 ;  /* 0x0000000504047287 */ /* 0x000fd8000c000000 */
.L_x_3214:
        /* <DEDUP_REMOVED lines=9> */
[----:B------:R-:W1:Y:S01]  /*a2e0*/  SHFL.IDX PT, R0, R193, RZ, 0x1f ;  /* 0x00001fffc1007589 */ /* 0x000e6200000e0000 */
[----:B------:R-:W-:Y:S01]  /*a2f0*/  UIADD3 UR8, UR39, 0x400, URZ ;  /* 0x0000040027087890 */ /* 0x000fe2000fffe03f */
[----:B0-----:R-:W-:Y:S01]  /*a300*/  IMAD.MOV.U32 R4, RZ, RZ, 0x1 ;  /* 0x00000001ff047424 */ /* 0x001fe200078e00ff */
[----:B------:R-:W-:Y:S01]  /*a310*/  UIADD3 UR5, UR39, 0x22400, URZ ;  /* 0x0002240027057890 */ /* 0x000fe2000fffe03f */
[----:B------:R-:W0:Y:S01]  /*a320*/  S2R R53, SR_TID.X ;  /* 0x0000000000357919 */ /* 0x000e220000002100 */
        /* <DEDUP_REMOVED lines=13> */
[C---:B------:R-:W-:Y:S01]  /*a400*/  IADD3 R38, P5, R2.reuse, 0xa8, RZ ;  /* 0x000000a802267810 */ /* 0x040fe20007fbe0ff */
[----:B------:R-:W-:Y:S01]  /*a410*/  ULOP3.LUT UR4, UR4, 0x3fff, URZ, 0xc0, !UPT ;  /* 0x00003fff04047892 */ /* 0x000fe2000f8ec03f */
[C---:B------:R-:W-:Y:S01]  /*a420*/  IADD3 R39, P1, R2.reuse, 0xb8, RZ ;  /* 0x000000b802277810 */ /* 0x040fe20007f3e0ff */
[----:B------:R-:W-:Y:S01]  /*a430*/  UIADD3 UR9, UP0, UR50, 0x38400, URZ ;  /* 0x0003840032097890 */ /* 0x000fe2000ff1e03f */
[----:B------:R-:W-:Y:S01]  /*a440*/  IADD3 R37, P6, R2, 0xb0, RZ ;  /* 0x000000b002257810 */ /* 0x000fe20007fde0ff */
[----:B------:R-:W-:Y:S01]  /*a450*/  ULOP3.LUT UR6, UR6, 0x3fff, URZ, 0xc0, !UPT ;  /* 0x00003fff06067892 */ /* 0x000fe2000f8ec03f */
[C---:B-1----:R-:W-:Y:S01]  /*a460*/  LEA.HI R3, R0.reuse, R0, RZ, 0x1 ;  /* 0x0000000000037211 */ /* 0x042fe200078f08ff */
[----:B------:R-:W-:Y:S01]  /*a470*/  ULOP3.LUT UR7, UR7, 0x3fff, URZ, 0xc0, !UPT ;  /* 0x00003fff07077892 */ /* 0x000fe2000f8ec03f */
[----:B------:R-:W-:Y:S01]  /*a480*/  IMAD.X R51, RZ, RZ, R16, P5 ;  /* 0x000000ffff337224 */ /* 0x000fe200028e0610 */
[----:B------:R-:W-:Y:S01]  /*a490*/  ULOP3.LUT UR5, UR5, 0x10000, URZ, 0xfc, !UPT ;  /* 0x0001000005057892 */ /* 0x000fe2000f8efc3f */
[----:B------:R-:W-:Y:S01]  /*a4a0*/  LOP3.LUT R3, R3, 0x6, RZ, 0xc0, !PT ;  /* 0x0000000603037812 */ /* 0x000fe200078ec0ff */
[----:B------:R-:W-:Y:S01]  /*a4b0*/  ULOP3.LUT UR4, UR4, 0x10000, URZ, 0xfc, !UPT ;  /* 0x0001000004047892 */ /* 0x000fe2000f8efc3f */
[----:B------:R-:W-:Y:S01]  /*a4c0*/  IMAD.U32 R8, RZ, RZ, UR9 ;  /* 0x00000009ff087e24 */ /* 0x000fe2000f8e00ff */
[----:B------:R-:W-:Y:S01]  /*a4d0*/  UIADD3.X UR10, URZ, UR51, URZ, UP0, !UPT ;  /* 0x000000333f0a7290 */ /* 0x000fe200087fe43f */
[----:B--2---:R-:W-:Y:S01]  /*a4e0*/  IMAD.MOV.U32 R5, RZ, RZ, 0x40000040 ;  /* 0x40000040ff057424 */ /* 0x004fe200078e00ff */
[----:B------:R-:W-:Y:S01]  /*a4f0*/  ULOP3.LUT UR6, UR6, 0x10000, URZ, 0xfc, !UPT ;  /* 0x0001000006067892 */ /* 0x000fe2000f8efc3f */
[----:B------:R-:W-:Y:S01]  /*a500*/  IMAD.IADD R0, R0, 0x1, -R3 ;  /* 0x0000000100007824 */ /* 0x000fe200078e0a03 */
[----:B------:R-:W-:Y:S01]  /*a510*/  ULOP3.LUT UR7, UR7, 0x10000, URZ, 0xfc, !UPT ;  /* 0x0001000007077892 */ /* 0x000fe2000f8efc3f */
[----:B0-----:R-:W-:Y:S01]  /*a520*/  VIADD R12, R53, 0xffffff80 ;  /* 0xffffff80350c7836 */ /* 0x001fe20000000000 */
[----:B------:R-:W-:Y:S01]  /*a530*/  IADD3 R36, P0, R2, 0xa0, RZ ;  /* 0x000000a002247810 */ /* 0x000fe20007f1e0ff */
        /* <DEDUP_REMOVED lines=8> */
[----:B------:R-:W-:Y:S01]  /*a5c0*/  IMAD.U32 R6, RZ, RZ, UR7 ;  /* 0x00000007ff067e24 */ /* 0x000fe2000f8e00ff */
[----:B------:R-:W-:Y:S01]  /*a5d0*/  LOP3.LUT R0, R0, 0x3fff, RZ, 0xc0, !PT ;  /* 0x00003fff00007812 */ /* 0x000fe200078ec0ff */
[----:B------:R-:W-:Y:S01]  /*a5e0*/  IMAD.MOV.U32 R7, RZ, RZ, 0x40000040 ;  /* 0x40000040ff077424 */ /* 0x000fe200078e00ff */
[----:B------:R-:W-:Y:S01]  /*a5f0*/  ULOP3.LUT UP0, URZ, UR4, 0x3ff, URZ, 0xc0, !UPT ;  /* 0x000003ff043f7892 */ /* 0x000fe2000f80c03f */
[----:B------:R-:W-:Y:S01]  /*a600*/  STL.64 [R1+0x78], R8 ;  /* 0x0000780801007387 */ /* 0x000fe20000100a00 */
[----:B------:R-:W-:Y:S01]  /*a610*/  LOP3.LUT R0, R0, 0x2000000, RZ, 0xfc, !PT ;  /* 0x0200000000007812 */ /* 0x000fe200078efcff */
[----:B0-----:R-:W-:Y:S01]  /*a620*/  IMAD.MOV.U32 R12, RZ, RZ, R3 ;  /* 0x000000ffff0c7224 */ /* 0x001fe200078e0003 */
[C---:B------:R-:W-:Y:S01]  /*a630*/  IADD3 R154, P4, R2.reuse, 0x98, RZ ;  /* 0x00000098029a7810 */ /* 0x040fe20007f9e0ff */
[----:B------:R-:W-:Y:S01]  /*a640*/  STL.128 [R1+0xb0], R4 ;  /* 0x0000b00401007387 */ /* 0x000fe20000100c00 */
[----:B------:R-:W-:Y:S01]  /*a650*/  PLOP3.LUT P5, PT, PT, PT, UP0, 0x80, 0x0 ;  /* 0x000000000000781c */ /* 0x000fe20003faf008 */
[----:B------:R-:W-:Y:S01]  /*a660*/  IMAD.MOV.U32 R14, RZ, RZ, R0 ;  /* 0x000000ffff0e7224 */ /* 0x000fe200078e0000 */
[C---:B------:R-:W-:Y:S01]  /*a670*/  IADD3 R24, P3, R2.reuse, 0x94, RZ ;  /* 0x0000009402187810 */ /* 0x040fe20007f7e0ff */
[----:B------:R-:W-:Y:S01]  /*a680*/  IMAD.MOV.U32 R11, RZ, RZ, 0x40000040 ;  /* 0x40000040ff0b7424 */ /* 0x000fe200078e00ff */
[C---:B------:R-:W-:Y:S01]  /*a690*/  IADD3 R35, P2, R2.reuse, 0x88, RZ ;  /* 0x0000008802237810 */ /* 0x040fe20007f5e0ff */
[--C-:B------:R-:W-:Y:S01]  /*a6a0*/  IMAD.X R40, RZ, RZ, R16.reuse, P1 ;  /* 0x000000ffff287224 */ /* 0x100fe200008e0610 */
[----:B------:R-:W-:Y:S01]  /*a6b0*/  STL.128 [R1+0xa0], R12 ;  /* 0x0000a00c01007387 */ /* 0x000fe20000100c00 */
[----:B------:R-:W-:Y:S01]  /*a6c0*/  IMAD.X R50, RZ, RZ, R16, P6 ;  /* 0x000000ffff327224 */ /* 0x000fe200030e0610 */
[C---:B------:R-:W-:Y:S01]  /*a6d0*/  IADD3 R34, P1, R2.reuse, 0x80, RZ ;  /* 0x0000008002227810 */ /* 0x040fe20007f3e0ff */
[----:B------:R-:W-:Y:S01]  /*a6e0*/  IMAD.MOV.U32 R0, RZ, RZ, R220 ;  /* 0x000000ffff007224 */ /* 0x000fe200078e00dc */
[----:B------:R-:W-:Y:S01]  /*a6f0*/  IADD3 R26, P6, R2, 0x78, RZ ;  /* 0x00000078021a7810 */ /* 0x000fe20007fde0ff */
[----:B------:R0:W-:Y:S01]  /*a700*/  STL.64 [R1+0x98], R10 ;  /* 0x0000980a01007387 */ /* 0x0001e20000100a00 */
[----:B------:R-:W-:-:S02]  /*a710*/  IMAD.MOV.U32 R3, RZ, RZ, R221 ;  /* 0x000000ffff037224 */ /* 0x000fc400078e00dd */
[--C-:B------:R-:W-:Y:S02]  /*a720*/  IMAD.X R49, RZ, RZ, R16.reuse, P0 ;  /* 0x000000ffff317224 */ /* 0x100fe400000e0610 */
        /* <DEDUP_REMOVED lines=23> */
.L_x_3218:
        /* <DEDUP_REMOVED lines=8> */
[----:B------:R-:W-:-:S03]  /*a920*/  LOP3.LUT R5, R5, 0x1ffffffe, RZ, 0xc0, !PT ;  /* 0x1ffffffe05057812 */ /* 0x000fc600078ec0ff */
[----:B------:R-:W-:Y:S02]  /*a930*/  IMAD.IADD R3, R7, 0x1, -R3 ;  /* 0x0000000107037824 */ /* 0x000fe400078e0a03 */
[----:B------:R-:W-:-:S04]  /*a940*/  IMAD.IADD R5, R4, 0x1, -R5 ;  /* 0x0000000104057824 */ /* 0x000fc800078e0a05 */
[----:B------:R-:W-:-:S07]  /*a950*/  IMAD.SHL.U32 R10, R5, 0x8, RZ ;  /* 0x00000008050a7824 */ /* 0x000fce00078e00ff */
.L_x_3217:
[----:B------:R-:W2:Y:S01]  /*a960*/  LDL R46, [R1+0x1f4] ;  /* 0x0001f400012e7983 */ /* 0x000ea20000100800 */
[----:B------:R-:W-:Y:S01]  /*a970*/  SHF.R.S32.HI R4, RZ, 0x1f, R3 ;  /* 0x0000001fff047819 */ /* 0x000fe20000011403 */
[----:B------:R-:W0:Y:S01]  /*a980*/  LDC.64 R42, c[0x0][0xad0] ;  /* 0x0002b400ff2a7b82 */ /* 0x000e220000000a00 */
[----:B------:R-:W-:Y:S01]  /*a990*/  IADD3 R7, P0, R2, 0x11c, RZ ;  /* 0x0000011c02077810 */ /* 0x000fe20007f1e0ff */
[----:B------:R0:W-:Y:S01]  /*a9a0*/  STL.64 [R1+0xe0], R26 ;  /* 0x0000e01a01007387 */ /* 0x0001e20000100a00 */
[----:B------:R-:W-:Y:S01]  /*a9b0*/  LEA.HI R4, R4, R3, RZ, 0x3 ;  /* 0x0000000304047211 */ /* 0x000fe200078f18ff */
[----:B------:R-:W-:Y:S01]  /*a9c0*/  IMAD.MOV.U32 R12, RZ, RZ, R24 ;  /* 0x000000ffff0c7224 */ /* 0x000fe200078e0018 */
[----:B------:R-:W-:Y:S01]  /*a9d0*/  IADD3 R30, P2, R2, 0xd0, RZ ;  /* 0x000000d0021e7810 */ /* 0x000fe20007f5e0ff */
[--C-:B------:R-:W-:Y:S01]  /*a9e0*/  IMAD.X R8, RZ, RZ, R16.reuse, P0 ;  /* 0x000000ffff087224 */ /* 0x100fe200000e0610 */
[C---:B------:R-:W-:Y:S01]  /*a9f0*/  LOP3.LUT R6, R4.reuse, 0xfffffff8, RZ, 0xc0, !PT ;  /* 0xfffffff804067812 */ /* 0x040fe200078ec0ff */
[----:B------:R-:W-:Y:S01]  /*aa00*/  IMAD.SHL.U32 R4, R4, 0x40, RZ ;  /* 0x0000004004047824 */ /* 0x000fe200078e00ff */
[----:B------:R-:W1:Y:S01]  /*aa10*/  LDC.64 R44, c[0x0][0xad8] ;  /* 0x0002b600ff2c7b82 */ /* 0x000e620000000a00 */
[----:B------:R-:W-:Y:S01]  /*aa20*/  IMAD.X R31, RZ, RZ, R16, P2 ;  /* 0x000000ffff1f7224 */ /* 0x000fe200010e0610 */
[C---:B------:R-:W-:Y:S01]  /*aa30*/  IADD3 R14, P3, R2.reuse, 0xc0, RZ ;  /* 0x000000c0020e7810 */ /* 0x040fe20007f7e0ff */
[----:B------:R-:W-:Y:S01]  /*aa40*/  IMAD.IADD R3, R3, 0x1, -R6 ;  /* 0x0000000103037824 */ /* 0x000fe200078e0a06 */
[----:B------:R-:W-:Y:S01]  /*aa50*/  IADD3 R6, P1, R2, 0x90, RZ ;  /* 0x0000009002067810 */ /* 0x000fe20007f3e0ff */
[----:B------:R-:W-:Y:S01]  /*aa60*/  IMAD.U32 R24, RZ, RZ, UR40 ;  /* 0x00000028ff187e24 */ /* 0x000fe2000f8e00ff */
[----:B------:R-:W-:Y:S01]  /*aa70*/  LOP3.LUT R11, R4, 0xfffffe00, RZ, 0xc0, !PT ;  /* 0xfffffe00040b7812 */ /* 0x000fe200078ec0ff */
[C---:B------:R-:W-:Y:S01]  /*aa80*/  IMAD.SHL.U32 R5, R3.reuse, 0x40, RZ ;  /* 0x0000004003057824 */ /* 0x040fe200078e00ff */
[----:B------:R-:W3:Y:S01]  /*aa90*/  LDC.64 R54, c[0x0][0xae0] ;  /* 0x0002b800ff367b82 */ /* 0x000ee20000000a00 */
[----:B------:R-:W-:Y:S01]  /*aaa0*/  IMAD.X R13, RZ, RZ, R16, P1 ;  /* 0x000000ffff0d7224 */ /* 0x000fe200008e0610 */
[----:B------:R-:W-:Y:S01]  /*aab0*/  LOP3.LUT P0, RZ, R3, 0x2, RZ, 0xc0, !PT ;  /* 0x0000000203ff7812 */ /* 0x000fe2000780c0ff */
[----:B------:R-:W-:Y:S01]  /*aac0*/  IMAD R0, R0, 0x400, R11 ;  /* 0x0000040000007824 */ /* 0x000fe200078e020b */
[----:B------:R-:W-:Y:S01]  /*aad0*/  LOP3.LUT R5, R5, 0x1c0, RZ, 0xc0, !PT ;  /* 0x000001c005057812 */ /* 0x000fe200078ec0ff */
[----:B------:R-:W-:Y:S01]  /*aae0*/  IMAD.MOV.U32 R11, RZ, RZ, 0x10 ;  /* 0x00000010ff0b7424 */ /* 0x000fe200078e00ff */
[----:B------:R-:W-:Y:S01]  /*aaf0*/  LOP3.LUT P1, RZ, R3, 0x4, RZ, 0xc0, !PT ;  /* 0x0000000403ff7812 */ /* 0x000fe2000782c0ff */
[----:B------:R3:W-:Y:S01]  /*ab00*/  STL.64 [R1+0xd8], R30 ;  /* 0x0000d81e01007387 */ /* 0x0007e20000100a00 */
[----:B------:R-:W-:Y:S01]  /*ab10*/  LOP3.LUT R9, R5, 0x8, R10, 0xf8, !PT ;  /* 0x0000000805097812 */ /* 0x000fe200078ef80a */
[----:B------:R-:W-:Y:S01]  /*ab20*/  IMAD.X R15, RZ, RZ, R16, P3 ;  /* 0x000000ffff0f7224 */ /* 0x000fe200018e0610 */
[----:B------:R-:W-:Y:S01]  /*ab30*/  SHF.R.U32.HI R4, RZ, 0x3, R5 ;  /* 0x00000003ff047819 */ /* 0x000fe20000011605 */
[----:B------:R-:W-:Y:S01]  /*ab40*/  IMAD.MOV.U32 R5, RZ, RZ, R8 ;  /* 0x000000ffff057224 */ /* 0x000fe200078e0008 */
[----:B------:R-:W4:Y:S01]  /*ab50*/  LDC R10, c[0x0][0x450] ;  /* 0x00011400ff0a7b82 */ /* 0x000f220000000800 */
[----:B------:R-:W-:Y:S01]  /*ab60*/  IMAD.MOV.U32 R28, RZ, RZ, RZ ;  /* 0x000000ffff1c7224 */ /* 0x000fe200078e00ff */
[----:B------:R-:W-:Y:S01]  /*ab70*/  LOP3.LUT R9, R9, R4, RZ, 0x3c, !PT ;  /* 0x0000000409097212 */ /* 0x000fe200078e3cff */
[----:B------:R-:W-:Y:S01]  /*ab80*/  IMAD.MOV.U32 R4, RZ, RZ, R7 ;  /* 0x000000ffff047224 */ /* 0x000fe200078e0007 */
[----:B------:R-:W-:Y:S01]  /*ab90*/  STL.64 [R1+0xd0], R156 ;  /* 0x0000d09c01007387 */ /* 0x000fe20000100a00 */
[----:B------:R-:W-:Y:S01]  /*aba0*/  IMAD.MOV.U32 R7, RZ, RZ, R13 ;  /* 0x000000ffff077224 */ /* 0x000fe200078e000d */
[----:B------:R-:W-:Y:S01]  /*abb0*/  BSSY B0, `(.L_x_3219) ;  /* 0x0000028000007945 */ /* 0x000fe20003800000 */
[----:B------:R-:W-:Y:S01]  /*abc0*/  IMAD.IADD R3, R0, 0x1, R9 ;  /* 0x0000000100037824 */ /* 0x000fe200078e0209 */
[----:B------:R-:W-:Y:S01]  /*abd0*/  STL.U8 [R1+0xe8], RZ ;  /* 0x0000e8ff01007387 */ /* 0x000fe20000100000 */
[----:B------:R-:W4:Y:S01]  /*abe0*/  LDC.64 R8, c[0x0][0x448] ;  /* 0x00011200ff087b82 */ /* 0x000f220000000a00 */
[----:B------:R-:W-:-:S02]  /*abf0*/  IMAD.MOV.U32 R0, RZ, RZ, 0x20 ;  /* 0x00000020ff007424 */ /* 0x000fc400078e00ff */
[----:B------:R5:W-:Y:S01]  /*ac00*/  STL.128 [R1+0x120], R4 ;  /* 0x0001200401007387 */ /* 0x000be20000100c00 */
[----:B------:R-:W-:Y:S02]  /*ac10*/  IMAD.MOV.U32 R13, RZ, RZ, R25 ;  /* 0x000000ffff0d7224 */ /* 0x000fe400078e0019 */
[----:B------:R-:W-:Y:S01]  /*ac20*/  IMAD.U32 R25, RZ, RZ, UR44 ;  /* 0x0000002cff197e24 */ /* 0x000fe2000f8e00ff */
[----:B------:R-:W-:Y:S01]  /*ac30*/  STL.U8 [R1+0x140], RZ ;  /* 0x000140ff01007387 */ /* 0x000fe20000100000 */
[----:B0-----:R-:W-:Y:S02]  /*ac40*/  IMAD.MOV.U32 R26, RZ, RZ, R43 ;  /* 0x000000ffff1a7224 */ /* 0x001fe400078e002b */
[----:B-1----:R-:W-:Y:S01]  /*ac50*/  IMAD.MOV.U32 R27, RZ, RZ, R44 ;  /* 0x000000ffff1b7224 */ /* 0x002fe200078e002c */
[----:B------:R0:W-:Y:S01]  /*ac60*/  STL.128 [R1+0x130], R12 ;  /* 0x0001300c01007387 */ /* 0x0001e20000100c00 */
[----:B------:R-:W-:Y:S02]  /*ac70*/  IMAD.MOV.U32 R29, RZ, RZ, R45 ;  /* 0x000000ffff1d7224 */ /* 0x000fe400078e002d */
[----:B---3--:R-:W-:Y:S01]  /*ac80*/  IMAD.MOV.U32 R30, RZ, RZ, R54 ;  /* 0x000000ffff1e7224 */ /* 0x008fe200078e0036 */
[----:B------:R-:W-:Y:S01]  /*ac90*/  STL.128 [R1+0xf0], R24 ;  /* 0x0000f01801007387 */ /* 0x000fe20000100c00 */
[----:B------:R-:W-:-:S02]  /*aca0*/  IMAD.MOV.U32 R31, RZ, RZ, R55 ;  /* 0x000000ffff1f7224 */ /* 0x000fc400078e0037 */
[----:B-----5:R-:W-:Y:S01]  /*acb0*/  IMAD.U32 R6, RZ, RZ, UR50 ;  /* 0x00000032ff067e24 */ /* 0x020fe2000f8e00ff */
[----:B------:R-:W-:Y:S01]  /*acc0*/  SEL R5, R0, 0xffffffe0, !P1 ;  /* 0xffffffe000057807 */ /* 0x000fe20004800000 */
[----:B------:R-:W-:Y:S01]  /*acd0*/  IMAD.U32 R7, RZ, RZ, UR51 ;  /* 0x00000033ff077e24 */ /* 0x000fe2000f8e00ff */
[----:B------:R-:W-:Y:S01]  /*ace0*/  SEL R4, R11, 0xfffffff0, !P0 ;  /* 0xfffffff00b047807 */ /* 0x000fe20004000000 */
[----:B------:R-:W-:Y:S01]  /*acf0*/  IMAD.MOV.U32 R11, RZ, RZ, R42 ;  /* 0x000000ffff0b7224 */ /* 0x000fe200078e002a */
[----:B------:R-:W-:Y:S01]  /*ad00*/  STL.128 [R1+0x100], R28 ;  /* 0x0001001c01007387 */ /* 0x000fe20000100c00 */
[----:B------:R-:W-:Y:S01]  /*ad10*/  IMAD.WIDE.U32 R20, R3, 0x2, R6 ;  /* 0x0000000203147825 */ /* 0x000fe200078e0006 */
[----:B0-----:R-:W-:Y:S02]  /*ad20*/  IADD3 R12, P1, R2, 0xe8, RZ ;  /* 0x000000e8020c7810 */ /* 0x001fe40007f3e0ff */
[----:B------:R-:W-:Y:S01]  /*ad30*/  STL.64 [R1+0xc0], R4 ;  /* 0x0000c00401007387 */ /* 0x000fe20000100a00 */
[----:B------:R-:W-:-:S03]  /*ad40*/  IADD3 R20, P0, R20, 0x36400, RZ ;  /* 0x0003640014147810 */ /* 0x000fc60007f1e0ff */
[----:B----4-:R0:W-:Y:S01]  /*ad50*/  STL.128 [R1+0x110], R8 ;  /* 0x0001100801007387 */ /* 0x0101e20000100c00 */
[----:B------:R-:W-:Y:S02]  /*ad60*/  IMAD.X R13, RZ, RZ, R16, P1 ;  /* 0x000000ffff0d7224 */ /* 0x000fe400008e0610 */
[----:B------:R-:W-:-:S05]  /*ad70*/  IMAD.X R21, RZ, RZ, R21, P0 ;  /* 0x000000ffff157224 */ /* 0x000fca00000e0615 */
[----:B------:R1:W-:Y:S01]  /*ad80*/  STL.64 [R1+0xc8], R20 ;  /* 0x0000c81401007387 */ /* 0x0003e20000100a00 */
[----:B0-----:R-:W-:Y:S02]  /*ad90*/  IMAD.MOV.U32 R8, RZ, RZ, R34 ;  /* 0x000000ffff087224 */ /* 0x001fe400078e0022 */
[----:B------:R-:W-:Y:S01]  /*ada0*/  IMAD.MOV.U32 R9, RZ, RZ, R47 ;  /* 0x000000ffff097224 */ /* 0x000fe200078e002f */
[----:B--2---:R-:W-:-:S04]  /*adb0*/  LEA.HI R0, R46, R46, RZ, 0x1 ;  /* 0x0000002e2e007211 */ /* 0x004fc800078f08ff */
[----:B------:R-:W-:-:S05]  /*adc0*/  LOP3.LUT R3, R0, 0xfffffffe, RZ, 0xc0, !PT ;  /* 0xfffffffe00037812 */ /* 0x000fca00078ec0ff */
[----:B------:R-:W-:Y:S02]  /*add0*/  IMAD.IADD R0, R46, 0x1, -R3 ;  /* 0x000000012e007824 */ /* 0x000fe400078e0a03 */
[----:B------:R-:W-:-:S03]  /*ade0*/  VIADD R3, R53, 0xffffff80 ;  /* 0xffffff8035037836 */ /* 0x000fc60000000000 */
[----:B------:R-:W-:Y:S02]  /*adf0*/  SHF.L.U32 R0, R0, 0x1f, RZ ;  /* 0x0000001f00007819 */ /* 0x000fe400000006ff */
[----:B------:R1:W-:Y:S02]  /*ae00*/  STL [R1+0xec], R3 ;  /* 0x0000ec0301007387 */ /* 0x0003e40000100800 */
[----:B------:R-:W0:Y:S02]  /*ae10*/  SYNCS.PHASECHK.TRANS64.TRYWAIT P0, [UR39+0x38800], R0 ;  /* 0x03880000ff0075a7 */ /* 0x000e240008000167 */
[----:B01----:R-:W-:Y:S05]  /*ae20*/  @!P0 BRA `(.L_x_3220) ;  /* 0x000002b800ec8947 */ /* 0x003fea0003800000 */
.L_x_3475:
[----:B------:R-:W-:Y:S05]  /*ae30*/  BSYNC B0 ;  /* 0x0000000000007941 */ /* 0x000fea0003800000 */
.L_x_3219:
[----:B------:R-:W-:Y:S01]  /*ae40*/  IMAD.MOV.U32 R4, RZ, RZ, R36 ;  /* 0x000000ffff047224 */ /* 0x000fe200078e0024 */
[C---:B0-----:R-:W-:Y:S01]  /*ae50*/  IADD3 R0, P0, R2.reuse, 0x400, RZ ;  /* 0x0000040002007810 */ /* 0x041fe20007f1e0ff */
[----:B------:R-:W-:Y:S01]  /*ae60*/  IMAD.MOV.U32 R5, RZ, RZ, R49 ;  /* 0x000000ffff057224 */ /* 0x000fe200078e0031 */
[C---:B------:R-:W-:Y:S01]  /*ae70*/  IADD3 R20, P1, R2.reuse, 0x120, RZ ;  /* 0x0000012002147810 */ /* 0x040fe20007f3e0ff */
[----:B------:R-:W-:Y:S01]  /*ae80*/  IMAD.MOV.U32 R10, RZ, RZ, R12 ;  /* 0x000000ffff0a7224 */ /* 0x000fe200078e000c */
[----:B------:R-:W-:Y:S01]  /*ae90*/  STL.128 [R1+0x160], R152 ;  /* 0x0001609801007387 */ /* 0x000fe20000100c00 */
[--C-:B------:R-:W-:Y:S01]  /*aea0*/  IMAD.X R21, RZ, RZ, R16.reuse, P0 ;  /* 0x000000ffff157224 */ /* 0x100fe200000e0610 */
[----:B------:R-:W-:Y:S01]  /*aeb0*/  IADD3 R24, P0, R2, 0x128, RZ ;  /* 0x0000012802187810 */ /* 0x000fe20007f1e0ff */
[----:B------:R-:W-:Y:S01]  /*aec0*/  IMAD.MOV.U32 R11, RZ, RZ, R13 ;  /* 0x000000ffff0b7224 */ /* 0x000fe200078e000d */
[----:B------:R0:W-:Y:S01]  /*aed0*/  STL.128 [R1+0x170], R4 ;  /* 0x0001700401007387 */ /* 0x0001e20000100c00 */
[----:B------:R-:W-:Y:S01]  /*aee0*/  IMAD.MOV.U32 R36, RZ, RZ, R17 ;  /* 0x000000ffff247224 */ /* 0x000fe200078e0011 */
[----:B------:R-:W-:Y:S01]  /*aef0*/  BSSY B0, `(.L_x_3221) ;  /* 0x000002d000007945 */ /* 0x000fe20003800000 */
[----:B------:R-:W-:Y:S01]  /*af00*/  IMAD.X R25, RZ, RZ, R16, P0 ;  /* 0x000000ffff197224 */ /* 0x000fe200000e0610 */
[----:B------:R1:W-:Y:S01]  /*af10*/  STL.128 [R1+0x150], R8 ;  /* 0x0001500801007387 */ /* 0x0003e20000100c00 */
[----:B------:R-:W-:-:S02]  /*af20*/  IMAD.MOV.U32 R14, RZ, RZ, R41 ;  /* 0x000000ffff0e7224 */ /* 0x000fc400078e0029 */
[----:B------:R-:W-:Y:S01]  /*af30*/  IMAD.MOV.U32 R15, RZ, RZ, R52 ;  /* 0x000000ffff0f7224 */ /* 0x000fe200078e0034 */
[----:B------:R-:W-:Y:S01]  /*af40*/  STL.64 [R1+0x148], R216 ;  /* 0x000148d801007387 */ /* 0x000fe20000100a00 */
[----:B------:R-:W-:Y:S02]  /*af50*/  IMAD.MOV.U32 R12, RZ, RZ, R218 ;  /* 0x000000ffff0c7224 */ /* 0x000fe400078e00da */
[----:B------:R-:W-:Y:S02]  /*af60*/  IMAD.MOV.U32 R13, RZ, RZ, R195 ;  /* 0x000000ffff0d7224 */ /* 0x000fe400078e00c3 */
[----:B0-----:R-:W-:-:S03]  /*af70*/  IMAD.MOV.U32 R4, RZ, RZ, R35 ;  /* 0x000000ffff047224 */ /* 0x001fc600078e0023 */
[----:B------:R0:W-:Y:S01]  /*af80*/  STL.128 [R1+0x180], R12 ;  /* 0x0001800c01007387 */ /* 0x0001e20000100c00 */
[----:B------:R-:W-:Y:S02]  /*af90*/  IMAD.MOV.U32 R5, RZ, RZ, R48 ;  /* 0x000000ffff057224 */ /* 0x000fe400078e0030 */
[----:B------:R-:W-:Y:S01]  /*afa0*/  IMAD.MOV.U32 R6, RZ, RZ, R37 ;  /* 0x000000ffff067224 */ /* 0x000fe200078e0025 */
[C---:B-1----:R-:W-:Y:S01]  /*afb0*/  IADD3 R10, P0, R2.reuse, 0x140, RZ ;  /* 0x00000140020a7810 */ /* 0x042fe20007f1e0ff */
[----:B------:R-:W-:Y:S01]  /*afc0*/  IMAD.MOV.U32 R7, RZ, RZ, R50 ;  /* 0x000000ffff077224 */ /* 0x000fe200078e0032 */
[----:B------:R-:W-:Y:S01]  /*afd0*/  IADD3 R8, P2, R2, 0xd8, RZ ;  /* 0x000000d802087810 */ /* 0x000fe20007f5e0ff */
[--C-:B------:R-:W-:Y:S02]  /*afe0*/  IMAD.X R11, RZ, RZ, R16.reuse, P1 ;  /* 0x000000ffff0b7224 */ /* 0x100fe400008e0610 */
[----:B------:R-:W-:Y:S01]  /*aff0*/  IMAD.MOV.U32 R37, RZ, RZ, R19 ;  /* 0x000000ffff257224 */ /* 0x000fe200078e0013 */
[----:B------:R1:W-:Y:S01]  /*b000*/  STL.128 [R1+0x190], R4 ;  /* 0x0001900401007387 */ /* 0x0003e20000100c00 */
[----:B------:R-:W-:Y:S01]  /*b010*/  IMAD.X R9, RZ, RZ, R16, P2 ;  /* 0x000000ffff097224 */ /* 0x000fe200010e0610 */
[----:B0-----:R-:W-:Y:S01]  /*b020*/  MOV R12, 0xb1c0 ;  /* 0x0000b1c0000c7802 */ /* 0x001fe20000000f00 */
[----:B-1----:R-:W-:-:S02]  /*b030*/  IMAD.MOV.U32 R4, RZ, RZ, R39 ;  /* 0x000000ffff047224 */ /* 0x002fc400078e0027 */
[----:B------:R-:W-:Y:S02]  /*b040*/  IMAD.MOV.U32 R5, RZ, RZ, R40 ;  /* 0x000000ffff057224 */ /* 0x000fe400078e0028 */
[----:B------:R-:W-:Y:S02]  /*b050*/  IMAD.MOV.U32 R6, RZ, RZ, R0 ;  /* 0x000000ffff067224 */ /* 0x000fe400078e0000 */
[----:B------:R-:W-:Y:S02]  /*b060*/  IMAD.MOV.U32 R7, RZ, RZ, R21 ;  /* 0x000000ffff077224 */ /* 0x000fe400078e0015 */
[----:B------:R-:W-:Y:S02]  /*b070*/  IMAD.MOV.U32 R39, RZ, RZ, R51 ;  /* 0x000000ffff277224 */ /* 0x000fe400078e0033 */
[----:B------:R-:W-:Y:S01]  /*b080*/  VIADD R0, R2, 0x148 ;  /* 0x0000014802007836 */ /* 0x000fe20000000000 */
[----:B------:R0:W-:Y:S04]  /*b090*/  STL.128 [R1+0x1a0], R4 ;  /* 0x0001a00401007387 */ /* 0x0001e80000100c00 */
[----:B------:R-:W-:Y:S01]  /*b0a0*/  STL.128 [R1+0x1d0], R36 ;  /* 0x0001d02401007387 */ /* 0x000fe20000100c00 */
[----:B0-----:R-:W-:-:S02]  /*b0b0*/  IMAD.MOV.U32 R5, RZ, RZ, R11 ;  /* 0x000000ffff057224 */ /* 0x001fc400078e000b */
[----:B------:R-:W-:Y:S02]  /*b0c0*/  IMAD.X R11, RZ, RZ, R16, P0 ;  /* 0x000000ffff0b7224 */ /* 0x000fe400000e0610 */
[----:B------:R-:W-:Y:S02]  /*b0d0*/  IMAD.MOV.U32 R6, RZ, RZ, R32 ;  /* 0x000000ffff067224 */ /* 0x000fe400078e0020 */
[----:B------:R-:W-:Y:S01]  /*b0e0*/  IMAD.MOV.U32 R7, RZ, RZ, R33 ;  /* 0x000000ffff077224 */ /* 0x000fe200078e0021 */
[----:B------:R-:W-:Y:S01]  /*b0f0*/  STL.64 [R1+0x1e0], R10 ;  /* 0x0001e00a01007387 */ /* 0x000fe20000100a00 */
[----:B------:R-:W-:-:S05]  /*b100*/  IMAD.MOV.U32 R4, RZ, RZ, R20 ;  /* 0x000000ffff047224 */ /* 0x000fca00078e0014 */
[----:B------:R0:W-:Y:S02]  /*b110*/  STL.128 [R1+0x1b0], R4 ;  /* 0x0001b00401007387 */ /* 0x0001e40000100c00 */
[----:B0-----:R-:W-:Y:S01]  /*b120*/  IMAD.MOV.U32 R4, RZ, RZ, R8 ;  /* 0x000000ffff047224 */ /* 0x001fe200078e0008 */
[----:B------:R-:W-:Y:S01]  /*b130*/  IADD3 R8, P0, R2, 0xec, RZ ;  /* 0x000000ec02087810 */ /* 0x000fe20007f1e0ff */
[----:B------:R-:W-:Y:S02]  /*b140*/  IMAD.MOV.U32 R5, RZ, RZ, R9 ;  /* 0x000000ffff057224 */ /* 0x000fe400078e0009 */
[----:B------:R-:W-:Y:S02]  /*b150*/  IMAD.MOV.U32 R6, RZ, RZ, R24 ;  /* 0x000000ffff067224 */ /* 0x000fe400078e0018 */
[----:B------:R-:W-:Y:S02]  /*b160*/  IMAD.MOV.U32 R7, RZ, RZ, R25 ;  /* 0x000000ffff077224 */ /* 0x000fe400078e0019 */
[----:B------:R-:W-:-:S03]  /*b170*/  IMAD.U32 R9, RZ, RZ, UR47 ;  /* 0x0000002fff097e24 */ /* 0x000fc6000f8e00ff */
[----:B------:R0:W-:Y:S02]  /*b180*/  STL.128 [R1+0x1c0], R4 ;  /* 0x0001c00401007387 */ /* 0x0001e40000100c00 */
[----:B0-----:R-:W-:Y:S02]  /*b190*/  VIADD R6, R9, 0xffffffff ;  /* 0xffffffff09067836 */ /* 0x001fe40000000000 */
[----:B------:R-:W-:-:S07]  /*b1a0*/  IMAD.X R9, RZ, RZ, R16, P0 ;  /* 0x000000ffff097224 */ /* 0x000fce00000e0610 */
[----:B------:R-:W-:Y:S05]  /*b1b0*/  CALL.REL.NOINC `($_ZN7cutlass13device_kernelIN5flash11enable_sm90INS1_16FlashAttnFwdSm90INS1_25CollectiveMainloopFwdSm90ILi2EN4cute5tupleIJNS5_1CILi1EEES8_S8_EEENS6_IJNS7_ILi64EEESA_SA_EEELi512ENS_10bfloat16_tEfNS_4arch4Sm90ELb0ELb1ELb1ELb1ELb0ELb0ELb1ELb0ELb0ELb1ELb0ELb0EEENS1_21CollectiveEpilogueFwdINS6_IJSA_NS7_ILi512EEESA_EEES9_SC_SE_Li256ELb1ELb1ELb0ELb0EEENS1_36VarlenDynamicPersistentTileSchedulerILi64ELi64ELi256ELi128ELb0ELb1ELb1ELb1ELb0ELb1EEEEEEEEEvNT_6ParamsE$_ZZN5flash25CollectiveMainloopFwdSm90ILi2EN4cute5tupleIJNS1_1CILi1EEES4_S4_EEENS2_IJNS3_ILi64EEES6_S6_EEELi512EN7cutlass10bfloat16_tEfNS8_4arch4Sm90ELb0ELb1ELb1ELb1ELb0ELb0ELb1ELb0ELb0ELb1ELb0ELb0EE3mmaINS_16FlashAttnFwdSm90ISC_NS_21CollectiveEpilogueFwdINS2_IJS6_NS3_ILi512EEES6_EEES5_S9_SB_Li256ELb1ELb1ELb0ELb0EEENS_36VarlenDynamicPersistentTileSchedulerILi64ELi64ELi256ELi128ELb0ELb1ELb1ELb1ELb0ELb1EEEE13SharedStorageENS1_6TensorINS1_11ArrayEngineIfLm128EEENS1_6LayoutINS2_IJNS2_IJNS3_ILi2EEESR_NS3_ILi32EEEEEES4_S4_EEENS2_IJNS2_IJS4_SR_NS3_ILi4EEEEEENS3_ILi0EEESX_EEEEEEENS_7SoftmaxILi2ELi0EEEEEbRKNSC_6ParamsENS8_25PipelineTmaAsyncNoClusterILi2ENS8_16PipelineTmaAsyncILi2EEEEES19_RNS8_13PipelineStateILj2EEERT0_RT1_iRiRKNS_16SeqlenInfoQKNewKILb1ELb0EEENS2_IJiiiiEEERT_ENKUliT_T0_T1_E_clIZSD_ISM_S10_S12_EbS15_S19_S19_S1C_S1E_S1G_iS1H_S1L_S1M_S1O_EUlRS1P_iE0_NS3_ILb1EEES1W_EEDaiS1P_S1Q_S1R_) ;  /* 0x000002dc00087944 */ /* 0x000fea0003c00000 */
[----:B------:R-:W-:Y:S05]  /*b1c0*/  BSYNC B0 ;  /* 0x0000000000007941 */ /* 0x000fea0003800000 */
.L_x_3221:
        /* <DEDUP_REMOVED lines=27> */
.L_x_3224:
[----:B------:R-:W-:-:S13]  /*b380*/  ISETP.NE.AND P0, PT, R9, 0x1, PT ;  /* 0x000000010900780c */ /* 0x000fda0003f05270 */
[----:B------:R-:W0:Y:S02]  /*b390*/  @P0 LDC.64 R6, c[0x0][0xae0] ;  /* 0x0002b800ff060b82 */ /* 0x000e240000000a00 */
[----:B0-----:R-:W-:-:S05]  /*b3a0*/  @P0 IMAD.HI.U32 R6, R4, R6, RZ ;  /* 0x0000000604060227 */ /* 0x001fca00078e00ff */
[----:B------:R-:W-:-:S07]  /*b3b0*/  @P0 SHF.R.U32.HI R4, RZ, R7, R6 ;  /* 0x00000007ff040219 */ /* 0x000fce0000011606 */
.L_x_3225:
[----:B------:R-:W-:Y:S05]  /*b3c0*/  BSYNC B0 ;  /* 0x0000000000007941 */ /* 0x000fea0003800000 */
.L_x_3223:
[----:B------:R-:W-:-:S05]  /*b3d0*/  IMAD R9, R4, R9, R9 ;  /* 0x0000000904097224 */ /* 0x000fca00078e0209 */
[----:B------:R-:W-:-:S07]  /*b3e0*/  VIMNMX R8, R8, R9, PT ;  /* 0x0000000908087248 */ /* 0x000fce0003fe0100 */
.L_x_3222:
[----:B------:R-:W-:-:S04]  /*b3f0*/  SHF.R.S32.HI R7, RZ, 0x1f, R8 ;  /* 0x0000001fff077819 */ /* 0x000fc80000011408 */
[----:B------:R-:W-:-:S04]  /*b400*/  LEA.HI R7, R7, R8, RZ, 0x6 ;  /* 0x0000000807077211 */ /* 0x000fc800078f30ff */
[----:B------:R-:W-:-:S04]  /*b410*/  SHF.R.S32.HI R4, RZ, 0x6, R7 ;  /* 0x00000006ff047819 */ /* 0x000fc80000011407 */
[----:B------:R-:W-:-:S04]  /*b420*/  VIMNMX R4, R4, UR49, !PT ;  /* 0x0000003104047c48 */ /* 0x000fc8000ffe0100 */
[----:B------:R-:W-:-:S13]  /*b430*/  ISETP.GE.AND P0, PT, R0, R4, PT ;  /* 0x000000040000720c */ /* 0x000fda0003f06270 */
[----:B------:R-:W-:Y:S05]  /*b440*/  @!P0 BRA `(.L_x_3226) ;  /* 0x000000a800388947 */ /* 0x000fea0003800000 */
.L_x_3255:
        /* <DEDUP_REMOVED lines=20> */
.L_x_3228:
[----:B------:R-:W-:Y:S05]  /*b590*/  BSYNC B0 ;  /* 0x0000000000007941 */ /* 0x000fea0003800000 */
.L_x_3227:
        /* <DEDUP_REMOVED lines=13> */
.L_x_3230:
[----:B------:R-:W-:Y:S05]  /*b670*/  BSYNC B0 ;  /* 0x0000000000007941 */ /* 0x000fea0003800000 */
.L_x_3229:
        /* <DEDUP_REMOVED lines=8> */
.L_x_3232:
[----:B------:R-:W-:Y:S05]  /*b700*/  BSYNC B0 ;  /* 0x0000000000007941 */ /* 0x000fea0003800000 */
.L_x_3231:
        /* <DEDUP_REMOVED lines=60> */
.L_x_3235:
[----:B------:R-:W-:Y:S05]  /*bad0*/  BSYNC B0 ;  /* 0x0000000000007941 */ /* 0x000fea0003800000 */
.L_x_3234:
        /* <DEDUP_REMOVED lines=13> */
.L_x_3237:
[----:B------:R-:W-:Y:S05]  /*bbb0*/  BSYNC B0 ;  /* 0x0000000000007941 */ /* 0x000fea0003800000 */
.L_x_3236:
        /* <DEDUP_REMOVED lines=8> */
.L_x_3239:
[----:B------:R-:W-:Y:S05]  /*bc40*/  BSYNC B0 ;  /* 0x0000000000007941 */ /* 0x000fea0003800000 */
.L_x_3238:
        /* <DEDUP_REMOVED lines=479> */
[----:B0-----:R-:W-:-:S03]  /*da40*/  FMUL.FTZ R5, R26, R62 ;  /* 0x0000003e1a057220 */ /* 0x001fc60000410000 */
[----:B------:R-:W-:-:S04]  /*da50*/  LEA.HI R26, R24, R63, RZ, 0x7 ;  /* 0x0000003f181a7211 */ /* 0x000fc800078f38ff */
[----:B------:R-:W-:Y:S01]  /*da60*/  LOP3.LUT R26, R26, 0xffffff80, RZ, 0xc0, !PT ;  /* 0xffffff801a1a7812 */ /* 0x000fe200078ec0ff */
[-C--:B------:R-:W-:Y:S01]  /*da70*/  FMUL.FTZ R29, R29, R62.reuse ;  /* 0x0000003e1d1d7220 */ /* 0x080fe20000410000 */
[----:B------:R-:W-:-:S03]  /*da80*/  FMUL.FTZ R32, R32, R62 ;  /* 0x0000003e20207220 */ /* 0x000fc60000410000 */
[----:B------:R-:W-:Y:S01]  /*da90*/  IMAD.IADD R26, R63, 0x1, -R26 ;  /* 0x000000013f1a7824 */ /* 0x000fe200078e0a1a */
[----:B------:R0:W2:Y:S01]  /*daa0*/  MUFU.TANH R64, R29 ;  /* 0x0000001d00407308 */ /* 0x0000a20000002400 */
[-C--:B-1----:R-:W-:Y:S01]  /*dab0*/  FMUL.FTZ R20, R27, R62.reuse ;  /* 0x0000003e1b147220 */ /* 0x082fe20000410000 */
[----:B------:R-:W-:-:S06]  /*dac0*/  FMUL.FTZ R27, R30, R62 ;  /* 0x0000003e1e1b7220 */ /* 0x000fcc0000410000 */
[----:B------:R1:W3:Y:S01]  /*dad0*/  MUFU.TANH R65, R32 ;  /* 0x0000002000417308 */ /* 0x0002e20000002400 */
[----:B0-----:R-:W-:Y:S01]  /*dae0*/  SHF.R.S32.HI R29, RZ, 0x1f, R26 ;  /* 0x0000001fff1d7819 */ /* 0x001fe2000001141a */
[----:B------:R-:W-:-:S03]  /*daf0*/  FMUL.FTZ R59, R31, R62 ;  /* 0x0000003e1f3b7220 */ /* 0x000fc60000410000 */
[----:B------:R-:W-:Y:S02]  /*db00*/  LEA.HI R30, R29, R26, RZ, 0x2 ;  /* 0x0000001a1d1e7211 */ /* 0x000fe400078f10ff */
[----:B-1----:R-:W-:Y:S02]  /*db10*/  LEA.HI R32, R24, R63, RZ, 0x2 ;  /* 0x0000003f18207211 */ /* 0x002fe400078f10ff */
[--C-:B------:R-:W-:Y:S02]  /*db20*/  SHF.R.S32.HI R24, RZ, 0x2, R30.reuse ;  /* 0x00000002ff187819 */ /* 0x100fe4000001141e */
[----:B------:R-:W-:Y:S02]  /*db30*/  LOP3.LUT R32, R32, 0xfffffffc, RZ, 0xc0, !PT ;  /* 0xfffffffc20207812 */ /* 0x000fe400078ec0ff */
        /* <DEDUP_REMOVED lines=8> */
[----:B0-----:R-:W-:-:S03]  /*dbc0*/  LEA.HI R33, R32, R32, RZ, 0x1 ;  /* 0x0000002020217211 */ /* 0x001fc600078f08ff */
[----:B------:R-:W-:Y:S02]  /*dbd0*/  IMAD.IADD R31, R24, 0x1, -R31 ;  /* 0x00000001181f7824 */ /* 0x000fe400078e0a1f */
[----:B------:R-:W-:Y:S01]  /*dbe0*/  IMAD R56, R56, 0x4, R29 ;  /* 0x0000000438387824 */ /* 0x000fe200078e021d */
[----:B------:R-:W-:-:S03]  /*dbf0*/  LOP3.LUT R33, R33, 0x1ffffffe, RZ, 0xc0, !PT ;  /* 0x1ffffffe21217812 */ /* 0x000fc600078ec0ff */
[----:B------:R-:W-:Y:S02]  /*dc00*/  IMAD.U32 R6, R56, 0x10, R31 ;  /* 0x0000001038067824 */ /* 0x000fe400078e001f */
[----:B------:R-:W-:-:S04]  /*dc10*/  IMAD.IADD R33, R32, 0x1, -R33 ;  /* 0x0000000120217824 */ /* 0x000fc800078e0a21 */
[----:B------:R-:W-:-:S04]  /*dc20*/  IMAD R6, R33, 0x8, R6 ;  /* 0x0000000821067824 */ /* 0x000fc800078e0206 */
[----:B------:R-:W-:-:S04]  /*dc30*/  @P1 IMAD.HI.U32 R24, R6, R7, RZ ;  /* 0x0000000706181227 */ /* 0x000fc800078e00ff */
[----:B------:R-:W-:Y:S01]  /*dc40*/  FMUL.FTZ R43, R43, R62 ;  /* 0x0000003e2b2b7220 */ /* 0x000fe20000410000 */
[----:B------:R-:W-:-:S03]  /*dc50*/  @P1 SHF.R.U32.HI R6, RZ, R57, R24 ;  /* 0x00000039ff061219 */ /* 0x000fc60000011618 */
[----:B------:R0:W4:Y:S01]  /*dc60*/  MUFU.TANH R72, R43 ;  /* 0x0000002b00487308 */ /* 0x0001220000002400 */
[-C--:B------:R-:W-:Y:S01]  /*dc70*/  FMUL.FTZ R41, R41, R62.reuse ;  /* 0x0000003e29297220 */ /* 0x080fe20000410000 */
[----:B------:R-:W-:Y:S01]  /*dc80*/  LOP3.LUT R7, R30, 0x7ffffffc, RZ, 0xc0, !PT ;  /* 0x7ffffffc1e077812 */ /* 0x000fe200078ec0ff */
[----:B------:R-:W2:Y:S01]  /*dc90*/  SHFL.IDX PT, R31, R6, RZ, 0x1c1f ;  /* 0x001c1fff061f7589 */ /* 0x000ea200000e0000 */
[----:B0-----:R-:W-:Y:S01]  /*dca0*/  FMUL.FTZ R43, R47, R62 ;  /* 0x0000003e2f2b7220 */ /* 0x001fe20000410000 */
[----:B------:R-:W-:-:S03]  /*dcb0*/  IMAD.SHL.U32 R47, R0, 0x40, RZ ;  /* 0x00000040002f7824 */ /* 0x000fc600078e00ff */
[----:B------:R0:W1:Y:S01]  /*dcc0*/  MUFU.TANH R70, R41 ;  /* 0x0000002900467308 */ /* 0x0000620000002400 */
[-C--:B------:R-:W-:Y:S01]  /*dcd0*/  FMUL.FTZ R25, R25, R62.reuse ;  /* 0x0000003e19197220 */ /* 0x080fe20000410000 */
[-C--:B------:R-:W-:Y:S01]  /*dce0*/  FMUL.FTZ R28, R28, R62.reuse ;  /* 0x0000003e1c1c7220 */ /* 0x080fe20000410000 */
[-C--:B------:R-:W-:Y:S01]  /*dcf0*/  FMUL.FTZ R60, R34, R62.reuse ;  /* 0x0000003e223c7220 */ /* 0x080fe20000410000 */
[----:B------:R-:W-:Y:S01]  /*dd00*/  IADD3 R24, -R47, 0x1, RZ ;  /* 0x000000012f187810 */ /* 0x000fe20007ffe1ff */
[-C--:B------:R-:W-:Y:S01]  /*dd10*/  FMUL.FTZ R61, R35, R62.reuse ;  /* 0x0000003e233d7220 */ /* 0x080fe20000410000 */
        /* <DEDUP_REMOVED lines=8> */
[----:B------:R-:W-:Y:S01]  /*dda0*/  FMUL.FTZ R53, R53, R62 ;  /* 0x0000003e35357220 */ /* 0x000fe20000410000 */
[----:B------:R-:W-:-:S02]  /*ddb0*/  IMAD.IADD R7, R26, 0x1, -R7 ;  /* 0x000000011a077824 */ /* 0x000fc400078e0a07 */
        /* <DEDUP_REMOVED lines=8> */
[----:B------:R-:W0:Y:S01]  /*de40*/  MUFU.TANH R21, R21 ;  /* 0x0000001500157308 */ /* 0x000e220000002400 */
[----:B------:R-:W-:-:S03]  /*de50*/  LOP3.LUT R29, RZ, R10, RZ, 0x33, !PT ;  /* 0x0000000aff1d7212 */ /* 0x000fc600078e33ff */
[----:B------:R-:W-:-:S04]  /*de60*/  IADD3 R24, -R8, R24, R9 ;  /* 0x0000001808187210 */ /* 0x000fc80007ffe109 */
[----:B------:R-:W0:Y:S01]  /*de70*/  MUFU.TANH R25, R25 ;  /* 0x0000001900197308 */ /* 0x000e220000002400 */
        /* <DEDUP_REMOVED lines=26> */
[----:B------:R-:W-:-:S05]  /*e020*/  IMAD.IADD R46, R24, 0x1, R29 ;  /* 0x00000001182e7824 */ /* 0x000fca00078e021d */
[----:B------:R3:W0:Y:S01]  /*e030*/  MUFU.TANH R68, R38 ;  /* 0x0000002600447308 */ /* 0x0006220000002400 */
[----:B--2---:R-:W-:Y:S02]  /*e040*/  IMAD.IADD R11, R46, 0x1, R31 ;  /* 0x000000012e0b7824 */ /* 0x004fe400078e021f */
[----:B---3--:R-:W-:Y:S02]  /*e050*/  IMAD.IADD R38, R12, 0x1, -R47 ;  /* 0x000000010c267824 */ /* 0x008fe400078e0a2f */
[----:B------:R-:W-:Y:S01]  /*e060*/  IMAD.IADD R12, R32, 0x1, R31 ;  /* 0x00000001200c7824 */ /* 0x000fe200078e021f */
[----:B-1--4-:R-:W-:Y:S06]  /*e070*/  @!P2 BRA `(.L_x_3242) ;  /* 0x000000000048a947 */ /* 0x012fec0003800000 */
        /* <DEDUP_REMOVED lines=10> */
.L_x_3244:
[----:B------:R-:W-:-:S13]  /*e120*/  ISETP.NE.AND P1, PT, R13, 0x1, PT ;  /* 0x000000010d00780c */ /* 0x000fda0003f25270 */
[----:B------:R-:W-:-:S05]  /*e130*/  @P1 IMAD.HI.U32 R24, R10, R14, RZ ;  /* 0x0000000e0a181227 */ /* 0x000fca00078e00ff */
[----:B------:R-:W-:-:S07]  /*e140*/  @P1 SHF.R.U32.HI R10, RZ, R15, R24 ;  /* 0x0000000fff0a1219 */ /* 0x000fce0000011618 */
.L_x_3245:
[----:B------:R-:W-:Y:S05]  /*e150*/  BSYNC B1 ;  /* 0x0000000000017941 */ /* 0x000fea0003800000 */
.L_x_3243:
[----:B------:R-:W-:-:S04]  /*e160*/  IMAD R10, R10, R13, -R47 ;  /* 0x0000000d0a0a7224 */ /* 0x000fc800078e0a2f */
[----:B------:R-:W-:-:S05]  /*e170*/  IMAD R10, R7, -0x2, R10 ;  /* 0xfffffffe070a7824 */ /* 0x000fca00078e020a */
[----:B------:R-:W-:Y:S02]  /*e180*/  VIMNMX R11, R11, R10, !PT ;  /* 0x0000000a0b0b7248 */ /* 0x000fe40007fe0100 */
[----:B------:R-:W-:-:S07]  /*e190*/  VIADDMNMX R12, R10, R13, R12, PT ;  /* 0x0000000d0a0c7246 */ /* 0x000fce000380010c */
.L_x_3242:
[----:B------:R-:W-:Y:S05]  /*e1a0*/  BSYNC B0 ;  /* 0x0000000000007941 */ /* 0x000fea0003800000 */
.L_x_3241:
[C---:B------:R-:W-:Y:S01]  /*e1b0*/  ISETP.GE.AND P1, PT, R38.reuse, 0x2, PT ;  /* 0x000000022600780c */ /* 0x040fe20003f26270 */
[----:B------:R-:W-:Y:S01]  /*e1c0*/  BSSY B0, `(.L_x_3246) ;  /* 0x0000062000007945 */ /* 0x000fe20003800000 */
[C---:B------:R-:W-:Y:S02]  /*e1d0*/  ISETP.GE.AND P3, PT, R38.reuse, 0xa, PT ;  /* 0x0000000a2600780c */ /* 0x040fe40003f66270 */
[----:B------:R-:W-:Y:S02]  /*e1e0*/  P2R R51, PR, RZ, 0x2 ;  /* 0x00000002ff337803 */ /* 0x000fe40000000000 */
[----:B------:R-:W-:Y:S02]  /*e1f0*/  ISETP.GT.AND P1, PT, R11, 0x1, !P1 ;  /* 0x000000010b00780c */ /* 0x000fe40004f24270 */
[----:B------:R-:W-:Y:S02]  /*e200*/  ISETP.GE.AND P2, PT, R38, 0x9, PT ;  /* 0x000000092600780c */ /* 0x000fe40003f46270 */
[----:B------:R-:W-:-:S02]  /*e210*/  ISETP.LT.OR P1, PT, R12, 0x2, P1 ;  /* 0x000000020c00780c */ /* 0x000fc40000f21670 */
[----:B------:R-:W-:Y:S02]  /*e220*/  P2R R57, PR, RZ, 0x4 ;  /* 0x00000004ff397803 */ /* 0x000fe40000000000 */
[----:B0-----:R-:W-:Y:S02]  /*e230*/  FSEL R42, R25, -INF , !P1 ;  /* 0xff800000192a7808 */ /* 0x001fe40004800000 */
        /* <DEDUP_REMOVED lines=62> */
[----:B------:R-:W-:Y:S01]  /*e620*/  ISETP.GE.AND P6, PT, R38, 0x3a, PT ;  /* 0x0000003a2600780c */ /* 0x000fe20003fc6270 */
[----:B------:R-:W0:Y:S03]  /*e630*/  SHFL.IDX PT, R21, R6, 0x1, 0x1c1f ;  /* 0x003c1f0006157f89 */ /* 0x000e2600000e0000 */
[----:B------:R-:W-:Y:S02]  /*e640*/  P2R R48, PR, RZ, 0x40 ;  /* 0x00000040ff307803 */ /* 0x000fe40000000000 */
[----:B------:R-:W-:-:S04]  /*e650*/  ISETP.GT.AND P6, PT, R11, 0x39, !P6 ;  /* 0x000000390b00780c */ /* 0x000fc800077c4270 */
[----:B------:R-:W-:-:S04]  /*e660*/  ISETP.LT.OR P6, PT, R12, 0x3a, P6 ;  /* 0x0000003a0c00780c */ /* 0x000fc800037c1670 */
[----:B------:R-:W-:Y:S02]  /*e670*/  FSEL R11, R53, -INF , !P6 ;  /* 0xff800000350b7808 */ /* 0x000fe40007000000 */
[----:B------:R-:W-:Y:S01]  /*e680*/  ISETP.GE.AND P6, PT, R13, 0x1, PT ;  /* 0x000000010d00780c */ /* 0x000fe20003fc6270 */
[--C-:B0-----:R-:W-:Y:S02]  /*e690*/  IMAD.IADD R44, R32, 0x1, R21.reuse ;  /* 0x00000001202c7824 */ /* 0x101fe400078e0215 */
[----:B------:R-:W-:-:S10]  /*e6a0*/  IMAD.IADD R46, R46, 0x1, R21 ;  /* 0x000000012e2e7824 */ /* 0x000fd400078e0215 */
        /* <DEDUP_REMOVED lines=11> */
.L_x_3249:
[----:B------:R-:W-:-:S13]  /*e760*/  ISETP.NE.AND P6, PT, R13, 0x1, PT ;  /* 0x000000010d00780c */ /* 0x000fda0003fc5270 */
[----:B------:R-:W-:-:S05]  /*e770*/  @P6 IMAD.HI.U32 R14, R8, R14, RZ ;  /* 0x0000000e080e6227 */ /* 0x000fca00078e00ff */
[----:B------:R-:W-:-:S07]  /*e780*/  @P6 SHF.R.U32.HI R8, RZ, R15, R14 ;  /* 0x0000000fff086219 */ /* 0x000fce000001160e */
.L_x_3250:
[----:B------:R-:W-:Y:S05]  /*e790*/  BSYNC B1 ;  /* 0x0000000000017941 */ /* 0x000fea0003800000 */
.L_x_3248:
[----:B------:R-:W-:-:S04]  /*e7a0*/  IMAD R8, R8, R13, -R47 ;  /* 0x0000000d08087224 */ /* 0x000fc800078e0a2f */
[----:B------:R-:W-:-:S05]  /*e7b0*/  IMAD R7, R7, -0x2, R8 ;  /* 0xfffffffe07077824 */ /* 0x000fca00078e0208 */
[----:B------:R-:W-:Y:S02]  /*e7c0*/  VIADDMNMX R44, R7, R13, R44, PT ;  /* 0x0000000d072c7246 */ /* 0x000fe4000380012c */
[----:B------:R-:W-:-:S07]  /*e7d0*/  VIMNMX R46, R46, R7, !PT ;  /* 0x000000072e2e7248 */ /* 0x000fce0007fe0100 */
.L_x_3247:
[----:B------:R-:W-:Y:S05]  /*e7e0*/  BSYNC B0 ;  /* 0x0000000000007941 */ /* 0x000fea0003800000 */
.L_x_3246:
        /* <DEDUP_REMOVED lines=43> */
[----:B------:R-:W-:Y:S02]  /*eaa0*/  ISETP.GT.AND P1, PT, R46, 0x29, !P1 ;  /* 0x000000292e00780c */ /* 0x000fe40004f24270 */
[----:B------:R-:W-:Y:S02]  /*eab0*/  ISETP.LT.OR P5, PT, R44, 0x29, P5 ;  /* 0x000000292c00780c */ /* 0x000fe40002fa1670 */
[----:B------:R-:W-:Y:S02]  /*eac0*/  ISETP.GT.AND P2, PT, R46, 0x30, !P2 ;  /* 0x000000302e00780c */ /* 0x000fe40005744270 */
[----:B------:R-:W-:Y:S02]  /*ead0*/  ISETP.LT.OR P1, PT, R44, 0x2a, P1 ;  /* 0x0000002a2c00780c */ /* 0x000fe40000f21670 */
[----:B------:R-:W-:-:S02]  /*eae0*/  FSEL R60, R41, -INF , !P5 ;  /* 0xff800000293c7808 */ /* 0x000fc40006800000 */
[----:B------:R-:W-:Y:S02]  /*eaf0*/  ISETP.GT.AND P3, PT, R46, 0x31, !P3 ;  /* 0x000000312e00780c */ /* 0x000fe40005f64270 */
[----:B------:R-:W-:Y:S02]  /*eb00*/  ISETP.LT.OR P2, PT, R44, 0x31, P2 ;  /* 0x000000312c00780c */ /* 0x000fe40001741670 */
[----:B------:R-:W-:Y:S02]  /*eb10*/  FSEL R62, R43, -INF , !P1 ;  /* 0xff8000002b3e7808 */ /* 0x000fe40004800000 */
[----:B------:R-:W-:Y:S02]  /*eb20*/  ISETP.GT.AND P4, PT, R46, 0x38, !P4 ;  /* 0x000000382e00780c */ /* 0x000fe40006784270 */
[----:B------:R-:W-:Y:S02]  /*eb30*/  ISETP.LT.OR P3, PT, R44, 0x32, P3 ;  /* 0x000000322c00780c */ /* 0x000fe40001f61670 */
[----:B------:R-:W-:-:S02]  /*eb40*/  FSEL R64, R50, -INF , !P2 ;  /* 0xff80000032407808 */ /* 0x000fc40005000000 */
[----:B------:R-:W-:Y:S02]  /*eb50*/  ISETP.GT.AND P1, PT, R46, 0x39, !P6 ;  /* 0x000000392e00780c */ /* 0x000fe40007724270 */
[----:B------:R-:W-:Y:S02]  /*eb60*/  ISETP.LT.OR P4, PT, R44, 0x39, P4 ;  /* 0x000000392c00780c */ /* 0x000fe40002781670 */
[----:B------:R-:W-:Y:S02]  /*eb70*/  FSEL R43, R56, -INF , !P3 ;  /* 0xff800000382b7808 */ /* 0x000fe40005800000 */
[----:B------:R-:W-:Y:S02]  /*eb80*/  ISETP.LT.OR P1, PT, R44, 0x3a, P1 ;  /* 0x0000003a2c00780c */ /* 0x000fe40000f21670 */
[----:B------:R-:W-:Y:S02]  /*eb90*/  FSEL R41, R54, -INF , !P4 ;  /* 0xff80000036297808 */ /* 0x000fe40006000000 */
        /* <DEDUP_REMOVED lines=34> */
[----:B------:R-:W-:Y:S02]  /*edc0*/  FSEL R15, R55, -INF , !P1 ;  /* 0xff800000370f7808 */ /* 0x000fe40004800000 */
[----:B------:R-:W-:Y:S02]  /*edd0*/  FMNMX.FTZ R14, R41, R8, !PT ;  /* 0x00000008290e7209 */ /* 0x000fe40007810000 */
[----:B------:R-:W-:Y:S01]  /*ede0*/  LOP3.LUT R8, R9, 0x4, RZ, 0xfc, !PT ;  /* 0x0000000409087812 */ /* 0x000fe200078efcff */
[----:B------:R-:W-:Y:S01]  /*edf0*/  IMAD.X R9, RZ, RZ, R16, P2 ;  /* 0x000000ffff097224 */ /* 0x000fe200010e0610 */
[----:B------:R-:W-:-:S02]  /*ee00*/  FMNMX.FTZ R49, R15, R14, !PT ;  /* 0x0000000e0f317209 */ /* 0x000fc40007810000 */
        /* <DEDUP_REMOVED lines=42> */
.L_x_3252:
[----:B------:R-:W-:Y:S05]  /*f0b0*/  BSYNC B0 ;  /* 0x0000000000007941 */ /* 0x000fea0003800000 */
.L_x_3251:
[----:B------:R-:W2:Y:S04]  /*f0c0*/  @!P1 LD.E.64 R48, desc[UR36][R152.64+0xe0] ;  /* 0x0000e02498309980 */ /* 0x000ea8000c101b00 */
[----:B------:R-:W3:Y:S04]  /*f0d0*/  @!P1 LD.E R47, desc[UR36][R46.64] ;  /* 0x000000242e2f9980 */ /* 0x000ee8000c101900 */
[----:B--2---:R-:W2:Y:S01]  /*f0e0*/  @!P1 LD.E.64 R48, desc[UR36][R48.64] ;  /* 0x0000002430309980 */ /* 0x004ea2000c101b00 */
[----:B---3--:R-:W-:-:S04]  /*f0f0*/  @!P1 IMAD R58, R58, 0x40, R47 ;  /* 0x000000403a3a9824 */ /* 0x008fc800078e022f */
[----:B------:R-:W-:-:S04]  /*f100*/  @!P1 VIADD R51, R58, 0x8 ;  /* 0x000000083a339836 */ /* 0x000fc80000000000 */
[----:B--2---:R-:W-:-:S05]  /*f110*/  @!P1 IMAD.WIDE R50, R51, 0x4, R48 ;  /* 0x0000000433329825 */ /* 0x004fca00078e0230 */
[----:B------:R-:W-:Y:S04]  /*f120*/  @!P1 ST.E desc[UR36][R50.64], R14 ;  /* 0x0000000e32009985 */ /* 0x000fe8000c101924 */
        /* <DEDUP_REMOVED lines=34> */
[-C--:B------:R-:W-:Y:S01]  /*f350*/  FFMA.FTZ R7, R11, R18.reuse, -R7 ;  /* 0x000000120b077223 */ /* 0x080fe20000010807 */
[-CC-:B------:R-:W-:Y:S01]  /*f360*/  FFMA.FTZ R21, R21, R18.reuse, -R9.reuse ;  /* 0x0000001215157223 */ /* 0x180fe20000010809 */
[----:B-----5:R-:W-:Y:S01]  /*f370*/  FADD.FTZ R11, R45, R52 ;  /* 0x000000342d0b7221 */ /* 0x020fe20000010000 */
[-CC-:B------:R-:W-:Y:S01]  /*f380*/  FFMA.FTZ R20, R20, R18.reuse, -R9.reuse ;  /* 0x0000001214147223 */ /* 0x180fe20000010809 */
[-CC-:B------:R-:W-:Y:S01]  /*f390*/  FFMA.FTZ R13, R13, R18.reuse, -R9.reuse ;  /* 0x000000120d0d7223 */ /* 0x180fe20000010809 */
[-CC-:B------:R-:W-:Y:S01]  /*f3a0*/  FFMA.FTZ R5, R5, R18.reuse, -R9.reuse ;  /* 0x0000001205057223 */ /* 0x180fe20000010809 */
[-CC-:B------:R-:W-:Y:S01]  /*f3b0*/  FFMA.FTZ R12, R12, R18.reuse, -R9.reuse ;  /* 0x000000120c0c7223 */ /* 0x180fe20000010809 */
[----:B------:R-:W1:Y:S01]  /*f3c0*/  MUFU.EX2 R169, R38 ;  /* 0x0000002600a97308 */ /* 0x000e620000000800 */
[-CC-:B------:R-:W-:Y:S01]  /*f3d0*/  FFMA.FTZ R8, R60, R18.reuse, -R9.reuse ;  /* 0x000000123c087223 */ /* 0x180fe20000010809 */
[-CC-:B------:R-:W-:Y:S01]  /*f3e0*/  FFMA.FTZ R43, R43, R18.reuse, -R9.reuse ;  /* 0x000000122b2b7223 */ /* 0x180fe20000010809 */
[----:B------:R-:W-:-:S05]  /*f3f0*/  FFMA.FTZ R41, R41, R18, -R9 ;  /* 0x0000001229297223 */ /* 0x000fca0000010809 */
[----:B------:R-:W-:Y:S08]  /*f400*/  MUFU.EX2 R39, R39 ;  /* 0x0000002700277308 */ /* 0x000ff00000000800 */
[----:B------:R-:W2:Y:S08]  /*f410*/  MUFU.EX2 R34, R34 ;  /* 0x0000002200227308 */ /* 0x000eb00000000800 */
[----:B------:R-:W-:Y:S08]  /*f420*/  MUFU.EX2 R170, R37 ;  /* 0x0000002500aa7308 */ /* 0x000ff00000000800 */
[----:B------:R0:W3:Y:S08]  /*f430*/  MUFU.EX2 R171, R32 ;  /* 0x0000002000ab7308 */ /* 0x0000f00000000800 */
[----:B------:R-:W4:Y:S01]  /*f440*/  MUFU.EX2 R36, R36 ;  /* 0x0000002400247308 */ /* 0x000f220000000800 */
[----:B0-----:R-:W-:-:S07]  /*f450*/  FADD.FTZ R32, R42, R11 ;  /* 0x0000000b2a207221 */ /* 0x001fce0000010000 */
[----:B------:R0:W-:Y:S08]  /*f460*/  MUFU.EX2 R182, R10 ;  /* 0x0000000a00b67308 */ /* 0x0001f00000000800 */
[----:B------:R-:W5:Y:S01]  /*f470*/  MUFU.EX2 R27, R27 ;  /* 0x0000001b001b7308 */ /* 0x000f620000000800 */
[----:B0-----:R-:W-:-:S04]  /*f480*/  FADD.FTZ R10, R40, R53 ;  /* 0x00000035280a7221 */ /* 0x001fc80000010000 */
[----:B-1----:R-:W-:Y:S01]  /*f490*/  FADD.FTZ R11, R169, R10 ;  /* 0x0000000aa90b7221 */ /* 0x002fe20000010000 */
[-C--:B------:R-:W-:Y:S02]  /*f4a0*/  FFMA.FTZ R10, R62, R18.reuse, -R9 ;  /* 0x000000123e0a7223 */ /* 0x080fe40000010809 */
[----:B------:R-:W0:Y:S01]  /*f4b0*/  MUFU.EX2 R35, R35 ;  /* 0x0000002300237308 */ /* 0x000e220000000800 */
[----:B--2---:R-:W-:Y:S01]  /*f4c0*/  FADD.FTZ R38, R34, R11 ;  /* 0x0000000b22267221 */ /* 0x004fe20000010000 */
[-CC-:B------:R-:W-:Y:S01]  /*f4d0*/  FFMA.FTZ R11, R64, R18.reuse, -R9.reuse ;  /* 0x00000012400b7223 */ /* 0x180fe20000010809 */
[----:B------:R-:W-:Y:S02]  /*f4e0*/  FFMA.FTZ R9, R15, R18, -R9 ;  /* 0x000000120f097223 */ /* 0x000fe40000010809 */
[----:B---3--:R-:W-:-:S03]  /*f4f0*/  FADD.FTZ R38, R171, R38 ;  /* 0x00000026ab267221 */ /* 0x008fc60000010000 */
[----:B------:R-:W-:Y:S08]  /*f500*/  MUFU.EX2 R37, R26 ;  /* 0x0000001a00257308 */ /* 0x000ff00000000800 */
[----:B------:R1:W2:Y:S08]  /*f510*/  MUFU.EX2 R26, R21 ;  /* 0x00000015001a7308 */ /* 0x0002b00000000800 */
[----:B------:R-:W3:Y:S01]  /*f520*/  MUFU.EX2 R33, R33 ;  /* 0x0000002100217308 */ /* 0x000ee20000000800 */
[----:B-1----:R-:W-:-:S04]  /*f530*/  FADD.FTZ R21, R39, R32 ;  /* 0x0000002027157221 */ /* 0x002fc80000010000 */
[----:B------:R-:W-:-:S03]  /*f540*/  FADD.FTZ R21, R170, R21 ;  /* 0x00000015aa157221 */ /* 0x000fc60000010000 */
[----:B------:R-:W-:Y:S01]  /*f550*/  MUFU.EX2 R20, R20 ;  /* 0x0000001400147308 */ /* 0x000fe20000000800 */
[----:B----4-:R-:W-:Y:S01]  /*f560*/  FADD.FTZ R44, R36, R21 ;  /* 0x00000015242c7221 */ /* 0x010fe20000010000 */
[----:B-----5:R-:W-:-:S03]  /*f570*/  FADD.FTZ R21, R27, R38 ;  /* 0x000000261b157221 */ /* 0x020fc60000010000 */
[----:B0-----:R-:W-:Y:S01]  /*f580*/  FADD.FTZ R44, R35, R44 ;  /* 0x0000002c232c7221 */ /* 0x001fe20000010000 */
[----:B--2---:R-:W-:Y:S02]  /*f590*/  FADD.FTZ R21, R26, R21 ;  /* 0x000000151a157221 */ /* 0x004fe40000010000 */
[----:B------:R3:W0:Y:S08]  /*f5a0*/  MUFU.EX2 R174, R31 ;  /* 0x0000001f00ae7308 */ /* 0x0006300000000800 */
[----:B------:R-:W1:Y:S01]  /*f5b0*/  MUFU.EX2 R13, R13 ;  /* 0x0000000d000d7308 */ /* 0x000e620000000800 */
[----:B---3--:R-:W-:-:S07]  /*f5c0*/  FADD.FTZ R31, R33, R44 ;  /* 0x0000002c211f7221 */ /* 0x008fce0000010000 */
[----:B------:R-:W2:Y:S01]  /*f5d0*/  MUFU.EX2 R30, R30 ;  /* 0x0000001e001e7308 */ /* 0x000ea20000000800 */
[----:B0-----:R-:W-:-:S07]  /*f5e0*/  FADD.FTZ R31, R174, R31 ;  /* 0x0000001fae1f7221 */ /* 0x001fce0000010000 */
[----:B------:R-:W-:Y:S08]  /*f5f0*/  MUFU.EX2 R5, R5 ;  /* 0x0000000500057308 */ /* 0x000ff00000000800 */
[----:B------:R-:W0:Y:S08]  /*f600*/  MUFU.EX2 R29, R29 ;  /* 0x0000001d001d7308 */ /* 0x000e300000000800 */
[----:B------:R-:W-:Y:S08]  /*f610*/  MUFU.EX2 R12, R12 ;  /* 0x0000000c000c7308 */ /* 0x000ff00000000800 */
[----:B------:R-:W3:Y:S08]  /*f620*/  MUFU.EX2 R28, R28 ;  /* 0x0000001c001c7308 */ /* 0x000ef00000000800 */
[----:B------:R4:W5:Y:S08]  /*f630*/  MUFU.EX2 R179, R8 ;  /* 0x0000000800b37308 */ /* 0x0009700000000800 */
[----:B------:R2:W5:Y:S01]  /*f640*/  MUFU.EX2 R32, R10 ;  /* 0x0000000a00207308 */ /* 0x0005620000000800 */
[----:B----4-:R-:W-:-:S04]  /*f650*/  FADD.FTZ R8, R20, R21 ;  /* 0x0000001514087221 */ /* 0x010fc80000010000 */
[----:B-1----:R-:W-:-:S03]  /*f660*/  FADD.FTZ R8, R13, R8 ;  /* 0x000000080d087221 */ /* 0x002fc60000010000 */
[----:B------:R-:W1:Y:S01]  /*f670*/  MUFU.EX2 R25, R25 ;  /* 0x0000001900197308 */ /* 0x000e620000000800 */
[----:B--2---:R-:W-:-:S04]  /*f680*/  FADD.FTZ R10, R30, R31 ;  /* 0x0000001f1e0a7221 */ /* 0x004fc80000010000 */
[----:B0-----:R-:W-:-:S03]  /*f690*/  FADD.FTZ R21, R29, R10 ;  /* 0x0000000a1d157221 */ /* 0x001fc60000010000 */
[----:B------:R0:W2:Y:S01]  /*f6a0*/  MUFU.EX2 R181, R11 ;  /* 0x0000000b00b57308 */ /* 0x0000a20000000800 */
[----:B---3--:R-:W-:-:S04]  /*f6b0*/  FADD.FTZ R10, R28, R21 ;  /* 0x000000151c0a7221 */ /* 0x008fc80000010000 */
[----:B------:R-:W-:-:S03]  /*f6c0*/  FADD.FTZ R10, R37, R10 ;  /* 0x0000000a250a7221 */ /* 0x000fc60000010000 */
[----:B------:R-:W3:Y:S01]  /*f6d0*/  MUFU.EX2 R24, R24 ;  /* 0x0000001800187308 */ /* 0x000ee20000000800 */
[----:B0-----:R-:W-:-:S04]  /*f6e0*/  FADD.FTZ R11, R5, R8 ;  /* 0x00000008050b7221 */ /* 0x001fc80000010000 */
[----:B------:R-:W-:-:S03]  /*f6f0*/  FADD.FTZ R8, R12, R11 ;  /* 0x0000000b0c087221 */ /* 0x000fc60000010000 */
[----:B------:R-:W0:Y:S01]  /*f700*/  MUFU.EX2 R38, R43 ;  /* 0x0000002b00267308 */ /* 0x000e220000000800 */
[----:B-----5:R-:W-:-:S04]  /*f710*/  FADD.FTZ R11, R179, R8 ;  /* 0x00000008b30b7221 */ /* 0x020fc80000010000 */
[----:B------:R-:W-:Y:S01]  /*f720*/  FADD.FTZ R8, R32, R11 ;  /* 0x0000000b20087221 */ /* 0x000fe20000010000 */
[----:B-1----:R-:W-:Y:S02]  /*f730*/  FADD.FTZ R11, R25, R10 ;  /* 0x0000000a190b7221 */ /* 0x002fe40000010000 */
[----:B------:R-:W1:Y:S01]  /*f740*/  MUFU.EX2 R41, R41 ;  /* 0x0000002900297308 */ /* 0x000e620000000800 */
[----:B--2---:R-:W-:Y:S01]  /*f750*/  FADD.FTZ R15, R181, R8 ;  /* 0x00000008b50f7221 */ /* 0x004fe20000010000 */
[----:B---3--:R-:W-:-:S04]  /*f760*/  FADD.FTZ R11, R24, R11 ;  /* 0x0000000b180b7221 */ /* 0x008fc80000010000 */
[----:B------:R-:W-:Y:S02]  /*f770*/  FADD.FTZ R10, R182, R11 ;  /* 0x0000000bb60a7221 */ /* 0x000fe40000010000 */
[----:B------:R-:W2:Y:S01]  /*f780*/  MUFU.EX2 R7, R7 ;  /* 0x0000000700077308 */ /* 0x000ea20000000800 */
[----:B0-----:R-:W-:-:S07]  /*f790*/  FADD.FTZ R8, R38, R15 ;  /* 0x0000000f26087221 */ /* 0x001fce0000010000 */
[----:B------:R-:W0:Y:S01]  /*f7a0*/  MUFU.EX2 R18, R9 ;  /* 0x0000000900127308 */ /* 0x000e220000000800 */
[----:B-1----:R-:W-:Y:S01]  /*f7b0*/  FADD.FTZ R11, R41, R8 ;  /* 0x00000008290b7221 */ /* 0x002fe20000010000 */
[----:B--2---:R-:W-:-:S05]  /*f7c0*/  FADD.FTZ R15, R7, R10 ;  /* 0x0000000a070f7221 */ /* 0x004fca0000010000 */
[----:B------:R-:W-:Y:S01]  /*f7d0*/  ST.E desc[UR36][R152.64+0x420], R15 ;  /* 0x0004200f98007985 */ /* 0x000fe2000c101924 */
[----:B0-----:R-:W-:-:S05]  /*f7e0*/  FADD.FTZ R21, R18, R11 ;  /* 0x0000000b12157221 */ /* 0x001fca0000010000 */
        /* <DEDUP_REMOVED lines=224> */
[----:B0-----:R-:W3:Y:S01]  /*105f0*/  LD.E R5, desc[UR36][R6.64] ;  /* 0x0000002406057980 */ /* 0x001ee2000c101900 */
[----:B------:R-:W-:Y:S01]  /*10600*/  LOP3.LUT R8, R17, 0xc, RZ, 0xfc, !PT ;  /* 0x0000000c11087812 */ /* 0x000fe200078efcff */
[----:B------:R-:W-:-:S02]  /*10610*/  IMAD.MOV.U32 R9, RZ, RZ, R19 ;  /* 0x000000ffff097224 */ /* 0x000fc400078e0013 */
[----:B---3--:R-:W-:-:S05]  /*10620*/  FMUL.FTZ R5, R14, R5 ;  /* 0x000000050e057220 */ /* 0x008fca0000410000 */
[----:B------:R0:W-:Y:S04]  /*10630*/  ST.E desc[UR36][R6.64], R5 ;  /* 0x0000000506007985 */ /* 0x0001e8000c101924 */
[----:B------:R-:W3:Y:S02]  /*10640*/  LD.E R11, desc[UR36][R8.64] ;  /* 0x00000024080b7980 */ /* 0x000ee4000c101900 */
[----:B---3--:R-:W-:-:S05]  /*10650*/  FMUL.FTZ R11, R14, R11 ;  /* 0x0000000b0e0b7220 */ /* 0x008fca0000410000 */
[----:B------:R3:W-:Y:S04]  /*10660*/  ST.E desc[UR36][R8.64], R11 ;  /* 0x0000000b08007985 */ /* 0x0007e8000c101924 */
[----:B------:R-:W4:Y:S04]  /*10670*/  LD.E R137, desc[UR36][R152.64+0x3fc] ;  /* 0x0003fc2498897980 */ /* 0x000f28000c101900 */
[----:B------:R-:W5:Y:S04]  /*10680*/  LD.E R13, desc[UR36][R152.64+0x218] ;  /* 0x00021824980d7980 */ /* 0x000f68000c101900 */
[----:B------:R-:W5:Y:S04]  /*10690*/  LD.E R15, desc[UR36][R152.64+0x21c] ;  /* 0x00021c24980f7980 */ /* 0x000f68000c101900 */
[----:B------:R-:W5:Y:S04]  /*106a0*/  LD.E R21, desc[UR36][R152.64+0x228] ;  /* 0x0002282498157980 */ /* 0x000f68000c101900 */
[----:B------:R-:W5:Y:S04]  /*106b0*/  LD.E R25, desc[UR36][R152.64+0x22c] ;  /* 0x00022c2498197980 */ /* 0x000f68000c101900 */
[----:B-1----:R-:W5:Y:S04]  /*106c0*/  LD.E R27, desc[UR36][R152.64+0x238] ;  /* 0x00023824981b7980 */ /* 0x002f68000c101900 */
[----:B--2---:R-:W2:Y:S04]  /*106d0*/  LD.E R29, desc[UR36][R152.64+0x23c] ;  /* 0x00023c24981d7980 */ /* 0x004ea8000c101900 */
[----:B0-----:R-:W2:Y:S04]  /*106e0*/  LD.E R5, desc[UR36][R152.64+0x248] ;  /* 0x0002482498057980 */ /* 0x001ea8000c101900 */
[----:B------:R-:W2:Y:S04]  /*106f0*/  LD.E R31, desc[UR36][R152.64+0x24c] ;  /* 0x00024c24981f7980 */ /* 0x000ea8000c101900 */
        /* <DEDUP_REMOVED lines=53> */
[----:B------:R-:W3:Y:S01]  /*10a50*/  LD.E R139, desc[UR36][R152.64+0x200] ;  /* 0x00020024988b7980 */ /* 0x000ee2000c101900 */
[C---:B----4-:R-:W-:Y:S01]  /*10a60*/  FMUL.FTZ R137, R14.reuse, R137 ;  /* 0x000000890e897220 */ /* 0x050fe20000410000 */
[C---:B-----5:R-:W-:Y:S01]  /*10a70*/  FMUL.FTZ R13, R14.reuse, R13 ;  /* 0x0000000d0e0d7220 */ /* 0x060fe20000410000 */
        /* <DEDUP_REMOVED lines=8> */
[C---:B---3--:R-:W-:Y:S01]  /*10b00*/  FMUL.FTZ R11, R14.reuse, R11 ;  /* 0x0000000b0e0b7220 */ /* 0x048fe20000410000 */
        /* <DEDUP_REMOVED lines=114> */
[----:B0-----:R-:W4:Y:S04]  /*11230*/  LD.E R13, desc[UR36][R18.64] ;  /* 0x00000024120d7980 */ /* 0x001f28000c101900 */
[----:B-1----:R-:W5:Y:S04]  /*11240*/  LD.E R5, desc[UR36][R152.64+0x1e8] ;  /* 0x0001e82498057980 */ /* 0x002f68000c101900 */
[----:B--2---:R-:W5:Y:S04]  /*11250*/  LD.E.64 R10, desc[UR36][R152.64+0xa8] ;  /* 0x0000a824980a7980 */ /* 0x004f68000c101b00 */
[----:B----4-:R0:W-:Y:S04]  /*11260*/  ST.E desc[UR36][R18.64], R13 ;  /* 0x0000000d12007985 */ /* 0x0101e8000c101924 */
[----:B------:R-:W2:Y:S04]  /*11270*/  LD.E R15, desc[UR36][R6.64] ;  /* 0x00000024060f7980 */ /* 0x000ea8000c101900 */
[----:B--2---:R1:W-:Y:S04]  /*11280*/  ST.E desc[UR36][R6.64], R15 ;  /* 0x0000000f06007985 */ /* 0x0043e8000c101924 */
[----:B------:R-:W2:Y:S04]  /*11290*/  LD.E R21, desc[UR36][R8.64] ;  /* 0x0000002408157980 */ /* 0x000ea8000c101900 */
[----:B--2---:R2:W-:Y:S04]  /*112a0*/  ST.E desc[UR36][R8.64], R21 ;  /* 0x0000001508007985 */ /* 0x0045e8000c101924 */
[----:B------:R-:W4:Y:S04]  /*112b0*/  LD.E R25, desc[UR36][R152.64+0x210] ;  /* 0x0002102498197980 */ /* 0x000f28000c101900 */
[----:B------:R-:W5:Y:S04]  /*112c0*/  LD.E R27, desc[UR36][R152.64+0x214] ;  /* 0x00021424981b7980 */ /* 0x000f68000c101900 */
[----:B------:R-:W5:Y:S04]  /*112d0*/  LD.E R29, desc[UR36][R152.64+0x218] ;  /* 0x00021824981d7980 */ /* 0x000f68000c101900 */
[----:B------:R-:W5:Y:S04]  /*112e0*/  LD.E R31, desc[UR36][R152.64+0x21c] ;  /* 0x00021c24981f7980 */ /* 0x000f68000c101900 */
[----:B------:R-:W5:Y:S04]  /*112f0*/  LD.E R33, desc[UR36][R152.64+0x220] ;  /* 0x0002202498217980 */ /* 0x000f68000c101900 */
[----:B---3--:R-:W3:Y:S04]  /*11300*/  LD.E R35, desc[UR36][R152.64+0x224] ;  /* 0x0002242498237980 */ /* 0x008ee8000c101900 */
[----:B0-----:R-:W3:Y:S04]  /*11310*/  LD.E R13, desc[UR36][R152.64+0x228] ;  /* 0x00022824980d7980 */ /* 0x001ee8000c101900 */
[----:B------:R-:W3:Y:S04]  /*11320*/  LD.E R37, desc[UR36][R152.64+0x22c] ;  /* 0x00022c2498257980 */ /* 0x000ee8000c101900 */
[----:B-1----:R-:W3:Y:S04]  /*11330*/  LD.E R15, desc[UR36][R152.64+0x230] ;  /* 0x00023024980f7980 */ /* 0x002ee8000c101900 */
[----:B------:R-:W3:Y:S04]  /*11340*/  LD.E R39, desc[UR36][R152.64+0x234] ;  /* 0x0002342498277980 */ /* 0x000ee8000c101900 */
        /* <DEDUP_REMOVED lines=114> */
[----:B----4-:R-:W-:Y:S04]  /*11a70*/  ST.E desc[UR36][R152.64+0x210], R25 ;  /* 0x0002101998007985 */ /* 0x010fe8000c101924 */
[----:B-----5:R-:W-:Y:S04]  /*11a80*/  ST.E desc[UR36][R152.64+0x214], R27 ;  /* 0x0002141b98007985 */ /* 0x020fe8000c101924 */
        /* <DEDUP_REMOVED lines=1060> */
.L_x_3254:
[----:B------:R-:W-:Y:S05]  /*15cd0*/  BSYNC B0 ;  /* 0x0000000000007941 */ /* 0x000fea0003800000 */
.L_x_3253:
[C---:B------:R-:W-:Y:S01]  /*15ce0*/  ISETP.GT.AND P0, PT, R0.reuse, R4, PT ;  /* 0x000000040000720c */ /* 0x040fe20003f04270 */
[----:B------:R-:W-:-:S12]  /*15cf0*/  VIADD R0, R0, 0xffffffff ;  /* 0xffffffff00007836 */ /* 0x000fd80000000000 */
[----:B------:R-:W-:Y:S05]  /*15d00*/  @P0 BRA `(.L_x_3255) ;  /* 0xffffff5400d00947 */ /* 0x000fea000383ffff */
[----:B01----:R-:W2:Y:S02]  /*15d10*/  LDL R5, [R1+0x70] ;  /* 0x0000700001057983 */ /* 0x003ea40000100800 */
[----:B--2---:R-:W-:-:S07]  /*15d20*/  IMAD.SHL.U32 R5, R5, 0x40, RZ ;  /* 0x0000004005057824 */ /* 0x004fce00078e00ff */
.L_x_3226:
        /* <DEDUP_REMOVED lines=23> */
.L_x_3258:
[----:B------:R-:W-:-:S13]  /*15ea0*/  ISETP.NE.AND P0, PT, R8, 0x1, PT ;  /* 0x000000010800780c */ /* 0x000fda0003f05270 */
[----:B------:R-:W0:Y:S02]  /*15eb0*/  @P0 LDC.64 R6, c[0x0][0xae0] ;  /* 0x0002b800ff060b82 */ /* 0x000e240000000a00 */
[----:B0-----:R-:W-:-:S05]  /*15ec0*/  @P0 IMAD.HI.U32 R6, R5, R6, RZ ;  /* 0x0000000605060227 */ /* 0x001fca00078e00ff */
[----:B------:R-:W-:-:S07]  /*15ed0*/  @P0 SHF.R.U32.HI R5, RZ, R7, R6 ;  /* 0x00000007ff050219 */ /* 0x000fce0000011606 */
.L_x_3259:
[----:B------:R-:W-:Y:S05]  /*15ee0*/  BSYNC B0 ;  /* 0x0000000000007941 */ /* 0x000fea0003800000 */
.L_x_3257:
[----:B------:R-:W-:-:S05]  /*15ef0*/  IMAD R5, R5, R8, RZ ;  /* 0x0000000805057224 */ /* 0x000fca00078e02ff */
[----:B------:R-:W-:-:S07]  /*15f00*/  VIMNMX R4, R4, R5, !PT ;  /* 0x0000000504047248 */ /* 0x000fce0007fe0100 */
.L_x_3256:
[----:B------:R-:W-:-:S05]  /*15f10*/  VIADD R4, R4, 0x3f ;  /* 0x0000003f04047836 */ /* 0x000fca0000000000 */
[----:B------:R-:W-:-:S04]  /*15f20*/  SHF.R.S32.HI R5, RZ, 0x1f, R4 ;  /* 0x0000001fff057819 */ /* 0x000fc80000011404 */
[----:B------:R-:W-:-:S04]  /*15f30*/  LEA.HI R5, R5, R4, RZ, 0x6 ;  /* 0x0000000405057211 */ /* 0x000fc800078f30ff */
[----:B------:R-:W-:-:S04]  /*15f40*/  SHF.R.S32.HI R4, RZ, 0x6, R5 ;  /* 0x00000006ff047819 */ /* 0x000fc80000011405 */
[----:B------:R-:W-:-:S04]  /*15f50*/  VIMNMX3 R4, RZ, UR48, R4, !PT ;  /* 0x00000030ff047c0f */ /* 0x000fc8000f800104 */
[----:B------:R-:W-:-:S13]  /*15f60*/  ISETP.GE.AND P0, PT, R0, R4, PT ;  /* 0x000000040000720c */ /* 0x000fda0003f06270 */
[----:B------:R-:W-:Y:S05]  /*15f70*/  @!P0 BRA `(.L_x_3260) ;  /* 0x00000098009c8947 */ /* 0x000fea0003800000 */
.L_x_3279:
        /* <DEDUP_REMOVED lines=23> */
.L_x_3262:
[----:B------:R-:W-:Y:S05]  /*160f0*/  BSYNC B0 ;  /* 0x0000000000007941 */ /* 0x000fea0003800000 */
.L_x_3261:
        /* <DEDUP_REMOVED lines=13> */
.L_x_3264:
[----:B------:R-:W-:Y:S05]  /*161d0*/  BSYNC B0 ;  /* 0x0000000000007941 */ /* 0x000fea0003800000 */
.L_x_3263:
        /* <DEDUP_REMOVED lines=8> */
.L_x_3266:
[----:B------:R-:W-:Y:S05]  /*16260*/  BSYNC B0 ;  /* 0x0000000000007941 */ /* 0x000fea0003800000 */
.L_x_3265:
        /* <DEDUP_REMOVED lines=62> */
.L_x_3269:
[----:B------:R-:W-:Y:S05]  /*16650*/  BSYNC B0 ;  /* 0x0000000000007941 */ /* 0x000fea0003800000 */
.L_x_3268:
        /* <DEDUP_REMOVED lines=13> */
.L_x_3271:
[----:B------:R-:W-:Y:S05]  /*16730*/  BSYNC B0 ;  /* 0x0000000000007941 */ /* 0x000fea0003800000 */
.L_x_3270:
        /* <DEDUP_REMOVED lines=8> */
.L_x_3273:
[----:B------:R-:W-:Y:S05]  /*167c0*/  BSYNC B0 ;  /* 0x0000000000007941 */ /* 0x000fea0003800000 */
.L_x_3272:
        /* <DEDUP_REMOVED lines=467> */
[----:B------:R-:W0:Y:S04]  /*18500*/  LD.E.64 R6, desc[UR36][R152.64+0x410] ;  /* 0x0004102498067980 */ /* 0x000e28000c101b00 */
[----:B--2---:R-:W2:Y:S02]  /*18510*/  LD.E R8, desc[UR36][R14.64] ;  /* 0x000000240e087980 */ /* 0x004ea4000c101900 */
[-C--:B--2---:R-:W-:Y:S01]  /*18520*/  FMUL.FTZ R11, R24, R8.reuse ;  /* 0x00000008180b7220 */ /* 0x084fe20000410000 */
[-C--:B------:R-:W-:Y:S01]  /*18530*/  FMUL.FTZ R10, R25, R8.reuse ;  /* 0x00000008190a7220 */ /* 0x080fe20000410000 */
[-C--:B------:R-:W-:Y:S01]  /*18540*/  FMUL.FTZ R13, R27, R8.reuse ;  /* 0x000000081b0d7220 */ /* 0x080fe20000410000 */
[----:B------:R-:W-:-:S03]  /*18550*/  FMUL.FTZ R27, R28, R8 ;  /* 0x000000081c1b7220 */ /* 0x000fc60000410000 */
[----:B------:R-:W0:Y:S01]  /*18560*/  MUFU.TANH R11, R11 ;  /* 0x0000000b000b7308 */ /* 0x000e220000002400 */
[-C--:B------:R-:W-:Y:S01]  /*18570*/  FMUL.FTZ R28, R29, R8.reuse ;  /* 0x000000081d1c7220 */ /* 0x080fe20000410000 */
[----:B------:R-:W-:-:S06]  /*18580*/  FMUL.FTZ R56, R32, R8 ;  /* 0x0000000820387220 */ /* 0x000fcc0000410000 */
[----:B------:R-:W2:Y:S01]  /*18590*/  MUFU.TANH R10, R10 ;  /* 0x0000000a000a7308 */ /* 0x000ea20000002400 */
[----:B------:R-:W-:-:S07]  /*185a0*/  FMUL.FTZ R33, R33, R8 ;  /* 0x0000000821217220 */ /* 0x000fce0000410000 */
[----:B------:R-:W3:Y:S01]  /*185b0*/  MUFU.TANH R27, R27 ;  /* 0x0000001b001b7308 */ /* 0x000ee20000002400 */
[----:B0-----:R-:W-:Y:S01]  /*185c0*/  FMNMX.FTZ R9, R11, R6, !PT ;  /* 0x000000060b097209 */ /* 0x001fe20007810000 */
[----:B------:R-:W-:-:S06]  /*185d0*/  FMUL.FTZ R57, R36, R8 ;  /* 0x0000000824397220 */ /* 0x000fcc0000410000 */
        /* <DEDUP_REMOVED lines=25> */
[-C--:B------:R-:W-:Y:S01]  /*18770*/  FMUL.FTZ R52, R52, R8.reuse ;  /* 0x0000000834347220 */ /* 0x080fe20000410000 */
[----:B------:R-:W-:Y:S01]  /*18780*/  FMUL.FTZ R12, R26, R8 ;  /* 0x000000081a0c7220 */ /* 0x000fe20000410000 */
[----:B0-----:R-:W-:-:S05]  /*18790*/  FMNMX.FTZ R30, R60, R30, !PT ;  /* 0x0000001e3c1e7209 */ /* 0x001fca0007810000 */
[----:B------:R-:W0:Y:S01]  /*187a0*/  MUFU.TANH R48, R48 ;  /* 0x0000003000307308 */ /* 0x000e220000002400 */
[----:B------:R-:W-:Y:S01]  /*187b0*/  FMUL.FTZ R53, R53, R8 ;  /* 0x0000000835357220 */ /* 0x000fe20000410000 */
[----:B--2---:R-:W-:-:S06]  /*187c0*/  FMNMX.FTZ R30, R62, R30, !PT ;  /* 0x0000001e3e1e7209 */ /* 0x004fcc0007810000 */
[----:B------:R-:W2:Y:S01]  /*187d0*/  MUFU.TANH R66, R49 ;  /* 0x0000003100427308 */ /* 0x000ea20000002400 */
[----:B---3--:R-:W-:-:S07]  /*187e0*/  FMNMX.FTZ R30, R64, R30, !PT ;  /* 0x0000001e401e7209 */ /* 0x008fce0007810000 */
[----:B------:R-:W3:Y:S01]  /*187f0*/  MUFU.TANH R52, R52 ;  /* 0x0000003400347308 */ /* 0x000ee20000002400 */
[----:B------:R-:W-:-:S07]  /*18800*/  FMUL.FTZ R15, R31, R8 ;  /* 0x000000081f0f7220 */ /* 0x000fce0000410000 */
[----:B------:R-:W4:Y:S01]  /*18810*/  MUFU.TANH R12, R12 ;  /* 0x0000000c000c7308 */ /* 0x000f220000002400 */
[----:B0-----:R-:W-:-:S07]  /*18820*/  FMNMX.FTZ R30, R48, R30, !PT ;  /* 0x0000001e301e7209 */ /* 0x001fce0007810000 */
[----:B------:R-:W0:Y:S01]  /*18830*/  MUFU.TANH R68, R53 ;  /* 0x0000003500447308 */ /* 0x000e220000002400 */
[----:B-1----:R-:W-:-:S07]  /*18840*/  FMUL.FTZ R20, R34, R8 ;  /* 0x0000000822147220 */ /* 0x002fce0000410000 */
[----:B------:R-:W1:Y:S01]  /*18850*/  MUFU.TANH R13, R13 ;  /* 0x0000000d000d7308 */ /* 0x000e620000002400 */
[----:B--2---:R-:W-:Y:S01]  /*18860*/  FMNMX.FTZ R9, R66, R30, !PT ;  /* 0x0000001e42097209 */ /* 0x004fe20007810000 */
[----:B------:R-:W-:-:S06]  /*18870*/  FMUL.FTZ R21, R35, R8 ;  /* 0x0000000823157220 */ /* 0x000fcc0000410000 */
[----:B------:R-:W2:Y:S01]  /*18880*/  MUFU.TANH R14, R14 ;  /* 0x0000000e000e7308 */ /* 0x000ea20000002400 */
[----:B---3--:R-:W-:Y:S01]  /*18890*/  FMNMX.FTZ R29, R52, R9, !PT ;  /* 0x00000009341d7209 */ /* 0x008fe20007810000 */
[----:B------:R-:W-:Y:S01]  /*188a0*/  FMUL.FTZ R24, R38, R8 ;  /* 0x0000000826187220 */ /* 0x000fe20000410000 */
[----:B----4-:R-:W-:-:S05]  /*188b0*/  FMNMX.FTZ R30, R12, R7, !PT ;  /* 0x000000070c1e7209 */ /* 0x010fca0007810000 */
[----:B------:R-:W3:Y:S01]  /*188c0*/  MUFU.TANH R15, R15 ;  /* 0x0000000f000f7308 */ /* 0x000ee20000002400 */
[----:B0-----:R-:W-:Y:S01]  /*188d0*/  FMNMX.FTZ R29, R68, R29, !PT ;  /* 0x0000001d441d7209 */ /* 0x001fe20007810000 */
[----:B------:R-:W-:Y:S01]  /*188e0*/  FMUL.FTZ R25, R39, R8 ;  /* 0x0000000827197220 */ /* 0x000fe20000410000 */
[----:B-1----:R-:W-:-:S05]  /*188f0*/  FMNMX.FTZ R9, R13, R30, !PT ;  /* 0x0000001e0d097209 */ /* 0x002fca0007810000 */
[----:B------:R-:W0:Y:S01]  /*18900*/  MUFU.TANH R20, R20 ;  /* 0x0000001400147308 */ /* 0x000e220000002400 */
[----:B--2---:R-:W-:Y:S01]  /*18910*/  FMNMX.FTZ R30, R14, R9, !PT ;  /* 0x000000090e1e7209 */ /* 0x004fe20007810000 */
[----:B------:R-:W1:Y:S06]  /*18920*/  SHFL.BFLY PT, R40, R29, 0x2, 0x1f ;  /* 0x0c401f001d287f89 */ /* 0x000e6c00000e0000 */
        /* <DEDUP_REMOVED lines=19> */
[----:B-1----:R-:W-:Y:S01]  /*18a60*/  FMNMX.FTZ R40, R29, R40, !PT ;  /* 0x000000281d287209 */ /* 0x002fe20007810000 */
[----:B------:R-:W-:Y:S01]  /*18a70*/  FMUL.FTZ R32, R54, R8 ;  /* 0x0000000836207220 */ /* 0x000fe20000410000 */
[----:B---3--:R-:W-:-:S05]  /*18a80*/  FMNMX.FTZ R30, R36, R9, !PT ;  /* 0x00000009241e7209 */ /* 0x008fca0007810000 */
[----:B------:R-:W1:Y:S01]  /*18a90*/  MUFU.TANH R35, R35 ;  /* 0x0000002300237308 */ /* 0x000e620000002400 */
[----:B------:R-:W3:Y:S01]  /*18aa0*/  SHFL.BFLY PT, R43, R40, 0x1, 0x1f ;  /* 0x0c201f00282b7f89 */ /* 0x000ee200000e0000 */
[----:B------:R-:W-:Y:S01]  /*18ab0*/  FMUL.FTZ R31, R55, R8 ;  /* 0x00000008371f7220 */ /* 0x000fe20000410000 */
[----:B0-----:R-:W-:-:S05]  /*18ac0*/  FMNMX.FTZ R9, R39, R30, !PT ;  /* 0x0000001e27097209 */ /* 0x001fca0007810000 */
[----:B------:R-:W0:Y:S01]  /*18ad0*/  MUFU.TANH R34, R34 ;  /* 0x0000002200227308 */ /* 0x000e220000002400 */
[----:B--2---:R-:W-:-:S07]  /*18ae0*/  FMNMX.FTZ R8, R38, R9, !PT ;  /* 0x0000000926087209 */ /* 0x004fce0007810000 */
[----:B------:R-:W2:Y:S01]  /*18af0*/  MUFU.TANH R32, R32 ;  /* 0x0000002000207308 */ /* 0x000ea20000002400 */
[----:B-1----:R-:W-:-:S07]  /*18b00*/  FMNMX.FTZ R9, R35, R8, !PT ;  /* 0x0000000823097209 */ /* 0x002fce0007810000 */
[----:B------:R-:W1:Y:S01]  /*18b10*/  MUFU.TANH R31, R31 ;  /* 0x0000001f001f7308 */ /* 0x000e620000002400 */
[----:B0-----:R-:W-:Y:S02]  /*18b20*/  FMNMX.FTZ R9, R34, R9, !PT ;  /* 0x0000000922097209 */ /* 0x001fe40007810000 */
[----:B------:R-:W-:Y:S02]  /*18b30*/  IADD3 R8, P1, R2, 0x410, RZ ;  /* 0x0000041002087810 */ /* 0x000fe40007f3e0ff */
[----:B--2---:R-:W-:-:S03]  /*18b40*/  FMNMX.FTZ R30, R32, R9, !PT ;  /* 0x00000009201e7209 */ /* 0x004fc60007810000 */
[----:B------:R-:W-:Y:S01]  /*18b50*/  IMAD.X R9, RZ, RZ, R16, P1 ;  /* 0x000000ffff097224 */ /* 0x000fe200008e0610 */
[----:B------:R-:W-:Y:S02]  /*18b60*/  LOP3.LUT R8, R8, 0x4, RZ, 0xfc, !PT ;  /* 0x0000000408087812 */ /* 0x000fe400078efcff */
[----:B---3--:R-:W-:Y:S02]  /*18b70*/  FMNMX.FTZ R43, R40, R43, !PT ;  /* 0x0000002b282b7209 */ /* 0x008fe40007810000 */
[----:B-1----:R-:W-:Y:S01]  /*18b80*/  FMNMX.FTZ R41, R31, R30, !PT ;  /* 0x0000001e1f297209 */ /* 0x002fe20007810000 */
        /* <DEDUP_REMOVED lines=37> */
.L_x_3276:
[----:B------:R-:W-:Y:S05]  /*18de0*/  BSYNC B0 ;  /* 0x0000000000007941 */ /* 0x000fea0003800000 */
.L_x_3275:
        /* <DEDUP_REMOVED lines=18> */
[-CC-:B------:R-:W-:Y:S01]  /*18f10*/  FFMA.FTZ R13, R13, R44.reuse, -R45.reuse ;  /* 0x0000002c0d0d7223 */ /* 0x180fe2000001082d */
[-C--:B------:R-:W-:Y:S01]  /*18f20*/  FFMA.FTZ R14, R14, R44.reuse, -R45 ;  /* 0x0000002c0e0e7223 */ /* 0x080fe2000001082d */
[----:B------:R-:W4:Y:S01]  /*18f30*/  MUFU.EX2 R11, R11 ;  /* 0x0000000b000b7308 */ /* 0x000f220000000800 */
[-C--:B------:R-:W-:Y:S01]  /*18f40*/  FFMA.FTZ R28, R28, R44.reuse, -R5 ;  /* 0x0000002c1c1c7223 */ /* 0x080fe20000010805 */
[-C--:B------:R-:W-:Y:S01]  /*18f50*/  FFMA.FTZ R15, R15, R44.reuse, -R45 ;  /* 0x0000002c0f0f7223 */ /* 0x080fe2000001082d */
[-CC-:B------:R-:W-:Y:S01]  /*18f60*/  FFMA.FTZ R6, R58, R44.reuse, -R5.reuse ;  /* 0x0000002c3a067223 */ /* 0x180fe20000010805 */
[-C--:B------:R-:W-:Y:S01]  /*18f70*/  FFMA.FTZ R56, R56, R44.reuse, -R5 ;  /* 0x0000002c38387223 */ /* 0x080fe20000010805 */
[-C--:B------:R-:W-:Y:S01]  /*18f80*/  FFMA.FTZ R20, R20, R44.reuse, -R45 ;  /* 0x0000002c14147223 */ /* 0x080fe2000001082d */
[-CC-:B------:R-:W-:Y:S01]  /*18f90*/  FFMA.FTZ R7, R60, R44.reuse, -R5.reuse ;  /* 0x0000002c3c077223 */ /* 0x180fe20000010805 */
[-C--:B------:R-:W-:Y:S01]  /*18fa0*/  FFMA.FTZ R33, R33, R44.reuse, -R5 ;  /* 0x0000002c21217223 */ /* 0x080fe20000010805 */
[----:B------:R-:W5:Y:S01]  /*18fb0*/  MUFU.EX2 R12, R12 ;  /* 0x0000000c000c7308 */ /* 0x000f620000000800 */
[-C--:B------:R-:W-:Y:S01]  /*18fc0*/  FFMA.FTZ R21, R21, R44.reuse, -R45 ;  /* 0x0000002c15157223 */ /* 0x080fe2000001082d */
[-CC-:B------:R-:W-:Y:S01]  /*18fd0*/  FFMA.FTZ R8, R62, R44.reuse, -R5.reuse ;  /* 0x0000002c3e087223 */ /* 0x180fe20000010805 */
[-C--:B------:R-:W-:Y:S01]  /*18fe0*/  FFMA.FTZ R57, R57, R44.reuse, -R5 ;  /* 0x0000002c39397223 */ /* 0x080fe20000010805 */
[-C--:B------:R-:W-:Y:S01]  /*18ff0*/  FFMA.FTZ R24, R24, R44.reuse, -R45 ;  /* 0x0000002c18187223 */ /* 0x080fe2000001082d */
[-C--:B------:R-:W-:Y:S01]  /*19000*/  FFMA.FTZ R9, R64, R44.reuse, -R5 ;  /* 0x0000002c40097223 */ /* 0x080fe20000010805 */
[-C--:B------:R-:W-:Y:S01]  /*19010*/  FFMA.FTZ R25, R25, R44.reuse, -R45 ;  /* 0x0000002c19197223 */ /* 0x080fe2000001082d */
[-C--:B------:R-:W-:Y:S01]  /*19020*/  FFMA.FTZ R37, R37, R44.reuse, -R5 ;  /* 0x0000002c25257223 */ /* 0x080fe20000010805 */
[----:B------:R-:W1:Y:S01]  /*19030*/  MUFU.EX2 R10, R10 ;  /* 0x0000000a000a7308 */ /* 0x000e620000000800 */
[-CC-:B------:R-:W-:Y:S01]  /*19040*/  FFMA.FTZ R26, R26, R44.reuse, -R45.reuse ;  /* 0x0000002c1a1a7223 */ /* 0x180fe2000001082d */
[-CC-:B------:R-:W-:Y:S01]  /*19050*/  FFMA.FTZ R36, R36, R44.reuse, -R45.reuse ;  /* 0x0000002c24247223 */ /* 0x180fe2000001082d */
[-CC-:B------:R-:W-:Y:S01]  /*19060*/  FFMA.FTZ R39, R39, R44.reuse, -R45.reuse ;  /* 0x0000002c27277223 */ /* 0x180fe2000001082d */
[-C--:B------:R-:W-:Y:S01]  /*19070*/  FFMA.FTZ R38, R38, R44.reuse, -R45 ;  /* 0x0000002c26267223 */ /* 0x080fe2000001082d */
[-C--:B------:R-:W-:Y:S01]  /*19080*/  FFMA.FTZ R40, R48, R44.reuse, -R5 ;  /* 0x0000002c30287223 */ /* 0x080fe20000010805 */
[-CC-:B------:R-:W-:Y:S01]  /*19090*/  FFMA.FTZ R35, R35, R44.reuse, -R45.reuse ;  /* 0x0000002c23237223 */ /* 0x180fe2000001082d */
[-CC-:B------:R-:W-:Y:S01]  /*190a0*/  FFMA.FTZ R34, R34, R44.reuse, -R45.reuse ;  /* 0x0000002c22227223 */ /* 0x180fe2000001082d */
[----:B------:R-:W2:Y:S01]  /*190b0*/  MUFU.EX2 R13, R13 ;  /* 0x0000000d000d7308 */ /* 0x000ea20000000800 */
[-CC-:B------:R-:W-:Y:S01]  /*190c0*/  FFMA.FTZ R32, R32, R44.reuse, -R45.reuse ;  /* 0x0000002c20207223 */ /* 0x180fe2000001082d */
[----:B------:R-:W-:-:S06]  /*190d0*/  FFMA.FTZ R31, R31, R44, -R45 ;  /* 0x0000002c1f1f7223 */ /* 0x000fcc000001082d */
[----:B------:R-:W-:Y:S08]  /*190e0*/  MUFU.EX2 R27, R27 ;  /* 0x0000001b001b7308 */ /* 0x000ff00000000800 */
[----:B------:R-:W3:Y:S08]  /*190f0*/  MUFU.EX2 R14, R14 ;  /* 0x0000000e000e7308 */ /* 0x000ef00000000800 */
[----:B------:R-:W-:Y:S08]  /*19100*/  MUFU.EX2 R28, R28 ;  /* 0x0000001c001c7308 */ /* 0x000ff00000000800 */
[----:B------:R0:W-:Y:S08]  /*19110*/  MUFU.EX2 R176, R6 ;  /* 0x0000000600b07308 */ /* 0x0001f00000000800 */
[----:B------:R-:W3:Y:S01]  /*19120*/  MUFU.EX2 R15, R15 ;  /* 0x0000000f000f7308 */ /* 0x000ee20000000800 */
[----:B0-----:R-:W-:-:S07]  /*19130*/  FFMA.FTZ R6, R52, R44, -R5 ;  /* 0x0000002c34067223 */ /* 0x001fce0000010805 */
[----:B------:R-:W-:Y:S08]  /*19140*/  MUFU.EX2 R56, R56 ;  /* 0x0000003800387308 */ /* 0x000ff00000000800 */
[----:B------:R4:W-:Y:S08]  /*19150*/  MUFU.EX2 R41, R7 ;  /* 0x0000000700297308 */ /* 0x0009f00000000800 */
[----:B------:R5:W-:Y:S01]  /*19160*/  MUFU.EX2 R182, R6 ;  /* 0x0000000600b67308 */ /* 0x000be20000000800 */
[----:B----4-:R-:W-:-:S07]  /*19170*/  FADD.FTZ R7, R11, R46 ;  /* 0x0000002e0b077221 */ /* 0x010fce0000010000 */
[----:B------:R-:W0:Y:S01]  /*19180*/  MUFU.EX2 R20, R20 ;  /* 0x0000001400147308 */ /* 0x000e220000000800 */
[----:B-----5:R-:W-:-:S07]  /*19190*/  FADD.FTZ R6, R12, R47 ;  /* 0x0000002f0c067221 */ /* 0x020fce0000010000 */
[----:B------:R-:W-:Y:S08]  /*191a0*/  MUFU.EX2 R33, R33 ;  /* 0x0000002100217308 */ /* 0x000ff00000000800 */
[----:B------:R1:W-:Y:S08]  /*191b0*/  MUFU.EX2 R178, R8 ;  /* 0x0000000800b27308 */ /* 0x0003f00000000800 */
[----:B------:R-:W4:Y:S01]  /*191c0*/  MUFU.EX2 R21, R21 ;  /* 0x0000001500157308 */ /* 0x000f220000000800 */
[----:B-1----:R-:W-:Y:S01]  /*191d0*/  FADD.FTZ R8, R10, R7 ;  /* 0x000000070a087221 */ /* 0x002fe20000010000 */
[----:B--2---:R-:W-:-:S04]  /*191e0*/  FADD.FTZ R7, R13, R6 ;  /* 0x000000060d077221 */ /* 0x004fc80000010000 */
[----:B---3--:R-:W-:Y:S02]  /*191f0*/  FADD.FTZ R6, R14, R7 ;  /* 0x000000070e067221 */ /* 0x008fe40000010000 */
[----:B------:R-:W1:Y:S02]  /*19200*/  MUFU.EX2 R57, R57 ;  /* 0x0000003900397308 */ /* 0x000e640000000800 */
[----:B------:R-:W-:-:S06]  /*19210*/  FADD.FTZ R7, R15, R6 ;  /* 0x000000060f077221 */ /* 0x000fcc0000010000 */
[----:B------:R2:W-:Y:S08]  /*19220*/  MUFU.EX2 R43, R9 ;  /* 0x00000009002b7308 */ /* 0x0005f00000000800 */
[----:B------:R-:W3:Y:S01]  /*19230*/  MUFU.EX2 R24, R24 ;  /* 0x0000001800187308 */ /* 0x000ee20000000800 */
[----:B--2---:R-:W-:Y:S01]  /*19240*/  FADD.FTZ R9, R27, R8 ;  /* 0x000000081b097221 */ /* 0x004fe20000010000 */
[----:B0-----:R-:W-:-:S03]  /*19250*/  FADD.FTZ R8, R20, R7 ;  /* 0x0000000714087221 */ /* 0x001fc60000010000 */
[----:B------:R-:W-:Y:S01]  /*19260*/  FADD.FTZ R9, R28, R9 ;  /* 0x000000091c097221 */ /* 0x000fe20000010000 */
[----:B----4-:R-:W-:Y:S02]  /*19270*/  FADD.FTZ R7, R21, R8 ;  /* 0x0000000815077221 */ /* 0x010fe40000010000 */
[----:B------:R0:W2:Y:S01]  /*19280*/  MUFU.EX2 R174, R37 ;  /* 0x0000002500ae7308 */ /* 0x0000a20000000800 */
[----:B------:R-:W-:-:S04]  /*19290*/  FADD.FTZ R6, R56, R9 ;  /* 0x0000000938067221 */ /* 0x000fc80000010000 */
[----:B------:R-:W-:-:S03]  /*192a0*/  FADD.FTZ R6, R33, R6 ;  /* 0x0000000621067221 */ /* 0x000fc60000010000 */
[----:B------:R-:W4:Y:S01]  /*192b0*/  MUFU.EX2 R25, R25 ;  /* 0x0000001900197308 */ /* 0x000f220000000800 */
[----:B-1----:R-:W-:Y:S01]  /*192c0*/  FADD.FTZ R9, R57, R6 ;  /* 0x0000000639097221 */ /* 0x002fe20000010000 */
[----:B---3--:R-:W-:Y:S01]  /*192d0*/  FADD.FTZ R6, R24, R7 ;  /* 0x0000000718067221 */ /* 0x008fe20000010000 */
[-CC-:B0-----:R-:W-:Y:S01]  /*192e0*/  FFMA.FTZ R37, R66, R44.reuse, -R5.reuse ;  /* 0x0000002c42257223 */ /* 0x181fe20000010805 */
[----:B------:R-:W-:-:S04]  /*192f0*/  FFMA.FTZ R5, R68, R44, -R5 ;  /* 0x0000002c44057223 */ /* 0x000fc80000010805 */
[----:B------:R-:W0:Y:S01]  /*19300*/  MUFU.EX2 R26, R26 ;  /* 0x0000001a001a7308 */ /* 0x000e220000000800 */
[----:B--2---:R-:W-:-:S07]  /*19310*/  FADD.FTZ R9, R174, R9 ;  /* 0x00000009ae097221 */ /* 0x004fce0000010000 */
[----:B------:R-:W1:Y:S01]  /*19320*/  MUFU.EX2 R177, R36 ;  /* 0x0000002400b17308 */ /* 0x000e620000000800 */
[----:B----4-:R-:W-:Y:S01]  /*19330*/  FADD.FTZ R7, R25, R6 ;  /* 0x0000000619077221 */ /* 0x010fe20000010000 */
[----:B------:R-:W-:-:S06]  /*19340*/  FADD.FTZ R6, R176, R9 ;  /* 0x00000009b0067221 */ /* 0x000fcc0000010000 */
[----:B------:R-:W2:Y:S01]  /*19350*/  MUFU.EX2 R39, R39 ;  /* 0x0000002700277308 */ /* 0x000ea20000000800 */
[----:B0-----:R-:W-:Y:S01]  /*19360*/  FADD.FTZ R8, R26, R7 ;  /* 0x000000071a087221 */ /* 0x001fe20000010000 */
[----:B------:R-:W-:-:S04]  /*19370*/  FADD.FTZ R7, R41, R6 ;  /* 0x0000000629077221 */ /* 0x000fc80000010000 */
[----:B------:R-:W-:Y:S02]  /*19380*/  FADD.FTZ R6, R178, R7 ;  /* 0x00000007b2067221 */ /* 0x000fe40000010000 */
[----:B------:R-:W0:Y:S01]  /*19390*/  MUFU.EX2 R38, R38 ;  /* 0x0000002600267308 */ /* 0x000e220000000800 */
[----:B-1----:R-:W-:Y:S01]  /*193a0*/  FADD.FTZ R8, R177, R8 ;  /* 0x00000008b1087221 */ /* 0x002fe20000010000 */
[----:B------:R-:W-:-:S06]  /*193b0*/  FADD.FTZ R9, R43, R6 ;  /* 0x000000062b097221 */ /* 0x000fcc0000010000 */
[----:B------:R-:W1:Y:S01]  /*193c0*/  MUFU.EX2 R40, R40 ;  /* 0x0000002800287308 */ /* 0x000e620000000800 */
[----:B--2---:R-:W-:-:S07]  /*193d0*/  FADD.FTZ R7, R39, R8 ;  /* 0x0000000827077221 */ /* 0x004fce0000010000 */
[----:B------:R-:W2:Y:S01]  /*193e0*/  MUFU.EX2 R35, R35 ;  /* 0x0000002300237308 */ /* 0x000ea20000000800 */
[----:B0-----:R-:W-:-:S07]  /*193f0*/  FADD.FTZ R6, R38, R7 ;  /* 0x0000000726067221 */ /* 0x001fce0000010000 */
[----:B------:R-:W0:Y:S01]  /*19400*/  MUFU.EX2 R37, R37 ;  /* 0x0000002500257308 */ /* 0x000e220000000800 */
[----:B-1----:R-:W-:-:S07]  /*19410*/  FADD.FTZ R8, R40, R9 ;  /* 0x0000000928087221 */ /* 0x002fce0000010000 */
[----:B------:R-:W1:Y:S01]  /*19420*/  MUFU.EX2 R34, R34 ;  /* 0x0000002200227308 */ /* 0x000e620000000800 */
[----:B--2---:R-:W-:-:S07]  /*19430*/  FADD.FTZ R7, R35, R6 ;  /* 0x0000000623077221 */ /* 0x004fce0000010000 */
[----:B------:R-:W2:Y:S01]  /*19440*/  MUFU.EX2 R32, R32 ;  /* 0x0000002000207308 */ /* 0x000ea20000000800 */
[----:B0-----:R-:W-:-:S04]  /*19450*/  FADD.FTZ R9, R37, R8 ;  /* 0x0000000825097221 */ /* 0x001fc80000010000 */
[----:B------:R-:W-:-:S03]  /*19460*/  FADD.FTZ R6, R182, R9 ;  /* 0x00000009b6067221 */ /* 0x000fc60000010000 */
[----:B------:R-:W0:Y:S01]  /*19470*/  MUFU.EX2 R5, R5 ;  /* 0x0000000500057308 */ /* 0x000e220000000800 */
[----:B-1----:R-:W-:-:S07]  /*19480*/  FADD.FTZ R7, R34, R7 ;  /* 0x0000000722077221 */ /* 0x002fce0000010000 */
[----:B------:R-:W1:Y:S01]  /*19490*/  MUFU.EX2 R31, R31 ;  /* 0x0000001f001f7308 */ /* 0x000e620000000800 */
[----:B--2---:R-:W-:Y:S01]  /*194a0*/  FADD.FTZ R8, R32, R7 ;  /* 0x0000000720087221 */ /* 0x004fe20000010000 */
[----:B0-----:R-:W-:-:S05]  /*194b0*/  FADD.FTZ R45, R5, R6 ;  /* 0x00000006052d7221 */ /* 0x001fca0000010000 */
[----:B------:R-:W-:Y:S01]  /*194c0*/  ST.E desc[UR36][R152.64+0x420], R45 ;  /* 0x0004202d98007985 */ /* 0x000fe2000c101924 */
[----:B-1----:R-:W-:-:S05]  /*194d0*/  FADD.FTZ R47, R31, R8 ;  /* 0x000000081f2f7221 */ /* 0x002fca0000010000 */
        /* <DEDUP_REMOVED lines=1615> */
.L_x_3278:
[----:B------:R-:W-:Y:S05]  /*1f9d0*/  BSYNC B0 ;  /* 0x0000000000007941 */ /* 0x000fea0003800000 */
.L_x_3277:
[----:B------:R-:W-:Y:S05]  /*1f9e0*/  @P0 BRA `(.L_x_3279) ;  /* 0xffffff6400640947 */ /* 0x000fea000383ffff */
.L_x_3260:
[----:B------:R-:W-:-:S04]  /*1f9f0*/  UISETP.LT.AND UP0, UPT, URZ, UR48, UPT ;  /* 0x000000303f00728c */ /* 0x000fc8000bf01270 */
[----:B------:R-:W-:-:S06]  /*1fa00*/  USEL UR4, URZ, UR48, !UP0 ;  /* 0x000000303f047287 */ /* 0x000fcc000c000000 */
[----:B------:R-:W-:-:S13]  /*1fa10*/  ISETP.GE.AND P0, PT, R0, UR4, PT ;  /* 0x0000000400007c0c */ /* 0x000fda000bf06270 */
[----:B------:R-:W-:Y:S05]  /*1fa20*/  @!P0 BRA `(.L_x_3280) ;  /* 0x000000a8003c8947 */ /* 0x000fea0003800000 */
.L_x_3309:
        /* <DEDUP_REMOVED lines=20> */
.L_x_3282:
[----:B------:R-:W-:Y:S05]  /*1fb70*/  BSYNC B0 ;  /* 0x0000000000007941 */ /* 0x000fea0003800000 */
.L_x_3281:
        /* <DEDUP_REMOVED lines=13> */
.L_x_3284:
[----:B------:R-:W-:Y:S05]  /*1fc50*/  BSYNC B0 ;  /* 0x0000000000007941 */ /* 0x000fea0003800000 */
.L_x_3283:
        /* <DEDUP_REMOVED lines=8> */
.L_x_3286:
[----:B------:R-:W-:Y:S05]  /*1fce0*/  BSYNC B0 ;  /* 0x0000000000007941 */ /* 0x000fea0003800000 */
.L_x_3285:
        /* <DEDUP_REMOVED lines=60> */
.L_x_3289:
[----:B------:R-:W-:Y:S05]  /*200b0*/  BSYNC B0 ;  /* 0x0000000000007941 */ /* 0x000fea0003800000 */
.L_x_3288:
        /* <DEDUP_REMOVED lines=13> */
.L_x_3291:
[----:B------:R-:W-:Y:S05]  /*20190*/  BSYNC B0 ;  /* 0x0000000000007941 */ /* 0x000fea0003800000 */
.L_x_3290:
        /* <DEDUP_REMOVED lines=8> */
.L_x_3293:
[----:B------:R-:W-:Y:S05]  /*20220*/  BSYNC B0 ;  /* 0x0000000000007941 */ /* 0x000fea0003800000 */
.L_x_3292:
        /* <DEDUP_REMOVED lines=473> */
[----:B--2---:R-:W0:Y:S01]  /*21fc0*/  LD.E R59, desc[UR36][R58.64] ;  /* 0x000000243a3b7980 */ /* 0x004e22000c101900 */
[----:B----4-:R-:W-:-:S02]  /*21fd0*/  ISETP.NE.AND P1, PT, R12, 0x1, PT ;  /* 0x000000010c00780c */ /* 0x010fc40003f25270 */
[----:B---3--:R-:W-:Y:S01]  /*21fe0*/  ISETP.GE.AND P2, PT, R9, 0x1, PT ;  /* 0x000000010900780c */ /* 0x008fe20003f46270 */
[----:B------:R-:W-:Y:S01]  /*21ff0*/  BSSY B0, `(.L_x_3295) ;  /* 0x0000079000007945 */ /* 0x000fe20003800000 */
[-C--:B0-----:R-:W-:Y:S01]  /*22000*/  FMUL.FTZ R15, R27, R59.reuse ;  /* 0x0000003b1b0f7220 */ /* 0x081fe20000410000 */
[----:B------:R-:W-:Y:S01]  /*22010*/  FMUL.FTZ R29, R29, R59 ;  /* 0x0000003b1d1d7220 */ /* 0x000fe20000410000 */
[----:B------:R-:W-:-:S03]  /*22020*/  SHF.R.S32.HI R27, RZ, 0x1f, R60 ;  /* 0x0000001fff1b7819 */ /* 0x000fc6000001143c */
[----:B------:R0:W2:Y:S02]  /*22030*/  MUFU.TANH R61, R29 ;  /* 0x0000001d003d7308 */ /* 0x0000a40000002400 */
[----:B0-----:R-:W-:-:S04]  /*22040*/  LEA.HI R29, R27, R60, RZ, 0x7 ;  /* 0x0000003c1b1d7211 */ /* 0x001fc800078f38ff */
[----:B------:R-:W-:Y:S01]  /*22050*/  LOP3.LUT R29, R29, 0xffffff80, RZ, 0xc0, !PT ;  /* 0xffffff801d1d7812 */ /* 0x000fe200078ec0ff */
[-C--:B------:R-:W-:Y:S01]  /*22060*/  FMUL.FTZ R32, R32, R59.reuse ;  /* 0x0000003b20207220 */ /* 0x080fe20000410000 */
[----:B------:R-:W-:-:S03]  /*22070*/  FMUL.FTZ R33, R33, R59 ;  /* 0x0000003b21217220 */ /* 0x000fc60000410000 */
[----:B------:R-:W-:Y:S01]  /*22080*/  IMAD.IADD R29, R60, 0x1, -R29 ;  /* 0x000000013c1d7824 */ /* 0x000fe200078e0a1d */
[----:B------:R0:W3:Y:S01]  /*22090*/  MUFU.TANH R62, R32 ;  /* 0x00000020003e7308 */ /* 0x0000e20000002400 */
[-C--:B-1----:R-:W-:Y:S01]  /*220a0*/  FMUL.FTZ R14, R26, R59.reuse ;  /* 0x0000003b1a0e7220 */ /* 0x082fe20000410000 */
[-C--:B------:R-:W-:Y:S01]  /*220b0*/  FMUL.FTZ R26, R31, R59.reuse ;  /* 0x0000003b1f1a7220 */ /* 0x080fe20000410000 */
[----:B------:R-:W-:-:S05]  /*220c0*/  FMUL.FTZ R20, R24, R59 ;  /* 0x0000003b18147220 */ /* 0x000fca0000410000 */
[----:B------:R1:W4:Y:S01]  /*220d0*/  MUFU.TANH R63, R33 ;  /* 0x00000021003f7308 */ /* 0x0003220000002400 */
[----:B0-----:R-:W-:Y:S01]  /*220e0*/  SHF.R.S32.HI R32, RZ, 0x1f, R29 ;  /* 0x0000001fff207819 */ /* 0x001fe2000001141d */
[----:B------:R-:W-:-:S03]  /*220f0*/  FMUL.FTZ R24, R30, R59 ;  /* 0x0000003b1e187220 */ /* 0x000fc60000410000 */
[----:B------:R-:W-:Y:S02]  /*22100*/  LEA.HI R31, R32, R29, RZ, 0x2 ;  /* 0x0000001d201f7211 */ /* 0x000fe400078f10ff */
[----:B-1----:R-:W-:Y:S01]  /*22110*/  LEA.HI R33, R27, R60, RZ, 0x2 ;  /* 0x0000003c1b217211 */ /* 0x002fe200078f10ff */
[----:B------:R-:W-:Y:S01]  /*22120*/  FMUL.FTZ R30, R34, R59 ;  /* 0x0000003b221e7220 */ /* 0x000fe20000410000 */
[--C-:B------:R-:W-:Y:S02]  /*22130*/  SHF.R.S32.HI R27, RZ, 0x2, R31.reuse ;  /* 0x00000002ff1b7819 */ /* 0x100fe4000001141f */
[----:B------:R-:W-:Y:S02]  /*22140*/  LOP3.LUT R33, R33, 0xfffffffc, RZ, 0xc0, !PT ;  /* 0xfffffffc21217812 */ /* 0x000fe400078ec0ff */
[----:B------:R-:W-:Y:S02]  /*22150*/  SHF.R.S32.HI R34, RZ, 0x1f, R31 ;  /* 0x0000001fff227819 */ /* 0x000fe4000001141f */
[----:B------:R-:W-:Y:S01]  /*22160*/  LEA.HI R32, R32, R29, RZ, 0x5 ;  /* 0x0000001d20207211 */ /* 0x000fe200078f28ff */
[----:B------:R-:W-:Y:S01]  /*22170*/  IMAD.IADD R33, R60, 0x1, -R33 ;  /* 0x000000013c217824 */ /* 0x000fe200078e0a21 */
[----:B------:R-:W-:Y:S01]  /*22180*/  LEA.HI R34, R34, R27, RZ, 0x3 ;  /* 0x0000001b22227211 */ /* 0x000fe200078f18ff */
[-C--:B------:R-:W-:Y:S01]  /*22190*/  FMUL.FTZ R58, R35, R59.reuse ;  /* 0x0000003b233a7220 */ /* 0x080fe20000410000 */
[----:B------:R-:W-:Y:S01]  /*221a0*/  FMUL.FTZ R36, R36, R59 ;  /* 0x0000003b24247220 */ /* 0x000fe20000410000 */
[----:B------:R-:W-:-:S02]  /*221b0*/  SHF.R.S32.HI R32, RZ, 0x5, R32 ;  /* 0x00000005ff207819 */ /* 0x000fc40000011420 */
[----:B------:R-:W-:Y:S02]  /*221c0*/  LOP3.LUT R34, R34, 0xfffffff8, RZ, 0xc0, !PT ;  /* 0xfffffff822227812 */ /* 0x000fe400078ec0ff */
[----:B------:R-:W-:Y:S01]  /*221d0*/  LEA.HI R35, R33, R33, RZ, 0x1 ;  /* 0x0000002121237211 */ /* 0x000fe200078f08ff */
[----:B------:R0:W1:Y:S01]  /*221e0*/  MUFU.TANH R64, R36 ;  /* 0x0000002400407308 */ /* 0x0000620000002400 */
[----:B------:R-:W-:Y:S02]  /*221f0*/  IMAD R21, R21, 0x4, R32 ;  /* 0x0000000415157824 */ /* 0x000fe400078e0220 */
[----:B------:R-:W-:Y:S01]  /*22200*/  IMAD.IADD R34, R27, 0x1, -R34 ;  /* 0x000000011b227824 */ /* 0x000fe200078e0a22 */
[----:B0-----:R-:W-:-:S03]  /*22210*/  LOP3.LUT R36, R35, 0x1ffffffe, RZ, 0xc0, !PT ;  /* 0x1ffffffe23247812 */ /* 0x001fc600078ec0ff */
[----:B------:R-:W-:Y:S02]  /*22220*/  IMAD.U32 R21, R21, 0x10, R34 ;  /* 0x0000001015157824 */ /* 0x000fe400078e0022 */
[----:B------:R-:W-:-:S04]  /*22230*/  IMAD.IADD R36, R33, 0x1, -R36 ;  /* 0x0000000121247824 */ /* 0x000fc800078e0a24 */
[----:B------:R-:W-:Y:S02]  /*22240*/  IMAD R36, R36, 0x8, R21 ;  /* 0x0000000824247824 */ /* 0x000fe400078e0215 */
[----:B------:R-:W-:Y:S02]  /*22250*/  FMUL.FTZ R43, R43, R59 ;  /* 0x0000003b2b2b7220 */ /* 0x000fe40000410000 */
[----:B------:R-:W-:Y:S02]  /*22260*/  @P1 IMAD.HI.U32 R13, R36, R13, RZ ;  /* 0x0000000d240d1227 */ /* 0x000fe400078e00ff */
[----:B------:R0:W1:Y:S03]  /*22270*/  MUFU.TANH R71, R43 ;  /* 0x0000002b00477308 */ /* 0x0000660000002400 */
[----:B------:R-:W-:Y:S01]  /*22280*/  @P1 SHF.R.U32.HI R36, RZ, R56, R13 ;  /* 0x00000038ff241219 */ /* 0x000fe2000001160d */
[-C--:B------:R-:W-:Y:S01]  /*22290*/  FMUL.FTZ R41, R41, R59.reuse ;  /* 0x0000003b29297220 */ /* 0x080fe20000410000 */
[----:B------:R-:W-:Y:S01]  /*222a0*/  LOP3.LUT R12, R31, 0x7ffffffc, RZ, 0xc0, !PT ;  /* 0x7ffffffc1f0c7812 */ /* 0x000fe200078ec0ff */
[----:B0-----:R-:W-:Y:S01]  /*222b0*/  FMUL.FTZ R43, R47, R59 ;  /* 0x0000003b2f2b7220 */ /* 0x001fe20000410000 */
[----:B------:R-:W-:Y:S01]  /*222c0*/  IMAD.SHL.U32 R47, R0, 0x40, RZ ;  /* 0x00000040002f7824 */ /* 0x000fe200078e00ff */
[----:B------:R-:W0:Y:S01]  /*222d0*/  SHFL.IDX PT, R21, R36, RZ, 0x1c1f ;  /* 0x001c1fff24157589 */ /* 0x000e2200000e0000 */
[----:B------:R2:W0:Y:S01]  /*222e0*/  MUFU.TANH R69, R41 ;  /* 0x0000002900457308 */ /* 0x0004220000002400 */
[----:B------:R-:W-:-:S02]  /*222f0*/  IMAD.IADD R32, R29, 0x1, -R12 ;  /* 0x000000011d207824 */ /* 0x000fc400078e0a0c */
[----:B------:R-:W-:Y:S01]  /*22300*/  IADD3 R13, -R47, 0x1, RZ ;  /* 0x000000012f0d7810 */ /* 0x000fe20007ffe1ff */
        /* <DEDUP_REMOVED lines=16> */
[----:B------:R-:W-:Y:S01]  /*22410*/  IMAD R13, R32, -0x2, R13 ;  /* 0xfffffffe200d7824 */ /* 0x000fe200078e020d */
[----:B------:R-:W2:Y:S01]  /*22420*/  MUFU.TANH R20, R20 ;  /* 0x0000001400147308 */ /* 0x000ea20000002400 */
[-C--:B------:R-:W-:Y:S01]  /*22430*/  FMUL.FTZ R38, R38, R59.reuse ;  /* 0x0000003b26267220 */ /* 0x080fe20000410000 */
[----:B------:R-:W-:-:S02]  /*22440*/  FMUL.FTZ R42, R42, R59 ;  /* 0x0000003b2a2a7220 */ /* 0x000fc40000410000 */
[----:B------:R-:W-:-:S04]  /*22450*/  IADD3 R12, -R4, R13, R5 ;  /* 0x0000000d040c7210 */ /* 0x000fc80007ffe105 */
[----:B------:R-:W0:Y:S01]  /*22460*/  MUFU.TANH R25, R25 ;  /* 0x0000001900197308 */ /* 0x000e220000002400 */
[----:B------:R-:W-:-:S07]  /*22470*/  LOP3.LUT R13, RZ, R6, RZ, 0x33, !PT ;  /* 0x00000006ff0d7212 */ /* 0x000fce00078e33ff */
        /* <DEDUP_REMOVED lines=23> */
[----:B------:R3:W1:Y:S08]  /*225f0*/  MUFU.TANH R66, R38 ;  /* 0x0000002600427308 */ /* 0x0006700000002400 */
[----:B------:R4:W1:Y:S01]  /*22600*/  MUFU.TANH R70, R42 ;  /* 0x0000002a00467308 */ /* 0x0008620000002400 */
[----:B---3--:R-:W-:-:S04]  /*22610*/  IMAD.IADD R38, R12, 0x1, R7 ;  /* 0x000000010c267824 */ /* 0x008fc800078e0207 */
[----:B0-----:R-:W-:Y:S02]  /*22620*/  IMAD.IADD R6, R38, 0x1, R21 ;  /* 0x0000000126067824 */ /* 0x001fe400078e0215 */
[----:B----4-:R-:W-:-:S04]  /*22630*/  IMAD.IADD R42, R12, 0x1, R13 ;  /* 0x000000010c2a7824 */ /* 0x010fc800078e020d */
[----:B------:R-:W-:Y:S01]  /*22640*/  IMAD.IADD R7, R42, 0x1, R21 ;  /* 0x000000012a077824 */ /* 0x000fe200078e0215 */
[----:B--2---:R-:W-:Y:S06]  /*22650*/  @!P2 BRA `(.L_x_3296) ;  /* 0x000000000048a947 */ /* 0x004fec0003800000 */
        /* <DEDUP_REMOVED lines=10> */
.L_x_3298:
[----:B------:R-:W-:-:S13]  /*22700*/  ISETP.NE.AND P1, PT, R9, 0x1, PT ;  /* 0x000000010900780c */ /* 0x000fda0003f25270 */
[----:B------:R-:W-:-:S05]  /*22710*/  @P1 IMAD.HI.U32 R12, R8, R10, RZ ;  /* 0x0000000a080c1227 */ /* 0x000fca00078e00ff */
[----:B------:R-:W-:-:S07]  /*22720*/  @P1 SHF.R.U32.HI R8, RZ, R11, R12 ;  /* 0x0000000bff081219 */ /* 0x000fce000001160c */
.L_x_3299:
[----:B------:R-:W-:Y:S05]  /*22730*/  BSYNC B1 ;  /* 0x0000000000017941 */ /* 0x000fea0003800000 */
.L_x_3297:
[----:B------:R-:W-:-:S04]  /*22740*/  IMAD R13, R8, R9, -R47 ;  /* 0x00000009080d7224 */ /* 0x000fc800078e0a2f */
[----:B------:R-:W-:-:S05]  /*22750*/  IMAD R8, R32, -0x2, R13 ;  /* 0xfffffffe20087824 */ /* 0x000fca00078e020d */
[----:B------:R-:W-:Y:S02]  /*22760*/  VIMNMX R7, R7, R8, !PT ;  /* 0x0000000807077248 */ /* 0x000fe40007fe0100 */
[----:B------:R-:W-:-:S07]  /*22770*/  VIADDMNMX R6, R8, R9, R6, PT ;  /* 0x0000000908067246 */ /* 0x000fce0003800106 */
.L_x_3296:
[----:B------:R-:W-:Y:S05]  /*22780*/  BSYNC B0 ;  /* 0x0000000000007941 */ /* 0x000fea0003800000 */
.L_x_3295:
        /* <DEDUP_REMOVED lines=30> */
[----:B-1----:R-:W-:-:S02]  /*22970*/  FSEL R33, R64, -INF , !P1 ;  /* 0xff80000040217808 */ /* 0x002fc40004800000 */
        /* <DEDUP_REMOVED lines=32> */
[----:B------:R-:W-:Y:S01]  /*22b80*/  ISETP.GE.AND P4, PT, R46, 0x39, PT ;  /* 0x000000392e00780c */ /* 0x000fe20003f86270 */
[----:B------:R-:W0:Y:S03]  /*22b90*/  SHFL.IDX PT, R49, R36, 0x1, 0x1c1f ;  /* 0x003c1f0024317f89 */ /* 0x000e2600000e0000 */
        /* <DEDUP_REMOVED lines=26> */
.L_x_3303:
[----:B------:R-:W-:-:S13]  /*22d40*/  ISETP.NE.AND P6, PT, R9, 0x1, PT ;  /* 0x000000010900780c */ /* 0x000fda0003fc5270 */
[----:B------:R-:W-:-:S05]  /*22d50*/  @P6 IMAD.HI.U32 R10, R4, R10, RZ ;  /* 0x0000000a040a6227 */ /* 0x000fca00078e00ff */
[----:B------:R-:W-:-:S07]  /*22d60*/  @P6 SHF.R.U32.HI R4, RZ, R11, R10 ;  /* 0x0000000bff046219 */ /* 0x000fce000001160a */
.L_x_3304:
[----:B------:R-:W-:Y:S05]  /*22d70*/  BSYNC B1 ;  /* 0x0000000000017941 */ /* 0x000fea0003800000 */
.L_x_3302:
[----:B------:R-:W-:-:S04]  /*22d80*/  IMAD R5, R4, R9, -R47 ;  /* 0x0000000904057224 */ /* 0x000fc800078e0a2f */
[----:B------:R-:W-:-:S05]  /*22d90*/  IMAD R32, R32, -0x2, R5 ;  /* 0xfffffffe20207824 */ /* 0x000fca00078e0205 */
[----:B------:R-:W-:Y:S02]  /*22da0*/  VIADDMNMX R6, R32, R9, R6, PT ;  /* 0x0000000920067246 */ /* 0x000fe40003800106 */
[----:B------:R-:W-:-:S07]  /*22db0*/  VIMNMX R7, R7, R32, !PT ;  /* 0x0000002007077248 */ /* 0x000fce0007fe0100 */
.L_x_3301:
[----:B------:R-:W-:Y:S05]  /*22dc0*/  BSYNC B0 ;  /* 0x0000000000007941 */ /* 0x000fea0003800000 */
.L_x_3300:
        /* <DEDUP_REMOVED lines=59> */
[----:B------:R-:W-:-:S04]  /*23180*/  IADD3 R6, P2, R2, 0x410, RZ ;  /* 0x0000041002067810 */ /* 0x000fc80007f5e0ff */
        /* <DEDUP_REMOVED lines=80> */
.L_x_3306:
[----:B------:R-:W-:Y:S05]  /*23690*/  BSYNC B0 ;  /* 0x0000000000007941 */ /* 0x000fea0003800000 */
.L_x_3305:
        /* <DEDUP_REMOVED lines=22> */
[-CC-:B------:R-:W-:Y:S01]  /*23800*/  FFMA.FTZ R35, R35, R50.reuse, -R46.reuse ;  /* 0x0000003223237223 */ /* 0x180fe2000001082e */
[-CC-:B------:R-:W-:Y:S01]  /*23810*/  FFMA.FTZ R42, R42, R50.reuse, -R5.reuse ;  /* 0x000000322a2a7223 */ /* 0x180fe20000010805 */
[----:B------:R-:W5:Y:S01]  /*23820*/  MUFU.EX2 R45, R45 ;  /* 0x0000002d002d7308 */ /* 0x000f620000000800 */
        /* <DEDUP_REMOVED lines=10> */
[-CC-:B------:R-:W-:Y:S01]  /*238d0*/  FFMA.FTZ R24, R24, R50.reuse, -R5.reuse ;  /* 0x0000003218187223 */ /* 0x180fe20000010805 */
[-CC-:B------:R-:W-:Y:S01]  /*238e0*/  FFMA.FTZ R13, R13, R50.reuse, -R46.reuse ;  /* 0x000000320d0d7223 */ /* 0x180fe2000001082e */
[-CC-:B------:R-:W-:Y:S01]  /*238f0*/  FFMA.FTZ R11, R11, R50.reuse, -R5.reuse ;  /* 0x000000320b0b7223 */ /* 0x180fe20000010805 */
[-CC-:B------:R-:W-:Y:S01]  /*23900*/  FFMA.FTZ R31, R31, R50.reuse, -R46.reuse ;  /* 0x000000321f1f7223 */ /* 0x180fe2000001082e */
[-C--:B------:R-:W-:Y:S01]  /*23910*/  FFMA.FTZ R29, R29, R50.reuse, -R46 ;  /* 0x000000321d1d7223 */ /* 0x080fe2000001082e */
[----:B------:R-:W1:Y:S01]  /*23920*/  MUFU.EX2 R40, R40 ;  /* 0x0000002800287308 */ /* 0x000e620000000800 */
[----:B-----5:R-:W-:Y:S01]  /*23930*/  FADD.FTZ R7, R45, R52 ;  /* 0x000000342d077221 */ /* 0x020fe20000010000 */
[-CC-:B------:R-:W-:Y:S01]  /*23940*/  FFMA.FTZ R10, R10, R50.reuse, -R5.reuse ;  /* 0x000000320a0a7223 */ /* 0x180fe20000010805 */
[-CC-:B------:R-:W-:Y:S01]  /*23950*/  FFMA.FTZ R4, R56, R50.reuse, -R5.reuse ;  /* 0x0000003238047223 */ /* 0x180fe20000010805 */
[-CC-:B------:R-:W-:Y:S01]  /*23960*/  FFMA.FTZ R28, R28, R50.reuse, -R46.reuse ;  /* 0x000000321c1c7223 */ /* 0x180fe2000001082e */
[-C--:B------:R-:W-:Y:S01]  /*23970*/  FFMA.FTZ R9, R9, R50.reuse, -R5 ;  /* 0x0000003209097223 */ /* 0x080fe20000010805 */
[-CC-:B------:R-:W-:Y:S01]  /*23980*/  FFMA.FTZ R27, R27, R50.reuse, -R46.reuse ;  /* 0x000000321b1b7223 */ /* 0x180fe2000001082e */
[-CC-:B------:R-:W-:Y:S01]  /*23990*/  FFMA.FTZ R21, R21, R50.reuse, -R46.reuse ;  /* 0x0000003215157223 */ /* 0x180fe2000001082e */
[----:B------:R-:W2:Y:S01]  /*239a0*/  MUFU.EX2 R169, R38 ;  /* 0x0000002600a97308 */ /* 0x000ea20000000800 */
[----:B0-----:R-:W-:Y:S01]  /*239b0*/  FADD.FTZ R6, R42, R51 ;  /* 0x000000332a067221 */ /* 0x001fe20000010000 */
[-CC-:B------:R-:W-:Y:S01]  /*239c0*/  FFMA.FTZ R43, R43, R50.reuse, -R5.reuse ;  /* 0x000000322b2b7223 */ /* 0x180fe20000010805 */
[-C--:B------:R-:W-:Y:S01]  /*239d0*/  FFMA.FTZ R8, R8, R50.reuse, -R46 ;  /* 0x0000003208087223 */ /* 0x080fe2000001082e */
[----:B------:R-:W-:-:S04]  /*239e0*/  FFMA.FTZ R41, R41, R50, -R5 ;  /* 0x0000003229297223 */ /* 0x000fc80000010805 */
[----:B------:R-:W-:Y:S08]  /*239f0*/  MUFU.EX2 R39, R39 ;  /* 0x0000002700277308 */ /* 0x000ff00000000800 */
[----:B------:R-:W0:Y:S08]  /*23a00*/  MUFU.EX2 R36, R36 ;  /* 0x0000002400247308 */ /* 0x000e300000000800 */
[----:B------:R-:W3:Y:S08]  /*23a10*/  MUFU.EX2 R170, R37 ;  /* 0x0000002500aa7308 */ /* 0x000ef00000000800 */
[----:B------:R-:W4:Y:S08]  /*23a20*/  MUFU.EX2 R171, R32 ;  /* 0x0000002000ab7308 */ /* 0x000f300000000800 */
[----:B------:R-:W5:Y:S08]  /*23a30*/  MUFU.EX2 R35, R35 ;  /* 0x0000002300237308 */ /* 0x000f700000000800 */
[----:B------:R-:W-:Y:S08]  /*23a40*/  MUFU.EX2 R30, R30 ;  /* 0x0000001e001e7308 */ /* 0x000ff00000000800 */
[----:B------:R-:W-:Y:S08]  /*23a50*/  MUFU.EX2 R178, R25 ;  /* 0x0000001900b27308 */ /* 0x000ff00000000800 */
[----:B------:R-:W5:Y:S08]  /*23a60*/  MUFU.EX2 R34, R34 ;  /* 0x0000002200227308 */ /* 0x000f700000000800 */
[----:B------:R1:W-:Y:S08]  /*23a70*/  MUFU.EX2 R25, R12 ;  /* 0x0000000c00197308 */ /* 0x0003f00000000800 */
[----:B------:R0:W-:Y:S01]  /*23a80*/  MUFU.EX2 R173, R26 ;  /* 0x0000001a00ad7308 */ /* 0x0001e20000000800 */
[----:B-1----:R-:W-:Y:S01]  /*23a90*/  FADD.FTZ R12, R40, R7 ;  /* 0x00000007280c7221 */ /* 0x002fe20000010000 */
[----:B--2---:R-:W-:Y:S01]  /*23aa0*/  FADD.FTZ R7, R169, R6 ;  /* 0x00000006a9077221 */ /* 0x004fe20000010000 */
[----:B------:R-:W-:-:S05]  /*23ab0*/  FFMA.FTZ R6, R58, R50, -R5 ;  /* 0x000000323a067223 */ /* 0x000fca0000010805 */
[----:B------:R-:W1:Y:S01]  /*23ac0*/  MUFU.EX2 R33, R33 ;  /* 0x0000002100217308 */ /* 0x000e620000000800 */
[----:B0-----:R-:W-:Y:S01]  /*23ad0*/  FADD.FTZ R26, R36, R7 ;  /* 0x00000007241a7221 */ /* 0x001fe20000010000 */
[-CC-:B------:R-:W-:Y:S01]  /*23ae0*/  FFMA.FTZ R7, R60, R50.reuse, -R5.reuse ;  /* 0x000000323c077223 */ /* 0x180fe20000010805 */
[----:B------:R-:W-:-:S05]  /*23af0*/  FFMA.FTZ R5, R20, R50, -R5 ;  /* 0x0000003214057223 */ /* 0x000fca0000010805 */
[----:B------:R0:W-:Y:S08]  /*23b00*/  MUFU.EX2 R180, R13 ;  /* 0x0000000d00b47308 */ /* 0x0001f00000000800 */
[----:B------:R-:W2:Y:S01]  /*23b10*/  MUFU.EX2 R24, R24 ;  /* 0x0000001800187308 */ /* 0x000ea20000000800 */
[----:B0-----:R-:W-:-:S04]  /*23b20*/  FADD.FTZ R13, R39, R12 ;  /* 0x0000000c270d7221 */ /* 0x001fc80000010000 */
[----:B---3--:R-:W-:Y:S01]  /*23b30*/  FADD.FTZ R32, R170, R13 ;  /* 0x0000000daa207221 */ /* 0x008fe20000010000 */
[----:B----4-:R-:W-:Y:S02]  /*23b40*/  FADD.FTZ R13, R171, R26 ;  /* 0x0000001aab0d7221 */ /* 0x010fe40000010000 */
[----:B------:R5:W-:Y:S08]  /*23b50*/  MUFU.EX2 R174, R31 ;  /* 0x0000001f00ae7308 */ /* 0x000bf00000000800 */
[----:B------:R-:W0:Y:S01]  /*23b60*/  MUFU.EX2 R11, R11 ;  /* 0x0000000b000b7308 */ /* 0x000e220000000800 */
[----:B-----5:R-:W-:-:S04]  /*23b70*/  FADD.FTZ R31, R35, R32 ;  /* 0x00000020231f7221 */ /* 0x020fc80000010000 */
[----:B------:R-:W-:-:S03]  /*23b80*/  FADD.FTZ R26, R34, R31 ;  /* 0x0000001f221a7221 */ /* 0x000fc60000010000 */
[----:B------:R-:W-:Y:S01]  /*23b90*/  MUFU.EX2 R29, R29 ;  /* 0x0000001d001d7308 */ /* 0x000fe20000000800 */
[----:B-1----:R-:W-:-:S07]  /*23ba0*/  FADD.FTZ R31, R33, R26 ;  /* 0x0000001a211f7221 */ /* 0x002fce0000010000 */
[----:B------:R-:W1:Y:S08]  /*23bb0*/  MUFU.EX2 R10, R10 ;  /* 0x0000000a000a7308 */ /* 0x000e700000000800 */
[----:B------:R3:W-:Y:S08]  /*23bc0*/  MUFU.EX2 R179, R4 ;  /* 0x0000000400b37308 */ /* 0x0007f00000000800 */
[----:B------:R-:W-:Y:S01]  /*23bd0*/  MUFU.EX2 R28, R28 ;  /* 0x0000001c001c7308 */ /* 0x000fe20000000800 */
[----:B---3--:R-:W-:-:S04]  /*23be0*/  FADD.FTZ R4, R30, R13 ;  /* 0x0000000d1e047221 */ /* 0x008fc80000010000 */
[----:B------:R-:W-:-:S03]  /*23bf0*/  FADD.FTZ R13, R173, R4 ;  /* 0x00000004ad0d7221 */ /* 0x000fc60000010000 */
[----:B------:R-:W3:Y:S01]  /*23c00*/  MUFU.EX2 R9, R9 ;  /* 0x0000000900097308 */ /* 0x000ee20000000800 */
[----:B--2---:R-:W-:-:S04]  /*23c10*/  FADD.FTZ R4, R24, R13 ;  /* 0x0000000d18047221 */ /* 0x004fc80000010000 */
[----:B0-----:R-:W-:-:S03]  /*23c20*/  FADD.FTZ R13, R11, R4 ;  /* 0x000000040b0d7221 */ /* 0x001fc60000010000 */
[----:B------:R-:W0:Y:S01]  /*23c30*/  MUFU.EX2 R27, R27 ;  /* 0x0000001b001b7308 */ /* 0x000e220000000800 */
[----:B-1----:R-:W-:-:S07]  /*23c40*/  FADD.FTZ R4, R10, R13 ;  /* 0x0000000d0a047221 */ /* 0x002fce0000010000 */
[----:B------:R1:W2:Y:S01]  /*23c50*/  MUFU.EX2 R12, R6 ;  /* 0x00000006000c7308 */ /* 0x0002a20000000800 */
[----:B---3--:R-:W-:-:S04]  /*23c60*/  FADD.FTZ R4, R9, R4 ;  /* 0x0000000409047221 */ /* 0x008fc80000010000 */
[----:B------:R-:W-:-:S03]  /*23c70*/  FADD.FTZ R13, R179, R4 ;  /* 0x00000004b30d7221 */ /* 0x000fc60000010000 */
[----:B------:R-:W3:Y:S01]  /*23c80*/  MUFU.EX2 R21, R21 ;  /* 0x0000001500157308 */ /* 0x000ee20000000800 */
[----:B-1----:R-:W-:-:S04]  /*23c90*/  FADD.FTZ R6, R174, R31 ;  /* 0x0000001fae067221 */ /* 0x002fc80000010000 */
[----:B------:R-:W-:-:S03]  /*23ca0*/  FADD.FTZ R31, R29, R6 ;  /* 0x000000061d1f7221 */ /* 0x000fc60000010000 */
[----:B------:R0:W1:Y:S01]  /*23cb0*/  MUFU.EX2 R181, R7 ;  /* 0x0000000700b57308 */ /* 0x0000620000000800 */
[----:B------:R-:W-:-:S07]  /*23cc0*/  FADD.FTZ R6, R28, R31 ;  /* 0x0000001f1c067221 */ /* 0x000fce0000010000 */
[----:B------:R-:W4:Y:S01]  /*23cd0*/  MUFU.EX2 R26, R43 ;  /* 0x0000002b001a7308 */ /* 0x000f220000000800 */
[----:B0-----:R-:W-:Y:S01]  /*23ce0*/  FADD.FTZ R7, R27, R6 ;  /* 0x000000061b077221 */ /* 0x001fe20000010000 */
[----:B--2---:R-:W-:-:S03]  /*23cf0*/  FADD.FTZ R6, R12, R13 ;  /* 0x0000000d0c067221 */ /* 0x004fc60000010000 */
[----:B------:R-:W-:-:S03]  /*23d00*/  FADD.FTZ R4, R178, R7 ;  /* 0x00000007b2047221 */ /* 0x000fc60000010000 */
[----:B------:R-:W0:Y:S01]  /*23d10*/  MUFU.EX2 R8, R8 ;  /* 0x0000000800087308 */ /* 0x000e220000000800 */
[----:B---3--:R-:W-:Y:S01]  /*23d20*/  FADD.FTZ R7, R21, R4 ;  /* 0x0000000415077221 */ /* 0x008fe20000010000 */
[----:B-1----:R-:W-:-:S03]  /*23d30*/  FADD.FTZ R13, R181, R6 ;  /* 0x00000006b50d7221 */ /* 0x002fc60000010000 */
[----:B------:R-:W-:-:S03]  /*23d40*/  FADD.FTZ R7, R180, R7 ;  /* 0x00000007b4077221 */ /* 0x000fc60000010000 */
[----:B------:R-:W1:Y:S01]  /*23d50*/  MUFU.EX2 R41, R41 ;  /* 0x0000002900297308 */ /* 0x000e620000000800 */
[----:B----4-:R-:W-:-:S07]  /*23d60*/  FADD.FTZ R4, R26, R13 ;  /* 0x0000000d1a047221 */ /* 0x010fce0000010000 */
[----:B------:R-:W2:Y:S01]  /*23d70*/  MUFU.EX2 R20, R5 ;  /* 0x0000000500147308 */ /* 0x000ea20000000800 */
[----:B0-----:R-:W-:-:S04]  /*23d80*/  FADD.FTZ R6, R8, R7 ;  /* 0x0000000708067221 */ /* 0x001fc80000010000 */
[----:B------:R-:W-:Y:S01]  /*23d90*/  FADD.FTZ R13, R25, R6 ;  /* 0x00000006190d7221 */ /* 0x000fe20000010000 */
[----:B-1----:R-:W-:-:S04]  /*23da0*/  FADD.FTZ R7, R41, R4 ;  /* 0x0000000429077221 */ /* 0x002fc80000010000 */
        /* <DEDUP_REMOVED lines=30> */
[----:B------:R1:W-:Y:S04]  /*23f90*/  STSM.16.M88.4 [R46], R180 ;  /* 0x000000b42e007844 */ /* 0x0003e80000000200 */
[----:B------:R-:W2:Y:S01]  /*23fa0*/  LD.E R8, desc[UR36][R152.64+0x200] ;  /* 0x0002002498087980 */ /* 0x000ea2000c101900 */
[----:B------:R-:W-:Y:S01]  /*23fb0*/  LOP3.LUT R4, R17, 0x4, RZ, 0xfc, !PT ;  /* 0x0000000411047812 */ /* 0x000fe200078efcff */
[----:B------:R-:W-:-:S02]  /*23fc0*/  IMAD.MOV.U32 R5, RZ, RZ, R19 ;  /* 0x000000ffff057224 */ /* 0x000fc400078e0013 */
[----:B--2---:R-:W-:-:S05]  /*23fd0*/  FMUL.FTZ R7, R15, R8 ;  /* 0x000000080f077220 */ /* 0x004fca0000410000 */
[----:B------:R2:W-:Y:S04]  /*23fe0*/  ST.E desc[UR36][R152.64+0x200], R7 ;  /* 0x0002000798007985 */ /* 0x0005e8000c101924 */
[----:B------:R-:W3:Y:S02]  /*23ff0*/  LD.E R8, desc[UR36][R4.64] ;  /* 0x0000002404087980 */ /* 0x000ee4000c101900 */
[----:B---3--:R-:W-:-:S05]  /*24000*/  FMUL.FTZ R9, R15, R8 ;  /* 0x000000080f097220 */ /* 0x008fca0000410000 */
[----:B------:R3:W-:Y:S04]  /*24010*/  ST.E desc[UR36][R4.64], R9 ;  /* 0x0000000904007985 */ /* 0x0007e8000c101924 */
[----:B0-----:R-:W2:Y:S04]  /*24020*/  LD.E R6, desc[UR36][R152.64+0x210] ;  /* 0x0002102498067980 */ /* 0x001ea8000c101900 */
[----:B------:R-:W4:Y:S04]  /*24030*/  LD.E R136, desc[UR36][R152.64+0x3f4] ;  /* 0x0003f42498887980 */ /* 0x000f28000c101900 */
[----:B------:R-:W5:Y:S04]  /*24040*/  LD.E R28, desc[UR36][R152.64+0x244] ;  /* 0x00024424981c7980 */ /* 0x000f68000c101900 */
[----:B------:R-:W3:Y:S04]  /*24050*/  LD.E R8, desc[UR36][R152.64+0x214] ;  /* 0x0002142498087980 */ /* 0x000ee8000c101900 */
        /* <DEDUP_REMOVED lines=59> */
[----:B----4-:R-:W-:-:S04]  /*24410*/  FMUL.FTZ R29, R15, R136 ;  /* 0x000000880f1d7220 */ /* 0x010fc80000410000 */
[----:B------:R5:W-:Y:S04]  /*24420*/  ST.E desc[UR36][R152.64+0x210], R7 ;  /* 0x0002100798007985 */ /* 0x000be8000c101924 */
[----:B------:R0:W-:Y:S01]  /*24430*/  ST.E desc[UR36][R152.64+0x3f4], R29 ;  /* 0x0003f41d98007985 */ /* 0x0001e2000c101924 */
[C---:B---3--:R-:W-:Y:S01]  /*24440*/  FMUL.FTZ R9, R15.reuse, R8 ;  /* 0x000000080f097220 */ /* 0x048fe20000410000 */
[C---:B-----5:R-:W-:Y:S01]  /*24450*/  FMUL.FTZ R7, R15.reuse, R28 ;  /* 0x0000001c0f077220 */ /* 0x060fe20000410000 */
[C---:B------:R-:W-:Y:S01]  /*24460*/  FMUL.FTZ R11, R15.reuse, R10 ;  /* 0x0000000a0f0b7220 */ /* 0x040fe20000410000 */
[----:B------:R-:W-:-:S03]  /*24470*/  FMUL.FTZ R13, R15, R12 ;  /* 0x0000000c0f0d7220 */ /* 0x000fc60000410000 */
[----:B------:R1:W-:Y:S01]  /*24480*/  ST.E desc[UR36][R152.64+0x244], R7 ;  /* 0x0002440798007985 */ /* 0x0003e2000c101924 */
[C---:B------:R-:W-:Y:S01]  /*24490*/  FMUL.FTZ R21, R15.reuse, R20 ;  /* 0x000000140f157220 */ /* 0x040fe20000410000 */
[C---:B------:R-:W-:Y:S01]  /*244a0*/  FMUL.FTZ R25, R15.reuse, R24 ;  /* 0x000000180f197220 */ /* 0x040fe20000410000 */
[C---:B------:R-:W-:Y:S01]  /*244b0*/  FMUL.FTZ R27, R15.reuse, R26 ;  /* 0x0000001a0f1b7220 */ /* 0x040fe20000410000 */
[C---:B0-----:R-:W-:Y:S01]  /*244c0*/  FMUL.FTZ R29, R15.reuse, R32 ;  /* 0x000000200f1d7220 */ /* 0x041fe20000410000 */
[C---:B------:R-:W-:Y:S01]  /*244d0*/  FMUL.FTZ R31, R15.reuse, R34 ;  /* 0x000000220f1f7220 */ /* 0x040fe20000410000 */
[----:B------:R0:W-:Y:S01]  /*244e0*/  ST.E desc[UR36][R152.64+0x214], R9 ;  /* 0x0002140998007985 */ /* 0x0001e2000c101924 */
[----:B-1----:R-:W-:-:S03]  /*244f0*/  FMUL.FTZ R7, R15, R48 ;  /* 0x000000300f077220 */ /* 0x002fc60000410000 */
[----:B------:R1:W-:Y:S04]  /*24500*/  ST.E desc[UR36][R152.64+0x220], R11 ;  /* 0x0002200b98007985 */ /* 0x0003e8000c101924 */
[----:B------:R2:W-:Y:S01]  /*24510*/  ST.E desc[UR36][R152.64+0x224], R13 ;  /* 0x0002240d98007985 */ /* 0x0005e2000c101924 */
[----:B------:R-:W-:-:S03]  /*24520*/  FMUL.FTZ R33, R15, R36 ;  /* 0x000000240f217220 */ /* 0x000fc60000410000 */
[----:B------:R3:W-:Y:S01]  /*24530*/  ST.E desc[UR36][R152.64+0x230], R21 ;  /* 0x0002301598007985 */ /* 0x0007e2000c101924 */
[----:B0-----:R-:W-:-:S03]  /*24540*/  FMUL.FTZ R9, R15, R30 ;  /* 0x0000001e0f097220 */ /* 0x001fc60000410000 */
[----:B------:R0:W-:Y:S01]  /*24550*/  ST.E desc[UR36][R152.64+0x234], R25 ;  /* 0x0002341998007985 */ /* 0x0001e2000c101924 */
[----:B-1----:R-:W-:-:S03]  /*24560*/  FMUL.FTZ R11, R15, R38 ;  /* 0x000000260f0b7220 */ /* 0x002fc60000410000 */
[----:B------:R1:W-:Y:S01]  /*24570*/  ST.E desc[UR36][R152.64+0x240], R27 ;  /* 0x0002401b98007985 */ /* 0x0003e2000c101924 */
[----:B--2---:R-:W-:-:S03]  /*24580*/  FMUL.FTZ R13, R15, R40 ;  /* 0x000000280f0d7220 */ /* 0x004fc60000410000 */
[----:B------:R2:W-:Y:S01]  /*24590*/  ST.E desc[UR36][R152.64+0x254], R29 ;  /* 0x0002541d98007985 */ /* 0x0005e2000c101924 */
[----:B---3--:R-:W-:-:S03]  /*245a0*/  FMUL.FTZ R21, R15, R42 ;  /* 0x0000002a0f157220 */ /* 0x008fc60000410000 */
[----:B------:R3:W-:Y:S01]  /*245b0*/  ST.E desc[UR36][R152.64+0x260], R31 ;  /* 0x0002601f98007985 */ /* 0x0007e2000c101924 */
[C---:B0-----:R-:W-:Y:S01]  /*245c0*/  FMUL.FTZ R25, R15.reuse, R44 ;  /* 0x0000002c0f197220 */ /* 0x041fe20000410000 */
[C---:B-1----:R-:W-:Y:S02]  /*245d0*/  FMUL.FTZ R27, R15.reuse, R46 ;  /* 0x0000002e0f1b7220 */ /* 0x042fe40000410000 */
[----:B------:R0:W-:Y:S01]  /*245e0*/  ST.E desc[UR36][R152.64+0x294], R7 ;  /* 0x0002940798007985 */ /* 0x0001e2000c101924 */
[C---:B--2---:R-:W-:Y:S01]  /*245f0*/  FMUL.FTZ R29, R15.reuse, R52 ;  /* 0x000000340f1d7220 */ /* 0x044fe20000410000 */
[C---:B---3--:R-:W-:Y:S02]  /*24600*/  FMUL.FTZ R31, R15.reuse, R54 ;  /* 0x000000360f1f7220 */ /* 0x048fe40000410000 */
[----:B------:R1:W-:Y:S01]  /*24610*/  ST.E desc[UR36][R152.64+0x250], R9 ;  /* 0x0002500998007985 */ /* 0x0003e2000c101924 */
[----:B0-----:R-:W-:-:S03]  /*24620*/  FMUL.FTZ R7, R15, R68 ;  /* 0x000000440f077220 */ /* 0x001fc60000410000 */
[----:B------:R0:W-:Y:S04]  /*24630*/  ST.E desc[UR36][R152.64+0x264], R33 ;  /* 0x0002642198007985 */ /* 0x0001e8000c101924 */
[----:B------:R2:W-:Y:S01]  /*24640*/  ST.E desc[UR36][R152.64+0x270], R11 ;  /* 0x0002700b98007985 */ /* 0x0005e2000c101924 */
[----:B-1----:R-:W-:-:S03]  /*24650*/  FMUL.FTZ R9, R15, R50 ;  /* 0x000000320f097220 */ /* 0x002fc60000410000 */
[----:B------:R1:W-:Y:S04]  /*24660*/  ST.E desc[UR36][R152.64+0x274], R13 ;  /* 0x0002740d98007985 */ /* 0x0003e8000c101924 */
[----:B------:R3:W-:Y:S01]  /*24670*/  ST.E desc[UR36][R152.64+0x280], R21 ;  /* 0x0002801598007985 */ /* 0x0007e2000c101924 */
[----:B0-----:R-:W-:-:S03]  /*24680*/  FMUL.FTZ R33, R15, R56 ;  /* 0x000000380f217220 */ /* 0x001fc60000410000 */
[----:B------:R0:W-:Y:S01]  /*24690*/  ST.E desc[UR36][R152.64+0x284], R25 ;  /* 0x0002841998007985 */ /* 0x0001e2000c101924 */
[----:B--2---:R-:W-:-:S03]  /*246a0*/  FMUL.FTZ R11, R15, R58 ;  /* 0x0000003a0f0b7220 */ /* 0x004fc60000410000 */
[----:B------:R2:W-:Y:S01]  /*246b0*/  ST.E desc[UR36][R152.64+0x290], R27 ;  /* 0x0002901b98007985 */ /* 0x0005e2000c101924 */
[----:B-1----:R-:W-:-:S03]  /*246c0*/  FMUL.FTZ R13, R15, R60 ;  /* 0x0000003c0f0d7220 */ /* 0x002fc60000410000 */
[----:B------:R1:W-:Y:S01]  /*246d0*/  ST.E desc[UR36][R152.64+0x2a4], R29 ;  /* 0x0002a41d98007985 */ /* 0x0003e2000c101924 */
[----:B---3--:R-:W-:-:S03]  /*246e0*/  FMUL.FTZ R21, R15, R62 ;  /* 0x0000003e0f157220 */ /* 0x008fc60000410000 */
[----:B------:R3:W-:Y:S01]  /*246f0*/  ST.E desc[UR36][R152.64+0x2b0], R31 ;  /* 0x0002b01f98007985 */ /* 0x0007e2000c101924 */
[C---:B0-----:R-:W-:Y:S01]  /*24700*/  FMUL.FTZ R25, R15.reuse, R64 ;  /* 0x000000400f197220 */ /* 0x041fe20000410000 */
[C---:B--2---:R-:W-:Y:S02]  /*24710*/  FMUL.FTZ R27, R15.reuse, R66 ;  /* 0x000000420f1b7220 */ /* 0x044fe40000410000 */
[----:B------:R0:W-:Y:S01]  /*24720*/  ST.E desc[UR36][R152.64+0x2e4], R7 ;  /* 0x0002e40798007985 */ /* 0x0001e2000c101924 */
[C---:B-1----:R-:W-:Y:S01]  /*24730*/  FMUL.FTZ R29, R15.reuse, R72 ;  /* 0x000000480f1d7220 */ /* 0x042fe20000410000 */
        /* <DEDUP_REMOVED lines=43> */
[----:B------:R0:W-:Y:S01]  /*249f0*/  ST.E desc[UR36][R152.64+0x354], R33 ;  /* 0x0003542198007985 */ /* 0x0001e2000c101924 */
[----:B------:R-:W-:-:S03]  /*24a00*/  LOP3.LUT R6, R17, 0x8, RZ, 0xfc, !PT ;  /* 0x0000000811067812 */ /* 0x000fc600078efcff */
        /* <DEDUP_REMOVED lines=16> */
[C---:B---3--:R-:W-:Y:S01]  /*24b10*/  FMUL.FTZ R31, R15.reuse, R132 ;  /* 0x000000840f1f7220 */ /* 0x048fe20000410000 */
[----:B------:R-:W-:Y:S01]  /*24b20*/  FMUL.FTZ R15, R15, R134 ;  /* 0x000000860f0f7220 */ /* 0x000fe20000410000 */
[--C-:B0-----:R-:W-:Y:S01]  /*24b30*/  IMAD.MOV.U32 R7, RZ, RZ, R19.reuse ;  /* 0x000000ffff077224 */ /* 0x101fe200078e0013 */
[----:B------:R0:W-:Y:S04]  /*24b40*/  ST.E desc[UR36][R152.64+0x390], R9 ;  /* 0x0003900998007985 */ /* 0x0001e8000c101924 */
        /* <DEDUP_REMOVED lines=8> */
[----:B------:R3:W-:Y:S04]  /*24bd0*/  ST.E desc[UR36][R152.64+0x3f0], R15 ;  /* 0x0003f00f98007985 */ /* 0x0007e8000c101924 */
[----:B0-----:R-:W1:Y:S01]  /*24be0*/  LD.E R9, desc[UR36][R6.64] ;  /* 0x0000002406097980 */ /* 0x001e62000c101900 */
[----:B------:R-:W-:Y:S01]  /*24bf0*/  LOP3.LUT R8, R17, 0xc, RZ, 0xfc, !PT ;  /* 0x0000000c11087812 */ /* 0x000fe200078efcff */
[----:B-1----:R-:W-:Y:S01]  /*24c00*/  FMUL.FTZ R11, R14, R9 ;  /* 0x000000090e0b7220 */ /* 0x002fe20000410000 */
[----:B------:R-:W-:-:S04]  /*24c10*/  IMAD.MOV.U32 R9, RZ, RZ, R19 ;  /* 0x000000ffff097224 */ /* 0x000fc800078e0013 */
[----:B------:R0:W-:Y:S04]  /*24c20*/  ST.E desc[UR36][R6.64], R11 ;  /* 0x0000000b06007985 */ /* 0x0001e8000c101924 */
[----:B--2---:R-:W2:Y:S02]  /*24c30*/  LD.E R13, desc[UR36][R8.64] ;  /* 0x00000024080d7980 */ /* 0x004ea4000c101900 */
[----:B--2---:R-:W-:-:S05]  /*24c40*/  FMUL.FTZ R13, R14, R13 ;  /* 0x0000000d0e0d7220 */ /* 0x004fca0000410000 */
[----:B------:R1:W-:Y:S04]  /*24c50*/  ST.E desc[UR36][R8.64], R13 ;  /* 0x0000000d08007985 */ /* 0x0003e8000c101924 */
[----:B------:R-:W2:Y:S04]  /*24c60*/  LD.E R139, desc[UR36][R152.64+0x3fc] ;  /* 0x0003fc24988b7980 */ /* 0x000ea8000c101900 */
[----:B---3--:R-:W3:Y:S04]  /*24c70*/  LD.E R15, desc[UR36][R152.64+0x218] ;  /* 0x00021824980f7980 */ /* 0x008ee8000c101900 */
        /* <DEDUP_REMOVED lines=1380> */
.L_x_3308:
[----:B------:R-:W-:Y:S05]  /*2a2c0*/  BSYNC B0 ;  /* 0x0000000000007941 */ /* 0x000fea0003800000 */
.L_x_3307:
[----:B------:R-:W-:-:S04]  /*2a2d0*/  UISETP.LT.AND UP0, UPT, URZ, UR48, UPT ;  /* 0x000000303f00728c */ /* 0x000fc8000bf01270 */
[----:B------:R-:W-:-:S06]  /*2a2e0*/  USEL UR4, URZ, UR48, !UP0 ;  /* 0x000000303f047287 */ /* 0x000fcc000c000000 */
[C---:B------:R-:W-:Y:S01]  /*2a2f0*/  ISETP.GT.AND P0, PT, R0.reuse, UR4, PT ;  /* 0x0000000400007c0c */ /* 0x040fe2000bf04270 */
[----:B------:R-:W-:-:S12]  /*2a300*/  VIADD R0, R0, 0xffffffff ;  /* 0xffffffff00007836 */ /* 0x000fd80000000000 */
[----:B------:R-:W-:Y:S05]  /*2a310*/  @P0 BRA `(.L_x_3309) ;  /* 0xffffff5400c40947 */ /* 0x000fea000383ffff */
.L_x_3280:
[----:B------:R-:W-:Y:S05]  /*2a320*/  WARPSYNC.ALL ;  /* 0x0000000000007948 */ /* 0x000fea0003800000 */
[----:B0-----:R-:W2:Y:S04]  /*2a330*/  LDL R7, [R1+0x420] ;  /* 0x0004200001077983 */ /* 0x001ea80000100800 */
[----:B------:R-:W3:Y:S04]  /*2a340*/  LDL R10, [R1+0x424] ;  /* 0x00042400010a7983 */ /* 0x000ee80000100800 */
[----:B------:R-:W4:Y:S01]  /*2a350*/  LDL.64 R20, [R1+0xd8] ;  /* 0x0000d80001147983 */ /* 0x000f220000100a00 */
        /* <DEDUP_REMOVED lines=21> */
[----:B------:R-:W-:Y:S02]  /*2a4b0*/  IMAD.MOV.U32 R10, RZ, RZ, -0x800000 ;  /* 0xff800000ff0a7424 */ /* 0x000fe400078e00ff */
        /* <DEDUP_REMOVED lines=34> */
[----:B-1----:R-:W4:Y:S04]  /*2a6e0*/  LDL.64 R6, [R1+0x220] ;  /* 0x0002200001067983 */ /* 0x002f280000100a00 */
        /* <DEDUP_REMOVED lines=269> */
.L_x_3202:
[----:B------:R-:W2:Y:S08]  /*2b7c0*/  S2UR UR4, SR_CgaCtaId ;  /* 0x00000000000479c3 */ /* 0x000eb00000008800 */
[----:B------:R-:W-:Y:S01]  /*2b7d0*/  BAR.SYNC.DEFER_BLOCKING 0x5, 0x180 ;  /* 0x0146000000007b1d */ /* 0x000fe20000010000 */
[----:B------:R-:W-:-:S04]  /*2b7e0*/  PRMT R0, R0, 0x9910, RZ ;  /* 0x0000991000007816 */ /* 0x000fc800000000ff */
[----:B------:R-:W-:Y:S01]  /*2b7f0*/  ISETP.NE.AND P0, PT, R0, RZ, PT ;  /* 0x000000ff0000720c */ /* 0x000fe20003f05270 */
[----:B------:R-:W-:Y:S01]  /*2b800*/  UMOV UR39, 0x400 ;  /* 0x0000040000277882 */ /* 0x000fe20000000000 */
[----:B------:R-:W-:Y:S01]  /*2b810*/  BSSY B0, `(.L_x_3310) ;  /* 0x00002e5000007945 */ /* 0x000fe20003800000 */
[----:B--2---:R-:W-:-:S09]  /*2b820*/  ULEA UR39, UR4, UR39, 0x18 ;  /* 0x0000002704277291 */ /* 0x004fd2000f8ec03f */
[----:B01----:R-:W0:Y:S02]  /*2b830*/  LDS.128 R4, [UR39+0x388d0] ;  /* 0x0388d027ff047984 */ /* 0x003e240008000c00 */
[----:B0-----:R-:W-:Y:S02]  /*2b840*/  R2UR UR5, R5 ;  /* 0x00000000050572ca */ /* 0x001fe400000e0000 */
[----:B------:R-:W-:Y:S02]  /*2b850*/  R2UR UR7, R6 ;  /* 0x00000000060772ca */ /* 0x000fe400000e0000 */
[----:B------:R-:W-:Y:S01]  /*2b860*/  R2UR UR6, R7 ;  /* 0x00000000070672ca */ /* 0x000fe200000e0000 */
[----:B------:R-:W-:Y:S06]  /*2b870*/  BAR.ARV 0x4, 0x180 ;  /* 0x0106000000007b1d */ /* 0x000fec0000002000 */
[----:B------:R-:W-:Y:S08]  /*2b880*/  @!P0 BRA `(.L_x_3311) ;  /* 0x0000001c00dc8947 */ /* 0x000ff00003800000 */
[----:B------:R-:W2:Y:S04]  /*2b890*/  LDL.128 R136, [R1+0x200] ;  /* 0x0002000001887983 */ /* 0x000ea80000100c00 */
[----:B------:R-:W3:Y:S04]  /*2b8a0*/  LDL.128 R128, [R1+0x220] ;  /* 0x0002200001807983 */ /* 0x000ee80000100c00 */
[----:B------:R-:W4:Y:S04]  /*2b8b0*/  LDL.128 R132, [R1+0x210] ;  /* 0x0002100001847983 */ /* 0x000f280000100c00 */
        /* <DEDUP_REMOVED lines=28> */
[----:B------:R-:W4:Y:S01]  /*2ba80*/  LDL.128 R4, [R1+0x3f0] ;  /* 0x0003f00001047983 */ /* 0x000f220000100c00 */
[----:B------:R-:W-:Y:S01]  /*2ba90*/  IADD3 R21, P1, R22, 0x20, RZ ;  /* 0x0000002016157810 */ /* 0x000fe20007f3e0ff */
[----:B------:R-:W-:-:S03]  /*2baa0*/  ULDC.64 UR8, c[0x0][0xd00] ;  /* 0x0003400000087ab9 */ /* 0x000fc60000000a00 */
[----:B------:R-:W-:Y:S02]  /*2bab0*/  LOP3.LUT R20, R21, 0x380, RZ, 0xc0, !PT ;  /* 0x0000038015147812 */ /* 0x000fe400078ec0ff */
[----:B------:R-:W-:Y:S02]  /*2bac0*/  IADD3 R146, P4, R22, 0x60, RZ ;  /* 0x0000006016927810 */ /* 0x000fe40007f9e0ff */
[----:B------:R-:W-:-:S04]  /*2bad0*/  SHF.R.U64 R20, R20, 0x3, RZ ;  /* 0x0000000314147819 */ /* 0x000fc800000012ff */
[----:B------:R-:W-:Y:S02]  /*2bae0*/  LOP3.LUT R20, R20, R21, RZ, 0x3c, !PT ;  /* 0x0000001514147212 */ /* 0x000fe400078e3cff */
[----:B------:R-:W-:Y:S02]  /*2baf0*/  LOP3.LUT R21, R146, 0x380, RZ, 0xc0, !PT ;  /* 0x0000038092157812 */ /* 0x000fe400078ec0ff */
[C---:B------:R-:W-:Y:S02]  /*2bb00*/  IADD3 R144, P0, R22.reuse, 0x40, RZ ;  /* 0x0000004016907810 */ /* 0x040fe40007f1e0ff */
[----:B------:R-:W-:Y:S02]  /*2bb10*/  SHF.R.U64 R21, R21, 0x3, RZ ;  /* 0x0000000315157819 */ /* 0x000fe400000012ff */
[C---:B------:R-:W-:Y:S02]  /*2bb20*/  IADD3 R180, P3, R22.reuse, 0x2000, RZ ;  /* 0x0000200016b47810 */ /* 0x040fe40007f7e0ff */
[----:B------:R-:W-:-:S02]  /*2bb30*/  IADD3 R150, P6, R22, 0x2020, RZ ;  /* 0x0000202016967810 */ /* 0x000fc40007fde0ff */
[----:B------:R-:W-:Y:S02]  /*2bb40*/  LOP3.LUT R0, R144, 0x380, RZ, 0xc0, !PT ;  /* 0x0000038090007812 */ /* 0x000fe400078ec0ff */
[----:B------:R-:W-:Y:S01]  /*2bb50*/  LOP3.LUT R146, R21, R146, RZ, 0x3c, !PT ;  /* 0x0000009215927212 */ /* 0x000fe200078e3cff */
[----:B------:R-:W-:Y:S01]  /*2bb60*/  IMAD.X R21, RZ, RZ, R23, P1 ;  /* 0x000000ffff157224 */ /* 0x000fe200008e0617 */
[C---:B------:R-:W-:Y:S02]  /*2bb70*/  IADD3 R179, P5, R22.reuse, 0x2040, RZ ;  /* 0x0000204016b37810 */ /* 0x040fe40007fbe0ff */
[----:B------:R-:W-:Y:S02]  /*2bb80*/  IADD3 R177, P2, R22, 0x2060, RZ ;  /* 0x0000206016b17810 */ /* 0x000fe40007f5e0ff */
[----:B------:R-:W-:Y:S02]  /*2bb90*/  LOP3.LUT R181, R180, 0x380, RZ, 0xc0, !PT ;  /* 0x00000380b4b57812 */ /* 0x000fe400078ec0ff */
[----:B------:R-:W-:-:S02]  /*2bba0*/  IADD3 R175, P1, R22, 0x4000, RZ ;  /* 0x0000400016af7810 */ /* 0x000fc40007f3e0ff */
[----:B------:R-:W-:Y:S02]  /*2bbb0*/  LOP3.LUT R151, R150, 0x380, RZ, 0xc0, !PT ;  /* 0x0000038096977812 */ /* 0x000fe400078ec0ff */
[----:B------:R-:W-:Y:S02]  /*2bbc0*/  SHF.R.U64 R145, R0, 0x3, RZ ;  /* 0x0000000300917819 */ /* 0x000fe400000012ff */
[----:B------:R-:W-:Y:S02]  /*2bbd0*/  LOP3.LUT R178, R179, 0x380, RZ, 0xc0, !PT ;  /* 0x00000380b3b27812 */ /* 0x000fe400078ec0ff */
[----:B------:R-:W-:Y:S02]  /*2bbe0*/  LOP3.LUT R176, R177, 0x380, RZ, 0xc0, !PT ;  /* 0x00000380b1b07812 */ /* 0x000fe400078ec0ff */
[----:B------:R-:W-:Y:S02]  /*2bbf0*/  LOP3.LUT R183, R22, 0x380, RZ, 0xc0, !PT ;  /* 0x0000038016b77812 */ /* 0x000fe400078ec0ff */
[----:B------:R-:W-:-:S02]  /*2bc00*/  SHF.R.U64 R181, R181, 0x3, RZ ;  /* 0x00000003b5b57819 */ /* 0x000fc400000012ff */
[----:B------:R-:W-:Y:S02]  /*2bc10*/  LOP3.LUT R174, R175, 0x380, RZ, 0xc0, !PT ;  /* 0x00000380afae7812 */ /* 0x000fe400078ec0ff */
[----:B------:R-:W-:Y:S02]  /*2bc20*/  SHF.R.U64 R151, R151, 0x3, RZ ;  /* 0x0000000397977819 */ /* 0x000fe400000012ff */
[----:B------:R-:W-:Y:S01]  /*2bc30*/  LOP3.LUT R144, R145, R144, RZ, 0x3c, !PT ;  /* 0x0000009091907212 */ /* 0x000fe200078e3cff */
[--C-:B------:R-:W-:Y:S01]  /*2bc40*/  IMAD.X R145, RZ, RZ, R23.reuse, P0 ;  /* 0x000000ffff917224 */ /* 0x100fe200000e0617 */
[----:B------:R-:W-:Y:S01]  /*2bc50*/  SHF.R.U64 R178, R178, 0x3, RZ ;  /* 0x00000003b2b27819 */ /* 0x000fe200000012ff */
[----:B------:R-:W-:Y:S01]  /*2bc60*/  IMAD.X R147, RZ, RZ, R23, P4 ;  /* 0x000000ffff937224 */ /* 0x000fe200020e0617 */
[----:B------:R-:W-:Y:S02]  /*2bc70*/  SHF.R.U64 R176, R176, 0x3, RZ ;  /* 0x00000003b0b07819 */ /* 0x000fe400000012ff */
[----:B------:R-:W-:-:S02]  /*2bc80*/  SHF.R.U64 R183, R183, 0x3, RZ ;  /* 0x00000003b7b77819 */ /* 0x000fc400000012ff */
[----:B------:R-:W-:Y:S01]  /*2bc90*/  LOP3.LUT R180, R181, R180, RZ, 0x3c, !PT ;  /* 0x000000b4b5b47212 */ /* 0x000fe200078e3cff */
[--C-:B------:R-:W-:Y:S01]  /*2bca0*/  IMAD.X R181, RZ, RZ, R23.reuse, P3 ;  /* 0x000000ffffb57224 */ /* 0x100fe200018e0617 */
[----:B------:R-:W-:Y:S02]  /*2bcb0*/  IADD3 R173, P0, R22, 0x4020, RZ ;  /* 0x0000402016ad7810 */ /* 0x000fe40007f1e0ff */
[----:B------:R-:W-:Y:S02]  /*2bcc0*/  SHF.R.U64 R174, R174, 0x3, RZ ;  /* 0x00000003aeae7819 */ /* 0x000fe400000012ff */
[----:B------:R-:W-:Y:S01]  /*2bcd0*/  LOP3.LUT R150, R151, R150, RZ, 0x3c, !PT ;  /* 0x0000009697967212 */ /* 0x000fe200078e3cff */
[--C-:B------:R-:W-:Y:S01]  /*2bce0*/  IMAD.X R151, RZ, RZ, R23.reuse, P6 ;  /* 0x000000ffff977224 */ /* 0x100fe200030e0617 */
[----:B------:R-:W-:Y:S02]  /*2bcf0*/  IADD3 R141, P4, R22, 0x4040, RZ ;  /* 0x00004040168d7810 */ /* 0x000fe40007f9e0ff */
[----:B------:R-:W-:Y:S01]  /*2bd00*/  LOP3.LUT R178, R178, R179, RZ, 0x3c, !PT ;  /* 0x000000b3b2b27212 */ /* 0x000fe200078e3cff */
[----:B------:R-:W-:Y:S01]  /*2bd10*/  IMAD.X R179, RZ, RZ, R23, P5 ;  /* 0x000000ffffb37224 */ /* 0x000fe200028e0617 */
[----:B------:R-:W-:-:S02]  /*2bd20*/  IADD3 R171, P3, R22, 0x4060, RZ ;  /* 0x0000406016ab7810 */ /* 0x000fc40007f7e0ff */
[----:B------:R-:W-:Y:S01]  /*2bd30*/  LOP3.LUT R176, R176, R177, RZ, 0x3c, !PT ;  /* 0x000000b1b0b07212 */ /* 0x000fe200078e3cff */
[--C-:B------:R-:W-:Y:S01]  /*2bd40*/  IMAD.X R177, RZ, RZ, R23.reuse, P2 ;  /* 0x000000ffffb17224 */ /* 0x100fe200010e0617 */
[----:B------:R-:W-:Y:S02]  /*2bd50*/  IADD3 R143, P6, R22, 0x6000, RZ ;  /* 0x00006000168f7810 */ /* 0x000fe40007fde0ff */
[----:B------:R-:W-:Y:S01]  /*2bd60*/  LOP3.LUT R182, R183, R22, RZ, 0x3c, !PT ;  /* 0x00000016b7b67212 */ /* 0x000fe200078e3cff */
[--C-:B------:R-:W-:Y:S01]  /*2bd70*/  IMAD.MOV.U32 R183, RZ, RZ, R23.reuse ;  /* 0x000000ffffb77224 */ /* 0x100fe200078e0017 */
[----:B------:R-:W-:Y:S02]  /*2bd80*/  LOP3.LUT R172, R173, 0x380, RZ, 0xc0, !PT ;  /* 0x00000380adac7812 */ /* 0x000fe400078ec0ff */
[----:B------:R-:W-:Y:S01]  /*2bd90*/  LOP3.LUT R174, R174, R175, RZ, 0x3c, !PT ;  /* 0x000000afaeae7212 */ /* 0x000fe200078e3cff */
[----:B------:R-:W-:Y:S01]  /*2bda0*/  IMAD.X R175, RZ, RZ, R23, P1 ;  /* 0x000000ffffaf7224 */ /* 0x000fe200008e0617 */
[----:B------:R-:W-:-:S02]  /*2bdb0*/  IADD3 R169, P5, R22, 0x6020, RZ ;  /* 0x0000602016a97810 */ /* 0x000fc40007fbe0ff */
[----:B------:R-:W-:Y:S02]  /*2bdc0*/  LOP3.LUT R140, R141, 0x380, RZ, 0xc0, !PT ;  /* 0x000003808d8c7812 */ /* 0x000fe400078ec0ff */
[C---:B------:R-:W-:Y:S02]  /*2bdd0*/  IADD3 R155, P2, R22.reuse, 0x6040, RZ ;  /* 0x00006040169b7810 */ /* 0x040fe40007f5e0ff */
[----:B------:R-:W-:Y:S02]  /*2bde0*/  LOP3.LUT R170, R171, 0x380, RZ, 0xc0, !PT ;  /* 0x00000380abaa7812 */ /* 0x000fe400078ec0ff */
[----:B------:R-:W-:Y:S02]  /*2bdf0*/  IADD3 R149, P1, R22, 0x6060, RZ ;  /* 0x0000606016957810 */ /* 0x000fe40007f3e0ff */
[----:B------:R-:W-:Y:S02]  /*2be00*/  LOP3.LUT R142, R143, 0x380, RZ, 0xc0, !PT ;  /* 0x000003808f8e7812 */ /* 0x000fe400078ec0ff */
[----:B------:R-:W-:-:S02]  /*2be10*/  SHF.R.U64 R172, R172, 0x3, RZ ;  /* 0x00000003acac7819 */ /* 0x000fc400000012ff */
[----:B------:R-:W-:Y:S02]  /*2be20*/  LOP3.LUT R168, R169, 0x380, RZ, 0xc0, !PT ;  /* 0x00000380a9a87812 */ /* 0x000fe400078ec0ff */
[----:B------:R-:W-:Y:S02]  /*2be30*/  SHF.R.U64 R140, R140, 0x3, RZ ;  /* 0x000000038c8c7819 */ /* 0x000fe400000012ff */
[----:B------:R-:W-:Y:S02]  /*2be40*/  LOP3.LUT R154, R155, 0x380, RZ, 0xc0, !PT ;  /* 0x000003809b9a7812 */ /* 0x000fe400078ec0ff */
[----:B------:R-:W-:Y:S02]  /*2be50*/  MOV R182, R182 ;  /* 0x000000b600b67202 */ /* 0x000fe40000000f00 */
[----:B------:R-:W-:Y:S02]  /*2be60*/  SHF.R.U64 R170, R170, 0x3, RZ ;  /* 0x00000003aaaa7819 */ /* 0x000fe400000012ff */
[----:B------:R-:W-:-:S02]  /*2be70*/  LOP3.LUT R148, R149, 0x380, RZ, 0xc0, !PT ;  /* 0x0000038095947812 */ /* 0x000fc400078ec0ff */
[----:B------:R-:W-:Y:S02]  /*2be80*/  MOV R183, R20 ;  /* 0x0000001400b77202 */ /* 0x000fe40000000f00 */
[----:B------:R-:W-:Y:S02]  /*2be90*/  SHF.R.U64 R142, R142, 0x3, RZ ;  /* 0x000000038e8e7819 */ /* 0x000fe400000012ff */
[----:B------:R-:W-:Y:S02]  /*2bea0*/  MOV R145, R144 ;  /* 0x0000009000917202 */ /* 0x000fe40000000f00 */
[----:B------:R-:W-:Y:S01]  /*2beb0*/  LOP3.LUT R172, R172, R173, RZ, 0x3c, !PT ;  /* 0x000000adacac7212 */ /* 0x000fe200078e3cff */
[----:B------:R-:W-:Y:S01]  /*2bec0*/  IMAD.X R173, RZ, RZ, R23, P0 ;  /* 0x000000ffffad7224 */ /* 0x000fe200000e0617 */
[----:B------:R-:W-:Y:S02]  /*2bed0*/  SHF.R.U64 R168, R168, 0x3, RZ ;  /* 0x00000003a8a87819 */ /* 0x000fe400000012ff */
[----:B------:R-:W-:-:S02]  /*2bee0*/  MOV R146, R146 ;  /* 0x0000009200927202 */ /* 0x000fc40000000f00 */
[----:B------:R-:W-:Y:S01]  /*2bef0*/  LOP3.LUT R140, R140, R141, RZ, 0x3c, !PT ;  /* 0x0000008d8c8c7212 */ /* 0x000fe200078e3cff */
[--C-:B------:R-:W-:Y:S01]  /*2bf00*/  IMAD.X R141, RZ, RZ, R23.reuse, P4 ;  /* 0x000000ffff8d7224 */ /* 0x100fe200020e0617 */
        /* <DEDUP_REMOVED lines=8> */
[----:B------:R-:W-:Y:S01]  /*2bf90*/  MOV R151, R178 ;  /* 0x000000b200977202 */ /* 0x000fe20000000f00 */
[----:B------:R-:W-:Y:S01]  /*2bfa0*/  UISETP.NE.U32.AND UP0, UPT, UR8, URZ, UPT ;  /* 0x0000003f0800728c */ /* 0x000fe2000bf05070 */
[----:B------:R-:W-:Y:S01]  /*2bfb0*/  LOP3.LUT R168, R168, R169, RZ, 0x3c, !PT ;  /* 0x000000a9a8a87212 */ /* 0x000fe200078e3cff */
[--C-:B------:R-:W-:Y:S01]  /*2bfc0*/  IMAD.X R169, RZ, RZ, R23.reuse, P5 ;  /* 0x000000ffffa97224 */ /* 0x100fe200028e0617 */
[----:B------:R-:W-:Y:S02]  /*2bfd0*/  MOV R0, R176 ;  /* 0x000000b000007202 */ /* 0x000fe40000000f00 */
[----:B------:R-:W-:Y:S01]  /*2bfe0*/  LOP3.LUT R154, R154, R155, RZ, 0x3c, !PT ;  /* 0x0000009b9a9a7212 */ /* 0x000fe200078e3cff */
[----:B------:R-:W-:Y:S01]  /*2bff0*/  IMAD.X R155, RZ, RZ, R23, P2 ;  /* 0x000000ffff9b7224 */ /* 0x000fe200010e0617 */
[----:B------:R-:W-:-:S02]  /*2c000*/  MOV R20, R174 ;  /* 0x000000ae00147202 */ /* 0x000fc40000000f00 */
[----:B------:R-:W-:Y:S01]  /*2c010*/  LOP3.LUT R148, R148, R149, RZ, 0x3c, !PT ;  /* 0x0000009594947212 */ /* 0x000fe200078e3cff */
[----:B------:R-:W-:Y:S01]  /*2c020*/  IMAD.X R149, RZ, RZ, R23, P1 ;  /* 0x000000ffff957224 */ /* 0x000fe200008e0617 */
[----:B------:R-:W-:Y:S02]  /*2c030*/  MOV R21, R172 ;  /* 0x000000ac00157202 */ /* 0x000fe40000000f00 */
[----:B------:R-:W-:Y:S01]  /*2c040*/  MOV R140, R140 ;  /* 0x0000008c008c7202 */ /* 0x000fe20000000f00 */
[----:B------:R-:W-:Y:S01]  /*2c050*/  UISETP.NE.AND.EX UP0, UPT, UR9, URZ, UPT, UP0 ;  /* 0x0000003f0900728c */ /* 0x000fe2000bf05300 */
[----:B------:R-:W-:Y:S02]  /*2c060*/  MOV R141, R170 ;  /* 0x000000aa008d7202 */ /* 0x000fe40000000f00 */
[----:B------:R-:W-:Y:S01]  /*2c070*/  MOV R142, R142 ;  /* 0x0000008e008e7202 */ /* 0x000fe20000000f00 */
[----:B------:R-:W-:Y:S01]  /*2c080*/  ULDC.64 UR8, c[0x0][0xd00] ;  /* 0x0003400000087ab9 */ /* 0x000fe20000000a00 */
[----:B------:R-:W-:Y:S01]  /*2c090*/  MOV R143, R168 ;  /* 0x000000a8008f7202 */ /* 0x000fe20000000f00 */
[----:B------:R-:W-:Y:S01]  /*2c0a0*/  UIMAD.WIDE UR8, UR43, 0x4, UR8 ;  /* 0x000000042b0878a5 */ /* 0x000fe2000f8e0208 */
[----:B------:R-:W-:-:S02]  /*2c0b0*/  MOV R144, R154 ;  /* 0x0000009a00907202 */ /* 0x000fc40000000f00 */
[----:B--2---:R-:W-:Y:S02]  /*2c0c0*/  F2FP.BF16.F32.PACK_AB R136, R137, R136 ;  /* 0x000000888988723e */ /* 0x004fe400000010ff */
[----:B------:R-:W-:Y:S02]  /*2c0d0*/  F2FP.BF16.F32.PACK_AB R137, R139, R138 ;  /* 0x0000008a8b89723e */ /* 0x000fe400000010ff */
[----:B---3--:R-:W-:Y:S02]  /*2c0e0*/  F2FP.BF16.F32.PACK_AB R128, R129, R128 ;  /* 0x000000808180723e */ /* 0x008fe400000010ff */
[----:B------:R-:W-:Y:S02]  /*2c0f0*/  F2FP.BF16.F32.PACK_AB R129, R131, R130 ;  /* 0x000000828381723e */ /* 0x000fe400000010ff */
[----:B----4-:R-:W-:Y:S02]  /*2c100*/  F2FP.BF16.F32.PACK_AB R138, R133, R132 ;  /* 0x00000084858a723e */ /* 0x010fe400000010ff */
[----:B------:R-:W-:Y:S01]  /*2c110*/  F2FP.BF16.F32.PACK_AB R139, R135, R134 ;  /* 0x00000086878b723e */ /* 0x000fe200000010ff */
[----:B------:R-:W-:Y:S01]  /*2c120*/  BAR.SYNC.DEFER_BLOCKING 0x1, 0x100 ;  /* 0x0044000000007b1d */ /* 0x000fe20000010000 */
        /* <DEDUP_REMOVED lines=53> */
[----:B------:R0:W-:Y:S01]  /*2c480*/  STSM.16.M88.4 [R20], R72 ;  /* 0x0000004814007844 */ /* 0x0001e20000000200 */
        /* <DEDUP_REMOVED lines=12> */
[----:B------:R-:W-:Y:S01]  /*2c550*/  F2FP.BF16.F32.PACK_AB R27, R15, R14 ;  /* 0x0000000e0f1b723e */ /* 0x000fe200000010ff */
[----:B------:R-:W-:Y:S01]  /*2c560*/  STSM.16.M88.4 [R141], R48 ;  /* 0x000000308d007844 */ /* 0x000fe20000000200 */
[----:B------:R-:W-:-:S02]  /*2c570*/  MOV R148, R148 ;  /* 0x0000009400947202 */ /* 0x000fc40000000f00 */
[----:B------:R-:W-:Y:S02]  /*2c580*/  F2FP.BF16.F32.PACK_AB R10, R5, R4 ;  /* 0x00000004050a723e */ /* 0x000fe400000010ff */
[----:B------:R-:W-:Y:S01]  /*2c590*/  F2FP.BF16.F32.PACK_AB R11, R7, R6 ;  /* 0x00000006070b723e */ /* 0x000fe200000010ff */
[----:B------:R-:W-:Y:S01]  /*2c5a0*/  STSM.16.M88.4 [R142], R40 ;  /* 0x000000288e007844 */ /* 0x000fe20000000200 */
[----:B------:R-:W-:-:S03]  /*2c5b0*/  IMAD.U32 R4, RZ, RZ, UR8 ;  /* 0x00000008ff047e24 */ /* 0x000fc6000f8e00ff */
[----:B------:R-:W-:Y:S01]  /*2c5c0*/  STSM.16.M88.4 [R143], R32 ;  /* 0x000000208f007844 */ /* 0x000fe20000000200 */
[----:B------:R-:W-:Y:S01]  /*2c5d0*/  IMAD.U32 R5, RZ, RZ, UR9 ;  /* 0x00000009ff057e24 */ /* 0x000fe2000f8e00ff */
[----:B------:R-:W-:Y:S02]  /*2c5e0*/  ULDC.64 UR8, c[0x0][0xd08] ;  /* 0x0003420000087ab9 */ /* 0x000fe40000000a00 */
[----:B------:R-:W-:Y:S04]  /*2c5f0*/  STSM.16.M88.4 [R144], R24 ;  /* 0x0000001890007844 */ /* 0x000fe80000000200 */
[----:B------:R1:W-:Y:S01]  /*2c600*/  STSM.16.M88.4 [R148], R8 ;  /* 0x0000000894007844 */ /* 0x0003e20000000200 */
[----:B------:R-:W-:-:S04]  /*2c610*/  UISETP.NE.U32.AND UP1, UPT, UR8, URZ, UPT ;  /* 0x0000003f0800728c */ /* 0x000fc8000bf25070 */
[----:B------:R-:W-:Y:S01]  /*2c620*/  UISETP.NE.AND.EX UP1, UPT, UR9, URZ, UPT, UP1 ;  /* 0x0000003f0900728c */ /* 0x000fe2000bf25310 */
[----:B------:R-:W-:Y:S01]  /*2c630*/  BAR.SYNC.DEFER_BLOCKING 0x1, 0x100 ;  /* 0x0044000000007b1d */ /* 0x000fe20000010000 */
[----:B------:R-:W-:-:S04]  /*2c640*/  PLOP3.LUT P1, PT, PT, PT, UP0, 0x80, 0x0 ;  /* 0x000000000000781c */ /* 0x000fc80003f2f008 */
[----:B------:R-:W-:-:S05]  /*2c650*/  PLOP3.LUT P2, PT, PT, PT, UP1, 0x80, 0x0 ;  /* 0x000000000000781c */ /* 0x000fca0003f4f018 */
[----:B------:R-:W-:Y:S02]  /*2c660*/  @UP1 ULDC.64 UR8, c[0x0][0xd08] ;  /* 0x0003420000081ab9 */ /* 0x000fe40000000a00 */
[----:B------:R-:W-:Y:S01]  /*2c670*/  @UP1 UIMAD.WIDE UR8, UR43, 0x4, UR8 ;  /* 0x000000042b0818a5 */ /* 0x000fe2000f8e0208 */
[----:B------:R-:W-:Y:S02]  /*2c680*/  ULDC UR4, c[0x0][0xb88] ;  /* 0x0002e20000047ab9 */ /* 0x000fe40000000800 */
[----:B0-----:R-:W-:-:S03]  /*2c690*/  IMAD.U32 R20, RZ, RZ, UR4 ;  /* 0x00000004ff147e24 */ /* 0x001fc6000f8e00ff */
[----:B------:R-:W-:Y:S02]  /*2c6a0*/  IMAD.U32 R6, RZ, RZ, UR8 ;  /* 0x00000008ff067e24 */ /* 0x000fe4000f8e00ff */
[----:B------:R-:W-:Y:S01]  /*2c6b0*/  IMAD.U32 R7, RZ, RZ, UR9 ;  /* 0x00000009ff077e24 */ /* 0x000fe2000f8e00ff */
[----:B------:R-:W2:Y:S04]  /*2c6c0*/  @P1 LDG.E R0, desc[UR36][R4.64] ;  /* 0x0000002404001981 */ /* 0x000ea8000c1e1900 */
[----:B------:R0:W5:Y:S01]  /*2c6d0*/  @P2 LDG.E R20, desc[UR36][R6.64] ;  /* 0x0000002406142981 */ /* 0x000162000c1e1900 */
[----:B-1----:R-:W-:Y:S01]  /*2c6e0*/  IADD3 R9, P0, R158, 0x1000, RZ ;  /* 0x000010009e097810 */ /* 0x002fe20007f1e0ff */
[----:B------:R-:W-:-:S03]  /*2c6f0*/  UMOV UR4, URZ ;  /* 0x0000003f00047c82 */ /* 0x000fc60008000000 */
[----:B------:R-:W-:Y:S02]  /*2c700*/  LOP3.LUT R8, R9, 0x380, RZ, 0xc0, !PT ;  /* 0x0000038009087812 */ /* 0x000fe400078ec0ff */
[----:B--2---:R-:W-:Y:S01]  /*2c710*/  @P1 R2UR UR4, R0 ;  /* 0x00000000000412ca */ /* 0x004fe200000e0000 */
[----:B0-----:R-:W-:-:S14]  /*2c720*/  @P2 BRA `(.L_x_3312) ;  /* 0x0000000000102947 */ /* 0x001fdc0003800000 */
[----:B------:R-:W-:Y:S05]  /*2c730*/  @!P1 BRA `(.L_x_3312) ;  /* 0x00000000000c9947 */ /* 0x000fea0003800000 */
[----:B------:R-:W2:Y:S04]  /*2c740*/  LDG.E R7, desc[UR36][R4.64] ;  /* 0x0000002404077981 */ /* 0x000ea8000c1e1900 */
[----:B-----5:R-:W2:Y:S02]  /*2c750*/  LDG.E R20, desc[UR36][R4.64+0x4] ;  /* 0x0000042404147981 */ /* 0x020ea4000c1e1900 */
[----:B--2---:R-:W-:-:S07]  /*2c760*/  IMAD.IADD R20, R20, 0x1, -R7 ;  /* 0x0000000114147824 */ /* 0x004fce00078e0a07 */
.L_x_3312:
[----:B------:R-:W0:Y:S01]  /*2c770*/  SHFL.IDX PT, R0, R193, RZ, 0x1f ;  /* 0x00001fffc1007589 */ /* 0x000e2200000e0000 */
[C---:B------:R-:W-:Y:S01]  /*2c780*/  IADD3 R13, P2, R158.reuse, 0x2000, RZ ;  /* 0x000020009e0d7810 */ /* 0x040fe20007f5e0ff */
[----:B------:R-:W-:Y:S01]  /*2c790*/  USHF.R.S32.HI UR8, URZ, 0x1f, UR43 ;  /* 0x0000001f3f087899 */ /* 0x000fe2000801142b */
[C---:B------:R-:W-:Y:S01]  /*2c7a0*/  IADD3 R25, P3, R158.reuse, 0x3000, RZ ;  /* 0x000030009e197810 */ /* 0x040fe20007f7e0ff */
[----:B------:R-:W-:Y:S01]  /*2c7b0*/  USHF.R.S32.HI UR14, URZ, 0x1f, UR4 ;  /* 0x0000001f3f0e7899 */ /* 0x000fe20008011404 */
[C---:B------:R-:W-:Y:S01]  /*2c7c0*/  IADD3 R29, P4, R158.reuse, 0x4000, RZ ;  /* 0x000040009e1d7810 */ /* 0x040fe20007f9e0ff */
[----:B------:R-:W-:Y:S01]  /*2c7d0*/  USHF.R.S32.HI UR15, URZ, 0x1f, UR41 ;  /* 0x0000001f3f0f7899 */ /* 0x000fe20008011429 */
[----:B------:R-:W-:Y:S01]  /*2c7e0*/  IADD3 R33, P5, R158, 0x5000, RZ ;  /* 0x000050009e217810 */ /* 0x000fe20007fbe0ff */
[----:B------:R-:W-:Y:S01]  /*2c7f0*/  USEL UR16, UR43, URZ, !UP0 ;  /* 0x0000003f2b107287 */ /* 0x000fe2000c000000 */
[----:B------:R-:W-:Y:S01]  /*2c800*/  LOP3.LUT R12, R13, 0x380, RZ, 0xc0, !PT ;  /* 0x000003800d0c7812 */ /* 0x000fe200078ec0ff */
[----:B------:R-:W-:Y:S01]  /*2c810*/  USEL UR17, UR8, URZ, !UP0 ;  /* 0x0000003f08117287 */ /* 0x000fe2000c000000 */
[----:B------:R-:W-:-:S02]  /*2c820*/  LOP3.LUT R24, R25, 0x380, RZ, 0xc0, !PT ;  /* 0x0000038019187812 */ /* 0x000fc400078ec0ff */
[----:B------:R-:W-:Y:S02]  /*2c830*/  LOP3.LUT R28, R29, 0x380, RZ, 0xc0, !PT ;  /* 0x000003801d1c7812 */ /* 0x000fe400078ec0ff */
[----:B------:R-:W-:Y:S02]  /*2c840*/  LOP3.LUT R32, R33, 0x380, RZ, 0xc0, !PT ;  /* 0x0000038021207812 */ /* 0x000fe400078ec0ff */
[----:B------:R-:W-:Y:S02]  /*2c850*/  LOP3.LUT R7, R158, 0x380, RZ, 0xc0, !PT ;  /* 0x000003809e077812 */ /* 0x000fe400078ec0ff */
[----:B------:R-:W-:Y:S02]  /*2c860*/  SHF.R.U64 R8, R8, 0x3, RZ ;  /* 0x0000000308087819 */ /* 0x000fe400000012ff */
[----:B------:R-:W-:Y:S02]  /*2c870*/  SHF.R.U64 R12, R12, 0x3, RZ ;  /* 0x000000030c0c7819 */ /* 0x000fe400000012ff */
[----:B------:R-:W-:-:S02]  /*2c880*/  SHF.R.U64 R24, R24, 0x3, RZ ;  /* 0x0000000318187819 */ /* 0x000fc400000012ff */
[----:B0-----:R-:W-:Y:S02]  /*2c890*/  ISETP.NE.AND P1, PT, R0, RZ, PT ;  /* 0x000000ff0000720c */ /* 0x001fe40003f25270 */
        /* <DEDUP_REMOVED lines=15> */
[----:B------:R-:W-:Y:S06]  /*2c990*/  @P1 BRA `(.L_x_3313) ;  /* 0x0000000000cc1947 */ /* 0x000fec0003800000 */
[----:B------:R-:W0:Y:S01]  /*2c9a0*/  LDC R10, c[0x0][0xce8] ;  /* 0x00033a00ff0a7b82 */ /* 0x000e220000000800 */
[----:B------:R-:W-:Y:S01]  /*2c9b0*/  IMAD.MOV R5, RZ, RZ, -R219 ;  /* 0x000000ffff057224 */ /* 0x000fe200078e0adb */
[----:B------:R-:W-:Y:S01]  /*2c9c0*/  ULDC.64 UR12, c[0x0][0xc90] ;  /* 0x00032400000c7ab9 */ /* 0x000fe20000000a00 */
[----:B------:R-:W-:-:S03]  /*2c9d0*/  IMAD.U32 R11, RZ, RZ, UR42 ;  /* 0x0000002aff0b7e24 */ /* 0x000fc6000f8e00ff */
[----:B------:R-:W-:Y:S01]  /*2c9e0*/  ISETP.NE.AND P0, PT, R222, R5, PT ;  /* 0x00000005de00720c */ /* 0x000fe20003f05270 */
[----:B------:R-:W-:Y:S02]  /*2c9f0*/  IMAD R30, R11, 0x40, R156 ;  /* 0x000000400b1e7824 */ /* 0x000fe400078e029c */
[----:B0----5:R-:W-:-:S05]  /*2ca00*/  IMAD R21, R20, R10, RZ ;  /* 0x0000000a14157224 */ /* 0x021fca00078e02ff */
[----:B------:R-:W-:-:S13]  /*2ca10*/  ISETP.GE.OR P1, PT, R30, R21, P0 ;  /* 0x000000151e00720c */ /* 0x000fda0000726670 */
[----:B------:R-:W2:Y:S01]  /*2ca20*/  @!P1 LDL R15, [R1+0x420] ;  /* 0x00042000010f9983 */ /* 0x000ea20000100800 */
[----:B------:R-:W-:Y:S01]  /*2ca30*/  ISETP.NE.AND P2, PT, R10, 0x1, PT ;  /* 0x000000010a00780c */ /* 0x000fe20003f45270 */
[----:B------:R-:W-:Y:S01]  /*2ca40*/  IMAD.U32 R5, RZ, RZ, UR42 ;  /* 0x0000002aff057e24 */ /* 0x000fe2000f8e00ff */
[----:B------:R-:W-:Y:S01]  /*2ca50*/  UIMAD UR10, UR15, UR12, URZ ;  /* 0x0000000c0f0a72a4 */ /* 0x000fe2000f8e023f */
[----:B------:R-:W-:Y:S02]  /*2ca60*/  UMOV UR8, UR4 ;  /* 0x0000000400087c82 */ /* 0x000fe40008000000 */
[----:B------:R-:W-:Y:S01]  /*2ca70*/  IMAD R5, R5, 0x40, R224 ;  /* 0x0000004005057824 */ /* 0x000fe200078e02e0 */
[----:B------:R-:W-:Y:S01]  /*2ca80*/  UMOV UR9, UR14 ;  /* 0x0000000e00097c82 */ /* 0x000fe20008000000 */
[----:B------:R-:W-:Y:S02]  /*2ca90*/  UIMAD UR10, UR41, UR13, UR10 ;  /* 0x0000000d290a72a4 */ /* 0x000fe4000f8e020a */
[----:B------:R-:W-:-:S03]  /*2caa0*/  UIMAD.WIDE.U32 UR8, UR41, UR12, UR8 ;  /* 0x0000000c290872a5 */ /* 0x000fc6000f8e0008 */
[----:B------:R-:W-:Y:S01]  /*2cab0*/  ULDC.64 UR12, c[0x0][0xc98] ;  /* 0x00032600000c7ab9 */ /* 0x000fe20000000a00 */
[----:B------:R-:W0:Y:S01]  /*2cac0*/  @P2 LDC R0, c[0x0][0xcec] ;  /* 0x00033b00ff002b82 */ /* 0x000e220000000800 */
[----:B------:R-:W-:Y:S02]  /*2cad0*/  UIMAD UR11, UR17, UR12, URZ ;  /* 0x0000000c110b72a4 */ /* 0x000fe4000f8e023f */
[----:B------:R-:W-:Y:S02]  /*2cae0*/  UIADD3 UR9, UR9, UR10, URZ ;  /* 0x0000000a09097290 */ /* 0x000fe4000fffe03f */
[----:B------:R-:W-:Y:S02]  /*2caf0*/  UIMAD UR11, UR16, UR13, UR11 ;  /* 0x0000000d100b72a4 */ /* 0x000fe4000f8e020b */
[----:B------:R-:W-:Y:S01]  /*2cb00*/  UIMAD.WIDE.U32 UR8, UR16, UR12, UR8 ;  /* 0x0000000c100872a5 */ /* 0x000fe2000f8e0008 */
[----:B------:R-:W1:Y:S01]  /*2cb10*/  @P2 LDC R4, c[0x0][0xcf0] ;  /* 0x00033c00ff042b82 */ /* 0x000e620000000800 */
[----:B0-----:R-:W-:-:S04]  /*2cb20*/  @P2 IMAD.HI.U32 R11, R5, R0, RZ ;  /* 0x00000000050b2227 */ /* 0x001fc800078e00ff */
[----:B------:R-:W-:Y:S01]  /*2cb30*/  IMAD.MOV.U32 R0, RZ, RZ, R5 ;  /* 0x000000ffff007224 */ /* 0x000fe200078e0005 */
[----:B-1----:R-:W-:-:S04]  /*2cb40*/  @P2 SHF.R.U32.HI R0, RZ, R4, R11 ;  /* 0x00000004ff002219 */ /* 0x002fc8000001160b */
[----:B------:R-:W-:Y:S01]  /*2cb50*/  IADD3 R4, P2, R0, UR8, RZ ;  /* 0x0000000800047c10 */ /* 0x000fe2000ff5e0ff */
[----:B------:R-:W-:-:S04]  /*2cb60*/  IMAD.MOV R11, RZ, RZ, -R0 ;  /* 0x000000ffff0b7224 */ /* 0x000fc800078e0a00 */
[----:B------:R-:W-:Y:S01]  /*2cb70*/  IMAD R11, R10, R11, R5 ;  /* 0x0000000b0a0b7224 */ /* 0x000fe200078e0205 */
[----:B------:R-:W-:Y:S01]  /*2cb80*/  SHF.R.S32.HI R5, RZ, 0x1f, R0 ;  /* 0x0000001fff057819 */ /* 0x000fe20000011400 */
        /* <DEDUP_REMOVED lines=8> */
[----:B------:R-:W-:Y:S01]  /*2cc10*/  VIADD R0, R30, 0x8 ;  /* 0x000000081e007836 */ /* 0x000fe20000000000 */
[----:B------:R-:W-:Y:S01]  /*2cc20*/  LEA R14, P2, R4, UR8, 0x2 ;  /* 0x00000008040e7c11 */ /* 0x000fe2000f8410ff */
[----:B------:R-:W-:-:S03]  /*2cc30*/  IMAD.IADD R5, R5, 0x1, R11 ;  /* 0x0000000105057824 */ /* 0x000fc600078e020b */
[----:B------:R-:W-:Y:S01]  /*2cc40*/  ISETP.GE.OR P0, PT, R0, R21, P0 ;  /* 0x000000150000720c */ /* 0x000fe20000706670 */
[----:B------:R-:W-:Y:S01]  /*2cc50*/  SHFL.IDX PT, R10, R14, RZ, 0x1c1f ;  /* 0x001c1fff0e0a7589 */ /* 0x000fe200000e0000 */
[----:B------:R-:W-:-:S05]  /*2cc60*/  LEA.HI.X R26, R4, UR9, R5, 0x2, P2 ;  /* 0x00000009041a7c11 */ /* 0x000fca00090f1405 */
[----:B------:R-:W2:Y:S04]  /*2cc70*/  SHFL.IDX PT, R11, R26, RZ, 0x1c1f ;  /* 0x001c1fff1a0b7589 */ /* 0x000ea800000e0000 */
[----:B--2---:R-:W-:Y:S04]  /*2cc80*/  @!P1 ST.E desc[UR36][R10.64], R15 ;  /* 0x0000000f0a009985 */ /* 0x004fe8000c101924 */
[----:B------:R-:W2:Y:S04]  /*2cc90*/  @!P0 LDL R21, [R1+0x424] ;  /* 0x0004240001158983 */ /* 0x000ea80000100800 */
[----:B------:R-:W-:Y:S04]  /*2cca0*/  SHFL.IDX PT, R4, R14, 0x1, 0x1c1f ;  /* 0x003c1f000e047f89 */ /* 0x000fe800000e0000 */
[----:B------:R-:W2:Y:S04]  /*2ccb0*/  SHFL.IDX PT, R5, R26, 0x1, 0x1c1f ;  /* 0x003c1f001a057f89 */ /* 0x000ea800000e0000 */
[----:B--2---:R0:W-:Y:S02]  /*2ccc0*/  @!P0 ST.E desc[UR36][R4.64], R21 ;  /* 0x0000001504008985 */ /* 0x0041e4000c101924 */
.L_x_3313:
[----:B------:R-:W1:Y:S01]  /*2ccd0*/  LDC R83, c[0x0][0xce8] ;  /* 0x00033a00ff537b82 */ /* 0x000e620000000800 */
[----:B------:R-:W-:Y:S01]  /*2cce0*/  ULDC UR18, c[0x0][0xbc8] ;  /* 0x0002f20000127ab9 */ /* 0x000fe20000000800 */
[----:B------:R-:W-:Y:S01]  /*2ccf0*/  ULDC.64 UR12, c[0x0][0xba0] ;  /* 0x0002e800000c7ab9 */ /* 0x000fe20000000a00 */
[----:B------:R-:W-:Y:S01]  /*2cd00*/  ISETP.GE.AND P0, PT, R165, UR18, PT ;  /* 0x00000012a5007c0c */ /* 0x000fe2000bf06270 */
[----:B0-----:R-:W5:Y:S01]  /*2cd10*/  LD.E.128 R4, desc[UR36][R6.64] ;  /* 0x0000002406047980 */ /* 0x001f62000c101d00 */
        /* <DEDUP_REMOVED lines=12> */
[----:B------:R-:W-:-:S03]  /*2cde0*/  SEL R21, RZ, 0xffffffff, P0 ;  /* 0xffffffffff157807 */ /* 0x000fc60000000000 */
[----:B------:R0:W5:Y:S04]  /*2cdf0*/  LD.E.128 R36, desc[UR36][R214.64] ;  /* 0x00000024d6247980 */ /* 0x000168000c101d00 */
[----:B------:R0:W5:Y:S02]  /*2ce00*/  LD.E.128 R40, desc[UR36][R212.64] ;  /* 0x00000024d4287980 */ /* 0x000164000c101d00 */
[----:B------:R-:W1:Y:S01]  /*2ce10*/  @P2 LDC R77, c[0x0][0xcec] ;  /* 0x00033b00ff4d2b82 */ /* 0x000e620000000800 */
[----:B------:R-:W-:Y:S01]  /*2ce20*/  IMAD.SHL.U32 R21, R21, 0x4, RZ ;  /* 0x0000000415157824 */ /* 0x000fe200078e00ff */
[----:B------:R-:W-:Y:S01]  /*2ce30*/  UIMAD UR10, UR14, UR12, URZ ;  /* 0x0000000c0e0a72a4 */ /* 0x000fe2000f8e023f */
[----:B------:R-:W-:Y:S01]  /*2ce40*/  ISETP.GE.AND P0, PT, R163, UR18, PT ;  /* 0x00000012a3007c0c */ /* 0x000fe2000bf06270 */
[----:B------:R0:W5:Y:S04]  /*2ce50*/  LD.E.128 R44, desc[UR36][R210.64] ;  /* 0x00000024d22c7980 */ /* 0x000168000c101d00 */
        /* <DEDUP_REMOVED lines=10> */
[----:B------:R0:W5:Y:S01]  /*2cf00*/  LD.E.128 R48, desc[UR36][R208.64] ;  /* 0x00000024d0307980 */ /* 0x000162000c101d00 */
[----:B------:R-:W-:Y:S01]  /*2cf10*/  UIMAD UR4, UR15, UR12, URZ ;  /* 0x0000000c0f0472a4 */ /* 0x000fe2000f8e023f */
[----:B------:R-:W-:Y:S01]  /*2cf20*/  IMAD R82, R81, 0x40, R0 ;  /* 0x0000004051527824 */ /* 0x000fe200078e0200 */
[----:B------:R-:W-:Y:S01]  /*2cf30*/  SEL R0, RZ, 0xffffffff, P0 ;  /* 0xffffffffff007807 */ /* 0x000fe20000000000 */
[----:B------:R-:W-:Y:S01]  /*2cf40*/  UIMAD.WIDE.U32 UR8, UR41, UR12, UR8 ;  /* 0x0000000c290872a5 */ /* 0x000fe2000f8e0008 */
[----:B------:R-:W-:Y:S01]  /*2cf50*/  IMAD.SHL.U32 R76, R76, 0x8, RZ ;  /* 0x000000084c4c7824 */ /* 0x000fe200078e00ff */
[----:B------:R-:W-:Y:S01]  /*2cf60*/  UIMAD UR4, UR41, UR13, UR4 ;  /* 0x0000000d290472a4 */ /* 0x000fe2000f8e0204 */
[----:B------:R0:W5:Y:S01]  /*2cf70*/  LD.E.128 R52, desc[UR36][R206.64] ;  /* 0x00000024ce347980 */ /* 0x000162000c101d00 */
[----:B------:R-:W-:Y:S01]  /*2cf80*/  IMAD.SHL.U32 R81, R0, 0x10, RZ ;  /* 0x0000001000517824 */ /* 0x000fe200078e00ff */
[----:B------:R-:W-:Y:S01]  /*2cf90*/  ULDC.64 UR10, c[0x0][0xbf0] ;  /* 0x0002fc00000a7ab9 */ /* 0x000fe20000000a00 */
[----:B-1----:R-:W-:Y:S01]  /*2cfa0*/  @P2 IMAD.HI.U32 R0, R82, R77, RZ ;  /* 0x0000004d52002227 */ /* 0x002fe200078e00ff */
[----:B------:R-:W-:Y:S01]  /*2cfb0*/  UIADD3 UR9, UR9, UR4, URZ ;  /* 0x0000000409097290 */ /* 0x000fe2000fffe03f */
[----:B------:R-:W-:Y:S01]  /*2cfc0*/  LOP3.LUT R76, R76, 0x8, R21, 0xe2, !PT ;  /* 0x000000084c4c7812 */ /* 0x000fe200078ee215 */
[----:B------:R-:W-:Y:S01]  /*2cfd0*/  UIMAD UR4, UR17, UR10, URZ ;  /* 0x0000000a110472a4 */ /* 0x000fe2000f8e023f */
[----:B------:R-:W-:Y:S01]  /*2cfe0*/  IMAD.MOV.U32 R21, RZ, RZ, R82 ;  /* 0x000000ffff157224 */ /* 0x000fe200078e0052 */
[----:B------:R-:W-:Y:S01]  /*2cff0*/  UIMAD.WIDE.U32 UR8, UR16, UR10, UR8 ;  /* 0x0000000a100872a5 */ /* 0x000fe2000f8e0008 */
[----:B--2---:R-:W-:Y:S01]  /*2d000*/  @P2 SHF.R.U32.HI R21, RZ, R79, R0 ;  /* 0x0000004fff152219 */ /* 0x004fe20000011600 */
[----:B------:R-:W-:Y:S01]  /*2d010*/  UIMAD UR4, UR16, UR11, UR4 ;  /* 0x0000000b100472a4 */ /* 0x000fe2000f8e0204 */
[----:B------:R-:W-:Y:S01]  /*2d020*/  LOP3.LUT R78, R81, 0x10, R76, 0xe2, !PT ;  /* 0x00000010514e7812 */ /* 0x000fe200078ee24c */
[----:B------:R0:W5:Y:S01]  /*2d030*/  LD.E.128 R56, desc[UR36][R204.64] ;  /* 0x00000024cc387980 */ /* 0x000162000c101d00 */
[--C-:B------:R-:W-:Y:S01]  /*2d040*/  SHF.R.S32.HI R79, RZ, 0x1f, R21.reuse ;  /* 0x0000001fff4f7819 */ /* 0x100fe20000011415 */
[----:B------:R-:W-:Y:S01]  /*2d050*/  UIADD3 UR4, UR9, UR4, URZ ;  /* 0x0000000409047290 */ /* 0x000fe2000fffe03f */
[----:B------:R-:W-:Y:S01]  /*2d060*/  ISETP.GE.AND P0, PT, R161, UR18, PT ;  /* 0x00000012a1007c0c */ /* 0x000fe2000bf06270 */
[----:B------:R-:W-:Y:S01]  /*2d070*/  IMAD.U32 R76, RZ, RZ, UR8 ;  /* 0x00000008ff4c7e24 */ /* 0x000fe2000f8e00ff */
[----:B------:R0:W5:Y:S01]  /*2d080*/  LD.E.128 R60, desc[UR36][R202.64] ;  /* 0x00000024ca3c7980 */ /* 0x000162000c101d00 */
[----:B------:R-:W-:Y:S01]  /*2d090*/  IMAD.U32 R77, RZ, RZ, UR9 ;  /* 0x00000009ff4d7e24 */ /* 0x000fe2000f8e00ff */
[----:B------:R-:W-:Y:S01]  /*2d0a0*/  ULDC.64 UR8, c[0x0][0xbe0] ;  /* 0x0002f80000087ab9 */ /* 0x000fe20000000a00 */
[----:B------:R-:W-:Y:S01]  /*2d0b0*/  IMAD.MOV R81, RZ, RZ, -R21 ;  /* 0x000000ffff517224 */ /* 0x000fe200078e0a15 */
[----:B------:R-:W-:Y:S01]  /*2d0c0*/  SEL R0, RZ, 0xffffffff, P0 ;  /* 0xffffffffff007807 */ /* 0x000fe20000000000 */
[----:B------:R-:W-:Y:S01]  /*2d0d0*/  IMAD R80, R79, UR8, RZ ;  /* 0x000000084f507c24 */ /* 0x000fe2000f8e02ff */
[----:B------:R0:W5:Y:S01]  /*2d0e0*/  LD.E.128 R64, desc[UR36][R200.64] ;  /* 0x00000024c8407980 */ /* 0x000162000c101d00 */
[----:B------:R-:W-:-:S02]  /*2d0f0*/  IMAD R79, R83, R81, R82 ;  /* 0x00000051534f7224 */ /* 0x000fc400078e0252 */
[----:B------:R-:W-:Y:S01]  /*2d100*/  IMAD.U32 R77, RZ, RZ, UR4 ;  /* 0x00000004ff4d7e24 */ /* 0x000fe2000f8e00ff */
[----:B------:R0:W5:Y:S01]  /*2d110*/  LD.E.128 R68, desc[UR36][R198.64] ;  /* 0x00000024c6447980 */ /* 0x000162000c101d00 */
[----:B------:R-:W-:Y:S01]  /*2d120*/  IMAD.SHL.U32 R85, R0, 0x20, RZ ;  /* 0x0000002000557824 */ /* 0x000fe200078e00ff */
[----:B------:R-:W-:Y:S01]  /*2d130*/  ISETP.GE.AND P0, PT, R167, UR18, PT ;  /* 0x00000012a7007c0c */ /* 0x000fe2000bf06270 */
[C---:B------:R-:W-:Y:S01]  /*2d140*/  IMAD R81, R21.reuse, UR9, R80 ;  /* 0x0000000915517c24 */ /* 0x040fe2000f8e0250 */
[----:B------:R0:W5:Y:S01]  /*2d150*/  LD.E.128 R72, desc[UR36][R196.64] ;  /* 0x00000024c4487980 */ /* 0x000162000c101d00 */
[----:B------:R-:W-:Y:S01]  /*2d160*/  SHF.R.S32.HI R80, RZ, 0x1f, R79 ;  /* 0x0000001fff507819 */ /* 0x000fe2000001144f */
[----:B------:R-:W-:Y:S01]  /*2d170*/  IMAD.WIDE.U32 R76, R21, UR8, R76 ;  /* 0x00000008154c7c25 */ /* 0x000fe2000f8e004c */
[----:B------:R-:W-:Y:S01]  /*2d180*/  ULDC.64 UR8, c[0x0][0xbd8] ;  /* 0x0002f60000087ab9 */ /* 0x000fe20000000a00 */
[----:B------:R-:W-:Y:S01]  /*2d190*/  @!PT LDS RZ, [RZ] ;  /* 0x00000000fffff984 */ /* 0x000fe20000000800 */
[----:B------:R-:W-:Y:S01]  /*2d1a0*/  @!PT LDS RZ, [RZ] ;  /* 0x00000000fffff984 */ /* 0x000fe20000000800 */
[----:B------:R-:W-:Y:S01]  /*2d1b0*/  @!PT LDS RZ, [RZ] ;  /* 0x00000000fffff984 */ /* 0x000fe20000000800 */
[----:B------:R-:W-:Y:S01]  /*2d1c0*/  @!PT LDS RZ, [RZ] ;  /* 0x00000000fffff984 */ /* 0x000fe20000000800 */
[----:B------:R1:W-:Y:S06]  /*2d1d0*/  MEMBAR.ALL.CTA ;  /* 0x0000000000007992 */ /* 0x0003ec0000008000 */
[----:B-1----:R-:W1:Y:S01]  /*2d1e0*/  FENCE.VIEW.ASYNC.S ;  /* 0x00000000000073c6 */ /* 0x002e620000000000 */
[----:B------:R-:W-:Y:S01]  /*2d1f0*/  LOP3.LUT R78, R85, 0x20, R78, 0xe2, !PT ;  /* 0x00000020554e7812 */ /* 0x000fe200078ee24e */
[----:B------:R-:W-:Y:S01]  /*2d200*/  IMAD.U32 R87, RZ, RZ, UR42 ;  /* 0x0000002aff577e24 */ /* 0x000fe2000f8e00ff */
[----:B------:R-:W-:Y:S01]  /*2d210*/  SEL R21, RZ, 0x40, P0 ;  /* 0x00000040ff157807 */ /* 0x000fe20000000000 */
[----:B------:R-:W-:Y:S01]  /*2d220*/  IMAD.IADD R77, R77, 0x1, R81 ;  /* 0x000000014d4d7824 */ /* 0x000fe200078e0251 */
[----:B------:R-:W-:Y:S01]  /*2d230*/  ISETP.GE.AND P0, PT, R166, UR18, PT ;  /* 0x00000012a6007c0c */ /* 0x000fe2000bf06270 */
[----:B------:R-:W-:Y:S01]  /*2d240*/  IMAD R80, R80, UR8, RZ ;  /* 0x0000000850507c24 */ /* 0x000fe2000f8e02ff */
[----:B------:R-:W-:Y:S01]  /*2d250*/  LOP3.LUT R0, R78, R21, RZ, 0xfc, !PT ;  /* 0x000000154e007212 */ /* 0x000fe200078efcff */
[----:B-----5:R-:W-:Y:S01]  /*2d260*/  IMAD R88, R20, R83, RZ ;  /* 0x0000005314587224 */ /* 0x020fe200078e02ff */
[----:B------:R-:W-:Y:S01]  /*2d270*/  UIADD3 UR4, UR39, 0x38820, URZ ;  /* 0x0003882027047890 */ /* 0x000fe2000fffe03f */
[----:B------:R-:W-:Y:S01]  /*2d280*/  IMAD R87, R87, 0x40, R184 ;  /* 0x0000004057577824 */ /* 0x000fe200078e02b8 */
[----:B------:R-:W-:Y:S01]  /*2d290*/  BSSY B1, `(.L_x_3314) ;  /* 0x000002f000017945 */ /* 0x000fe20003800000 */
[C---:B------:R-:W-:Y:S01]  /*2d2a0*/  IMAD R81, R79.reuse, UR9, R80 ;  /* 0x000000094f517c24 */ /* 0x040fe2000f8e0250 */
[----:B------:R-:W-:Y:S01]  /*2d2b0*/  UPRMT UR4, URZ, 0x654, UR4 ;  /* 0x000006543f047896 */ /* 0x000fe20008000004 */
        /* <DEDUP_REMOVED lines=8> */
[----:B-1----:R-:W-:Y:S01]  /*2d340*/  SYNCS.ARRIVE.TRANS64.RED.A1T0 RZ, [UR4], RZ ;  /* 0x000000ffffff79a7 */ /* 0x002fe20008100404 */
        /* <DEDUP_REMOVED lines=8> */
[CC--:B------:R-:W-:Y:S02]  /*2d3d0*/  @!P1 LEA R76, P4, R165.reuse, R86.reuse, 0x1 ;  /* 0x00000056a54c9211 */ /* 0x0c0fe400078808ff */
[-C--:B--2---:R-:W-:Y:S02]  /*2d3e0*/  @!P0 LEA.HI.X R21, R160, R85.reuse, R192, 0x1, P2 ;  /* 0x00000055a0158211 */ /* 0x084fe400010f0cc0 */
[----:B------:R-:W-:Y:S02]  /*2d3f0*/  @!P1 LEA.HI.X R77, R165, R85, R191, 0x1, P4 ;  /* 0x00000055a54d9211 */ /* 0x000fe400020f0cbf */
[----:B------:R-:W-:Y:S01]  /*2d400*/  ISETP.GE.AND P2, PT, R162, UR18, PT ;  /* 0x00000012a2007c0c */ /* 0x000fe2000bf46270 */
[----:B------:R1:W-:Y:S01]  /*2d410*/  @!P0 ST.E.128 desc[UR36][R20.64], R4 ;  /* 0x0000000414008985 */ /* 0x0003e2000c101d24 */
        /* <DEDUP_REMOVED lines=22> */
.L_x_3315:
[----:B------:R-:W-:Y:S05]  /*2d580*/  BSYNC B1 ;  /* 0x0000000000017941 */ /* 0x000fea0003800000 */
.L_x_3314:
[----:B---3--:R-:W-:Y:S01]  /*2d590*/  VIADD R4, R87, 0x20 ;  /* 0x0000002057047836 */ /* 0x008fe20000000000 */
[----:B0-----:R-:W0:Y:S04]  /*2d5a0*/  SHFL.IDX PT, R84, R84, 0x1, 0x181f ;  /* 0x00381f0054547f89 */ /* 0x001e2800000e0000 */
[----:B------:R-:W-:Y:S01]  /*2d5b0*/  ISETP.GE.AND P0, PT, R4, R88, PT ;  /* 0x000000580400720c */ /* 0x000fe20003f06270 */
[----:B------:R-:W3:-:S12]  /*2d5c0*/  SHFL.IDX PT, R83, R83, 0x1, 0x181f ;  /* 0x00381f0053537f89 */ /* 0x000ed800000e0000 */
[----:B------:R-:W-:Y:S05]  /*2d5d0*/  @P0 BRA `(.L_x_3316) ;  /* 0x0000001000200947 */ /* 0x000fea0003800000 */
[----:B------:R-:W-:Y:S02]  /*2d5e0*/  ISETP.GE.AND P1, PT, R160, UR18, PT ;  /* 0x00000012a0007c0c */ /* 0x000fe4000bf26270 */
[----:B------:R-:W-:Y:S02]  /*2d5f0*/  ISETP.GE.AND P5, PT, R165, UR18, PT ;  /* 0x00000012a5007c0c */ /* 0x000fe4000bfa6270 */
[----:B------:R-:W-:Y:S02]  /*2d600*/  ISETP.GE.AND P3, PT, R164, UR18, PT ;  /* 0x00000012a4007c0c */ /* 0x000fe4000bf66270 */
[----:B------:R-:W-:-:S07]  /*2d610*/  ISETP.GE.AND P2, PT, R163, UR18, PT ;  /* 0x00000012a3007c0c */ /* 0x000fce000bf46270 */
[CC--:B---3--:R-:W-:Y:S02]  /*2d620*/  @!P1 LEA R4, P0, R160.reuse, R83.reuse, 0x1 ;  /* 0x00000053a0049211 */ /* 0x0c8fe400078008ff */
[----:B------:R-:W-:Y:S02]  /*2d630*/  @!P5 LEA R6, P4, R165, R83, 0x1 ;  /* 0x00000053a506d211 */ /* 0x000fe400078808ff */
[-C--:B0-----:R-:W-:Y:S02]  /*2d640*/  @!P1 LEA.HI.X R5, R160, R84.reuse, R192, 0x1, P0 ;  /* 0x00000054a0059211 */ /* 0x081fe400000f0cc0 */
[----:B------:R-:W-:Y:S02]  /*2d650*/  ISETP.GE.AND P0, PT, R161, UR18, PT ;  /* 0x00000012a1007c0c */ /* 0x000fe4000bf06270 */
[----:B------:R-:W-:Y:S01]  /*2d660*/  @!P5 LEA.HI.X R7, R165, R84, R191, 0x1, P4 ;  /* 0x00000054a507d211 */ /* 0x000fe200020f0cbf */
[----:B------:R0:W-:Y:S01]  /*2d670*/  @!P1 ST.E.128 desc[UR36][R4.64], R8 ;  /* 0x0000000804009985 */ /* 0x0001e2000c101d24 */
[----:B------:R-:W-:-:S02]  /*2d680*/  ISETP.GE.AND P1, PT, R162, UR18, PT ;  /* 0x00000012a2007c0c */ /* 0x000fc4000bf26270 */
[----:B------:R-:W-:Y:S01]  /*2d690*/  LOP3.LUT P4, RZ, R0, 0x40, RZ, 0xc0, !PT ;  /* 0x0000004000ff7812 */ /* 0x000fe2000788c0ff */
[----:B------:R3:W-:Y:S01]  /*2d6a0*/  @!P5 ST.E.128 desc[UR36][R6.64], R24 ;  /* 0x000000180600d985 */ /* 0x0007e2000c101d24 */
[CC--:B------:R-:W-:Y:S02]  /*2d6b0*/  @!P3 LEA R12, P6, R164.reuse, R83.reuse, 0x1 ;  /* 0x00000053a40cb211 */ /* 0x0c0fe400078c08ff */
[C---:B------:R-:W-:Y:S02]  /*2d6c0*/  @!P2 LEA R14, P5, R163.reuse, R83, 0x1 ;  /* 0x00000053a30ea211 */ /* 0x040fe400078a08ff */
[-C--:B------:R-:W-:Y:S02]  /*2d6d0*/  @!P3 LEA.HI.X R13, R164, R84.reuse, R190, 0x1, P6 ;  /* 0x00000054a40db211 */ /* 0x080fe400030f0cbe */
[----:B------:R-:W-:-:S03]  /*2d6e0*/  @!P2 LEA.HI.X R15, R163, R84, R189, 0x1, P5 ;  /* 0x00000054a30fa211 */ /* 0x000fc600028f0cbd */
[----:B------:R3:W-:Y:S01]  /*2d6f0*/  @!P3 ST.E.128 desc[UR36][R12.64], R32 ;  /* 0x000000200c00b985 */ /* 0x0007e2000c101d24 */
        /* <DEDUP_REMOVED lines=16> */
.L_x_3311:
        /* <DEDUP_REMOVED lines=13> */
[----:B------:R-:W2:Y:S01]  /*2d8d0*/  @P1 LDG.E R8, desc[UR36][R4.64] ;  /* 0x0000002404081981 */ /* 0x000ea2000c1e1900 */
        /* <DEDUP_REMOVED lines=10> */
[----:B--2---:R-:W-:Y:S01]  /*2d980*/  @P1 R2UR UR4, R8 ;  /* 0x00000000080412ca */ /* 0x004fe200000e0000 */
[----:B01----:R-:W-:-:S14]  /*2d990*/  @P2 BRA `(.L_x_3317) ;  /* 0x0000000000102947 */ /* 0x003fdc0003800000 */
[----:B------:R-:W-:Y:S05]  /*2d9a0*/  @!P1 BRA `(.L_x_3317) ;  /* 0x00000000000c9947 */ /* 0x000fea0003800000 */
[----:B------:R-:W2:Y:S04]  /*2d9b0*/  LDG.E R7, desc[UR36][R4.64] ;  /* 0x0000002404077981 */ /* 0x000ea8000c1e1900 */
[----:B-----5:R-:W2:Y:S02]  /*2d9c0*/  LDG.E R0, desc[UR36][R4.64+0x4] ;  /* 0x0000042404007981 */ /* 0x020ea4000c1e1900 */
[----:B--2---:R-:W-:-:S07]  /*2d9d0*/  IMAD.IADD R0, R0, 0x1, -R7 ;  /* 0x0000000100007824 */ /* 0x004fce00078e0a07 */
.L_x_3317:
        /* <DEDUP_REMOVED lines=32> */
[----:B------:R-:W-:-:S03]  /*2dbe0*/  IMAD.U32 R8, RZ, RZ, UR10 ;  /* 0x0000000aff087e24 */ /* 0x000fc6000f8e00ff */
[--C-:B------:R-:W-:Y:S01]  /*2dbf0*/  SHF.R.S32.HI R5, RZ, 0x1f, R4.reuse ;  /* 0x0000001fff057819 */ /* 0x100fe20000011404 */
[----:B------:R-:W-:Y:S01]  /*2dc00*/  IMAD.MOV R7, RZ, RZ, -R4 ;  /* 0x000000ffff077224 */ /* 0x000fe200078e0a04 */
[----:B------:R-:W-:-:S03]  /*2dc10*/  IADD3 R4, P0, R4, UR8, RZ ;  /* 0x0000000804047c10 */ /* 0x000fc6000ff1e0ff */
[----:B------:R-:W-:Y:S01]  /*2dc20*/  IMAD R7, R9, R7, R6 ;  /* 0x0000000709077224 */ /* 0x000fe200078e0206 */
[----:B------:R-:W-:Y:S01]  /*2dc30*/  IADD3.X R5, R5, UR9, R8, P0, !PT ;  /* 0x0000000905057c10 */ /* 0x000fe200087fe408 */
[----:B------:R-:W-:-:S03]  /*2dc40*/  ULDC.64 UR8, c[0x0][0xc50] ;  /* 0x0003140000087ab9 */ /* 0x000fc60000000a00 */
[----:B------:R-:W-:Y:S01]  /*2dc50*/  SHF.R.S32.HI R6, RZ, 0x1f, R7 ;  /* 0x0000001fff067819 */ /* 0x000fe20000011407 */
[----:B------:R-:W-:-:S04]  /*2dc60*/  IMAD.WIDE.U32 R4, R7, UR16, R4 ;  /* 0x0000001007047c25 */ /* 0x000fc8000f8e0004 */
[----:B------:R-:W-:-:S04]  /*2dc70*/  IMAD R6, R6, UR16, RZ ;  /* 0x0000001006067c24 */ /* 0x000fc8000f8e02ff */
[----:B------:R-:W-:Y:S01]  /*2dc80*/  IMAD R9, R7, UR17, R6 ;  /* 0x0000001107097c24 */ /* 0x000fe2000f8e0206 */
[----:B------:R-:W-:-:S03]  /*2dc90*/  LEA R6, P0, R4, UR8, 0x2 ;  /* 0x0000000804067c11 */ /* 0x000fc6000f8010ff */
[----:B------:R-:W-:-:S05]  /*2dca0*/  IMAD.IADD R5, R5, 0x1, R9 ;  /* 0x0000000105057824 */ /* 0x000fca00078e0209 */
[----:B------:R-:W-:Y:S01]  /*2dcb0*/  LEA.HI.X R7, R4, UR9, R5, 0x2, P0 ;  /* 0x0000000904077c11 */ /* 0x000fe200080f1405 */
[----:B------:R-:W-:-:S05]  /*2dcc0*/  IMAD.MOV.U32 R5, RZ, RZ, -0x800000 ;  /* 0xff800000ff057424 */ /* 0x000fca00078e00ff */
[----:B------:R0:W-:Y:S02]  /*2dcd0*/  STG.E desc[UR36][R6.64], R5 ;  /* 0x0000000506007986 */ /* 0x0001e4000c101924 */
.L_x_3319:
[----:B------:R-:W-:Y:S05]  /*2dce0*/  BSYNC B1 ;  /* 0x0000000000017941 */ /* 0x000fea0003800000 */
.L_x_3318:
[----:B------:R-:W-:Y:S01]  /*2dcf0*/  ISETP.NE.AND P0, PT, R13, 0x1, PT ;  /* 0x000000010d00780c */ /* 0x000fe20003f05270 */
[----:B------:R-:W-:Y:S01]  /*2dd00*/  ULDC UR15, c[0x0][0xbc8] ;  /* 0x0002f200000f7ab9 */ /* 0x000fe20000000800 */
[----:B------:R-:W-:Y:S01]  /*2dd10*/  ULDC.64 UR16, c[0x0][0xba0] ;  /* 0x0002e80000107ab9 */ /* 0x000fe20000000a00 */
[----:B------:R-:W-:Y:S01]  /*2dd20*/  ISETP.GE.AND P1, PT, R165, UR15, PT ;  /* 0x0000000fa5007c0c */ /* 0x000fe2000bf26270 */
[----:B------:R-:W-:Y:S01]  /*2dd30*/  UIMAD UR10, UR11, UR16, URZ ;  /* 0x000000100b0a72a4 */ /* 0x000fe2000f8e023f */
[----:B------:R-:W-:Y:S01]  /*2dd40*/  ISETP.GE.AND P2, PT, R160, UR15, PT ;  /* 0x0000000fa0007c0c */ /* 0x000fe2000bf46270 */
[----:B------:R-:W-:Y:S01]  /*2dd50*/  UIMAD.WIDE.U32 UR8, UR4, UR16, URZ ;  /* 0x00000010040872a5 */ /* 0x000fe2000f8e003f */
[----:B0-----:R-:W-:Y:S01]  /*2dd60*/  SEL R6, RZ, 0xffffffff, P1 ;  /* 0xffffffffff067807 */ /* 0x001fe20000800000 */
[----:B------:R-:W-:Y:S01]  /*2dd70*/  UIMAD UR10, UR4, UR17, UR10 ;  /* 0x00000011040a72a4 */ /* 0x000fe2000f8e020a */
[----:B------:R-:W-:Y:S01]  /*2dd80*/  SEL R4, RZ, 0x1, P2 ;  /* 0x00000001ff047807 */ /* 0x000fe20001000000 */
[----:B------:R-:W-:Y:S01]  /*2dd90*/  IMAD.U32 R11, RZ, RZ, UR42 ;  /* 0x0000002aff0b7e24 */ /* 0x000fe2000f8e00ff */
[----:B------:R-:W-:Y:S01]  /*2dda0*/  ISETP.GE.AND P2, PT, R164, UR15, PT ;  /* 0x0000000fa4007c0c */ /* 0x000fe2000bf46270 */
[----:B------:R-:W-:Y:S01]  /*2ddb0*/  IMAD.SHL.U32 R7, R6, 0x2, RZ ;  /* 0x0000000206077824 */ /* 0x000fe200078e00ff */
[----:B------:R-:W0:Y:S01]  /*2ddc0*/  @P0 LDC R5, c[0x0][0xcec] ;  /* 0x00033b00ff050b82 */ /* 0x000e220000000800 */
[----:B------:R-:W-:Y:S01]  /*2ddd0*/  ULDC.64 UR16, c[0x0][0xbe8] ;  /* 0x0002fa0000107ab9 */ /* 0x000fe20000000a00 */
        /* <DEDUP_REMOVED lines=14> */
[----:B-----5:R-:W-:Y:S01]  /*2dec0*/  IMAD R27, R0, R13, RZ ;  /* 0x0000000d001b7224 */ /* 0x020fe200078e02ff */
[----:B------:R-:W-:Y:S01]  /*2ded0*/  LOP3.LUT R10, R7, 0x4, R6, 0xe2, !PT ;  /* 0x00000004070a7812 */ /* 0x000fe200078ee206 */
[----:B------:R-:W-:Y:S01]  /*2dee0*/  UIMAD UR4, UR14, UR10, URZ ;  /* 0x0000000a0e0472a4 */ /* 0x000fe2000f8e023f */
[----:B------:R-:W-:Y:S01]  /*2def0*/  IMAD.MOV.U32 R7, RZ, RZ, R8 ;  /* 0x000000ffff077224 */ /* 0x000fe200078e0008 */
[----:B------:R-:W-:Y:S01]  /*2df00*/  UIMAD.WIDE.U32 UR8, UR13, UR10, UR8 ;  /* 0x0000000a0d0872a5 */ /* 0x000fe2000f8e0008 */
[----:B------:R-:W-:Y:S01]  /*2df10*/  IMAD.SHL.U32 R11, R4, 0x8, RZ ;  /* 0x00000008040b7824 */ /* 0x000fe200078e00ff */
[----:B------:R-:W-:Y:S01]  /*2df20*/  UIMAD UR4, UR13, UR11, UR4 ;  /* 0x0000000b0d0472a4 */ /* 0x000fe2000f8e0204 */
[----:B------:R-:W-:Y:S01]  /*2df30*/  ISETP.GE.AND P2, PT, R166, UR15, PT ;  /* 0x0000000fa6007c0c */ /* 0x000fe2000bf46270 */
[----:B0-----:R-:W-:Y:S01]  /*2df40*/  @P0 IMAD.HI.U32 R6, R8, R5, RZ ;  /* 0x0000000508060227 */ /* 0x001fe200078e00ff */
[----:B------:R-:W-:Y:S01]  /*2df50*/  BSSY B1, `(.L_x_3320) ;  /* 0x000004b000017945 */ /* 0x000fe20003800000 */
[----:B------:R-:W-:Y:S01]  /*2df60*/  UIADD3 UR4, UR9, UR4, URZ ;  /* 0x0000000409047290 */ /* 0x000fe2000fffe03f */
[----:B------:R-:W-:Y:S01]  /*2df70*/  LOP3.LUT R10, R11, 0x8, R10, 0xe2, !PT ;  /* 0x000000080b0a7812 */ /* 0x000fe200078ee20a */
        /* <DEDUP_REMOVED lines=18> */
[----:B------:R-:W-:Y:S01]  /*2e0a0*/  IMAD.SHL.U32 R7, R8, 0x20, RZ ;  /* 0x0000002008077824 */ /* 0x000fe200078e00ff */
[----:B------:R-:W-:Y:S01]  /*2e0b0*/  ULDC.64 UR8, c[0x0][0xbd8] ;  /* 0x0002f60000087ab9 */ /* 0x000fe20000000a00 */
[----:B------:R-:W-:Y:S01]  /*2e0c0*/  IMAD.IADD R5, R5, 0x1, R11 ;  /* 0x0000000105057824 */ /* 0x000fe200078e020b */
[----:B------:R-:W-:Y:S01]  /*2e0d0*/  LOP3.LUT R10, R15, 0x10, R10, 0xe2, !PT ;  /* 0x000000100f0a7812 */ /* 0x000fe200078ee20a */
[----:B------:R-:W-:-:S02]  /*2e0e0*/  IMAD.U32 R11, RZ, RZ, UR42 ;  /* 0x0000002aff0b7e24 */ /* 0x000fc4000f8e00ff */
[----:B------:R-:W-:Y:S01]  /*2e0f0*/  IMAD R6, R6, UR8, RZ ;  /* 0x0000000806067c24 */ /* 0x000fe2000f8e02ff */
[----:B------:R-:W-:Y:S01]  /*2e100*/  LOP3.LUT R10, R7, 0x20, R10, 0xe2, !PT ;  /* 0x00000020070a7812 */ /* 0x000fe200078ee20a */
[----:B------:R-:W-:Y:S02]  /*2e110*/  IMAD R26, R11, 0x40, R184 ;  /* 0x000000400b1a7824 */ /* 0x000fe400078e02b8 */
[C---:B------:R-:W-:Y:S02]  /*2e120*/  IMAD R7, R9.reuse, UR9, R6 ;  /* 0x0000000909077c24 */ /* 0x040fe4000f8e0206 */
        /* <DEDUP_REMOVED lines=9> */
[----:B------:R-:W-:-:S03]  /*2e1c0*/  SEL R7, RZ, 0x80, P2 ;  /* 0x00000080ff077807 */ /* 0x000fc60001000000 */
[----:B------:R0:W2:Y:S01]  /*2e1d0*/  SHFL.IDX PT, R0, R21, RZ, 0x181f ;  /* 0x00181fff15007589 */ /* 0x0000a200000e0000 */
[----:B------:R-:W-:Y:S01]  /*2e1e0*/  LOP3.LUT R25, R24, R7, RZ, 0xfc, !PT ;  /* 0x0000000718197212 */ /* 0x000fe200078efcff */
[----:B------:R-:W-:Y:S06]  /*2e1f0*/  @P0 BRA `(.L_x_3321) ;  /* 0x0000000000800947 */ /* 0x000fec0003800000 */
[----:B------:R-:W-:Y:S02]  /*2e200*/  ISETP.GE.AND P2, PT, R160, UR15, PT ;  /* 0x0000000fa0007c0c */ /* 0x000fe4000bf46270 */
[----:B------:R-:W-:Y:S02]  /*2e210*/  ISETP.GE.AND P4, PT, R165, UR15, PT ;  /* 0x0000000fa5007c0c */ /* 0x000fe4000bf86270 */
[----:B------:R-:W-:Y:S02]  /*2e220*/  ISETP.GE.AND P5, PT, R164, UR15, PT ;  /* 0x0000000fa4007c0c */ /* 0x000fe4000bfa6270 */
[----:B------:R-:W-:-:S07]  /*2e230*/  ISETP.GE.AND P3, PT, R163, UR15, PT ;  /* 0x0000000fa3007c0c */ /* 0x000fce000bf66270 */
[CC--:B-1----:R-:W-:Y:S02]  /*2e240*/  @!P2 LEA R4, P0, R160.reuse, R14.reuse, 0x1 ;  /* 0x0000000ea004a211 */ /* 0x0c2fe400078008ff */
[C---:B------:R-:W-:Y:S02]  /*2e250*/  @!P4 LEA R6, P1, R165.reuse, R14, 0x1 ;  /* 0x0000000ea506c211 */ /* 0x040fe400078208ff */
[-C--:B--2---:R-:W-:Y:S02]  /*2e260*/  @!P2 LEA.HI.X R5, R160, R0.reuse, R192, 0x1, P0 ;  /* 0x00000000a005a211 */ /* 0x084fe400000f0cc0 */
[----:B------:R-:W-:Y:S02]  /*2e270*/  @!P4 LEA.HI.X R7, R165, R0, R191, 0x1, P1 ;  /* 0x00000000a507c211 */ /* 0x000fe400008f0cbf */
[----:B------:R-:W-:Y:S01]  /*2e280*/  ISETP.GE.AND P1, PT, R161, UR15, PT ;  /* 0x0000000fa1007c0c */ /* 0x000fe2000bf26270 */
[----:B------:R1:W-:Y:S01]  /*2e290*/  @!P2 ST.E.128 desc[UR36][R4.64], RZ ;  /* 0x000000ff0400a985 */ /* 0x0003e2000c101d24 */
[----:B------:R-:W-:-:S02]  /*2e2a0*/  ISETP.GE.AND P2, PT, R162, UR15, PT ;  /* 0x0000000fa2007c0c */ /* 0x000fc4000bf46270 */
[----:B------:R-:W-:Y:S01]  /*2e2b0*/  LOP3.LUT P0, RZ, R24, 0x40, RZ, 0xc0, !PT ;  /* 0x0000004018ff7812 */ /* 0x000fe2000780c0ff */
[----:B------:R2:W-:Y:S01]  /*2e2c0*/  @!P4 ST.E.128 desc[UR36][R6.64], RZ ;  /* 0x000000ff0600c985 */ /* 0x0005e2000c101d24 */
[CC--:B------:R-:W-:Y:S02]  /*2e2d0*/  @!P5 LEA R8, P4, R164.reuse, R14.reuse, 0x1 ;  /* 0x0000000ea408d211 */ /* 0x0c0fe400078808ff */
        /* <DEDUP_REMOVED lines=18> */
.L_x_3321:
[----:B------:R-:W-:Y:S05]  /*2e400*/  BSYNC B1 ;  /* 0x0000000000017941 */ /* 0x000fea0003800000 */
.L_x_3320:
[----:B--2---:R-:W-:Y:S01]  /*2e410*/  VIADD R0, R26, 0x20 ;  /* 0x000000201a007836 */ /* 0x004fe20000000000 */
[----:B0-----:R-:W0:Y:S04]  /*2e420*/  SHFL.IDX PT, R21, R21, 0x1, 0x181f ;  /* 0x00381f0015157f89 */ /* 0x001e2800000e0000 */
[----:B------:R-:W-:Y:S01]  /*2e430*/  ISETP.GE.AND P0, PT, R0, R27, PT ;  /* 0x0000001b0000720c */ /* 0x000fe20003f06270 */
[----:B------:R-:W2:-:S12]  /*2e440*/  SHFL.IDX PT, R20, R20, 0x1, 0x181f ;  /* 0x00381f0014147f89 */ /* 0x000e9800000e0000 */
[----:B------:R-:W-:Y:S05]  /*2e450*/  @P0 BRA `(.L_x_3316) ;  /* 0x0000000000800947 */ /* 0x000fea0003800000 */
[----:B------:R-:W-:Y:S02]  /*2e460*/  ISETP.GE.AND P5, PT, R160, UR15, PT ;  /* 0x0000000fa0007c0c */ /* 0x000fe4000bfa6270 */
[----:B------:R-:W-:Y:S02]  /*2e470*/  ISETP.GE.AND P4, PT, R165, UR15, PT ;  /* 0x0000000fa5007c0c */ /* 0x000fe4000bf86270 */
[----:B------:R-:W-:Y:S02]  /*2e480*/  ISETP.GE.AND P1, PT, R164, UR15, PT ;  /* 0x0000000fa4007c0c */ /* 0x000fe4000bf26270 */
[----:B------:R-:W-:-:S07]  /*2e490*/  ISETP.GE.AND P3, PT, R163, UR15, PT ;  /* 0x0000000fa3007c0c */ /* 0x000fce000bf66270 */
[CC--:B--23--:R-:W-:Y:S02]  /*2e4a0*/  @!P5 LEA R4, P0, R160.reuse, R20.reuse, 0x1 ;  /* 0x00000014a004d211 */ /* 0x0ccfe400078008ff */
[CC--:B------:R-:W-:Y:S02]  /*2e4b0*/  @!P4 LEA R6, P2, R165.reuse, R20.reuse, 0x1 ;  /* 0x00000014a506c211 */ /* 0x0c0fe400078408ff */
[-C--:B0-----:R-:W-:Y:S02]  /*2e4c0*/  @!P5 LEA.HI.X R5, R160, R21.reuse, R192, 0x1, P0 ;  /* 0x00000015a005d211 */ /* 0x081fe400000f0cc0 */
        /* <DEDUP_REMOVED lines=14> */
[-C--:B0-----:R-:W-:Y:S01]  /*2e5b0*/  @!P4 LEA R4, P5, R161, R20.reuse, 0x1 ;  /* 0x00000014a104c211 */ /* 0x081fe200078a08ff */
[----:B------:R4:W-:Y:S01]  /*2e5c0*/  @!P3 ST.E.128 desc[UR36][R10.64], RZ ;  /* 0x000000ff0a00b985 */ /* 0x0009e2000c101d24 */
[-C--:B-1----:R-:W-:Y:S02]  /*2e5d0*/  @P0 LEA R14, P3, R167, R20.reuse, 0x1 ;  /* 0x00000014a70e0211 */ /* 0x082fe400078608ff */
[----:B--2---:R-:W-:Y:S01]  /*2e5e0*/  @P6 LEA R6, P1, R166, R20, 0x1 ;  /* 0x00000014a6066211 */ /* 0x004fe200078208ff */
[----:B------:R4:W-:Y:S01]  /*2e5f0*/  @!P2 ST.E.128 desc[UR36][R12.64], RZ ;  /* 0x000000ff0c00a985 */ /* 0x0009e2000c101d24 */
[----:B------:R-:W-:-:S02]  /*2e600*/  @!P4 LEA.HI.X R5, R161, R21, R187, 0x1, P5 ;  /* 0x00000015a105c211 */ /* 0x000fc400028f0cbb */
[-C--:B------:R-:W-:Y:S02]  /*2e610*/  @P0 LEA.HI.X R15, R167, R21.reuse, R186, 0x1, P3 ;  /* 0x00000015a70f0211 */ /* 0x080fe400018f0cba */
[----:B------:R-:W-:Y:S01]  /*2e620*/  @P6 LEA.HI.X R7, R166, R21, R185, 0x1, P1 ;  /* 0x00000015a6076211 */ /* 0x000fe200008f0cb9 */
[----:B------:R4:W-:Y:S04]  /*2e630*/  @!P4 ST.E.128 desc[UR36][R4.64], RZ ;  /* 0x000000ff0400c985 */ /* 0x0009e8000c101d24 */
[----:B------:R4:W-:Y:S04]  /*2e640*/  @P0 ST.E.128 desc[UR36][R14.64], RZ ;  /* 0x000000ff0e000985 */ /* 0x0009e8000c101d24 */
[----:B------:R4:W-:Y:S02]  /*2e650*/  @P6 ST.E.128 desc[UR36][R6.64], RZ ;  /* 0x000000ff06006985 */ /* 0x0009e4000c101d24 */
.L_x_3316:
[----:B------:R-:W-:Y:S05]  /*2e660*/  BSYNC B0 ;  /* 0x0000000000007941 */ /* 0x000fea0003800000 */
.L_x_3310:
[----:B------:R-:W-:Y:S02]  /*2e670*/  ULDC UR4, c[0x0][0xd3c] ;  /* 0x00034f0000047ab9 */ /* 0x000fe40000000800 */
[----:B------:R-:W-:-:S06]  /*2e680*/  UISETP.GE.AND UP0, UPT, UR6, UR4, UPT ;  /* 0x000000040600728c */ /* 0x000fcc000bf06270 */
[----:B------:R-:W-:-:S13]  /*2e690*/  PLOP3.LUT P0, PT, PT, PT, UP0, 0x80, 0x0 ;  /* 0x000000000000781c */ /* 0x000fda0003f0f008 */
[----:B------:R-:W-:Y:S05]  /*2e6a0*/  @!P0 BRA `(.L_x_3322) ;  /* 0xfffffd2c00408947 */ /* 0x000fea000383ffff */
[----:B------:R-:W-:Y:S05]  /*2e6b0*/  EXIT ;  /* 0x000000000000794d */ /* 0x000fea0003800000 */
.L_x_3190:
[----:B------:R-:W-:-:S08]  /*2e6c0*/  NOP ;  /* 0x0000000000007918 */ /* 0x000fd00000000000 */
[----:B0-----:R-:W0:-:S00]  /*2e6d0*/  USETMAXREG.DEALLOC.CTAPOOL 0x18 ;  /* 0x00000018000079c8 */ /* 0x001e0000080e0500 */
        /* <DEDUP_REMOVED lines=16> */
.L_x_3323:
[----:B------:R-:W1:Y:S01]  /*2e7e0*/  S2R R0, SR_TID.X ;  /* 0x0000000000007919 */ /* 0x000e620000002100 */
[----:B------:R-:W-:Y:S01]  /*2e7f0*/  ULDC UR4, c[0x0][0xd3c] ;  /* 0x00034f0000047ab9 */ /* 0x000fe20000000800 */
[----:B------:R-:W2:Y:S01]  /*2e800*/  S2UR UR6, SR_CTAID.X ;  /* 0x00000000000679c3 */ /* 0x000ea20000002500 */
[----:B------:R-:W-:Y:S01]  /*2e810*/  ULDC UR5, c[0x0][0xd38] ;  /* 0x00034e0000057ab9 */ /* 0x000fe20000000800 */
[----:B-1----:R-:W-:-:S04]  /*2e820*/  LOP3.LUT R0, R0, 0x1f, RZ, 0xc0, !PT ;  /* 0x0000001f00007812 */ /* 0x002fc800078ec0ff */
[----:B------:R-:W-:-:S04]  /*2e830*/  ISETP.NE.AND P0, PT, R0, 0x1f, PT ;  /* 0x0000001f0000780c */ /* 0x000fc80003f05270 */
[----:B------:R-:W-:-:S13]  /*2e840*/  ISETP.GE.OR P1, PT, R0, UR4, !P0 ;  /* 0x0000000400007c0c */ /* 0x000fda000c726670 */
[----:B0-----:R-:W0:Y:S02]  /*2e850*/  @!P1 LDC.64 R2, c[0x0][0xd80] ;  /* 0x00036000ff029b82 */ /* 0x001e240000000a00 */
[----:B0-----:R-:W-:-:S05]  /*2e860*/  @!P1 IMAD.WIDE.U32 R2, R0, 0x4, R2 ;  /* 0x0000000400029825 */ /* 0x001fca00078e0002 */
[----:B------:R-:W3:Y:S01]  /*2e870*/  @!P1 LDG.E R4, desc[UR36][R2.64] ;  /* 0x0000002402049981 */ /* 0x000ee2000c1e1900 */
[C---:B------:R-:W-:Y:S01]  /*2e880*/  ISETP.NE.AND P1, PT, R0.reuse, RZ, PT ;  /* 0x000000ff0000720c */ /* 0x040fe20003f25270 */
[----:B------:R-:W-:Y:S01]  /*2e890*/  UMOV UR4, URZ ;  /* 0x0000003f00047c82 */ /* 0x000fe20008000000 */
[C---:B------:R-:W-:Y:S01]  /*2e8a0*/  ISETP.GE.U32.AND P2, PT, R0.reuse, 0x2, PT ;  /* 0x000000020000780c */ /* 0x040fe20003f46070 */
[----:B------:R-:W-:Y:S01]  /*2e8b0*/  IMAD.MOV.U32 R16, RZ, RZ, RZ ;  /* 0x000000ffff107224 */ /* 0x000fe200078e00ff */
[C---:B------:R-:W-:Y:S02]  /*2e8c0*/  ISETP.GE.U32.AND P3, PT, R0.reuse, 0x4, PT ;  /* 0x000000040000780c */ /* 0x040fe40003f66070 */
[C---:B------:R-:W-:Y:S02]  /*2e8d0*/  ISETP.GE.U32.AND P4, PT, R0.reuse, 0x8, PT ;  /* 0x000000080000780c */ /* 0x040fe40003f86070 */
[----:B------:R-:W-:Y:S01]  /*2e8e0*/  ISETP.GE.U32.AND P5, PT, R0, 0x10, PT ;  /* 0x000000100000780c */ /* 0x000fe20003fa6070 */
[----:B---3--:R-:W0:Y:S02]  /*2e8f0*/  SHFL.UP PT, R5, R4, 0x1, RZ ;  /* 0x0420000004057989 */ /* 0x008e2400000e00ff */
        /* <DEDUP_REMOVED lines=17> */
[----:B--2---:R-:W-:-:S13]  /*2ea10*/  ISETP.GT.AND P6, PT, R6, UR6, PT ;  /* 0x0000000606007c0c */ /* 0x004fda000bfc4270 */
[----:B------:R-:W-:Y:S05]  /*2ea20*/  @P6 BRA `(.L_x_3325) ;  /* 0x00000000009c6947 */ /* 0x000fea0003800000 */
[----:B------:R-:W0:Y:S01]  /*2ea30*/  LDC R5, c[0x0][0xd3c] ;  /* 0x00034f00ff057b82 */ /* 0x000e220000000800 */
[----:B------:R-:W-:Y:S01]  /*2ea40*/  IMAD.MOV.U32 R6, RZ, RZ, R3 ;  /* 0x000000ffff067224 */ /* 0x000fe200078e0003 */
[----:B------:R-:W-:Y:S01]  /*2ea50*/  UMOV UR4, URZ ;  /* 0x0000003f00047c82 */ /* 0x000fe20008000000 */
[----:B------:R-:W-:Y:S01]  /*2ea60*/  ULDC UR7, c[0x0][0xd3c] ;  /* 0x00034f0000077ab9 */ /* 0x000fe20000000800 */
[----:B------:R-:W-:-:S05]  /*2ea70*/  ULDC UR5, c[0x0][0xd38] ;  /* 0x00034e0000057ab9 */ /* 0x000fca0000000800 */
.L_x_3329:
        /* <DEDUP_REMOVED lines=12> */
.L_x_3328:
[----:B------:R-:W-:Y:S05]  /*2eb40*/  BSYNC B0 ;  /* 0x0000000000007941 */ /* 0x000fea0003800000 */
.L_x_3327:
        /* <DEDUP_REMOVED lines=21> */
.L_x_3325:
        /* <DEDUP_REMOVED lines=18> */
[----:B------:R-:W-:-:S06]  /*2edc0*/  VIADD R16, R7, 0xffffffff ;  /* 0xffffffff07107836 */ /* 0x000fcc0000000000 */
[----:B------:R2:W3:Y:S02]  /*2edd0*/  SHFL.IDX PT, R16, R5, R16, 0x1f ;  /* 0x00001f1005107589 */ /* 0x0004e400000e0000 */
.L_x_3330:
[--C-:B-12---:R-:W-:Y:S02]  /*2ede0*/  IMAD.MOV R5, RZ, RZ, -R3.reuse ;  /* 0x000000ffff057224 */ /* 0x106fe400078e0a03 */
[----:B---3--:R-:W-:Y:S01]  /*2edf0*/  IMAD R16, R16, UR5, R6 ;  /* 0x0000000510107c24 */ /* 0x008fe2000f8e0206 */
[----:B------:R-:W-:Y:S01]  /*2ee00*/  IABS R6, R8 ;  /* 0x0000000800067213 */ /* 0x000fe20000000000 */
[----:B------:R-:W-:Y:S02]  /*2ee10*/  IMAD R5, R5, R10, RZ ;  /* 0x0000000a05057224 */ /* 0x000fe400078e02ff */
[----:B------:R-:W-:Y:S02]  /*2ee20*/  IMAD.MOV.U32 R2, RZ, RZ, RZ ;  /* 0x000000ffff027224 */ /* 0x000fe400078e00ff */
[----:B------:R-:W-:Y:S02]  /*2ee30*/  IMAD.MOV R6, RZ, RZ, -R6 ;  /* 0x000000ffff067224 */ /* 0x000fe400078e0a06 */
[----:B------:R-:W-:Y:S01]  /*2ee40*/  IMAD.HI.U32 R2, R3, R5, R2 ;  /* 0x0000000503027227 */ /* 0x000fe200078e0002 */
[----:B------:R-:W-:-:S04]  /*2ee50*/  IADD3 R5, -R16, UR6, RZ ;  /* 0x0000000610057c10 */ /* 0x000fc8000fffe1ff */
        /* <DEDUP_REMOVED lines=17> */
[----:B------:R-:W-:-:S04]  /*2ef70*/  VIADDMNMX R9, R10, UR5, R9, PT ;  /* 0x000000050a097c46 */ /* 0x000fc8000b800109 */
[-C--:B------:R-:W-:Y:S02]  /*2ef80*/  IABS R7, R9.reuse ;  /* 0x0000000900077213 */ /* 0x080fe40000000000 */
[----:B------:R-:W-:Y:S02]  /*2ef90*/  IABS R8, R9 ;  /* 0x0000000900087213 */ /* 0x000fe40000000000 */
[----:B------:R-:W1:Y:S03]  /*2efa0*/  I2F.RP R10, R7 ;  /* 0x00000007000a7306 */ /* 0x000e660000209400 */
[----:B------:R-:W-:-:S05]  /*2efb0*/  IMAD.MOV R8, RZ, RZ, -R8 ;  /* 0x000000ffff087224 */ /* 0x000fca00078e0a08 */
[----:B-1----:R-:W1:Y:S02]  /*2efc0*/  MUFU.RCP R10, R10 ;  /* 0x0000000a000a7308 */ /* 0x002e640000001000 */
[----:B-1----:R-:W-:-:S06]  /*2efd0*/  VIADD R3, R10, 0xffffffe ;  /* 0x0ffffffe0a037836 */ /* 0x002fcc0000000000 */
[----:B------:R-:W1:Y:S02]  /*2efe0*/  F2I.FTZ.U32.TRUNC.NTZ R3, R3 ;  /* 0x0000000300037305 */ /* 0x000e64000021f000 */
        /* <DEDUP_REMOVED lines=18> */
[----:B------:R-:W-:-:S03]  /*2f110*/  IMAD.MOV R9, RZ, RZ, -R9 ;  /* 0x000000ffff097224 */ /* 0x000fc600078e0a09 */
[----:B------:R-:W-:Y:S01]  /*2f120*/  LOP3.LUT R17, RZ, R2, RZ, 0x33, !PT ;  /* 0x00000002ff117212 */ /* 0x000fe200078e33ff */
[----:B------:R-:W-:-:S04]  /*2f130*/  IMAD R18, R2, R9, R5 ;  /* 0x0000000902127224 */ /* 0x000fc800078e0205 */
[----:B------:R-:W-:Y:S01]  /*2f140*/  IMAD.IADD R17, R4, 0x1, R17 ;  /* 0x0000000104117824 */ /* 0x000fe200078e0211 */
[----:B------:R-:W-:Y:S06]  /*2f150*/  BRA `(.L_x_3331) ;  /* 0x00000000000c7947 */ /* 0x000fec0003800000 */
.L_x_3326:
[----:B------:R-:W-:Y:S02]  /*2f160*/  IMAD.MOV.U32 R17, RZ, RZ, RZ ;  /* 0x000000ffff117224 */ /* 0x000fe400078e00ff */
[----:B------:R-:W-:Y:S02]  /*2f170*/  IMAD.U32 R16, RZ, RZ, UR6 ;  /* 0x00000006ff107e24 */ /* 0x000fe4000f8e00ff */
[----:B------:R-:W-:-:S07]  /*2f180*/  IMAD.MOV.U32 R18, RZ, RZ, RZ ;  /* 0x000000ffff127224 */ /* 0x000fce00078e00ff */
.L_x_3331:
[----:B------:R-:W-:-:S13]  /*2f190*/  ISETP.NE.AND P0, PT, R0, RZ, PT ;  /* 0x000000ff0000720c */ /* 0x000fda0003f05270 */
[----:B------:R-:W1:Y:S01]  /*2f1a0*/  @!P0 S2R R3, SR_CgaCtaId ;  /* 0x0000000000038919 */ /* 0x000e620000008800 */
[----:B------:R-:W-:-:S04]  /*2f1b0*/  @!P0 MOV R0, 0x400 ;  /* 0x0000040000008802 */ /* 0x000fc80000000f00 */
[----:B-1----:R-:W-:-:S05]  /*2f1c0*/  @!P0 LEA R0, R3, R0, 0x18 ;  /* 0x0000000003008211 */ /* 0x002fca00078ec0ff */
[----:B------:R1:W-:Y:S01]  /*2f1d0*/  @!P0 STS.128 [R0+0x388d0], R16 ;  /* 0x0388d01000008388 */ /* 0x0003e20000000c00 */
[----:B------:R-:W-:Y:S06]  /*2f1e0*/  BAR.ARV 0x5, 0x180 ;  /* 0x0146000000007b1d */ /* 0x000fec0000002000 */
.L_x_3324:
[----:B-1----:R-:W-:Y:S01]  /*2f1f0*/  IMAD.MOV.U32 R0, RZ, RZ, 0x1 ;  /* 0x00000001ff007424 */ /* 0x002fe200078e00ff */
[----:B------:R1:W-:Y:S01]  /*2f200*/  STL [R1+0x448], RZ ;  /* 0x000448ff01007387 */ /* 0x0003e20000100800 */
[----:B------:R-:W-:Y:S02]  /*2f210*/  ULDC UR4, c[0x0][0xd3c] ;  /* 0x00034f0000047ab9 */ /* 0x000fe40000000800 */
[----:B--2---:R-:W-:Y:S01]  /*2f220*/  ISETP.GE.AND P0, PT, R19, UR4, PT ;  /* 0x0000000413007c0c */ /* 0x004fe2000bf06270 */
[----:B------:R1:W-:Y:S04]  /*2f230*/  STL [R1+0x454], R0 ;  /* 0x0004540001007387 */ /* 0x0003e80000100800 */
[----:B------:R1:W-:Y:S08]  /*2f240*/  STL [R1+0x4a0], RZ ;  /* 0x0004a0ff01007387 */ /* 0x0003f00000100800 */
[----:B-1----:R-:W-:Y:S05]  /*2f250*/  @P0 BRA `(.L_x_3332) ;  /* 0x0000007400080947 */ /* 0x002fea0003800000 */
[----:B------:R-:W1:Y:S01]  /*2f260*/  S2R R5, SR_TID.X ;  /* 0x0000000000057919 */ /* 0x000e620000002100 */
[----:B------:R-:W2:Y:S01]  /*2f270*/  S2UR UR5, SR_CgaCtaId ;  /* 0x00000000000579c3 */ /* 0x000ea20000008800 */
[----:B------:R-:W-:Y:S01]  /*2f280*/  UMOV UR4, 0x400 ;  /* 0x0000040000047882 */ /* 0x000fe20000000000 */
[----:B------:R-:W-:Y:S01]  /*2f290*/  BSSY B8, `(.L_x_3332) ;  /* 0x000073e000087945 */ /* 0x000fe20003800000 */
[----:B------:R-:W-:Y:S01]  /*2f2a0*/  STL [R1+0x4a0], RZ ;  /* 0x0004a0ff01007387 */ /* 0x000fe20000100800 */
[----:B------:R-:W-:Y:S01]  /*2f2b0*/  ULDC UR38, c[0x0][0xc] ;  /* 0x0000030000267ab9 */ /* 0x000fe20000000800 */
[----:B------:R-:W-:Y:S02]  /*2f2c0*/  ULDC.64 UR40, c[0x0][0x198] ;  /* 0x0000660000287ab9 */ /* 0x000fe40000000a00 */
[----:B------:R-:W-:Y:S01]  /*2f2d0*/  STL [R1+0x448], RZ ;  /* 0x000448ff01007387 */ /* 0x000fe20000100800 */
        /* <DEDUP_REMOVED lines=16> */
[----:B------:R2:W-:Y:S01]  /*2f3e0*/  STL [R1+0x454], R2 ;  /* 0x0004540201007387 */ /* 0x0005e20000100800 */
[C---:B0-----:R-:W-:Y:S02]  /*2f3f0*/  LOP3.LUT R4, R0.reuse, 0x40, RZ, 0xfc, !PT ;  /* 0x0000004000047812 */ /* 0x041fe400078efcff */
[C---:B------:R-:W-:Y:S02]  /*2f400*/  LOP3.LUT R4, R0.reuse, 0x100, RZ, 0xfc, !PT ;  /* 0x0000010000047812 */ /* 0x040fe400078efcff */
[C---:B-1----:R-:W-:Y:S02]  /*2f410*/  LOP3.LUT R3, R0.reuse, 0x80, RZ, 0xfc, !PT ;  /* 0x0000008000037812 */ /* 0x042fe400078efcff */
[----:B------:R-:W-:-:S02]  /*2f420*/  LOP3.LUT R3, R0, 0x140, RZ, 0xfc, !PT ;  /* 0x0000014000037812 */ /* 0x000fc400078efcff */
[C---:B--2---:R-:W-:Y:S02]  /*2f430*/  LOP3.LUT R2, R0.reuse, 0xc0, RZ, 0xfc, !PT ;  /* 0x000000c000027812 */ /* 0x044fe400078efcff */
[C---:B------:R-:W-:Y:S02]  /*2f440*/  LOP3.LUT R2, R0.reuse, 0x180, RZ, 0xfc, !PT ;  /* 0x0000018000027812 */ /* 0x040fe400078efcff */
[----:B------:R-:W-:-:S07]  /*2f450*/  LOP3.LUT R0, R0, 0x1c0, RZ, 0xfc, !PT ;  /* 0x000001c000007812 */ /* 0x000fce00078efcff */
.L_x_3464:
[----:B------:R-:W-:Y:S05]  /*2f460*/  YIELD ;  /* 0x0000000000007946 */ /* 0x000fea0003800000 */
[----:B------:R-:W-:Y:S01]  /*2f470*/  ULDC.64 UR4, c[0x0][0xb20] ;  /* 0x0002c80000047ab9 */ /* 0x000fe20000000a00 */
[----:B---3--:R-:W-:Y:S01]  /*2f480*/  IMAD.MOV.U32 R0, RZ, RZ, RZ ;  /* 0x000000ffff007224 */ /* 0x008fe200078e00ff */
[----:B------:R-:W-:Y:S01]  /*2f490*/  ISETP.NE.U32.AND P0, PT, RZ, UR4, PT ;  /* 0x00000004ff007c0c */ /* 0x000fe2000bf05070 */
[----:B0-----:R-:W0:Y:S01]  /*2f4a0*/  LDC.64 R4, c[0x0][0xaf8] ;  /* 0x0002be00ff047b82 */ /* 0x001e220000000a00 */
[----:B-1----:R-:W-:Y:S01]  /*2f4b0*/  CS2R R8, SRZ ;  /* 0x0000000000087805 */ /* 0x002fe2000001ff00 */
[----:B------:R-:W-:Y:S01]  /*2f4c0*/  ULDC.64 UR6, c[0x0][0xb00] ;  /* 0x0002c00000067ab9 */ /* 0x000fe20000000a00 */
[----:B------:R-:W-:Y:S01]  /*2f4d0*/  ISETP.NE.AND.EX P0, PT, RZ, UR5, PT, P0 ;  /* 0x00000005ff007c0c */ /* 0x000fe2000bf05300 */
[----:B------:R-:W-:-:S12]  /*2f4e0*/  ULDC.64 UR4, c[0x0][0xb10] ;  /* 0x0002c40000047ab9 */ /* 0x000fd80000000a00 */
[----:B------:R-:W1:Y:S02]  /*2f4f0*/  @P0 LDC.64 R2, c[0x0][0xb20] ;  /* 0x0002c800ff020b82 */ /* 0x000e640000000a00 */
        /* <DEDUP_REMOVED lines=11> */
[----:B--2---:R-:W1:Y:S08]  /*2f5b0*/  @P2 LDC.64 R6, c[0x0][0xb10] ;  /* 0x0002c400ff062b82 */ /* 0x004e700000000a00 */
        /* <DEDUP_REMOVED lines=23> */
.L_x_3333:
        /* <DEDUP_REMOVED lines=10> */
.L_x_3334:
[----:B------:R-:W-:Y:S05]  /*2f7d0*/  @!P1 BRA `(.L_x_3335) ;  /* 0x00000000000c9947 */ /* 0x000fea0003800000 */
[----:B------:R-:W2:Y:S04]  /*2f7e0*/  LDG.E R6, desc[UR36][R2.64] ;  /* 0x0000002402067981 */ /* 0x000ea8000c1e1900 */
[----:B------:R-:W2:Y:S02]  /*2f7f0*/  LDG.E R2, desc[UR36][R2.64+0x4] ;  /* 0x0000042402027981 */ /* 0x000ea4000c1e1900 */
[----:B--2---:R-:W-:-:S07]  /*2f800*/  IMAD.IADD R6, R2, 0x1, -R6 ;  /* 0x0000000102067824 */ /* 0x004fce00078e0a06 */
.L_x_3335:
        /* <DEDUP_REMOVED lines=28> */
.L_x_3338:
[----:B------:R-:W-:-:S13]  /*2f9d0*/  ISETP.NE.AND P0, PT, R3, 0x1, PT ;  /* 0x000000010300780c */ /* 0x000fda0003f05270 */
[----:B------:R-:W2:Y:S02]  /*2f9e0*/  @P0 LDC.64 R4, c[0x0][0xae0] ;  /* 0x0002b800ff040b82 */ /* 0x000ea40000000a00 */
[----:B--2---:R-:W-:-:S05]  /*2f9f0*/  @P0 IMAD.HI.U32 R4, R7, R4, RZ ;  /* 0x0000000407040227 */ /* 0x004fca00078e00ff */
[----:B------:R-:W-:-:S07]  /*2fa00*/  @P0 SHF.R.U32.HI R7, RZ, R5, R4 ;  /* 0x00000005ff070219 */ /* 0x000fce0000011604 */
.L_x_3339:
[----:B------:R-:W-:Y:S05]  /*2fa10*/  BSYNC B0 ;  /* 0x0000000000007941 */ /* 0x000fea0003800000 */
.L_x_3337:
[----:B------:R-:W-:-:S05]  /*2fa20*/  IMAD R7, R7, R3, R3 ;  /* 0x0000000307077224 */ /* 0x000fca00078e0203 */
[----:B------:R-:W-:-:S07]  /*2fa30*/  VIMNMX R2, R2, R7, PT ;  /* 0x0000000702027248 */ /* 0x000fce0003fe0100 */
.L_x_3336:
        /* <DEDUP_REMOVED lines=29> */
.L_x_3342:
[----:B------:R-:W-:-:S13]  /*2fc10*/  ISETP.NE.AND P0, PT, R3, 0x1, PT ;  /* 0x000000010300780c */ /* 0x000fda0003f05270 */
[----:B------:R-:W3:Y:S02]  /*2fc20*/  @P0 LDC.64 R4, c[0x0][0xae0] ;  /* 0x0002b800ff040b82 */ /* 0x000ee40000000a00 */
[----:B---3--:R-:W-:-:S05]  /*2fc30*/  @P0 IMAD.HI.U32 R4, R2, R4, RZ ;  /* 0x0000000402040227 */ /* 0x008fca00078e00ff */
[----:B------:R-:W-:-:S07]  /*2fc40*/  @P0 SHF.R.U32.HI R2, RZ, R5, R4 ;  /* 0x00000005ff020219 */ /* 0x000fce0000011604 */
.L_x_3343:
[----:B------:R-:W-:Y:S05]  /*2fc50*/  BSYNC B0 ;  /* 0x0000000000007941 */ /* 0x000fea0003800000 */
.L_x_3341:
[----:B------:R-:W-:-:S05]  /*2fc60*/  IMAD R2, R2, R3, RZ ;  /* 0x0000000302027224 */ /* 0x000fca00078e02ff */
[----:B------:R-:W-:-:S07]  /*2fc70*/  VIMNMX R0, R0, R2, !PT ;  /* 0x0000000200007248 */ /* 0x000fce0007fe0100 */
.L_x_3340:
        /* <DEDUP_REMOVED lines=13> */
[----:B------:R-:W-:Y:S02]  /*2fd50*/  VOTEU.ANY UR4, UPT, PT ;  /* 0x0000000000047886 */ /* 0x000fe400038e0100 */
[----:B------:R-:W3:Y:S08]  /*2fd60*/  FLO.U32 R0, UR4 ;  /* 0x0000000400007d00 */ /* 0x000ef000080e0000 */
[----:B------:R-:W4:Y:S01]  /*2fd70*/  POPC R4, UR4 ;  /* 0x0000000400047d09 */ /* 0x000f220008000000 */
[----:B---3--:R-:W-:-:S02]  /*2fd80*/  ISETP.EQ.U32.AND P0, PT, R0, R2, PT ;  /* 0x000000020000720c */ /* 0x008fc40003f02070 */
[----:B------:R-:W4:Y:S11]  /*2fd90*/  LDC.64 R2, c[0x0][0xd60] ;  /* 0x00035800ff027b82 */ /* 0x000f360000000a00 */
[----:B----4-:R-:W3:Y:S04]  /*2fda0*/  @P0 ATOMG.E.ADD.STRONG.GPU PT, R2, desc[UR36][R2.64], R4 ;  /* 0x00000004020209a8 */ /* 0x010ee800081ee1e4 */
[----:B---3--:R3:W4:Y:S02]  /*2fdb0*/  SHFL.IDX PT, R2, R2, R0, 0x1f ;  /* 0x00001f0002027589 */ /* 0x00872400000e0000 */
[----:B---3--:R-:W3:Y:S02]  /*2fdc0*/  S2R R0, SR_LTMASK ;  /* 0x0000000000007919 */ /* 0x008ee40000003900 */
[----:B---3--:R-:W-:-:S06]  /*2fdd0*/  LOP3.LUT R0, R0, UR4, RZ, 0xc0, !PT ;  /* 0x0000000400007c12 */ /* 0x008fcc000f8ec0ff */
[----:B------:R-:W4:Y:S02]  /*2fde0*/  POPC R0, R0 ;  /* 0x0000000000007309 */ /* 0x000f240000000000 */
[----:B----4-:R-:W-:Y:S01]  /*2fdf0*/  IADD3 R16, R2, UR38, R0 ;  /* 0x0000002602107c10 */ /* 0x010fe2000fffe000 */
[----:B------:R-:W-:Y:S06]  /*2fe00*/  BRA `(.L_x_3346) ;  /* 0x0000005800fc7947 */ /* 0x000fec0003800000 */
.L_x_3345:
[----:B------:R-:W3:Y:S01]  /*2fe10*/  LDL R17, [R1+0x440] ;  /* 0x0004400001117983 */ /* 0x000ee20000100800 */
        /* <DEDUP_REMOVED lines=20> */
.L_x_3348:
[----:B------:R-:W-:Y:S05]  /*2ff60*/  BSYNC B6 ;  /* 0x0000000000067941 */ /* 0x000fea0003800000 */
.L_x_3347:
        /* <DEDUP_REMOVED lines=20> */
.L_x_3351:
        /* <DEDUP_REMOVED lines=15> */
.L_x_3350:
[----:B------:R-:W-:Y:S05]  /*301a0*/  BSYNC B6 ;  /* 0x0000000000067941 */ /* 0x000fea0003800000 */
.L_x_3349:
        /* <DEDUP_REMOVED lines=23> */
.L_x_3478:
        /* <DEDUP_REMOVED lines=11> */
.L_x_3481:
        /* <DEDUP_REMOVED lines=24> */
.L_x_3355:
[----:B--2---:R-:W2:Y:S04]  /*30550*/  LDL R7, [R1+0x440] ;  /* 0x0004400001077983 */ /* 0x004ea80000100800 */
[----:B----4-:R-:W2:Y:S04]  /*30560*/  LDL R0, [R1+0x448] ;  /* 0x0004480001007983 */ /* 0x010ea80000100800 */
[----:B---3--:R-:W3:Y:S01]  /*30570*/  LDL R2, [R1+0x454] ;  /* 0x0004540001027983 */ /* 0x008ee20000100800 */
[----:B--2---:R-:W-:Y:S01]  /*30580*/  IMAD R0, R0, 0x8, R7 ;  /* 0x0000000800007824 */ /* 0x004fe200078e0207 */
[----:B---3--:R-:W-:-:S04]  /*30590*/  SHF.L.U32 R2, R2, 0x1f, RZ ;  /* 0x0000001f02027819 */ /* 0x008fc800000006ff */
[----:B------:R-:W2:Y:S02]  /*305a0*/  SYNCS.PHASECHK.TRANS64.TRYWAIT P0, [R0+URZ+0x38840], R2 ;  /* 0x03884002000075a7 */ /* 0x000ea4000800017f */
[----:B--2---:R-:W-:Y:S05]  /*305b0*/  @!P0 BRA `(.L_x_3356) ;  /* 0x0000006400ec8947 */ /* 0x004fea0003800000 */
.L_x_3482:
        /* <DEDUP_REMOVED lines=11> */
.L_x_3357:
[----:B------:R-:W3:Y:S04]  /*30670*/  LDL R5, [R1+0x440] ;  /* 0x0004400001057983 */ /* 0x000ee80000100800 */
        /* <DEDUP_REMOVED lines=25> */
.L_x_3353:
[----:B----4-:R-:W4:Y:S04]  /*30810*/  LDL R0, [R1+0x440] ;  /* 0x0004400001007983 */ /* 0x010f280000100800 */
[----:B---3--:R-:W3:Y:S01]  /*30820*/  LDL R2, [R1+0x46c] ;  /* 0x00046c0001027983 */ /* 0x008ee20000100800 */
[----:B------:R-:W-:Y:S05]  /*30830*/  WARPSYNC.ALL ;  /* 0x0000000000007948 */ /* 0x000fea0003800000 */
[----:B------:R-:W-:Y:S01]  /*30840*/  ULDC.64 UR4, c[0x0][0xaf8] ;  /* 0x0002be0000047ab9 */ /* 0x000fe20000000a00 */
[----:B------:R-:W-:Y:S01]  /*30850*/  BSSY B6, `(.L_x_3358) ;  /* 0x0000020000067945 */ /* 0x000fe20003800000 */
[----:B------:R-:W-:Y:S01]  /*30860*/  BAR.SYNC.DEFER_BLOCKING 0x8, 0x100 ;  /* 0x0204000000007b1d */ /* 0x000fe20000010000 */
[----:B------:R-:W-:-:S04]  /*30870*/  ISETP.NE.U32.AND P0, PT, RZ, UR4, PT ;  /* 0x00000004ff007c0c */ /* 0x000fc8000bf05070 */
[----:B------:R-:W-:Y:S01]  /*30880*/  ISETP.NE.AND.EX P0, PT, RZ, UR5, PT, P0 ;  /* 0x00000005ff007c0c */ /* 0x000fe2000bf05300 */
[----:B----4-:R-:W-:Y:S01]  /*30890*/  VIADD R0, R0, 0x20400 ;  /* 0x0002040000007836 */ /* 0x010fe20000000000 */
[----:B---3--:R-:W-:-:S04]  /*308a0*/  SHF.R.S32.HI R3, RZ, 0x1f, R2 ;  /* 0x0000001fff037819 */ /* 0x008fc80000011402 */
[----:B------:R-:W-:Y:S02]  /*308b0*/  LOP3.LUT P1, RZ, R0, 0x3ff, RZ, 0xc0, !PT ;  /* 0x000003ff00ff7812 */ /* 0x000fe4000782c0ff */
[----:B------:R-:W-:Y:S01]  /*308c0*/  SHF.R.S32.HI R0, RZ, 0x1f, R19 ;  /* 0x0000001fff007819 */ /* 0x000fe20000011413 */
[----:B------:R-:W-:Y:S01]  /*308d0*/  STL [R1+0x488], R3 ;  /* 0x0004880301007387 */ /* 0x000fe20000100800 */
[----:B------:R-:W-:Y:S02]  /*308e0*/  SHF.R.S32.HI R2, RZ, 0x1f, R18 ;  /* 0x0000001fff027819 */ /* 0x000fe40000011412 */
[----:B------:R-:W-:-:S03]  /*308f0*/  SEL R0, R0, RZ, !P0 ;  /* 0x000000ff00007207 */ /* 0x000fc60004000000 */
[----:B------:R-:W-:Y:S04]  /*30900*/  STL [R1+0x490], R2 ;  /* 0x0004900201007387 */ /* 0x000fe80000100800 */
[----:B------:R3:W-:Y:S02]  /*30910*/  STL [R1+0x494], R0 ;  /* 0x0004940001007387 */ /* 0x0007e40000100800 */
[----:B---3--:R-:W-:-:S05]  /*30920*/  SEL R0, R19, RZ, !P0 ;  /* 0x000000ff13007207 */ /* 0x008fca0004000000 */
[----:B------:R3:W-:Y:S01]  /*30930*/  STL [R1+0x47c], R0 ;  /* 0x00047c0001007387 */ /* 0x0007e20000100800 */
[----:B------:R-:W-:Y:S05]  /*30940*/  @!P1 BRA `(.L_x_3359) ;  /* 0x0000000000409947 */ /* 0x000fea0003800000 */
[----:B------:R-:W-:Y:S01]  /*30950*/  MOV R2, 0x0 ;  /* 0x0000000000027802 */ /* 0x000fe20000000f00 */
[----:B------:R-:W-:Y:S01]  /*30960*/  ULDC.64 UR4, c[0x4][0x90] ;  /* 0x0100240000047ab9 */ /* 0x000fe20000000a00 */
[----:B------:R-:W-:Y:S01]  /*30970*/  ULDC.64 UR6, c[0x4][0x98] ;  /* 0x0100260000067ab9 */ /* 0x000fe20000000a00 */
[----:B------:R-:W-:Y:S01]  /*30980*/  ULDC.64 UR8, c[0x4][0x20] ;  /* 0x0100080000087ab9 */ /* 0x000fe20000000a00 */
[----:B------:R-:W-:Y:S02]  /*30990*/  IMAD.U32 R4, RZ, RZ, UR4 ;  /* 0x00000004ff047e24 */ /* 0x000fe4000f8e00ff */
[----:B------:R-:W4:Y:S01]  /*309a0*/  LDC.64 R2, c[0x4][R2] ;  /* 0x0100000002027b82 */ /* 0x000f220000000a00 */
        /* <DEDUP_REMOVED lines=9> */
[----:B01-34-:R-:W-:Y:S05]  /*30a40*/  CALL.ABS.NOINC R2 ;  /* 0x0000000002007343 */ /* 0x01bfea0003c00000 */
.L_x_3359:
[----:B------:R-:W-:Y:S05]  /*30a50*/  BSYNC B6 ;  /* 0x0000000000067941 */ /* 0x000fea0003800000 */
.L_x_3358:
[----:B------:R-:W4:Y:S01]  /*30a60*/  LDL R11, [R1+0x478] ;  /* 0x00047800010b7983 */ /* 0x000f220000100800 */
[----:B--2---:R-:W2:Y:S01]  /*30a70*/  LDC R7, c[0x0][0x448] ;  /* 0x00011200ff077b82 */ /* 0x004ea20000000800 */
[----:B------:R-:W-:Y:S01]  /*30a80*/  ULDC.64 UR4, c[0x0][0x298] ;  /* 0x0000a60000047ab9 */ /* 0x000fe20000000a00 */
[----:B------:R-:W-:Y:S01]  /*30a90*/  ULDC.64 UR6, c[0x0][0x280] ;  /* 0x0000a00000067ab9 */ /* 0x000fe20000000a00 */
[----:B------:R-:W4:Y:S04]  /*30aa0*/  LDL R4, [R1+0x488] ;  /* 0x0004880001047983 */ /* 0x000f280000100800 */
[----:B------:R-:W4:Y:S04]  /*30ab0*/  LDL R10, [R1+0x46c] ;  /* 0x00046c00010a7983 */ /* 0x000f280000100800 */
[----:B01----:R-:W4:Y:S01]  /*30ac0*/  LDL R9, [R1+0x490] ;  /* 0x0004900001097983 */ /* 0x003f220000100800 */
[----:B------:R-:W0:Y:S01]  /*30ad0*/  S2R R2, SR_TID.X ;  /* 0x0000000000027919 */ /* 0x000e220000002100 */
[----:B---3--:R-:W1:Y:S02]  /*30ae0*/  S2R R0, SR_TID.X ;  /* 0x0000000000007919 */ /* 0x008e640000002100 */
[----:B------:R-:W3:Y:S01]  /*30af0*/  LDL R8, [R1+0x494] ;  /* 0x0004940001087983 */ /* 0x000ee20000100800 */
[----:B--2---:R-:W-:-:S03]  /*30b00*/  ISETP.NE.AND P0, PT, R7, 0x1, PT ;  /* 0x000000010700780c */ /* 0x004fc60003f05270 */
[----:B------:R-:W2:Y:S10]  /*30b10*/  LDL R6, [R1+0x47c] ;  /* 0x00047c0001067983 */ /* 0x000eb40000100800 */
[----:B------:R-:W4:Y:S01]  /*30b20*/  @P0 LDC R3, c[0x0][0x450] ;  /* 0x00011400ff030b82 */ /* 0x000f220000000800 */
[----:B0-----:R-:W-:-:S04]  /*30b30*/  LOP3.LUT R2, R2, 0x7f, RZ, 0xc0, !PT ;  /* 0x0000007f02027812 */ /* 0x001fc800078ec0ff */
[----:B------:R-:W-:Y:S01]  /*30b40*/  SHF.R.U32.HI R2, RZ, 0x3, R2 ;  /* 0x00000003ff027819 */ /* 0x000fe20000011602 */
[----:B-1----:R-:W-:-:S05]  /*30b50*/  IMAD.SHL.U32 R0, R0, 0x10, RZ ;  /* 0x0000001000007824 */ /* 0x002fca00078e00ff */
[----:B------:R-:W-:Y:S02]  /*30b60*/  LOP3.LUT R0, R2, 0x70, R0, 0xf8, !PT ;  /* 0x0000007002007812 */ /* 0x000fe400078ef800 */
[----:B------:R-:W0:Y:S03]  /*30b70*/  @P0 LDC R2, c[0x0][0x44c] ;  /* 0x00011300ff020b82 */ /* 0x000e260000000800 */
[----:B----4-:R-:W-:-:S04]  /*30b80*/  IMAD.IADD R5, R0, 0x1, R11 ;  /* 0x0000000100057824 */ /* 0x010fc800078e020b */
[----:B0-----:R-:W-:-:S04]  /*30b90*/  @P0 IMAD.HI.U32 R2, R5, R2, RZ ;  /* 0x0000000205020227 */ /* 0x001fc800078e00ff */
[----:B------:R-:W-:Y:S01]  /*30ba0*/  IMAD.MOV.U32 R0, RZ, RZ, R5 ;  /* 0x000000ffff007224 */ /* 0x000fe200078e0005 */
[----:B------:R-:W-:Y:S01]  /*30bb0*/  @P0 SHF.R.U32.HI R0, RZ, R3, R2 ;  /* 0x00000003ff000219 */ /* 0x000fe20000011602 */
[----:B------:R-:W-:-:S04]  /*30bc0*/  IMAD R2, R4, UR4, RZ ;  /* 0x0000000404027c24 */ /* 0x000fc8000f8e02ff */
[C---:B------:R-:W-:Y:S02]  /*30bd0*/  IMAD R4, R10.reuse, UR5, R2 ;  /* 0x000000050a047c24 */ /* 0x040fe4000f8e0202 */
        /* <DEDUP_REMOVED lines=9> */
[----:B---3--:R-:W-:Y:S02]  /*30c70*/  IMAD R4, R8, UR4, RZ ;  /* 0x0000000408047c24 */ /* 0x008fe4000f8e02ff */
[----:B------:R-:W1:Y:S01]  /*30c80*/  S2R R8, SR_TID.X ;  /* 0x0000000000087919 */ /* 0x000e620000002100 */
[----:B--2---:R-:W-:-:S04]  /*30c90*/  IMAD.WIDE.U32 R2, R6, UR4, R2 ;  /* 0x0000000406027c25 */ /* 0x004fc8000f8e0002 */
        /* <DEDUP_REMOVED lines=11> */
[----:B------:R-:W-:Y:S01]  /*30d50*/  IMAD.IADD R3, R3, 0x1, R4 ;  /* 0x0000000103037824 */ /* 0x000fe200078e0204 */
[----:B------:R2:W-:Y:S01]  /*30d60*/  STL [R1+0x468], R5 ;  /* 0x0004680501007387 */ /* 0x0005e20000100800 */
[----:B-1----:R-:W-:Y:S02]  /*30d70*/  IMAD.SHL.U32 R10, R8, 0x8, RZ ;  /* 0x00000008080a7824 */ /* 0x002fe400078e00ff */
[----:B------:R-:W-:-:S03]  /*30d80*/  IMAD R6, R6, UR4, RZ ;  /* 0x0000000406067c24 */ /* 0x000fc6000f8e02ff */
[----:B------:R-:W-:Y:S01]  /*30d90*/  LOP3.LUT R10, R10, 0x38, RZ, 0xc0, !PT ;  /* 0x000000380a0a7812 */ /* 0x000fe200078ec0ff */
[----:B--2---:R-:W-:Y:S01]  /*30da0*/  IMAD.WIDE.U32 R4, R0, UR4, R2 ;  /* 0x0000000400047c25 */ /* 0x004fe2000f8e0002 */
[----:B------:R-:W-:-:S03]  /*30db0*/  ULDC UR4, c[0x0][0x2b8] ;  /* 0x0000ae0000047ab9 */ /* 0x000fc60000000800 */
        /* <DEDUP_REMOVED lines=9> */
[----:B------:R-:W2:Y:S04]  /*30e50*/  LDL R11, [R1+0x474] ;  /* 0x00047400010b7983 */ /* 0x000ea80000100800 */
[----:B------:R-:W3:Y:S04]  /*30e60*/  LDL.LU R6, [R1+0x478] ;  /* 0x0004780001067983 */ /* 0x000ee80000300800 */
[----:B------:R-:W0:Y:S04]  /*30e70*/  SHFL.IDX PT, R5, R3, RZ, 0x181f ;  /* 0x00181fff03057589 */ /* 0x000e2800000e0000 */
[----:B------:R-:W1:Y:S01]  /*30e80*/  SHFL.IDX PT, R4, R2, RZ, 0x181f ;  /* 0x00181fff02047589 */ /* 0x000e6200000e0000 */
[----:B--2---:R-:W-:-:S02]  /*30e90*/  IMAD R0, R11, R7, RZ ;  /* 0x000000070b007224 */ /* 0x004fc400078e02ff */
[----:B---3--:R-:W-:Y:S02]  /*30ea0*/  IMAD.IADD R8, R8, 0x1, R6 ;  /* 0x0000000108087824 */ /* 0x008fe400078e0206 */
[----:B------:R-:W-:Y:S02]  /*30eb0*/  SHFL.IDX PT, R6, R2, 0x1, 0x181f ;  /* 0x00381f0002067f89 */ /* 0x000fe400000e0000 */
[C---:B------:R-:W-:Y:S01]  /*30ec0*/  VIADD R7, R8.reuse, 0x10 ;  /* 0x0000001008077836 */ /* 0x040fe20000000000 */
[----:B------:R-:W-:Y:S01]  /*30ed0*/  ISETP.GE.AND P1, PT, R8, R0, PT ;  /* 0x000000000800720c */ /* 0x000fe20003f26270 */
[----:B------:R-:W-:Y:S04]  /*30ee0*/  STL [R1+0x478], R8 ;  /* 0x0004780801007387 */ /* 0x000fe80000100800 */
[----:B------:R2:W-:Y:S08]  /*30ef0*/  STL [R1+0x480], R7 ;  /* 0x0004800701007387 */ /* 0x0005f00000100800 */
        /* <DEDUP_REMOVED lines=27> */
.L_x_3491:
[----:B0-----:R-:W3:Y:S04]  /*310b0*/  LDL R2, [R1+0x478] ;  /* 0x0004780001027983 */ /* 0x001ee80000100800 */
[----:B------:R0:W5:Y:S01]  /*310c0*/  LDL R8, [R1+0x440] ;  /* 0x0004400001087983 */ /* 0x0001620000100800 */
[----:B---3--:R-:W-:-:S05]  /*310d0*/  VIADD R2, R2, 0x30 ;  /* 0x0000003002027836 */ /* 0x008fca0000000000 */
[----:B------:R-:W-:Y:S01]  /*310e0*/  ISETP.GE.AND P1, PT, R2, R0, PT ;  /* 0x000000000200720c */ /* 0x000fe20003f26270 */
[----:B------:R1:W-:-:S12]  /*310f0*/  STL [R1+0x49c], R2 ;  /* 0x00049c0201007387 */ /* 0x0003d80000100800 */
[----:B-1----:R-:W-:-:S05]  /*31100*/  @!P1 LEA R2, P2, R10, R3, 0x1 ;  /* 0x000000030a029211 */ /* 0x002fca00078408ff */
[----:B--2---:R-:W-:-:S05]  /*31110*/  @!P1 IMAD.X R3, RZ, RZ, R4, P2 ;  /* 0x000000ffff039224 */ /* 0x004fca00010e0604 */
[----:B------:R-:W-:Y:S01]  /*31120*/  @!PT LDS RZ, [RZ] ;  /* 0x00000000fffff984 */ /* 0x000fe20000000800 */
[----:B------:R-:W-:Y:S01]  /*31130*/  @!PT LDS RZ, [RZ] ;  /* 0x00000000fffff984 */ /* 0x000fe20000000800 */
[----:B------:R-:W-:Y:S01]  /*31140*/  @!PT LDS RZ, [RZ] ;  /* 0x00000000fffff984 */ /* 0x000fe20000000800 */
[----:B------:R0:W-:Y:S01]  /*31150*/  @!P1 LDGSTS.E.BYPASS.LTC128B.128 [R9+0x21c00], desc[UR36][R2.64], !P0 ;  /* 0x21c0000002099fae */ /* 0x0001e2000c101d64 */
[----:B------:R-:W-:Y:S01]  /*31160*/  PLOP3.LUT P0, PT, PT, PT, PT, 0x80, 0x0 ;  /* 0x000000000000781c */ /* 0x000fe20003f0f070 */
[----:B------:R-:W-:-:S12]  /*31170*/  NOP ;  /* 0x0000000000007918 */ /* 0x000fd80000000000 */
.L_x_3361:
        /* <DEDUP_REMOVED lines=8> */
[----:B0-----:R-:W2:Y:S01]  /*31200*/  LDL.LU R2, [R1+0x488] ;  /* 0x0004880001027983 */ /* 0x001ea20000300800 */
        /* <DEDUP_REMOVED lines=29> */
.L_x_3363:
[----:B------:R-:W-:Y:S05]  /*313e0*/  BSYNC B6 ;  /* 0x0000000000067941 */ /* 0x000fea0003800000 */
.L_x_3362:
[----:B------:R-:W2:Y:S01]  /*313f0*/  LDL.LU R6, [R1+0x46c] ;  /* 0x00046c0001067983 */ /* 0x000ea20000300800 */
[----:B------:R-:W1:Y:S01]  /*31400*/  LDC R7, c[0x0][0x448] ;  /* 0x00011200ff077b82 */ /* 0x000e620000000800 */
[----:B------:R-:W-:Y:S02]  /*31410*/  ULDC.64 UR4, c[0x0][0x3d8] ;  /* 0x0000f60000047ab9 */ /* 0x000fe40000000a00 */
[----:B------:R-:W2:Y:S04]  /*31420*/  LDL.LU.64 R2, [R1+0x488] ;  /* 0x0004880001027983 */ /* 0x000ea80000300a00 */
[----:B0-----:R-:W3:Y:S04]  /*31430*/  LDL.LU R0, [R1+0x490] ;  /* 0x0004900001007983 */ /* 0x001ee80000300800 */
[----:B------:R-:W4:Y:S04]  /*31440*/  LDL.LU R5, [R1+0x494] ;  /* 0x0004940001057983 */ /* 0x000f280000300800 */
[----:B------:R-:W4:Y:S04]  /*31450*/  LDL.LU R4, [R1+0x47c] ;  /* 0x00047c0001047983 */ /* 0x000f280000300800 */
[----:B------:R-:W4:Y:S01]  /*31460*/  LDL.LU R9, [R1+0x444] ;  /* 0x0004440001097983 */ /* 0x000f220000300800 */
[----:B-1----:R-:W-:Y:S01]  /*31470*/  ISETP.NE.AND P0, PT, R7, 0x1, PT ;  /* 0x000000010700780c */ /* 0x002fe20003f05270 */
[----:B--2---:R-:W-:-:S02]  /*31480*/  IMAD.MOV.U32 R3, RZ, RZ, R6 ;  /* 0x000000ffff037224 */ /* 0x004fc400078e0006 */
[----:B------:R-:W2:Y:S01]  /*31490*/  LDL.LU R6, [R1+0x468] ;  /* 0x0004680001067983 */ /* 0x000ea20000300800 */
[----:B---3--:R-:W-:Y:S02]  /*314a0*/  IMAD R0, R0, UR4, RZ ;  /* 0x0000000400007c24 */ /* 0x008fe4000f8e02ff */
        /* <DEDUP_REMOVED lines=15> */
[----:B------:R-:W-:Y:S02]  /*315a0*/  LOP3.LUT R8, R8, 0x40, RZ, 0xfc, !PT ;  /* 0x0000004008087812 */ /* 0x000fe400078efcff */
        /* <DEDUP_REMOVED lines=25> */
[----:B------:R-:W-:-:S11]  /*31740*/  ISETP.GE.AND P2, PT, R11, UR4, PT ;  /* 0x000000040b007c0c */ /* 0x000fd6000bf46270 */
        /* <DEDUP_REMOVED lines=41> */
[----:B------:R-:W5:Y:S04]  /*319e0*/  LDL.LU R12, [R1+0x444] ;  /* 0x00044400010c7983 */ /* 0x000f680000300800 */
[----:B------:R-:W5:Y:S04]  /*319f0*/  LDL R11, [R1+0x450] ;  /* 0x00045000010b7983 */ /* 0x000f680000100800 */
[----:B------:R-:W5:Y:S04]  /*31a00*/  LDL.LU R10, [R1+0x498] ;  /* 0x00049800010a7983 */ /* 0x000f680000300800 */
[----:B------:R-:W-:Y:S04]  /*31a10*/  SHFL.IDX PT, R14, R0, 0x1, 0x181f ;  /* 0x00381f00000e7f89 */ /* 0x000fe800000e0000 */
[----:B------:R-:W-:Y:S01]  /*31a20*/  SHFL.IDX PT, R9, R4, 0x1, 0x181f ;  /* 0x00381f0004097f89 */ /* 0x000fe200000e0000 */
[----:B--2---:R-:W-:-:S05]  /*31a30*/  IMAD R7, R8, R7, RZ ;  /* 0x0000000708077224 */ /* 0x004fca00078e02ff */
[-C--:B---3--:R-:W-:Y:S02]  /*31a40*/  ISETP.GE.AND P2, PT, R3, R7.reuse, PT ;  /* 0x000000070300720c */ /* 0x088fe40003f46270 */
[----:B------:R-:W0:Y:S01]  /*31a50*/  S2R R3, SR_TID.X ;  /* 0x0000000000037919 */ /* 0x000e220000002100 */
[----:B----4-:R-:W-:Y:S02]  /*31a60*/  ISETP.GE.AND P3, PT, R2, R7, PT ;  /* 0x000000070200720c */ /* 0x010fe40003f66270 */
[----:B-----5:R-:W-:-:S04]  /*31a70*/  LOP3.LUT R12, R12, 0xffff7fff, RZ, 0xc0, !PT ;  /* 0xffff7fff0c0c7812 */ /* 0x020fc800078ec0ff */
[----:B------:R-:W-:-:S04]  /*31a80*/  @P1 LOP3.LUT R12, R12, 0x8000, RZ, 0xfc, !PT ;  /* 0x000080000c0c1812 */ /* 0x000fc800078efcff */
[----:B------:R-:W-:Y:S02]  /*31a90*/  @!P2 LOP3.LUT R2, R5, 0x40, RZ, 0xc0, !PT ;  /* 0x000000400502a812 */ /* 0x000fe400078ec0ff */
[C---:B------:R-:W-:Y:S02]  /*31aa0*/  LOP3.LUT P1, RZ, R12.reuse, 0x8, RZ, 0xc0, !PT ;  /* 0x000000080cff7812 */ /* 0x040fe4000782c0ff */
[C---:B------:R-:W-:Y:S02]  /*31ab0*/  LOP3.LUT P4, RZ, R12.reuse, 0x2, RZ, 0xc0, !PT ;  /* 0x000000020cff7812 */ /* 0x040fe4000788c0ff */
[----:B------:R-:W-:Y:S02]  /*31ac0*/  LOP3.LUT R12, R12, 0xffffdfff, RZ, 0xc0, !PT ;  /* 0xffffdfff0c0c7812 */ /* 0x000fe400078ec0ff */
[----:B------:R-:W-:Y:S02]  /*31ad0*/  @!P2 SHF.R.U32.HI R2, RZ, 0x2, R2 ;  /* 0x00000002ff02a819 */ /* 0x000fe40000011602 */
[----:B------:R-:W-:-:S02]  /*31ae0*/  @P3 LOP3.LUT R12, R12, 0x2000, RZ, 0xfc, !PT ;  /* 0x000020000c0c3812 */ /* 0x000fc400078efcff */
[----:B------:R-:W-:Y:S02]  /*31af0*/  @!P2 ISETP.NE.U32.AND P3, PT, R2, RZ, PT ;  /* 0x000000ff0200a20c */ /* 0x000fe40003f65070 */
[----:B------:R-:W-:Y:S02]  /*31b00*/  @!P2 LOP3.LUT R2, R6, 0x80, RZ, 0xc0, !PT ;  /* 0x000000800602a812 */ /* 0x000fe400078ec0ff */
[----:B------:R-:W-:Y:S02]  /*31b10*/  LOP3.LUT R12, R12, 0xffffffdf, RZ, 0xc0, !PT ;  /* 0xffffffdf0c0c7812 */ /* 0x000fe400078ec0ff */
[----:B------:R-:W-:Y:S01]  /*31b20*/  @!P2 SHF.R.U32.HI R2, RZ, 0x3, R2 ;  /* 0x00000003ff02a819 */ /* 0x000fe20000011602 */
[----:B------:R-:W-:Y:S01]  /*31b30*/  SHFL.IDX PT, R8, R4, RZ, 0x181f ;  /* 0x00181fff04087589 */ /* 0x000fe200000e0000 */
[----:B0-----:R-:W-:-:S05]  /*31b40*/  IMAD.SHL.U32 R13, R3, 0x8, RZ ;  /* 0x00000008030d7824 */ /* 0x001fca00078e00ff */
[----:B------:R-:W-:Y:S02]  /*31b50*/  @P3 LOP3.LUT R12, R12, 0x20, RZ, 0xfc, !PT ;  /* 0x000000200c0c3812 */ /* 0x000fe400078efcff */
[----:B------:R-:W-:Y:S02]  /*31b60*/  @!P2 ISETP.NE.U32.AND P3, PT, R2, RZ, PT ;  /* 0x000000ff0200a20c */ /* 0x000fe40003f65070 */
[----:B------:R-:W0:Y:S01]  /*31b70*/  SHFL.IDX PT, R2, R0, RZ, 0x181f ;  /* 0x00181fff00027589 */ /* 0x000e2200000e0000 */
[----:B------:R-:W-:Y:S02]  /*31b80*/  LOP3.LUT R13, R13, 0x38, RZ, 0xc0, !PT ;  /* 0x000000380d0d7812 */ /* 0x000fe400078ec0ff */
[----:B------:R-:W-:-:S08]  /*31b90*/  LOP3.LUT R12, R12, 0xffffbfff, RZ, 0xc0, !PT ;  /* 0xffffbfff0c0c7812 */ /* 0x000fd000078ec0ff */
[----:B------:R-:W-:Y:S02]  /*31ba0*/  @P3 LOP3.LUT R12, R12, 0x4000, RZ, 0xfc, !PT ;  /* 0x000040000c0c3812 */ /* 0x000fe400078efcff */
[----:B0-----:R-:W-:-:S05]  /*31bb0*/  @!P2 LEA R3, P6, R13, R2, 0x1 ;  /* 0x000000020d03a211 */ /* 0x001fca00078c08ff */
[----:B------:R-:W-:-:S05]  /*31bc0*/  @!P2 IMAD.X R2, RZ, RZ, R8, P6 ;  /* 0x000000ffff02a224 */ /* 0x000fca00030e0608 */
[----:B------:R-:W-:-:S04]  /*31bd0*/  @!P2 LOP3.LUT R3, R3, R2, RZ, 0x3c, !PT ;  /* 0x000000020303a212 */ /* 0x000fc800078e3cff */
[C---:B------:R-:W-:Y:S02]  /*31be0*/  @!P2 LOP3.LUT R2, R3.reuse, R2, RZ, 0x3c, !PT ;  /* 0x000000020302a212 */ /* 0x040fe400078e3cff */
[C---:B------:R-:W-:Y:S02]  /*31bf0*/  LOP3.LUT P6, RZ, R12.reuse, 0x4, RZ, 0xc0, !PT ;  /* 0x000000040cff7812 */ /* 0x040fe400078cc0ff */
[----:B------:R-:W-:Y:S02]  /*31c00*/  @!P2 LOP3.LUT R3, R3, R2, RZ, 0x3c, !PT ;  /* 0x000000020303a212 */ /* 0x000fe400078e3cff */
[----:B------:R-:W-:-:S03]  /*31c10*/  LOP3.LUT P3, RZ, R12, 0x20, RZ, 0xc0, !PT ;  /* 0x000000200cff7812 */ /* 0x000fc6000786c0ff */
[----:B------:R-:W-:Y:S01]  /*31c20*/  @!P2 LDGSTS.E.BYPASS.LTC128B.128 [R11+0x26400], desc[UR36][R2.64], !P1 ;  /* 0x26400000020bafae */ /* 0x000fe2000c901d64 */
        /* <DEDUP_REMOVED lines=56> */
.L_x_3501:
        /* <DEDUP_REMOVED lines=31> */
.L_x_3366:
[----:B------:R-:W-:Y:S05]  /*321a0*/  BSYNC B0 ;  /* 0x0000000000007941 */ /* 0x000fea0003800000 */
.L_x_3365:
[----:B--2---:R2:W5:Y:S01]  /*321b0*/  LDL R0, [R1+0x440] ;  /* 0x0004400001007983 */ /* 0x0045620000100800 */
[----:B------:R-:W-:Y:S01]  /*321c0*/  PLOP3.LUT P0, PT, PT, PT, PT, 0x80, 0x0 ;  /* 0x000000000000781c */ /* 0x000fe20003f0f070 */
[----:B------:R-:W-:-:S12]  /*321d0*/  NOP ;  /* 0x0000000000007918 */ /* 0x000fd80000000000 */
.L_x_3367:
        /* <DEDUP_REMOVED lines=19> */
.L_x_3502:
[----:B------:R-:W-:Y:S05]  /*32310*/  BSYNC B0 ;  /* 0x0000000000007941 */ /* 0x000fea0003800000 */
.L_x_3368:
        /* <DEDUP_REMOVED lines=8> */
[----:B------:R-:W3:Y:S02]  /*323a0*/  LDL R2, [R1+0x454] ;  /* 0x0004540001027983 */ /* 0x000ee40000100800 */
[----:B----4-:R-:W-:Y:S01]  /*323b0*/  IMAD R0, R4, 0x8, R5 ;  /* 0x0000000804007824 */ /* 0x010fe200078e0205 */
[----:B0-----:R-:W-:Y:S01]  /*323c0*/  LOP3.LUT R3, R3, 0x7f, RZ, 0xc0, !PT ;  /* 0x0000007f03037812 */ /* 0x001fe200078ec0ff */
[----:B------:R-:W-:Y:S03]  /*323d0*/  BSSY B1, `(.L_x_3372) ;  /* 0x0000005000017945 */ /* 0x000fe60003800000 */
[----:B------:R-:W-:-:S02]  /*323e0*/  ISETP.NE.AND P1, PT, R3, RZ, PT ;  /* 0x000000ff0300720c */ /* 0x000fc40003f25270 */
[----:B---3--:R-:W-:-:S04]  /*323f0*/  SHF.L.U32 R2, R2, 0x1f, RZ ;  /* 0x0000001f02027819 */ /* 0x008fc800000006ff */
[----:B------:R-:W0:Y:S02]  /*32400*/  SYNCS.PHASECHK.TRANS64.TRYWAIT P0, [R0+URZ+0x38860], R2 ;  /* 0x03886002000075a7 */ /* 0x000e24000800017f */
[----:B0-----:R-:W-:Y:S05]  /*32410*/  @!P0 BRA `(.L_x_3373) ;  /* 0x0000005800bc8947 */ /* 0x001fea0003800000 */
.L_x_3503:
[----:B------:R-:W-:Y:S05]  /*32420*/  BSYNC B1 ;  /* 0x0000000000017941 */ /* 0x000fea0003800000 */
.L_x_3372:
        /* <DEDUP_REMOVED lines=9> */
.L_x_3375:
[----:B------:R-:W-:Y:S05]  /*324c0*/  BSYNC B1 ;  /* 0x0000000000017941 */ /* 0x000fea0003800000 */
.L_x_3374:
[----:B------:R-:W3:Y:S04]  /*324d0*/  LDL R4, [R1+0x440] ;  /* 0x0004400001047983 */ /* 0x000ee80000100800 */
[----:B0-----:R-:W3:Y:S04]  /*324e0*/  LDL R2, [R1+0x448] ;  /* 0x0004480001027983 */ /* 0x001ee80000100800 */
[----:B------:R-:W4:Y:S04]  /*324f0*/  LDL R5, [R1+0x45c] ;  /* 0x00045c0001057983 */ /* 0x000f280000100800 */
[----:B------:R-:W4:Y:S01]  /*32500*/  LDL.LU R3, [R1+0x470] ;  /* 0x0004700001037983 */ /* 0x000f220000300800 */
[----:B------:R-:W-:Y:S01]  /*32510*/  UIADD3 UR4, UP0, UR40, 0x470, URZ ;  /* 0x0000047028047890 */ /* 0x000fe2000ff1e03f */
[----:B------:R-:W-:Y:S01]  /*32520*/  PLOP3.LUT P0, PT, PT, PT, PT, 0x80, 0x0 ;  /* 0x000000000000781c */ /* 0x000fe20003f0f070 */
[----:B------:R-:W-:Y:S01]  /*32530*/  VIADD R0, R0, 0x38850 ;  /* 0x0003885000007836 */ /* 0x000fe20000000000 */
[----:B------:R-:W-:Y:S01]  /*32540*/  UMOV UR6, 0x0 ;  /* 0x0000000000067882 */ /* 0x000fe20000000000 */
[----:B------:R-:W-:Y:S01]  /*32550*/  UIADD3.X UR5, URZ, UR41, URZ, UP0, !UPT ;  /* 0x000000293f057290 */ /* 0x000fe200087fe43f */
[----:B------:R-:W-:Y:S01]  /*32560*/  UMOV UR7, 0x14f00000 ;  /* 0x14f0000000077882 */ /* 0x000fe20000000000 */
[----:B------:R-:W-:Y:S01]  /*32570*/  UMOV UR10, URZ ;  /* 0x0000003f000a7c82 */ /* 0x000fe20008000000 */
[----:B---3--:R-:W-:-:S04]  /*32580*/  IMAD R2, R2, 0x10000, R4 ;  /* 0x0001000002027824 */ /* 0x008fc800078e0204 */
[----:B------:R-:W-:Y:S02]  /*32590*/  VIADD R4, R2, 0x400 ;  /* 0x0000040002047836 */ /* 0x000fe40000000000 */
[----:B----4-:R-:W-:-:S07]  /*325a0*/  IMAD R3, R3, 0x40, R5 ;  /* 0x0000004003037824 */ /* 0x010fce00078e0205 */
.L_x_3376:
        /* <DEDUP_REMOVED lines=15> */
.L_x_3377:
        /* <DEDUP_REMOVED lines=15> */
.L_x_3378:
        /* <DEDUP_REMOVED lines=15> */
.L_x_3379:
        /* <DEDUP_REMOVED lines=15> */
.L_x_3380:
        /* <DEDUP_REMOVED lines=15> */
.L_x_3381:
        /* <DEDUP_REMOVED lines=15> */
.L_x_3382:
        /* <DEDUP_REMOVED lines=15> */
.L_x_3383:
        /* <DEDUP_REMOVED lines=10> */
.L_x_3371:
[----:B------:R-:W-:Y:S05]  /*32ce0*/  BSYNC B0 ;  /* 0x0000000000007941 */ /* 0x000fea0003800000 */
.L_x_3370:
[----:B-1----:R-:W3:Y:S04]  /*32cf0*/  LDL R4, [R1+0x464] ;  /* 0x0004640001047983 */ /* 0x002ee80000100800 */
[----:B------:R-:W4:Y:S01]  /*32d00*/  LDL R5, [R1+0x460] ;  /* 0x0004600001057983 */ /* 0x000f220000100800 */
[----:B------:R-:W-:Y:S01]  /*32d10*/  BSSY B0, `(.L_x_3384) ;  /* 0x00002b3000007945 */ /* 0x000fe20003800000 */
[----:B---3--:R-:W-:-:S05]  /*32d20*/  VIADD R0, R4, 0xfffffffe ;  /* 0xfffffffe04007836 */ /* 0x008fca0000000000 */
[----:B----4-:R-:W-:-:S13]  /*32d30*/  ISETP.GE.AND P0, PT, R0, R5, PT ;  /* 0x000000050000720c */ /* 0x010fda0003f06270 */
        /* <DEDUP_REMOVED lines=9> */
[----:B------:R-:W3:Y:S04]  /*32dd0*/  LDL.LU R4, [R1+0x448] ;  /* 0x0004480001047983 */ /* 0x000ee80000300800 */
[----:B------:R-:W4:Y:S04]  /*32de0*/  LDL.LU R7, [R1+0x454] ;  /* 0x0004540001077983 */ /* 0x000f280000300800 */
[----:B------:R-:W5:Y:S01]  /*32df0*/  LDL R5, [R1+0x444] ;  /* 0x0004440001057983 */ /* 0x000f620000100800 */
[----:B------:R-:W-:Y:S01]  /*32e00*/  BSSY B1, `(.L_x_3388) ;  /* 0x00000db000017945 */ /* 0x000fe20003800000 */
[----:B---3--:R-:W-:-:S05]  /*32e10*/  VIADD R2, R4, 0x1 ;  /* 0x0000000104027836 */ /* 0x008fca0000000000 */
[----:B------:R-:W-:-:S04]  /*32e20*/  ISETP.NE.AND P0, PT, R2, 0x2, PT ;  /* 0x000000020200780c */ /* 0x000fc80003f05270 */
[----:B------:R-:W-:Y:S02]  /*32e30*/  SEL R3, RZ, 0x1, P0 ;  /* 0x00000001ff037807 */ /* 0x000fe40000000000 */
[----:B------:R-:W-:Y:S02]  /*32e40*/  SEL R8, R2, RZ, P0 ;  /* 0x000000ff02087207 */ /* 0x000fe40000000000 */
[----:B----4-:R-:W-:-:S03]  /*32e50*/  LOP3.LUT R7, R7, R3, RZ, 0x3c, !PT ;  /* 0x0000000307077212 */ /* 0x010fc600078e3cff */
[----:B------:R0:W-:Y:S04]  /*32e60*/  STL [R1+0x448], R8 ;  /* 0x0004480801007387 */ /* 0x0001e80000100800 */
[----:B------:R0:W-:Y:S01]  /*32e70*/  STL [R1+0x454], R7 ;  /* 0x0004540701007387 */ /* 0x0001e20000100800 */
[----:B-----5:R-:W-:-:S13]  /*32e80*/  LOP3.LUT P2, RZ, R5, 0x1, RZ, 0xc0, !PT ;  /* 0x0000000105ff7812 */ /* 0x020fda000784c0ff */
[----:B0-----:R-:W-:Y:S05]  /*32e90*/  @!P2 BRA `(.L_x_3389) ;  /* 0x0000000c0044a947 */ /* 0x001fea0003800000 */
[----:B------:R-:W-:Y:S02]  /*32ea0*/  ULDC.64 UR4, c[0x0][0x418] ;  /* 0x0001060000047ab9 */ /* 0x000fe40000000a00 */
        /* <DEDUP_REMOVED lines=21> */
[----:B------:R0:W5:Y:S04]  /*33000*/  LDG.E R17, desc[UR36][R4.64] ;  /* 0x0000002404117981 */ /* 0x000168000c1e1900 */
.L_x_3390:
[----:B------:R-:W3:Y:S01]  /*33010*/  LDL R2, [R1+0x440] ;  /* 0x0004400001027983 */ /* 0x000ee20000100800 */
[----:B------:R-:W0:Y:S02]  /*33020*/  S2R R3, SR_TID.X ;  /* 0x0000000000037919 */ /* 0x000e240000002100 */
[----:B0-----:R-:W-:Y:S01]  /*33030*/  LOP3.LUT R4, R3, 0x7f, RZ, 0xc0, !PT ;  /* 0x0000007f03047812 */ /* 0x001fe200078ec0ff */
[----:B------:R-:W-:Y:S03]  /*33040*/  BSSY B3, `(.L_x_3391) ;  /* 0x0000006000037945 */ /* 0x000fe60003800000 */
[----:B------:R-:W-:Y:S01]  /*33050*/  ISETP.NE.AND P1, PT, R4, RZ, PT ;  /* 0x000000ff0400720c */ /* 0x000fe20003f25270 */
[----:B---3--:R-:W-:Y:S01]  /*33060*/  IMAD R3, R8, 0x8, R2 ;  /* 0x0000000808037824 */ /* 0x008fe200078e0202 */
[----:B------:R-:W-:-:S04]  /*33070*/  SHF.L.U32 R2, R7, 0x1f, RZ ;  /* 0x0000001f07027819 */ /* 0x000fc800000006ff */
[----:B------:R-:W0:Y:S02]  /*33080*/  SYNCS.PHASECHK.TRANS64.TRYWAIT P0, [R3+URZ+0x38840], R2 ;  /* 0x03884002030075a7 */ /* 0x000e24000800017f */
[----:B0-----:R-:W-:Y:S05]  /*33090*/  @!P0 BRA `(.L_x_3392) ;  /* 0x0000004c00b08947 */ /* 0x001fea0003800000 */
.L_x_3504:
[----:B------:R-:W-:Y:S05]  /*330a0*/  BSYNC B3 ;  /* 0x0000000000037941 */ /* 0x000fea0003800000 */
.L_x_3391:
        /* <DEDUP_REMOVED lines=9> */
.L_x_3394:
[----:B------:R-:W-:Y:S05]  /*33140*/  BSYNC B3 ;  /* 0x0000000000037941 */ /* 0x000fea0003800000 */
.L_x_3393:
        /* <DEDUP_REMOVED lines=14> */
.L_x_3395:
        /* <DEDUP_REMOVED lines=13> */
.L_x_3505:
[----:B------:R-:W-:Y:S05]  /*33300*/  BSYNC B3 ;  /* 0x0000000000037941 */ /* 0x000fea0003800000 */
.L_x_3396:
        /* <DEDUP_REMOVED lines=11> */
.L_x_3399:
[----:B------:R-:W-:Y:S05]  /*333c0*/  BSYNC B3 ;  /* 0x0000000000037941 */ /* 0x000fea0003800000 */
.L_x_3398:
        /* <DEDUP_REMOVED lines=11> */
.L_x_3400:
        /* <DEDUP_REMOVED lines=15> */
.L_x_3401:
        /* <DEDUP_REMOVED lines=15> */
.L_x_3402:
        /* <DEDUP_REMOVED lines=15> */
.L_x_3403:
        /* <DEDUP_REMOVED lines=15> */
.L_x_3404:
        /* <DEDUP_REMOVED lines=15> */
.L_x_3405:
        /* <DEDUP_REMOVED lines=15> */
.L_x_3406:
        /* <DEDUP_REMOVED lines=15> */
.L_x_3407:
        /* <DEDUP_REMOVED lines=10> */
.L_x_3389:
[----:B------:R-:W-:Y:S05]  /*33bb0*/  BSYNC B1 ;  /* 0x0000000000017941 */ /* 0x000fea0003800000 */
.L_x_3388:
[----:B------:R-:W3:Y:S02]  /*33bc0*/  LDL R4, [R1+0x464] ;  /* 0x0004640001047983 */ /* 0x000ee40000100800 */
[----:B---3--:R-:W-:-:S07]  /*33bd0*/  VIADD R0, R4, 0xfffffffd ;  /* 0xfffffffd04007836 */ /* 0x008fce0000000000 */
.L_x_3387:
[----:B------:R-:W-:Y:S05]  /*33be0*/  BSYNC B2 ;  /* 0x0000000000027941 */ /* 0x000fea0003800000 */
.L_x_3386:
[----:B------:R-:W3:Y:S01]  /*33bf0*/  LDL.LU R2, [R1+0x464] ;  /* 0x0004640001027983 */ /* 0x000ee20000300800 */
[----:B------:R-:W-:Y:S01]  /*33c00*/  VIADD R6, R6, 0xfffffffe ;  /* 0xfffffffe06067836 */ /* 0x000fe20000000000 */
[----:B---3--:R-:W-:-:S04]  /*33c10*/  LOP3.LUT R2, RZ, R2, RZ, 0x33, !PT ;  /* 0x00000002ff027212 */ /* 0x008fc800078e33ff */
[----:B------:R-:W-:-:S13]  /*33c20*/  ISETP.NE.AND P0, PT, R6, R2, PT ;  /* 0x000000020600720c */ /* 0x000fda0003f05270 */
[----:B------:R-:W-:Y:S05]  /*33c30*/  @!P0 BRA `(.L_x_3385) ;  /* 0x0000001c00008947 */ /* 0x000fea0003800000 */
.L_x_3448:
[----:B------:R-:W3:Y:S04]  /*33c40*/  LDL R4, [R1+0x444] ;  /* 0x0004440001047983 */ /* 0x000ee80000100800 */
[----:B------:R-:W4:Y:S04]  /*33c50*/  LDL.LU R3, [R1+0x448] ;  /* 0x0004480001037983 */ /* 0x000f280000300800 */
[----:B------:R-:W5:Y:S01]  /*33c60*/  LDL.LU R2, [R1+0x454] ;  /* 0x0004540001027983 */ /* 0x000f620000300800 */
[----:B------:R-:W-:Y:S05]  /*33c70*/  YIELD ;  /* 0x0000000000007946 */ /* 0x000fea0003800000 */
[----:B------:R-:W-:Y:S01]  /*33c80*/  BSSY B1, `(.L_x_3408) ;  /* 0x00000d8000017945 */ /* 0x000fe20003800000 */
[----:B---3--:R-:W-:Y:S01]  /*33c90*/  LOP3.LUT P1, RZ, R4, 0x1, RZ, 0xc0, !PT ;  /* 0x0000000104ff7812 */ /* 0x008fe2000782c0ff */
[----:B----4-:R-:W-:-:S05]  /*33ca0*/  VIADD R7, R3, 0x1 ;  /* 0x0000000103077836 */ /* 0x010fca0000000000 */
[----:B------:R-:W-:-:S04]  /*33cb0*/  ISETP.NE.AND P0, PT, R7, 0x2, PT ;  /* 0x000000020700780c */ /* 0x000fc80003f05270 */
[----:B------:R-:W-:Y:S02]  /*33cc0*/  SEL R6, RZ, 0x1, P0 ;  /* 0x00000001ff067807 */ /* 0x000fe40000000000 */
[----:B------:R-:W-:Y:S02]  /*33cd0*/  SEL R7, R7, RZ, P0 ;  /* 0x000000ff07077207 */ /* 0x000fe40000000000 */
[----:B-----5:R-:W-:Y:S01]  /*33ce0*/  LOP3.LUT R6, R2, R6, RZ, 0x3c, !PT ;  /* 0x0000000602067212 */ /* 0x020fe200078e3cff */
[----:B0-----:R-:W-:Y:S06]  /*33cf0*/  @!P1 BRA `(.L_x_3409) ;  /* 0x0000000c00409947 */ /* 0x001fec0003800000 */
        /* <DEDUP_REMOVED lines=24> */
.L_x_3410:
[----:B------:R-:W0:Y:S01]  /*33e80*/  LDL R2, [R1+0x440] ;  /* 0x0004400001027983 */ /* 0x000e220000100800 */
[----:B------:R-:W1:Y:S01]  /*33e90*/  S2R R3, SR_TID.X ;  /* 0x0000000000037919 */ /* 0x000e620000002100 */
[----:B------:R-:W-:Y:S01]  /*33ea0*/  BSSY B2, `(.L_x_3411) ;  /* 0x0000007000027945 */ /* 0x000fe20003800000 */
[----:B-1----:R-:W-:-:S04]  /*33eb0*/  LOP3.LUT R3, R3, 0x7f, RZ, 0xc0, !PT ;  /* 0x0000007f03037812 */ /* 0x002fc800078ec0ff */
[----:B------:R-:W-:Y:S01]  /*33ec0*/  ISETP.NE.AND P1, PT, R3, RZ, PT ;  /* 0x000000ff0300720c */ /* 0x000fe20003f25270 */
[----:B0-----:R-:W-:Y:S01]  /*33ed0*/  IMAD R4, R7, 0x8, R2 ;  /* 0x0000000807047824 */ /* 0x001fe200078e0202 */
[----:B------:R-:W-:-:S04]  /*33ee0*/  SHF.L.U32 R2, R6, 0x1f, RZ ;  /* 0x0000001f06027819 */ /* 0x000fc800000006ff */
[----:B------:R-:W0:Y:S02]  /*33ef0*/  SYNCS.PHASECHK.TRANS64.TRYWAIT P0, [R4+URZ+0x38840], R2 ;  /* 0x03884002040075a7 */ /* 0x000e24000800017f */
[----:B0-----:R-:W-:Y:S05]  /*33f00*/  @!P0 BRA `(.L_x_3412) ;  /* 0x00000040003c8947 */ /* 0x001fea0003800000 */
.L_x_3506:
[----:B------:R-:W-:Y:S05]  /*33f10*/  BSYNC B2 ;  /* 0x0000000000027941 */ /* 0x000fea0003800000 */
.L_x_3411:
        /* <DEDUP_REMOVED lines=9> */
.L_x_3414:
[----:B------:R-:W-:Y:S05]  /*33fb0*/  BSYNC B2 ;  /* 0x0000000000027941 */ /* 0x000fea0003800000 */
.L_x_3413:
        /* <DEDUP_REMOVED lines=13> */
.L_x_3415:
        /* <DEDUP_REMOVED lines=13> */
.L_x_3507:
[----:B------:R-:W-:Y:S05]  /*34160*/  BSYNC B2 ;  /* 0x0000000000027941 */ /* 0x000fea0003800000 */
.L_x_3416:
        /* <DEDUP_REMOVED lines=11> */
.L_x_3419:
[----:B------:R-:W-:Y:S05]  /*34220*/  BSYNC B2 ;  /* 0x0000000000027941 */ /* 0x000fea0003800000 */
.L_x_3418:
        /* <DEDUP_REMOVED lines=10> */
.L_x_3420:
        /* <DEDUP_REMOVED lines=15> */
.L_x_3421:
        /* <DEDUP_REMOVED lines=15> */
.L_x_3422:
        /* <DEDUP_REMOVED lines=15> */
.L_x_3423:
        /* <DEDUP_REMOVED lines=15> */
.L_x_3424:
        /* <DEDUP_REMOVED lines=15> */
.L_x_3425:
        /* <DEDUP_REMOVED lines=15> */
.L_x_3426:
        /* <DEDUP_REMOVED lines=15> */
.L_x_3427:
        /* <DEDUP_REMOVED lines=10> */
.L_x_3409:
[----:B------:R-:W-:Y:S05]  /*34a00*/  BSYNC B1 ;  /* 0x0000000000017941 */ /* 0x000fea0003800000 */
.L_x_3408:
[----:B------:R-:W3:Y:S01]  /*34a10*/  LDL R2, [R1+0x444] ;  /* 0x0004440001027983 */ /* 0x000ee20000100800 */
[----:B------:R-:W-:Y:S01]  /*34a20*/  VIADD R7, R7, 0x1 ;  /* 0x0000000107077836 */ /* 0x000fe20000000000 */
[----:B------:R-:W-:Y:S04]  /*34a30*/  BSSY B1, `(.L_x_3428) ;  /* 0x00000dc000017945 */ /* 0x000fe80003800000 */
[----:B------:R-:W-:-:S04]  /*34a40*/  ISETP.NE.AND P0, PT, R7, 0x2, PT ;  /* 0x000000020700780c */ /* 0x000fc80003f05270 */
[----:B------:R-:W-:-:S05]  /*34a50*/  SEL R9, R7, RZ, P0 ;  /* 0x000000ff07097207 */ /* 0x000fca0000000000 */
[----:B------:R0:W-:Y:S01]  /*34a60*/  STL [R1+0x448], R9 ;  /* 0x0004480901007387 */ /* 0x0001e20000100800 */
[----:B---3--:R-:W-:Y:S02]  /*34a70*/  LOP3.LUT P2, RZ, R2, 0x1, RZ, 0xc0, !PT ;  /* 0x0000000102ff7812 */ /* 0x008fe4000784c0ff */
[----:B------:R-:W-:-:S04]  /*34a80*/  SEL R2, RZ, 0x1, P0 ;  /* 0x00000001ff027807 */ /* 0x000fc80000000000 */
[----:B------:R-:W-:Y:S01]  /*34a90*/  LOP3.LUT R8, R6, R2, RZ, 0x3c, !PT ;  /* 0x0000000206087212 */ /* 0x000fe200078e3cff */
[----:B------:R-:W-:-:S04]  /*34aa0*/  VIADD R6, R0, 0xffffffff ;  /* 0xffffffff00067836 */ /* 0x000fc80000000000 */
[----:B------:R0:W-:Y:S02]  /*34ab0*/  STL [R1+0x454], R8 ;  /* 0x0004540801007387 */ /* 0x0001e40000100800 */
[----:B------:R-:W-:Y:S05]  /*34ac0*/  @!P2 BRA `(.L_x_3429) ;  /* 0x0000000c0048a947 */ /* 0x000fea0003800000 */
[----:B------:R-:W-:Y:S01]  /*34ad0*/  ULDC.64 UR4, c[0x0][0x418] ;  /* 0x0001060000047ab9 */ /* 0x000fe20000000a00 */
[----:B------:R-:W-:Y:S01]  /*34ae0*/  IMAD.MOV.U32 R7, RZ, RZ, R6 ;  /* 0x000000ffff077224 */ /* 0x000fe200078e0006 */
        /* <DEDUP_REMOVED lines=22> */
.L_x_3430:
[----:B------:R-:W3:Y:S01]  /*34c50*/  LDL R2, [R1+0x440] ;  /* 0x0004400001027983 */ /* 0x000ee20000100800 */
[----:B------:R-:W1:Y:S02]  /*34c60*/  S2R R3, SR_TID.X ;  /* 0x0000000000037919 */ /* 0x000e640000002100 */
[----:B-1----:R-:W-:Y:S02]  /*34c70*/  LOP3.LUT R4, R3, 0x7f, RZ, 0xc0, !PT ;  /* 0x0000007f03047812 */ /* 0x002fe400078ec0ff */
[----:B------:R-:W-:Y:S01]  /*34c80*/  SHF.L.U32 R3, R8, 0x1f, RZ ;  /* 0x0000001f08037819 */ /* 0x000fe200000006ff */
[----:B------:R-:W-:Y:S01]  /*34c90*/  BSSY B2, `(.L_x_3431) ;  /* 0x0000005000027945 */ /* 0x000fe20003800000 */
[----:B------:R-:W-:Y:S01]  /*34ca0*/  ISETP.NE.AND P1, PT, R4, RZ, PT ;  /* 0x000000ff0400720c */ /* 0x000fe20003f25270 */
[----:B---3--:R-:W-:-:S04]  /*34cb0*/  IMAD R2, R9, 0x8, R2 ;  /* 0x0000000809027824 */ /* 0x008fc800078e0202 */
[----:B------:R-:W1:Y:S02]  /*34cc0*/  SYNCS.PHASECHK.TRANS64.TRYWAIT P0, [R2+URZ+0x38840], R3 ;  /* 0x03884003020075a7 */ /* 0x000e64000800017f */
[----:B-1----:R-:W-:Y:S06]  /*34cd0*/  @!P0 BRA `(.L_x_3432) ;  /* 0x0000003000f08947 */ /* 0x002fec0003800000 */
.L_x_3508:
[----:B------:R-:W-:Y:S05]  /*34ce0*/  BSYNC B2 ;  /* 0x0000000000027941 */ /* 0x000fea0003800000 */
.L_x_3431:
        /* <DEDUP_REMOVED lines=9> */
.L_x_3434:
[----:B------:R-:W-:Y:S05]  /*34d80*/  BSYNC B2 ;  /* 0x0000000000027941 */ /* 0x000fea0003800000 */
.L_x_3433:
        /* <DEDUP_REMOVED lines=14> */
.L_x_3435:
        /* <DEDUP_REMOVED lines=13> */
.L_x_3509:
[----:B------:R-:W-:Y:S05]  /*34f40*/  BSYNC B2 ;  /* 0x0000000000027941 */ /* 0x000fea0003800000 */
.L_x_3436:
        /* <DEDUP_REMOVED lines=11> */
.L_x_3439:
[----:B------:R-:W-:Y:S05]  /*35000*/  BSYNC B2 ;  /* 0x0000000000027941 */ /* 0x000fea0003800000 */
.L_x_3438:
        /* <DEDUP_REMOVED lines=11> */
.L_x_3440:
        /* <DEDUP_REMOVED lines=15> */
.L_x_3441:
        /* <DEDUP_REMOVED lines=15> */
.L_x_3442:
        /* <DEDUP_REMOVED lines=15> */
.L_x_3443:
        /* <DEDUP_REMOVED lines=15> */
.L_x_3444:
        /* <DEDUP_REMOVED lines=15> */
.L_x_3445:
        /* <DEDUP_REMOVED lines=15> */
.L_x_3446:
        /* <DEDUP_REMOVED lines=15> */
.L_x_3447:
        /* <DEDUP_REMOVED lines=10> */
.L_x_3429:
[----:B------:R-:W-:Y:S05]  /*357f0*/  BSYNC B1 ;  /* 0x0000000000017941 */ /* 0x000fea0003800000 */
.L_x_3428:
[----:B------:R-:W3:Y:S01]  /*35800*/  LDL R5, [R1+0x460] ;  /* 0x0004600001057983 */ /* 0x000ee20000100800 */
[----:B------:R-:W-:Y:S01]  /*35810*/  VIADD R0, R0, 0xfffffffe ;  /* 0xfffffffe00007836 */ /* 0x000fe20000000000 */
[----:B---3--:R-:W-:-:S13]  /*35820*/  ISETP.GT.AND P0, PT, R6, R5, PT ;  /* 0x000000050600720c */ /* 0x008fda0003f04270 */
[----:B------:R-:W-:Y:S05]  /*35830*/  @P0 BRA `(.L_x_3448) ;  /* 0xffffffe400000947 */ /* 0x000fea000383ffff */
.L_x_3385:
[----:B------:R-:W-:Y:S05]  /*35840*/  BSYNC B0 ;  /* 0x0000000000007941 */ /* 0x000fea0003800000 */
.L_x_3384:
        /* <DEDUP_REMOVED lines=12> */
[----:B------:R-:W3:Y:S01]  /*35910*/  S2R R2, SR_LANEID ;  /* 0x0000000000027919 */ /* 0x000ee20000000000 */
[----:B------:R-:W-:Y:S02]  /*35920*/  VOTEU.ANY UR4, UPT, PT ;  /* 0x0000000000047886 */ /* 0x000fe400038e0100 */
[----:B------:R-:W3:Y:S08]  /*35930*/  FLO.U32 R4, UR4 ;  /* 0x0000000400047d00 */ /* 0x000ef000080e0000 */
[----:B------:R-:W4:Y:S01]  /*35940*/  POPC R5, UR4 ;  /* 0x0000000400057d09 */ /* 0x000f220008000000 */
[----:B---3--:R-:W-:-:S02]  /*35950*/  ISETP.EQ.U32.AND P1, PT, R4, R2, PT ;  /* 0x000000020400720c */ /* 0x008fc40003f22070 */
[----:B-1----:R-:W4:Y:S11]  /*35960*/  LDC.64 R2, c[0x0][0xd60] ;  /* 0x00035800ff027b82 */ /* 0x002f360000000a00 */
[----:B----4-:R1:W3:Y:S02]  /*35970*/  @P1 ATOMG.E.ADD.STRONG.GPU PT, R2, desc[UR36][R2.64], R5 ;  /* 0x00000005020219a8 */ /* 0x0102e400081ee1e4 */
[----:B-1----:R-:W1:Y:S02]  /*35980*/  S2R R3, SR_LTMASK ;  /* 0x0000000000037919 */ /* 0x002e640000003900 */
[----:B-1----:R-:W-:-:S06]  /*35990*/  LOP3.LUT R3, R3, UR4, RZ, 0xc0, !PT ;  /* 0x0000000403037c12 */ /* 0x002fcc000f8ec0ff */
[----:B------:R-:W1:Y:S01]  /*359a0*/  POPC R3, R3 ;  /* 0x0000000300037309 */ /* 0x000e620000000000 */
[----:B---3--:R-:W1:Y:S02]  /*359b0*/  SHFL.IDX PT, R2, R2, R4, 0x1f ;  /* 0x00001f0402027589 */ /* 0x008e6400000e0000 */
[----:B-1----:R-:W-:-:S07]  /*359c0*/  IADD3 R16, R2, UR38, R3 ;  /* 0x0000002602107c10 */ /* 0x002fce000fffe003 */
.L_x_3450:
[----:B------:R-:W-:Y:S05]  /*359d0*/  BSYNC B0 ;  /* 0x0000000000007941 */ /* 0x000fea0003800000 */
.L_x_3449:
[----:B------:R-:W-:-:S05]  /*359e0*/  SEL R0, R0, RZ, P0 ;  /* 0x000000ff00007207 */ /* 0x000fca0000000000 */
[----:B------:R3:W-:Y:S02]  /*359f0*/  STL [R1+0x448], R0 ;  /* 0x0004480001007387 */ /* 0x0007e40000100800 */
.L_x_3346:
[----:B------:R-:W-:Y:S05]  /*35a00*/  BSYNC B7 ;  /* 0x0000000000077941 */ /* 0x000fea0003800000 */
.L_x_3344:
        /* <DEDUP_REMOVED lines=13> */
.L_x_3451:
[----:B------:R-:W3:Y:S01]  /*35ae0*/  S2R R0, SR_TID.X ;  /* 0x0000000000007919 */ /* 0x000ee20000002100 */
[----:B------:R-:W-:Y:S01]  /*35af0*/  UMOV UR4, 0xffffffff ;  /* 0xffffffff00047882 */ /* 0x000fe20000000000 */
[----:B---3--:R-:W-:-:S04]  /*35b00*/  LOP3.LUT R6, R0, 0x1f, RZ, 0xc0, !PT ;  /* 0x0000001f00067812 */ /* 0x008fc800078ec0ff */
[----:B------:R-:W-:Y:S01]  /*35b10*/  ISETP.NE.AND P0, PT, R6, 0x1f, PT ;  /* 0x0000001f0600780c */ /* 0x000fe20003f05270 */
[----:B------:R-:W-:-:S12]  /*35b20*/  BRA.DIV UR4, `(.L_x_3453) ;  /* 0x0000002604847947 */ /* 0x000fd8000b800000 */
[----:B------:R-:W-:Y:S01]  /*35b30*/  IMAD.IADD R0, R19, 0x1, R6 ;  /* 0x0000000113007824 */ /* 0x000fe200078e0206 */
[----:B------:R-:W-:-:S04]  /*35b40*/  ULDC UR4, c[0x0][0xd3c] ;  /* 0x00034f0000047ab9 */ /* 0x000fc80000000800 */
[----:B------:R-:W-:-:S13]  /*35b50*/  ISETP.GE.OR P1, PT, R0, UR4, !P0 ;  /* 0x0000000400007c0c */ /* 0x000fda000c726670 */
[----:B-1----:R-:W1:Y:S02]  /*35b60*/  @!P1 LDC.64 R2, c[0x0][0xd80] ;  /* 0x00036000ff029b82 */ /* 0x002e640000000a00 */
[----:B-1----:R-:W-:-:S06]  /*35b70*/  @!P1 IMAD.WIDE R2, R0, 0x4, R2 ;  /* 0x0000000400029825 */ /* 0x002fcc00078e0202 */
[----:B------:R1:W3:Y:S01]  /*35b80*/  @!P1 LDG.E R3, desc[UR36][R2.64] ;  /* 0x0000002402039981 */ /* 0x0002e2000c1e1900 */
[C---:B------:R-:W-:Y:S02]  /*35b90*/  ISETP.GE.U32.AND P2, PT, R6.reuse, 0x2, PT ;  /* 0x000000020600780c */ /* 0x040fe40003f46070 */
[C---:B------:R-:W-:Y:S01]  /*35ba0*/  ISETP.GE.U32.AND P3, PT, R6.reuse, 0x4, PT ;  /* 0x000000040600780c */ /* 0x040fe20003f66070 */
[----:B------:R-:W-:Y:S01]  /*35bb0*/  SHFL.IDX PT, R0, R16, RZ, 0x1f ;  /* 0x00001fff10007589 */ /* 0x000fe200000e0000 */
[C---:B------:R-:W-:Y:S02]  /*35bc0*/  ISETP.GE.U32.AND P4, PT, R6.reuse, 0x8, PT ;  /* 0x000000080600780c */ /* 0x040fe40003f86070 */
[C---:B------:R-:W-:Y:S01]  /*35bd0*/  ISETP.GE.U32.AND P5, PT, R6.reuse, 0x10, PT ;  /* 0x000000100600780c */ /* 0x040fe20003fa6070 */
[----:B------:R-:W-:Y:S01]  /*35be0*/  SHFL.IDX PT, R5, R16, 0x1, 0x1f ;  /* 0x00201f0010057f89 */ /* 0x000fe200000e0000 */
[----:B-1----:R-:W-:Y:S02]  /*35bf0*/  IMAD.MOV.U32 R2, RZ, RZ, RZ ;  /* 0x000000ffff027224 */ /* 0x002fe400078e00ff */
[----:B---3--:R-:W-:Y:S01]  /*35c00*/  @!P1 IMAD.MOV.U32 R2, RZ, RZ, R3 ;  /* 0x000000ffff029224 */ /* 0x008fe200078e0003 */
        /* <DEDUP_REMOVED lines=16> */
[----:B------:R1:W3:Y:S02]  /*35d10*/  SHFL.IDX PT, R16, R3, 0x1f, 0x1f ;  /* 0x03e01f0003107f89 */ /* 0x0002e400000e0000 */
.L_x_3519:
[----:B------:R-:W-:Y:S02]  /*35d20*/  ULDC UR4, c[0x0][0xd38] ;  /* 0x00034e0000047ab9 */ /* 0x000fe40000000800 */
[----:B------:R-:W-:-:S04]  /*35d30*/  IMAD.U32 R4, RZ, RZ, UR4 ;  /* 0x00000004ff047e24 */ /* 0x000fc8000f8e00ff */
[----:B---3--:R-:W-:-:S04]  /*35d40*/  IMAD R16, R16, R4, RZ ;  /* 0x0000000410107224 */ /* 0x008fc800078e02ff */
[----:B------:R-:W-:-:S05]  /*35d50*/  IMAD.IADD R5, R5, 0x1, R16 ;  /* 0x0000000105057824 */ /* 0x000fca00078e0210 */
[----:B------:R-:W-:-:S13]  /*35d60*/  ISETP.GT.AND P6, PT, R5, R0, PT ;  /* 0x000000000500720c */ /* 0x000fda0003fc4270 */
[----:B------:R-:W-:Y:S05]  /*35d70*/  @P6 BRA `(.L_x_3454) ;  /* 0x00000000009c6947 */ /* 0x000fea0003800000 */
.L_x_3459:
[----:B------:R-:W3:Y:S01]  /*35d80*/  LDC R2, c[0x0][0xd3c] ;  /* 0x00034f00ff027b82 */ /* 0x000ee20000000800 */
[----:B------:R-:W-:-:S05]  /*35d90*/  VIADD R19, R19, 0x1f ;  /* 0x0000001f13137836 */ /* 0x000fca0000000000 */
[----:B---3--:R-:W-:-:S13]  /*35da0*/  ISETP.GE.AND P6, PT, R19, R2, PT ;  /* 0x000000021300720c */ /* 0x008fda0003fc6270 */
[----:B------:R-:W-:Y:S05]  /*35db0*/  @P6 BRA `(.L_x_3455) ;  /* 0x0000000400d46947 */ /* 0x000fea0003800000 */
[----:B-1----:R-:W1:Y:S01]  /*35dc0*/  S2R R3, SR_TID.X ;  /* 0x0000000000037919 */ /* 0x002e620000002100 */
[----:B------:R-:W-:Y:S01]  /*35dd0*/  BSSY B0, `(.L_x_3456) ;  /* 0x0000009000007945 */ /* 0x000fe20003800000 */
[----:B-1----:R-:W-:-:S05]  /*35de0*/  LOP3.LUT R3, R3, 0x1f, RZ, 0xc0, !PT ;  /* 0x0000001f03037812 */ /* 0x002fca00078ec0ff */
[----:B------:R-:W-:-:S05]  /*35df0*/  IMAD.IADD R4, R19, 0x1, R3 ;  /* 0x0000000113047824 */ /* 0x000fca00078e0203 */
[----:B------:R-:W-:Y:S01]  /*35e00*/  ISETP.GE.OR P6, PT, R4, R2, !P0 ;  /* 0x000000020400720c */ /* 0x000fe200047c6670 */
[----:B------:R-:W-:-:S12]  /*35e10*/  IMAD.MOV.U32 R2, RZ, RZ, RZ ;  /* 0x000000ffff027224 */ /* 0x000fd800078e00ff */
[----:B------:R-:W-:Y:S05]  /*35e20*/  @P6 BRA `(.L_x_3457) ;  /* 0x00000000000c6947 */ /* 0x000fea0003800000 */
[----:B------:R-:W1:Y:S02]  /*35e30*/  LDC.64 R2, c[0x0][0xd80] ;  /* 0x00036000ff027b82 */ /* 0x000e640000000a00 */
[----:B-1----:R-:W-:-:S06]  /*35e40*/  IMAD.WIDE R2, R4, 0x4, R2 ;  /* 0x0000000404027825 */ /* 0x002fcc00078e0202 */
[----:B------:R1:W5:Y:S02]  /*35e50*/  LDG.E R2, desc[UR36][R2.64] ;  /* 0x0000002402027981 */ /* 0x000364000c1e1900 */
.L_x_3457:
[----:B------:R-:W-:Y:S05]  /*35e60*/  BSYNC B0 ;  /* 0x0000000000007941 */ /* 0x000fea0003800000 */
.L_x_3456:
[----:B------:R-:W-:-:S03]  /*35e70*/  UMOV UR4, 0xffffffff ;  /* 0xffffffff00047882 */ /* 0x000fc60000000000 */
[----:B------:R-:W-:Y:S05]  /*35e80*/  BRA.DIV UR4, `(.L_x_3458) ;  /* 0x0000002604e87947 */ /* 0x000fea000b800000 */
[----:B-1---5:R-:W1:Y:S02]  /*35e90*/  SHFL.UP PT, R3, R2, 0x1, RZ ;  /* 0x0420000002037989 */ /* 0x022e6400000e00ff */
        /* <DEDUP_REMOVED lines=15> */
.L_x_3527:
[----:B------:R-:W-:Y:S02]  /*35f90*/  ULDC UR4, c[0x0][0xd38] ;  /* 0x00034e0000047ab9 */ /* 0x000fe40000000800 */
[----:B------:R-:W-:-:S04]  /*35fa0*/  IMAD.U32 R4, RZ, RZ, UR4 ;  /* 0x00000004ff047e24 */ /* 0x000fc8000f8e00ff */
[----:B---3--:R-:W-:-:S04]  /*35fb0*/  IMAD R16, R16, R4, RZ ;  /* 0x0000000410107224 */ /* 0x008fc800078e02ff */
[----:B------:R-:W-:-:S05]  /*35fc0*/  IMAD.IADD R5, R16, 0x1, R5 ;  /* 0x0000000110057824 */ /* 0x000fca00078e0205 */
[----:B------:R-:W-:-:S13]  /*35fd0*/  ISETP.GT.AND P6, PT, R5, R0, PT ;  /* 0x000000000500720c */ /* 0x000fda0003fc4270 */
[----:B------:R-:W-:Y:S05]  /*35fe0*/  @!P6 BRA `(.L_x_3459) ;  /* 0xfffffffc0064e947 */ /* 0x000fea000383ffff */
.L_x_3454:
[----:B------:R-:W-:Y:S01]  /*35ff0*/  IMAD.IADD R16, R5, 0x1, -R16 ;  /* 0x0000000105107824 */ /* 0x000fe200078e0a10 */
[----:B------:R-:W-:-:S03]  /*36000*/  UMOV UR4, 0xffffffff ;  /* 0xffffffff00047882 */ /* 0x000fc60000000000 */
[----:B------:R-:W-:-:S05]  /*36010*/  IMAD R5, R3, R4, R16 ;  /* 0x0000000403057224 */ /* 0x000fca00078e0210 */
[----:B------:R-:W-:Y:S01]  /*36020*/  ISETP.GT.AND P6, PT, R5, R0, PT ;  /* 0x000000000500720c */ /* 0x000fe20003fc4270 */
[----:B------:R-:W-:-:S12]  /*36030*/  BRA.DIV UR4, `(.L_x_3460) ;  /* 0x0000002a04547947 */ /* 0x000fd8000b800000 */
[----:B------:R-:W-:-:S04]  /*36040*/  VOTE.ANY R5, PT, !P6 ;  /* 0x0000000000057806 */ /* 0x000fc800070e0100 */
[----:B------:R-:W3:Y:S02]  /*36050*/  POPC R6, R5 ;  /* 0x0000000500067309 */ /* 0x000ee40000000000 */
[----:B---3--:R3:W4:Y:S02]  /*36060*/  SHFL.IDX PT, R17, R2, R6, 0x1f ;  /* 0x00001f0602117589 */ /* 0x00872400000e0000 */
.L_x_3531:
[----:B------:R-:W-:Y:S01]  /*36070*/  ISETP.NE.AND P0, PT, R5, RZ, PT ;  /* 0x000000ff0500720c */ /* 0x000fe20003f05270 */
[----:B------:R-:W-:-:S12]  /*36080*/  IMAD.MOV.U32 R5, RZ, RZ, RZ ;  /* 0x000000ffff057224 */ /* 0x000fd800078e00ff */
[----:B------:R-:W-:Y:S05]  /*36090*/  @!P0 BRA `(.L_x_3461) ;  /* 0x0000000000148947 */ /* 0x000fea0003800000 */
[----:B------:R-:W-:Y:S01]  /*360a0*/  UMOV UR4, 0xffffffff ;  /* 0xffffffff00047882 */ /* 0x000fe20000000000 */
[----:B------:R-:W-:Y:S02]  /*360b0*/  VIADD R12, R6, 0xffffffff ;  /* 0xffffffff060c7836 */ /* 0x000fe40000000000 */
[----:B------:R-:W-:Y:S05]  /*360c0*/  BRA.DIV UR4, `(.L_x_3462) ;  /* 0x0000002a04787947 */ /* 0x000fea000b800000 */
[----:B-1----:R1:W0:Y:S02]  /*360d0*/  SHFL.IDX PT, R3, R3, R12, 0x1f ;  /* 0x00001f0c03037589 */ /* 0x00222400000e0000 */
.L_x_3534:
[----:B0-----:R-:W-:-:S07]  /*360e0*/  IMAD.MOV.U32 R5, RZ, RZ, R3 ;  /* 0x000000ffff057224 */ /* 0x001fce00078e0003 */
.L_x_3461:
[----:B-1-3--:R-:W1:Y:S01]  /*360f0*/  LDC.64 R2, c[0x0][0xd90] ;  /* 0x00036400ff027b82 */ /* 0x00ae620000000a00 */
[----:B------:R-:W-:-:S04]  /*36100*/  IMAD.IADD R19, R6, 0x1, R19 ;  /* 0x0000000106137824 */ /* 0x000fc800078e0213 */
[----:B-1----:R-:W-:-:S05]  /*36110*/  IMAD.WIDE R2, R19, 0x4, R2 ;  /* 0x0000000413027825 */ /* 0x002fca00078e0202 */
[----:B--2---:R-:W4:Y:S01]  /*36120*/  LDG.E R7, desc[UR36][R2.64] ;  /* 0x0000002402077981 */ /* 0x004f22000c1e1900 */
[----:B------:R-:W-:-:S04]  /*36130*/  IMAD R16, R5, R4, R16 ;  /* 0x0000000405107224 */ /* 0x000fc800078e0210 */
[----:B------:R-:W-:Y:S02]  /*36140*/  IMAD.IADD R0, R0, 0x1, -R16 ;  /* 0x0000000100007824 */ /* 0x000fe400078e0a10 */
[----:B----4-:R-:W-:-:S05]  /*36150*/  IMAD R6, R17, R7, RZ ;  /* 0x0000000711067224 */ /* 0x010fca00078e02ff */
[----:B0-----:R-:W-:-:S04]  /*36160*/  IABS R8, R6 ;  /* 0x0000000600087213 */ /* 0x001fc80000000000 */
        /* <DEDUP_REMOVED lines=47> */
[C---:B------:R-:W-:Y:S01]  /*36460*/  LOP3.LUT R3, R0.reuse, R4, RZ, 0x3c, !PT ;  /* 0x0000000400037212 */ /* 0x040fe200078e3cff */
[----:B------:R-:W-:-:S03]  /*36470*/  IMAD.IADD R0, R0, 0x1, R5 ;  /* 0x0000000100007824 */ /* 0x000fc600078e0205 */
[----:B------:R-:W-:-:S07]  /*36480*/  ISETP.GE.AND P2, PT, R3, RZ, PT ;  /* 0x000000ff0300720c */ /* 0x000fce0003f46270 */
        /* <DEDUP_REMOVED lines=8> */
.L_x_3455:
[----:B------:R-:W-:Y:S01]  /*36510*/  UMOV UR4, URZ ;  /* 0x0000003f00047c82 */ /* 0x000fe20008000000 */
[----:B------:R-:W-:Y:S01]  /*36520*/  UMOV UR5, URZ ;  /* 0x0000003f00057c82 */ /* 0x000fe20008000000 */
[----:B------:R-:W-:Y:S01]  /*36530*/  ULDC UR6, c[0x0][0xd3c] ;  /* 0x00034f0000067ab9 */ /* 0x000fe20000000800 */
[----:B------:R-:W-:Y:S02]  /*36540*/  IMAD.MOV.U32 R16, RZ, RZ, R0 ;  /* 0x000000ffff107224 */ /* 0x000fe400078e0000 */
[----:B------:R-:W-:Y:S02]  /*36550*/  IMAD.U32 R17, RZ, RZ, UR4 ;  /* 0x00000004ff117e24 */ /* 0x000fe4000f8e00ff */
[----:B------:R-:W-:Y:S02]  /*36560*/  IMAD.U32 R18, RZ, RZ, UR5 ;  /* 0x00000005ff127e24 */ /* 0x000fe4000f8e00ff */
[----:B------:R-:W-:-:S07]  /*36570*/  IMAD.U32 R19, RZ, RZ, UR6 ;  /* 0x00000006ff137e24 */ /* 0x000fce000f8e00ff */
.L_x_3463:
[----:B-1----:R1:W3:Y:S01]  /*36580*/  LDL R3, [R1+0x440] ;  /* 0x0004400001037983 */ /* 0x0022e20000100800 */
[----:B------:R-:W4:Y:S01]  /*36590*/  S2R R0, SR_TID.X ;  /* 0x0000000000007919 */ /* 0x000f220000002100 */
[----:B------:R-:W-:Y:S05]  /*365a0*/  WARPSYNC.ALL ;  /* 0x0000000000007948 */ /* 0x000fea0003800000 */
[----:B----4-:R-:W-:Y:S01]  /*365b0*/  LOP3.LUT R0, R0, 0x1f, RZ, 0xc0, !PT ;  /* 0x0000001f00007812 */ /* 0x010fe200078ec0ff */
        /* <DEDUP_REMOVED lines=8> */
.L_x_3452:
[----:B------:R-:W-:Y:S02]  /*36640*/  ULDC UR4, c[0x0][0xd3c] ;  /* 0x00034f0000047ab9 */ /* 0x000fe40000000800 */
[----:B----4-:R-:W-:-:S13]  /*36650*/  ISETP.GE.AND P0, PT, R19, UR4, PT ;  /* 0x0000000413007c0c */ /* 0x010fda000bf06270 */
[----:B------:R-:W-:Y:S05]  /*36660*/  @!P0 BRA `(.L_x_3464) ;  /* 0xffffff8c007c8947 */ /* 0x000fea000383ffff */
[----:B------:R-:W-:Y:S05]  /*36670*/  BSYNC B8 ;  /* 0x0000000000087941 */ /* 0x000fea0003800000 */
.L_x_3332:
[----:B---3--:R-:W3:Y:S01]  /*36680*/  LDL.LU R0, [R1+0x4a0] ;  /* 0x0004a00001007983 */ /* 0x008ee20000300800 */
[----:B------:R-:W-:Y:S01]  /*36690*/  BSSY B0, `(.L_x_3465) ;  /* 0x000000b000007945 */ /* 0x000fe20003800000 */
[----:B------:R-:W4:Y:S01]  /*366a0*/  S2R R5, SR_CgaCtaId ;  /* 0x0000000000057919 */ /* 0x000f220000008800 */
[----:B---3--:R-:W-:-:S05]  /*366b0*/  VIADD R0, R0, 0x1 ;  /* 0x0000000100007836 */ /* 0x008fca0000000000 */
[----:B0-----:R-:W-:-:S04]  /*366c0*/  LEA.HI R2, R0, R0, RZ, 0x1 ;  /* 0x0000000000027211 */ /* 0x001fc800078f08ff */
[----:B-1----:R-:W-:Y:S02]  /*366d0*/  LOP3.LUT R3, R2, 0xfffffffe, RZ, 0xc0, !PT ;  /* 0xfffffffe02037812 */ /* 0x002fe400078ec0ff */
[----:B------:R-:W-:-:S03]  /*366e0*/  MOV R2, 0x400 ;  /* 0x0000040000027802 */ /* 0x000fc60000000f00 */
[----:B------:R-:W-:Y:S01]  /*366f0*/  IMAD.IADD R0, R0, 0x1, -R3 ;  /* 0x0000000100007824 */ /* 0x000fe200078e0a03 */
[----:B----4-:R-:W-:-:S04]  /*36700*/  LEA R9, R5, R2, 0x18 ;  /* 0x0000000205097211 */ /* 0x010fc800078ec0ff */
[----:B------:R-:W-:-:S04]  /*36710*/  SHF.L.U32 R0, R0, 0x1f, RZ ;  /* 0x0000001f00007819 */ /* 0x000fc800000006ff */
[----:B------:R-:W0:Y:S02]  /*36720*/  SYNCS.PHASECHK.TRANS64.TRYWAIT P0, [R9+URZ+0x38820], R0 ;  /* 0x03882000090075a7 */ /* 0x000e24000800017f */
[----:B0-----:R-:W-:Y:S05]  /*36730*/  @!P0 BRA `(.L_x_3466) ;  /* 0x0000002400048947 */ /* 0x001fea0003800000 */
.L_x_3535:
[----:B------:R-:W-:Y:S05]  /*36740*/  BSYNC B0 ;  /* 0x0000000000007941 */ /* 0x000fea0003800000 */
.L_x_3465:
[----:B------:R-:W-:-:S03]  /*36750*/  UMOV UR4, 0xffffffff ;  /* 0xffffffff00047882 */ /* 0x000fc60000000000 */
[----:B------:R-:W-:Y:S05]  /*36760*/  BRA.DIV UR4, `(.L_x_3467) ;  /* 0x00000026040c7947 */ /* 0x000fea000b800000 */
[----:B0-----:R-:W0:Y:S02]  /*36770*/  S2R R0, SR_TID.X ;  /* 0x0000000000007919 */ /* 0x001e240000002100 */
[----:B0-----:R-:W-:-:S04]  /*36780*/  SHF.R.U32.HI R0, RZ, 0x5, R0 ;  /* 0x00000005ff007819 */ /* 0x001fc80000011600 */
[----:B------:R-:W-:-:S05]  /*36790*/  LOP3.LUT R0, R0, 0x3, RZ, 0xc0, !PT ;  /* 0x0000000300007812 */ /* 0x000fca00078ec0ff */
[----:B------:R0:W1:Y:S02]  /*367a0*/  SHFL.IDX PT, R14, R0, RZ, 0x1f ;  /* 0x00001fff000e7589 */ /* 0x00006400000e0000 */
.L_x_3538:
[----:B-1----:R-:W-:Y:S01]  /*367b0*/  ISETP.NE.AND P0, PT, R14, RZ, PT ;  /* 0x000000ff0e00720c */ /* 0x002fe20003f05270 */
[----:B------:R-:W-:-:S12]  /*367c0*/  BSSY B0, `(.L_x_3468) ;  /* 0x0000020000007945 */ /* 0x000fd80003800000 */
[----:B------:R-:W-:Y:S05]  /*367d0*/  @P0 BRA `(.L_x_3469) ;  /* 0x0000000000780947 */ /* 0x000fea0003800000 */
[----:B------:R-:W-:-:S03]  /*367e0*/  UMOV UR4, 0xffffffff ;  /* 0xffffffff00047882 */ /* 0x000fc60000000000 */
[----:B------:R-:W-:Y:S05]  /*367f0*/  BRA.DIV UR4, `(.L_x_3470) ;  /* 0x00000026041c7947 */ /* 0x000fea000b800000 */
[----:B------:R-:W-:-:S13]  /*36800*/  ELECT P6, URZ, PT ;  /* 0x00000000003f782f */ /* 0x000fda00038c0000 */
.L_x_3541:
        /* <DEDUP_REMOVED lines=13> */
[----:B--2---:R-:W-:Y:S01]  /*368e0*/  IMAD R7, R3, 0x8, R0 ;  /* 0x0000000803077824 */ /* 0x004fe200078e0200 */
[----:B0-----:R-:W-:Y:S06]  /*368f0*/  @!P0 BRA `(.L_x_3471) ;  /* 0x0000002000fc8947 */ /* 0x001fec0003800000 */
.L_x_3542:
[----:B------:R-:W0:Y:S01]  /*36900*/  LDL.LU R6, [R1+0x448] ;  /* 0x0004480001067983 */ /* 0x000e220000300800 */
[----:B------:R-:W1:Y:S01]  /*36910*/  SYNCS.PHASECHK.TRANS64.TRYWAIT P0, [R7+URZ], R2 ;  /* 0x00000002070075a7 */ /* 0x000e62000800017f */
[----:B------:R-:W-:-:S04]  /*36920*/  VIADD R0, R9, 0x38860 ;  /* 0x0003886009007836 */ /* 0x000fc80000000000 */
[----:B0-----:R-:W-:Y:S01]  /*36930*/  IMAD R5, R6, 0x8, R0 ;  /* 0x0000000806057824 */ /* 0x001fe200078e0200 */
[----:B-1----:R-:W-:Y:S06]  /*36940*/  @!P0 BRA `(.L_x_3472) ;  /* 0x0000002000fc8947 */ /* 0x002fec0003800000 */
.L_x_3543:
[----:B------:R-:W1:Y:S02]  /*36950*/  SYNCS.PHASECHK.TRANS64.TRYWAIT P0, [R5+URZ], R4 ;  /* 0x00000004050075a7 */ /* 0x000e64000800017f */
[----:B-1----:R-:W-:Y:S05]  /*36960*/  @!P0 BRA `(.L_x_3473) ;  /* 0x0000002400088947 */ /* 0x002fea0003800000 */
.L_x_3544:
[----:B------:R-:W-:-:S07]  /*36970*/  IMAD R3, R3, 0x8, R0 ;  /* 0x0000000803037824 */ /* 0x000fce00078e0200 */
.L_x_3474:
[----:B--2---:R2:W3:Y:S02]  /*36980*/  SYNCS.PHASECHK.TRANS64.TRYWAIT P0, [R3+URZ], R2 ;  /* 0x00000002030075a7 */ /* 0x0044e4000800017f */
[----:B---3--:R-:W-:Y:S05]  /*36990*/  @!P0 NANOSLEEP.SYNCS 0x989680 ;  /* 0x009896800000895d */ /* 0x008fea0003900000 */
[----:B------:R-:W3:Y:S02]  /*369a0*/  @!P0 SYNCS.PHASECHK.TRANS64 P0, [R3+URZ], R2 ;  /* 0x00000002030085a7 */ /* 0x000ee4000800007f */
[----:B---3--:R-:W-:Y:S05]  /*369b0*/  @!P0 BRA `(.L_x_3474) ;  /* 0xfffffffc00f08947 */ /* 0x008fea000383ffff */
.L_x_3469:
[----:B------:R-:W-:Y:S05]  /*369c0*/  BSYNC B0 ;  /* 0x0000000000007941 */ /* 0x000fea0003800000 */
.L_x_3468:
[----:B------:R-:W-:Y:S05]  /*369d0*/  EXIT ;  /* 0x000000000000794d */ /* 0x000fea0003800000 */
.L_x_3220:
[----:B0-----:R-:W-:-:S04]  /*369e0*/  IMAD.U32 R5, RZ, RZ, UR39 ;  /* 0x00000027ff057e24 */ /* 0x001fc8000f8e00ff */
[----:B------:R0:W1:Y:S03]  /*369f0*/  SYNCS.PHASECHK.TRANS64.TRYWAIT P0, [R5+URZ+0x38800], R0 ;  /* 0x03880000050075a7 */ /* 0x000066000800017f */
[----:B-1----:R-:W-:Y:S05]  /*36a00*/  @!P0 NANOSLEEP.SYNCS 0x989680 ;  /* 0x009896800000895d */ /* 0x002fea0003900000 */
[----:B------:R-:W1:Y:S02]  /*36a10*/  @!P0 SYNCS.PHASECHK.TRANS64 P0, [R5+URZ+0x38800], R0 ;  /* 0x03880000050085a7 */ /* 0x000e64000800007f */
[----:B-1----:R-:W-:Y:S05]  /*36a20*/  @!P0 BRA `(.L_x_3220) ;  /* 0xfffffffc00ec8947 */ /* 0x002fea000383ffff */
[----:B------:R-:W-:Y:S05]  /*36a30*/  BRA `(.L_x_3475) ;  /* 0xfffffd4000fc7947 */ /* 0x000fea000383ffff */
.L_x_3233:
[----:B0-----:R0:W1:Y:S02]  /*36a40*/  SYNCS.PHASECHK.TRANS64.TRYWAIT P0, [R5+URZ], R8 ;  /* 0x00000008050075a7 */ /* 0x001064000800017f */
[----:B-1----:R-:W-:Y:S05]  /*36a50*/  @!P0 NANOSLEEP.SYNCS 0x989680 ;  /* 0x009896800000895d */ /* 0x002fea0003900000 */
[----:B------:R-:W1:Y:S02]  /*36a60*/  @!P0 SYNCS.PHASECHK.TRANS64 P0, [R5+URZ], R8 ;  /* 0x00000008050085a7 */ /* 0x000e64000800007f */
[----:B-1----:R-:W-:Y:S05]  /*36a70*/  @!P0 BRA `(.L_x_3233) ;  /* 0xfffffffc00f08947 */ /* 0x002fea000383ffff */
[----:B------:R-:W-:Y:S05]  /*36a80*/  BRA `(.L_x_3232) ;  /* 0xfffffd4c001c7947 */ /* 0x000fea000383ffff */
.L_x_3240:
[----:B-1----:R1:W2:Y:S02]  /*36a90*/  SYNCS.PHASECHK.TRANS64.TRYWAIT P0, [R8+URZ], R9 ;  /* 0x00000009080075a7 */ /* 0x0022a4000800017f */
[----:B--2---:R-:W-:Y:S05]  /*36aa0*/  @!P0 NANOSLEEP.SYNCS 0x989680 ;  /* 0x009896800000895d */ /* 0x004fea0003900000 */
[----:B------:R-:W2:Y:S02]  /*36ab0*/  @!P0 SYNCS.PHASECHK.TRANS64 P0, [R8+URZ], R9 ;  /* 0x00000009080085a7 */ /* 0x000ea4000800007f */
[----:B--2---:R-:W-:Y:S05]  /*36ac0*/  @!P0 BRA `(.L_x_3240) ;  /* 0xfffffffc00f08947 */ /* 0x004fea000383ffff */
[----:B------:R-:W-:Y:S05]  /*36ad0*/  BRA `(.L_x_3239) ;  /* 0xfffffd5000587947 */ /* 0x000fea000383ffff */
.L_x_3267:
[----:B0-----:R0:W1:Y:S02]  /*36ae0*/  SYNCS.PHASECHK.TRANS64.TRYWAIT P1, [R8+URZ], R9 ;  /* 0x00000009080075a7 */ /* 0x001064000802017f */
[----:B-1----:R-:W-:Y:S05]  /*36af0*/  @!P1 NANOSLEEP.SYNCS 0x989680 ;  /* 0x009896800000995d */ /* 0x002fea0003900000 */
[----:B------:R-:W1:Y:S02]  /*36b00*/  @!P1 SYNCS.PHASECHK.TRANS64 P1, [R8+URZ], R9 ;  /* 0x00000009080095a7 */ /* 0x000e64000802007f */
[----:B-1----:R-:W-:Y:S05]  /*36b10*/  @!P1 BRA `(.L_x_3267) ;  /* 0xfffffffc00f09947 */ /* 0x002fea000383ffff */
[----:B------:R-:W-:Y:S05]  /*36b20*/  BRA `(.L_x_3266) ;  /* 0xfffffdf400cc7947 */ /* 0x000fea000383ffff */
.L_x_3274:
[----:B-1----:R1:W2:Y:S02]  /*36b30*/  SYNCS.PHASECHK.TRANS64.TRYWAIT P1, [R8+URZ], R11 ;  /* 0x0000000b080075a7 */ /* 0x0022a4000802017f */
[----:B--2---:R-:W-:Y:S05]  /*36b40*/  @!P1 NANOSLEEP.SYNCS 0x989680 ;  /* 0x009896800000995d */ /* 0x004fea0003900000 */
[----:B------:R-:W2:Y:S02]  /*36b50*/  @!P1 SYNCS.PHASECHK.TRANS64 P1, [R8+URZ], R11 ;  /* 0x0000000b080095a7 */ /* 0x000ea4000802007f */
[----:B--2---:R-:W-:Y:S05]  /*36b60*/  @!P1 BRA `(.L_x_3274) ;  /* 0xfffffffc00f09947 */ /* 0x004fea000383ffff */
[----:B------:R-:W-:Y:S05]  /*36b70*/  BRA `(.L_x_3273) ;  /* 0xfffffdfc00107947 */ /* 0x000fea000383ffff */
.L_x_3287:
[----:B0-----:R0:W1:Y:S02]  /*36b80*/  SYNCS.PHASECHK.TRANS64.TRYWAIT P0, [R6+URZ], R7 ;  /* 0x00000007060075a7 */ /* 0x001064000800017f */
[----:B-1----:R-:W-:Y:S05]  /*36b90*/  @!P0 NANOSLEEP.SYNCS 0x989680 ;  /* 0x009896800000895d */ /* 0x002fea0003900000 */
[----:B------:R-:W1:Y:S02]  /*36ba0*/  @!P0 SYNCS.PHASECHK.TRANS64 P0, [R6+URZ], R7 ;  /* 0x00000007060085a7 */ /* 0x000e64000800007f */
[----:B-1----:R-:W-:Y:S05]  /*36bb0*/  @!P0 BRA `(.L_x_3287) ;  /* 0xfffffffc00f08947 */ /* 0x002fea000383ffff */
[----:B------:R-:W-:Y:S05]  /*36bc0*/  BRA `(.L_x_3286) ;  /* 0xfffffe9000447947 */ /* 0x000fea000383ffff */
.L_x_3294:
[----:B-1----:R1:W2:Y:S02]  /*36bd0*/  SYNCS.PHASECHK.TRANS64.TRYWAIT P0, [R6+URZ], R7 ;  /* 0x00000007060075a7 */ /* 0x0022a4000800017f */
[----:B--2---:R-:W-:Y:S05]  /*36be0*/  @!P0 NANOSLEEP.SYNCS 0x989680 ;  /* 0x009896800000895d */ /* 0x004fea0003900000 */
[----:B------:R-:W2:Y:S02]  /*36bf0*/  @!P0 SYNCS.PHASECHK.TRANS64 P0, [R6+URZ], R7 ;  /* 0x00000007060085a7 */ /* 0x000ea4000800007f */
[----:B--2---:R-:W-:Y:S05]  /*36c00*/  @!P0 BRA `(.L_x_3294) ;  /* 0xfffffffc00f08947 */ /* 0x004fea000383ffff */
[----:B------:R-:W-:Y:S05]  /*36c10*/  BRA `(.L_x_3293) ;  /* 0xfffffe9400807947 */ /* 0x000fea000383ffff */
.L_x_3352:
        /* <DEDUP_REMOVED lines=11> */
.L_x_3477:
[----:B------:R-:W-:Y:S05]  /*36cd0*/  BSYNC B0 ;  /* 0x0000000000007941 */ /* 0x000fea0003800000 */
.L_x_3476:
[----:B------:R-:W-:Y:S05]  /*36ce0*/  BRA `(.L_x_3478) ;  /* 0xffffff94008c7947 */ /* 0x000fea000383ffff */
.L_x_3354:
[----:B------:R-:W-:Y:S01]  /*36cf0*/  BSSY B0, `(.L_x_3479) ;  /* 0x0000006000007945 */ /* 0x000fe20003800000 */
[----:B------:R-:W-:-:S07]  /*36d00*/  IMAD.MOV.U32 R15, RZ, RZ, -0x1 ;  /* 0xffffffffff0f7424 */ /* 0x000fce00078e00ff */
[----:B012-4-:R-:W-:Y:S05]  /*36d10*/  WARPSYNC.COLLECTIVE R15, `(.L_x_3480) ;  /* 0x000000000f0c7348 */ /* 0x017fea0003c00000 */
[----:B------:R-:W-:Y:S02]  /*36d20*/  ELECT P6, UR62, PT ;  /* 0x00000000003e782f */ /* 0x000fe400038c0000 */
[----:B------:R-:W-:Y:S01]  /*36d30*/  MOV R14, UR62 ;  /* 0x0000003e000e7c02 */ /* 0x000fe20008000f00 */
[----:B012-4-:R-:W-:Y:S10]  /*36d40*/  ENDCOLLECTIVE ;  /* 0x000000000000791b */ /* 0x017ff40003800000 */
.L_x_3480:
[----:B------:R-:W-:Y:S05]  /*36d50*/  BSYNC B0 ;  /* 0x0000000000007941 */ /* 0x000fea0003800000 */
.L_x_3479:
[----:B------:R-:W-:Y:S05]  /*36d60*/  BRA `(.L_x_3481) ;  /* 0xffffff9400987947 */ /* 0x000fea000383ffff */
.L_x_3356:
[----:B--2---:R2:W3:Y:S02]  /*36d70*/  SYNCS.PHASECHK.TRANS64.TRYWAIT P0, [R0+URZ+0x38840], R2 ;  /* 0x03884002000075a7 */ /* 0x0044e4000800017f */
[----:B---3--:R-:W-:Y:S05]  /*36d80*/  @!P0 NANOSLEEP.SYNCS 0x989680 ;  /* 0x009896800000895d */ /* 0x008fea0003900000 */
[----:B------:R-:W3:Y:S02]  /*36d90*/  @!P0 SYNCS.PHASECHK.TRANS64 P0, [R0+URZ+0x38840], R2 ;  /* 0x03884002000085a7 */ /* 0x000ee4000800007f */
[----:B---3--:R-:W-:Y:S05]  /*36da0*/  @!P0 BRA `(.L_x_3356) ;  /* 0xfffffffc00f08947 */ /* 0x008fea000383ffff */
[----:B------:R-:W-:Y:S05]  /*36db0*/  BRA `(.L_x_3482) ;  /* 0xffffff9800007947 */ /* 0x000fea000383ffff */
.L_x_3360:
[----:B------:R0:W5:Y:S01]  /*36dc0*/  LDL R0, [R1+0x474] ;  /* 0x0004740001007983 */ /* 0x0001620000100800 */
[----:B------:R-:W-:Y:S02]  /*36dd0*/  IMAD.MOV.U32 R6, RZ, RZ, R11 ;  /* 0x000000ffff067224 */ /* 0x000fe400078e000b */
[----:B------:R-:W-:Y:S02]  /*36de0*/  IMAD.MOV.U32 R13, RZ, RZ, R2 ;  /* 0x000000ffff0d7224 */ /* 0x000fe400078e0002 */
[----:B------:R-:W-:Y:S02]  /*36df0*/  IMAD.MOV.U32 R12, RZ, RZ, RZ ;  /* 0x000000ffff0c7224 */ /* 0x000fe400078e00ff */
[----:B------:R-:W-:Y:S02]  /*36e00*/  IMAD.MOV.U32 R11, RZ, RZ, 0x181f ;  /* 0x0000181fff0b7424 */ /* 0x000fe400078e00ff */
[----:B------:R-:W-:Y:S02]  /*36e10*/  IMAD.MOV.U32 R15, RZ, RZ, -0x1 ;  /* 0xffffffffff0f7424 */ /* 0x000fe400078e00ff */
[----:B0-----:R-:W-:-:S07]  /*36e20*/  IMAD.IADD R8, R8, 0x1, R6 ;  /* 0x0000000108087824 */ /* 0x001fce00078e0206 */
[----:B-----5:R-:W-:Y:S05]  /*36e30*/  WARPSYNC.COLLECTIVE R15, `(.L_x_3483) ;  /* 0x000000000f087348 */ /* 0x020fea0003c00000 */
[----:B------:R0:W1:Y:S02]  /*36e40*/  SHFL.IDX P6, R14, R13, R12, R11 ;  /* 0x0000000c0d0e7389 */ /* 0x00006400000c000b */
[----:B01---5:R-:W-:Y:S01]  /*36e50*/  ENDCOLLECTIVE ;  /* 0x000000000000791b */ /* 0x023fe20003800000 */
.L_x_3483:
[----:B------:R0:W-:Y:S01]  /*36e60*/  STL [R1+0x478], R8 ;  /* 0x0004780801007387 */ /* 0x0001e20000100800 */
[----:B------:R-:W-:Y:S02]  /*36e70*/  IMAD.MOV.U32 R13, RZ, RZ, R3 ;  /* 0x000000ffff0d7224 */ /* 0x000fe400078e0003 */
[----:B------:R-:W-:-:S07]  /*36e80*/  IMAD.MOV.U32 R4, RZ, RZ, R14 ;  /* 0x000000ffff047224 */ /* 0x000fce00078e000e */
[----:B0-----:R-:W-:Y:S05]  /*36e90*/  WARPSYNC.COLLECTIVE R15, `(.L_x_3484) ;  /* 0x000000000f087348 */ /* 0x001fea0003c00000 */
[----:B------:R1:W2:Y:S02]  /*36ea0*/  SHFL.IDX P6, R14, R13, R12, R11 ;  /* 0x0000000c0d0e7389 */ /* 0x0002a400000c000b */
[----:B012---:R-:W-:Y:S01]  /*36eb0*/  ENDCOLLECTIVE ;  /* 0x000000000000791b */ /* 0x007fe20003800000 */
.L_x_3484:
[----:B------:R-:W-:Y:S02]  /*36ec0*/  IMAD.MOV.U32 R13, RZ, RZ, R2 ;  /* 0x000000ffff0d7224 */ /* 0x000fe400078e0002 */
[----:B------:R-:W-:Y:S02]  /*36ed0*/  IMAD.MOV.U32 R12, RZ, RZ, 0x1 ;  /* 0x00000001ff0c7424 */ /* 0x000fe400078e00ff */
[----:B------:R-:W-:-:S07]  /*36ee0*/  IMAD.MOV.U32 R5, RZ, RZ, R14 ;  /* 0x000000ffff057224 */ /* 0x000fce00078e000e */
[----:B------:R-:W-:Y:S05]  /*36ef0*/  WARPSYNC.COLLECTIVE R15, `(.L_x_3485) ;  /* 0x000000000f087348 */ /* 0x000fea0003c00000 */
[----:B------:R0:W1:Y:S02]  /*36f00*/  SHFL.IDX P6, R14, R13, R12, R11 ;  /* 0x0000000c0d0e7389 */ /* 0x00006400000c000b */
[----:B01----:R-:W-:Y:S01]  /*36f10*/  ENDCOLLECTIVE ;  /* 0x000000000000791b */ /* 0x003fe20003800000 */
.L_x_3485:
[----:B------:R-:W-:Y:S02]  /*36f20*/  IMAD.MOV.U32 R13, RZ, RZ, R3 ;  /* 0x000000ffff0d7224 */ /* 0x000fe400078e0003 */
[----:B------:R-:W-:-:S07]  /*36f30*/  IMAD.MOV.U32 R6, RZ, RZ, R14 ;  /* 0x000000ffff067224 */ /* 0x000fce00078e000e */
[----:B------:R-:W-:Y:S05]  /*36f40*/  WARPSYNC.COLLECTIVE R15, `(.L_x_3486) ;  /* 0x000000000f087348 */ /* 0x000fea0003c00000 */
[----:B------:R0:W1:Y:S02]  /*36f50*/  SHFL.IDX P6, R14, R13, R12, R11 ;  /* 0x0000000c0d0e7389 */ /* 0x00006400000c000b */
[----:B01----:R-:W-:Y:S01]  /*36f60*/  ENDCOLLECTIVE ;  /* 0x000000000000791b */ /* 0x003fe20003800000 */
.L_x_3486:
[----:B------:R-:W-:Y:S02]  /*36f70*/  IMAD.MOV.U32 R13, RZ, RZ, R2 ;  /* 0x000000ffff0d7224 */ /* 0x000fe400078e0002 */
[----:B------:R-:W-:Y:S02]  /*36f80*/  IMAD.MOV.U32 R12, RZ, RZ, 0x2 ;  /* 0x00000002ff0c7424 */ /* 0x000fe400078e00ff */
[----:B------:R-:W-:Y:S02]  /*36f90*/  IMAD R0, R0, R7, RZ ;  /* 0x0000000700007224 */ /* 0x000fe400078e02ff */
[----:B------:R-:W-:-:S03]  /*36fa0*/  VIADD R7, R8, 0x10 ;  /* 0x0000001008077836 */ /* 0x000fc60000000000 */
[----:B------:R-:W-:Y:S02]  /*36fb0*/  ISETP.GE.AND P1, PT, R8, R0, PT ;  /* 0x000000000800720c */ /* 0x000fe40003f26270 */
[----:B------:R0:W-:Y:S11]  /*36fc0*/  STL [R1+0x480], R7 ;  /* 0x0004800701007387 */ /* 0x0001f60000100800 */
[----:B------:R-:W-:-:S05]  /*36fd0*/  @!P1 LEA R5, P2, R10, R5, 0x1 ;  /* 0x000000050a059211 */ /* 0x000fca00078408ff */
        /* <DEDUP_REMOVED lines=15> */
.L_x_3487:
        /* <DEDUP_REMOVED lines=10> */
.L_x_3488:
        /* <DEDUP_REMOVED lines=11> */
.L_x_3489:
        /* <DEDUP_REMOVED lines=14> */
.L_x_3490:
[----:B------:R-:W-:Y:S01]  /*37300*/  IMAD.MOV.U32 R3, RZ, RZ, R14 ;  /* 0x000000ffff037224 */ /* 0x000fe200078e000e */
[----:B------:R-:W-:Y:S06]  /*37310*/  BRA `(.L_x_3491) ;  /* 0xffffff9c00647947 */ /* 0x000fec000383ffff */
.L_x_3364:
[----:B------:R-:W2:Y:S04]  /*37320*/  LDL.LU R13, [R1+0x474] ;  /* 0x00047400010d7983 */ /* 0x000ea80000300800 */
[----:B------:R-:W3:Y:S04]  /*37330*/  LDL.LU R12, [R1+0x478] ;  /* 0x00047800010c7983 */ /* 0x000ee80000300800 */
[----:B------:R-:W4:Y:S04]  /*37340*/  LDL.LU R8, [R1+0x444] ;  /* 0x0004440001087983 */ /* 0x000f280000300800 */
[----:B------:R-:W5:Y:S04]  /*37350*/  LDL.LU R11, [R1+0x480] ;  /* 0x00048000010b7983 */ /* 0x000f680000300800 */
[----:B------:R-:W5:Y:S01]  /*37360*/  LDL.LU R9, [R1+0x498] ;  /* 0x0004980001097983 */ /* 0x000f620000300800 */
[----:B------:R-:W-:Y:S01]  /*37370*/  BSSY B0, `(.L_x_3492) ;  /* 0x0000017000007945 */ /* 0x000fe20003800000 */
[----:B------:R-:W-:-:S02]  /*37380*/  IMAD.MOV.U32 R15, RZ, RZ, -0x1 ;  /* 0xffffffffff0f7424 */ /* 0x000fc400078e00ff */
[----:B--2---:R-:W-:-:S05]  /*37390*/  IMAD R7, R13, R7, RZ ;  /* 0x000000070d077224 */ /* 0x004fca00078e02ff */
[----:B---3--:R-:W-:-:S13]  /*373a0*/  ISETP.GE.AND P2, PT, R12, R7, PT ;  /* 0x000000070c00720c */ /* 0x008fda0003f46270 */
[----:B------:R-:W-:-:S04]  /*373b0*/  @!P2 LOP3.LUT R2, R5, 0x40, RZ, 0xc0, !PT ;  /* 0x000000400502a812 */ /* 0x000fc800078ec0ff */
[----:B------:R-:W-:-:S04]  /*373c0*/  @!P2 SHF.R.U32.HI R2, RZ, 0x2, R2 ;  /* 0x00000002ff02a819 */ /* 0x000fc80000011602 */
[----:B------:R-:W-:Y:S02]  /*373d0*/  @!P2 ISETP.NE.U32.AND P6, PT, R2, RZ, PT ;  /* 0x000000ff0200a20c */ /* 0x000fe40003fc5070 */
[----:B------:R-:W-:Y:S02]  /*373e0*/  @!P2 LOP3.LUT R2, R6, 0x80, RZ, 0xc0, !PT ;  /* 0x000000800602a812 */ /* 0x000fe400078ec0ff */
[----:B----4-:R-:W-:Y:S02]  /*373f0*/  LOP3.LUT R8, R8, 0xffffffdf, RZ, 0xc0, !PT ;  /* 0xffffffdf08087812 */ /* 0x010fe400078ec0ff */
[----:B------:R-:W-:-:S07]  /*37400*/  @!P2 SHF.R.U32.HI R2, RZ, 0x3, R2 ;  /* 0x00000003ff02a819 */ /* 0x000fce0000011602 */
[----:B------:R-:W-:Y:S02]  /*37410*/  @P6 LOP3.LUT R8, R8, 0x20, RZ, 0xfc, !PT ;  /* 0x0000002008086812 */ /* 0x000fe400078efcff */
[----:B------:R-:W-:Y:S02]  /*37420*/  @!P2 ISETP.NE.U32.AND P6, PT, R2, RZ, PT ;  /* 0x000000ff0200a20c */ /* 0x000fe40003fc5070 */
[----:B------:R-:W-:-:S11]  /*37430*/  LOP3.LUT R8, R8, 0xffffffef, RZ, 0xc0, !PT ;  /* 0xffffffef08087812 */ /* 0x000fd600078ec0ff */
[----:B------:R-:W-:-:S05]  /*37440*/  @P6 LOP3.LUT R8, R8, 0x10, RZ, 0xfc, !PT ;  /* 0x0000001008086812 */ /* 0x000fca00078efcff */
[----:B------:R0:W-:Y:S01]  /*37450*/  STL [R1+0x444], R8 ;  /* 0x0004440801007387 */ /* 0x0001e20000100800 */
[-C--:B-----5:R-:W-:Y:S01]  /*37460*/  ISETP.GE.AND P3, PT, R11, R7.reuse, PT ;  /* 0x000000070b00720c */ /* 0x0a0fe20003f66270 */
[----:B------:R-:W-:Y:S01]  /*37470*/  IMAD.MOV.U32 R13, RZ, RZ, R4 ;  /* 0x000000ffff0d7224 */ /* 0x000fe200078e0004 */
[----:B------:R-:W-:Y:S01]  /*37480*/  ISETP.GE.AND P4, PT, R9, R7, PT ;  /* 0x000000070900720c */ /* 0x000fe20003f86270 */
[----:B------:R-:W-:Y:S02]  /*37490*/  IMAD.MOV.U32 R12, RZ, RZ, RZ ;  /* 0x000000ffff0c7224 */ /* 0x000fe400078e00ff */
[----:B------:R-:W-:-:S10]  /*374a0*/  IMAD.MOV.U32 R11, RZ, RZ, 0x181f ;  /* 0x0000181fff0b7424 */ /* 0x000fd400078e00ff */
[----:B0-----:R-:W-:Y:S05]  /*374b0*/  WARPSYNC.COLLECTIVE R15, `(.L_x_3493) ;  /* 0x000000000f087348 */ /* 0x001fea0003c00000 */
[----:B------:R1:W2:Y:S02]  /*374c0*/  SHFL.IDX P6, R14, R13, R12, R11 ;  /* 0x0000000c0d0e7389 */ /* 0x0002a400000c000b */
[----:B012---:R-:W-:Y:S01]  /*374d0*/  ENDCOLLECTIVE ;  /* 0x000000000000791b */ /* 0x007fe20003800000 */
.L_x_3493:
[----:B------:R-:W-:Y:S05]  /*374e0*/  BSYNC B0 ;  /* 0x0000000000007941 */ /* 0x000fea0003800000 */
.L_x_3492:
[----:B------:R0:W-:Y:S04]  /*374f0*/  STL [R1+0x4a8], R16 ;  /* 0x0004a81001007387 */ /* 0x0001e80000100800 */
[----:B0-----:R0:W5:Y:S04]  /*37500*/  LDL.LU R16, [R1+0x444] ;  /* 0x0004440001107983 */ /* 0x0011680000300800 */
[----:B------:R1:W-:Y:S04]  /*37510*/  STL [R1+0x4a4], R7 ;  /* 0x0004a40701007387 */ /* 0x0003e80000100800 */
[----:B-1----:R0:W5:Y:S01]  /*37520*/  LDL R7, [R1+0x450] ;  /* 0x0004500001077983 */ /* 0x0021620000100800 */
[----:B------:R-:W-:-:S02]  /*37530*/  IMAD.MOV.U32 R13, RZ, RZ, R0 ;  /* 0x000000ffff0d7224 */ /* 0x000fc400078e0000 */
[----:B------:R-:W-:Y:S02]  /*37540*/  IMAD.MOV.U32 R12, RZ, RZ, RZ ;  /* 0x000000ffff0c7224 */ /* 0x000fe400078e00ff */
[----:B------:R-:W-:Y:S02]  /*37550*/  IMAD.MOV.U32 R11, RZ, RZ, 0x181f ;  /* 0x0000181fff0b7424 */ /* 0x000fe400078e00ff */
[----:B------:R-:W-:Y:S02]  /*37560*/  IMAD.MOV.U32 R15, RZ, RZ, -0x1 ;  /* 0xffffffffff0f7424 */ /* 0x000fe400078e00ff */
[----:B0-----:R-:W-:-:S07]  /*37570*/  IMAD.MOV.U32 R8, RZ, RZ, R14 ;  /* 0x000000ffff087224 */ /* 0x001fce00078e000e */
[----:B-----5:R-:W-:Y:S05]  /*37580*/  WARPSYNC.COLLECTIVE R15, `(.L_x_3494) ;  /* 0x000000000f087348 */ /* 0x020fea0003c00000 */
[----:B------:R0:W1:Y:S02]  /*37590*/  SHFL.IDX P6, R14, R13, R12, R11 ;  /* 0x0000000c0d0e7389 */ /* 0x00006400000c000b */
[----:B01---5:R-:W-:Y:S01]  /*375a0*/  ENDCOLLECTIVE ;  /* 0x000000000000791b */ /* 0x023fe20003800000 */
.L_x_3494:
        /* <DEDUP_REMOVED lines=35> */
[C---:B------:R-:W-:Y:S02]  /*377e0*/  LOP3.LUT P5, RZ, R16.reuse, 0x4, RZ, 0xc0, !PT ;  /* 0x0000000410ff7812 */ /* 0x040fe400078ac0ff */
[----:B------:R-:W-:Y:S01]  /*377f0*/  @!P3 LOP3.LUT R8, R5, 0x40, RZ, 0xc0, !PT ;  /* 0x000000400508b812 */ /* 0x000fe200078ec0ff */
[----:B------:R0:W-:Y:S01]  /*37800*/  @!P2 LDGSTS.E.BYPASS.LTC128B.128 [R7+0x32400], desc[UR36][R2.64+0x300], P6 ;  /* 0x324003000207afae */ /* 0x0001e2000b101d64 */
[----:B------:R-:W-:Y:S02]  /*37810*/  LOP3.LUT R16, R16, 0xfffdffff, RZ, 0xc0, !PT ;  /* 0xfffdffff10107812 */ /* 0x000fe400078ec0ff */
[----:B------:R-:W-:-:S07]  /*37820*/  @!P3 SHF.R.U32.HI R8, RZ, 0x2, R8 ;  /* 0x00000002ff08b819 */ /* 0x000fce0000011608 */
[----:B0-----:R-:W-:Y:S05]  /*37830*/  WARPSYNC.COLLECTIVE R15, `(.L_x_3495) ;  /* 0x000000000f087348 */ /* 0x001fea0003c00000 */
[----:B------:R1:W2:Y:S02]  /*37840*/  SHFL.IDX P6, R14, R13, R12, R11 ;  /* 0x0000000c0d0e7389 */ /* 0x0002a400000c000b */
[----:B012---:R-:W-:Y:S01]  /*37850*/  ENDCOLLECTIVE ;  /* 0x000000000000791b */ /* 0x007fe20003800000 */
.L_x_3495:
        /* <DEDUP_REMOVED lines=18> */
.L_x_3496:
        /* <DEDUP_REMOVED lines=29> */
.L_x_3497:
        /* <DEDUP_REMOVED lines=13> */
.L_x_3498:
        /* <DEDUP_REMOVED lines=20> */
[----:B------:R0:W5:Y:S10]  /*37d60*/  LDL.LU R16, [R1+0x4a8] ;  /* 0x0004a80001107983 */ /* 0x0001740000300800 */
[----:B------:R0:W-:Y:S04]  /*37d70*/  @!P4 LDGSTS.E.BYPASS.LTC128B.128 [R7+0x2b400], desc[UR36][R2.64+0x100], !P2 ;  /* 0x2b4001000207cfae */ /* 0x0001e8000d101d64 */
[----:B------:R0:W-:Y:S04]  /*37d80*/  @!P4 LDGSTS.E.BYPASS.LTC128B.128 [R7+0x2d400], desc[UR36][R2.64+0x180], !P5 ;  /* 0x2d4001800207cfae */ /* 0x0001e8000e901d64 */
[----:B------:R0:W-:Y:S04]  /*37d90*/  @!P4 LDGSTS.E.BYPASS.LTC128B.128 [R7+0x2f400], desc[UR36][R2.64+0x200], !P0 ;  /* 0x2f4002000207cfae */ /* 0x0001e8000c101d64 */
[----:B------:R0:W-:Y:S04]  /*37da0*/  @!P4 LDGSTS.E.BYPASS.LTC128B.128 [R7+0x31400], desc[UR36][R2.64+0x280], !P1 ;  /* 0x314002800207cfae */ /* 0x0001e8000c901d64 */
[----:B------:R0:W-:Y:S04]  /*37db0*/  @!P4 LDGSTS.E.BYPASS.LTC128B.128 [R7+0x33400], desc[UR36][R2.64+0x300], P6 ;  /* 0x334003000207cfae */ /* 0x0001e8000b101d64 */
[----:B------:R0:W-:Y:S04]  /*37dc0*/  @!P4 LDGSTS.E.BYPASS.LTC128B.128 [R7+0x35400], desc[UR36][R2.64+0x380], P3 ;  /* 0x354003800207cfae */ /* 0x0001e80009901d64 */
[----:B------:R0:W5:Y:S01]  /*37dd0*/  LDL.LU R7, [R1+0x4a4] ;  /* 0x0004a40001077983 */ /* 0x0001620000300800 */
[----:B------:R-:W-:-:S02]  /*37de0*/  IMAD.MOV.U32 R13, RZ, RZ, R4 ;  /* 0x000000ffff0d7224 */ /* 0x000fc400078e0004 */
[----:B------:R-:W-:Y:S02]  /*37df0*/  IMAD.MOV.U32 R12, RZ, RZ, 0x3 ;  /* 0x00000003ff0c7424 */ /* 0x000fe400078e00ff */
[----:B------:R-:W-:-:S07]  /*37e00*/  IMAD.MOV.U32 R15, RZ, RZ, -0x1 ;  /* 0xffffffffff0f7424 */ /* 0x000fce00078e00ff */
[----:B0----5:R-:W-:Y:S05]  /*37e10*/  WARPSYNC.COLLECTIVE R15, `(.L_x_3499) ;  /* 0x000000000f087348 */ /* 0x021fea0003c00000 */
[----:B------:R1:W2:Y:S02]  /*37e20*/  SHFL.IDX P6, R14, R13, R12, R11 ;  /* 0x0000000c0d0e7389 */ /* 0x0002a400000c000b */
[----:B012--5:R-:W-:Y:S01]  /*37e30*/  ENDCOLLECTIVE ;  /* 0x000000000000791b */ /* 0x027fe20003800000 */
.L_x_3499:
[----:B------:R-:W-:Y:S02]  /*37e40*/  IMAD.MOV.U32 R13, RZ, RZ, R0 ;  /* 0x000000ffff0d7224 */ /* 0x000fe400078e0000 */
[----:B------:R-:W-:-:S07]  /*37e50*/  IMAD.MOV.U32 R4, RZ, RZ, R14 ;  /* 0x000000ffff047224 */ /* 0x000fce00078e000e */
[----:B------:R-:W-:Y:S05]  /*37e60*/  WARPSYNC.COLLECTIVE R15, `(.L_x_3500) ;  /* 0x000000000f087348 */ /* 0x000fea0003c00000 */
[----:B------:R0:W1:Y:S02]  /*37e70*/  SHFL.IDX P6, R14, R13, R12, R11 ;  /* 0x0000000c0d0e7389 */ /* 0x00006400000c000b */
[----:B01----:R-:W-:Y:S01]  /*37e80*/  ENDCOLLECTIVE ;  /* 0x000000000000791b */ /* 0x003fe20003800000 */
.L_x_3500:
[----:B------:R-:W-:Y:S01]  /*37e90*/  IMAD.MOV.U32 R0, RZ, RZ, R14 ;  /* 0x000000ffff007224 */ /* 0x000fe200078e000e */
[----:B------:R-:W-:Y:S06]  /*37ea0*/  BRA `(.L_x_3501) ;  /* 0xffffffa000407947 */ /* 0x000fec000383ffff */
.L_x_3369:
[----:B0-----:R-:W3:Y:S02]  /*37eb0*/  LDL R2, [R1+0x440] ;  /* 0x0004400001027983 */ /* 0x001ee40000100800 */
[----:B---3--:R0:W3:Y:S02]  /*37ec0*/  SYNCS.PHASECHK.TRANS64.TRYWAIT P0, [R2+URZ+0x38820], R0 ;  /* 0x03882000020075a7 */ /* 0x0080e4000800017f */
[----:B---3--:R-:W-:Y:S05]  /*37ed0*/  @!P0 NANOSLEEP.SYNCS 0x989680 ;  /* 0x009896800000895d */ /* 0x008fea0003900000 */
[----:B------:R-:W3:Y:S02]  /*37ee0*/  @!P0 SYNCS.PHASECHK.TRANS64 P0, [R2+URZ+0x38820], R0 ;  /* 0x03882000020085a7 */ /* 0x000ee4000800007f */
[----:B---3--:R-:W-:Y:S05]  /*37ef0*/  @!P0 BRA `(.L_x_3369) ;  /* 0xfffffffc00ec8947 */ /* 0x008fea000383ffff */
[----:B------:R-:W-:Y:S05]  /*37f00*/  BRA `(.L_x_3502) ;  /* 0xffffffa400007947 */ /* 0x000fea000383ffff */
.L_x_3373:
[----:B0-----:R0:W1:Y:S02]  /*37f10*/  SYNCS.PHASECHK.TRANS64.TRYWAIT P0, [R0+URZ+0x38860], R2 ;  /* 0x03886002000075a7 */ /* 0x001064000800017f */
[----:B-1----:R-:W-:Y:S05]  /*37f20*/  @!P0 NANOSLEEP.SYNCS 0x989680 ;  /* 0x009896800000895d */ /* 0x002fea0003900000 */
[----:B------:R-:W1:Y:S02]  /*37f30*/  @!P0 SYNCS.PHASECHK.TRANS64 P0, [R0+URZ+0x38860], R2 ;  /* 0x03886002000085a7 */ /* 0x000e64000800007f */
[----:B-1----:R-:W-:Y:S05]  /*37f40*/  @!P0 BRA `(.L_x_3373) ;  /* 0xfffffffc00f08947 */ /* 0x002fea000383ffff */
[----:B------:R-:W-:Y:S05]  /*37f50*/  BRA `(.L_x_3503) ;  /* 0xffffffa400307947 */ /* 0x000fea000383ffff */
.L_x_3392:
[----:B0-----:R0:W1:Y:S02]  /*37f60*/  SYNCS.PHASECHK.TRANS64.TRYWAIT P0, [R3+URZ+0x38840], R2 ;  /* 0x03884002030075a7 */ /* 0x001064000800017f */
[----:B-1----:R-:W-:Y:S05]  /*37f70*/  @!P0 NANOSLEEP.SYNCS 0x989680 ;  /* 0x009896800000895d */ /* 0x002fea0003900000 */
[----:B------:R-:W1:Y:S02]  /*37f80*/  @!P0 SYNCS.PHASECHK.TRANS64 P0, [R3+URZ+0x38840], R2 ;  /* 0x03884002030085a7 */ /* 0x000e64000800007f */
[----:B-1----:R-:W-:Y:S05]  /*37f90*/  @!P0 BRA `(.L_x_3392) ;  /* 0xfffffffc00f08947 */ /* 0x002fea000383ffff */
[----:B------:R-:W-:Y:S05]  /*37fa0*/  BRA `(.L_x_3504) ;  /* 0xffffffb0003c7947 */ /* 0x000fea000383ffff */
.L_x_3397:
[----:B-1----:R1:W3:Y:S02]  /*37fb0*/  SYNCS.PHASECHK.TRANS64.TRYWAIT P0, [R3+URZ+0x38860], R2 ;  /* 0x03886002030075a7 */ /* 0x0022e4000800017f */
[----:B---3--:R-:W-:Y:S05]  /*37fc0*/  @!P0 NANOSLEEP.SYNCS 0x989680 ;  /* 0x009896800000895d */ /* 0x008fea0003900000 */
[----:B------:R-:W3:Y:S02]  /*37fd0*/  @!P0 SYNCS.PHASECHK.TRANS64 P0, [R3+URZ+0x38860], R2 ;  /* 0x03886002030085a7 */ /* 0x000ee4000800007f */
[----:B---3--:R-:W-:Y:S05]  /*37fe0*/  @!P0 BRA `(.L_x_3397) ;  /* 0xfffffffc00f08947 */ /* 0x008fea000383ffff */
[----:B------:R-:W-:Y:S05]  /*37ff0*/  BRA `(.L_x_3505) ;  /* 0xffffffb000c07947 */ /* 0x000fea000383ffff */
.L_x_3412:
[----:B0-----:R0:W1:Y:S02]  /*38000*/  SYNCS.PHASECHK.TRANS64.TRYWAIT P0, [R4+URZ+0x38840], R2 ;  /* 0x03884002040075a7 */ /* 0x001064000800017f */
[----:B-1----:R-:W-:Y:S05]  /*38010*/  @!P0 NANOSLEEP.SYNCS 0x989680 ;  /* 0x009896800000895d */ /* 0x002fea0003900000 */
[----:B------:R-:W1:Y:S02]  /*38020*/  @!P0 SYNCS.PHASECHK.TRANS64 P0, [R4+URZ+0x38840], R2 ;  /* 0x03884002040085a7 */ /* 0x000e64000800007f */
[----:B-1----:R-:W-:Y:S05]  /*38030*/  @!P0 BRA `(.L_x_3412) ;  /* 0xfffffffc00f08947 */ /* 0x002fea000383ffff */
[----:B------:R-:W-:Y:S05]  /*38040*/  BRA `(.L_x_3506) ;  /* 0xffffffbc00b07947 */ /* 0x000fea000383ffff */
.L_x_3417:
[----:B-1----:R1:W3:Y:S02]  /*38050*/  SYNCS.PHASECHK.TRANS64.TRYWAIT P0, [R4+URZ+0x38860], R2 ;  /* 0x03886002040075a7 */ /* 0x0022e4000800017f */
[----:B---3--:R-:W-:Y:S05]  /*38060*/  @!P0 NANOSLEEP.SYNCS 0x989680 ;  /* 0x009896800000895d */ /* 0x008fea0003900000 */
[----:B------:R-:W3:Y:S02]  /*38070*/  @!P0 SYNCS.PHASECHK.TRANS64 P0, [R4+URZ+0x38860], R2 ;  /* 0x03886002040085a7 */ /* 0x000ee4000800007f */
[----:B---3--:R-:W-:Y:S05]  /*38080*/  @!P0 BRA `(.L_x_3417) ;  /* 0xfffffffc00f08947 */ /* 0x008fea000383ffff */
[----:B------:R-:W-:Y:S05]  /*38090*/  BRA `(.L_x_3507) ;  /* 0xffffffc000307947 */ /* 0x000fea000383ffff */
.L_x_3432:
[----:B-1----:R1:W3:Y:S02]  /*380a0*/  SYNCS.PHASECHK.TRANS64.TRYWAIT P0, [R2+URZ+0x38840], R3 ;  /* 0x03884003020075a7 */ /* 0x0022e4000800017f */
[----:B---3--:R-:W-:Y:S05]  /*380b0*/  @!P0 NANOSLEEP.SYNCS 0x989680 ;  /* 0x009896800000895d */ /* 0x008fea0003900000 */
[----:B------:R-:W3:Y:S02]  /*380c0*/  @!P0 SYNCS.PHASECHK.TRANS64 P0, [R2+URZ+0x38840], R3 ;  /* 0x03884003020085a7 */ /* 0x000ee4000800007f */
[----:B---3--:R-:W-:Y:S05]  /*380d0*/  @!P0 BRA `(.L_x_3432) ;  /* 0xfffffffc00f08947 */ /* 0x008fea000383ffff */
[----:B------:R-:W-:Y:S05]  /*380e0*/  BRA `(.L_x_3508) ;  /* 0xffffffc800fc7947 */ /* 0x000fea000383ffff */
.L_x_3437:
[----:B0-----:R0:W3:Y:S02]  /*380f0*/  SYNCS.PHASECHK.TRANS64.TRYWAIT P0, [R2+URZ+0x38860], R3 ;  /* 0x03886003020075a7 */ /* 0x0010e4000800017f */
[----:B---3--:R-:W-:Y:S05]  /*38100*/  @!P0 NANOSLEEP.SYNCS 0x989680 ;  /* 0x009896800000895d */ /* 0x008fea0003900000 */
[----:B------:R-:W3:Y:S02]  /*38110*/  @!P0 SYNCS.PHASECHK.TRANS64 P0, [R2+URZ+0x38860], R3 ;  /* 0x03886003020085a7 */ /* 0x000ee4000800007f */
[----:B---3--:R-:W-:Y:S05]  /*38120*/  @!P0 BRA `(.L_x_3437) ;  /* 0xfffffffc00f08947 */ /* 0x008fea000383ffff */
[----:B------:R-:W-:Y:S05]  /*38130*/  BRA `(.L_x_3509) ;  /* 0xffffffcc00807947 */ /* 0x000fea000383ffff */
.L_x_3453:
[----:B------:R-:W-:Y:S01]  /*38140*/  BSSY B0, `(.L_x_3510) ;  /* 0x0000008000007945 */ /* 0x000fe20003800000 */
[----:B------:R-:W-:Y:S02]  /*38150*/  IMAD.MOV.U32 R13, RZ, RZ, R16 ;  /* 0x000000ffff0d7224 */ /* 0x000fe400078e0010 */
[----:B------:R-:W-:Y:S02]  /*38160*/  IMAD.MOV.U32 R12, RZ, RZ, RZ ;  /* 0x000000ffff0c7224 */ /* 0x000fe400078e00ff */
[----:B------:R-:W-:Y:S02]  /*38170*/  IMAD.MOV.U32 R11, RZ, RZ, 0x1f ;  /* 0x0000001fff0b7424 */ /* 0x000fe400078e00ff */
[----:B------:R-:W-:-:S07]  /*38180*/  IMAD.MOV.U32 R15, RZ, RZ, -0x1 ;  /* 0xffffffffff0f7424 */ /* 0x000fce00078e00ff */
[----:B012---:R-:W-:Y:S05]  /*38190*/  WARPSYNC.COLLECTIVE R15, `(.L_x_3511) ;  /* 0x000000000f087348 */ /* 0x007fea0003c00000 */
[----:B------:R3:W4:Y:S02]  /*381a0*/  SHFL.IDX P6, R14, R13, R12, R11 ;  /* 0x0000000c0d0e7389 */ /* 0x00072400000c000b */
[----:B01234-:R-:W-:Y:S01]  /*381b0*/  ENDCOLLECTIVE ;  /* 0x000000000000791b */ /* 0x01ffe20003800000 */
.L_x_3511:
[----:B------:R-:W-:Y:S05]  /*381c0*/  BSYNC B0 ;  /* 0x0000000000007941 */ /* 0x000fea0003800000 */
.L_x_3510:
        /* <DEDUP_REMOVED lines=9> */
.L_x_3512:
        /* <DEDUP_REMOVED lines=18> */
.L_x_3513:
        /* <DEDUP_REMOVED lines=8> */
.L_x_3514:
        /* <DEDUP_REMOVED lines=8> */
.L_x_3515:
        /* <DEDUP_REMOVED lines=8> */
.L_x_3516:
        /* <DEDUP_REMOVED lines=8> */
.L_x_3517:
        /* <DEDUP_REMOVED lines=9> */
.L_x_3518:
[----:B------:R-:W-:Y:S01]  /*38610*/  IMAD.MOV.U32 R16, RZ, RZ, R14 ;  /* 0x000000ffff107224 */ /* 0x000fe200078e000e */
[----:B------:R-:W-:Y:S06]  /*38620*/  BRA `(.L_x_3519) ;  /* 0xffffffd400bc7947 */ /* 0x000fec000383ffff */
.L_x_3458:
        /* <DEDUP_REMOVED lines=8> */
.L_x_3521:
[----:B------:R-:W-:Y:S05]  /*386b0*/  BSYNC B0 ;  /* 0x0000000000007941 */ /* 0x000fea0003800000 */
.L_x_3520:
        /* <DEDUP_REMOVED lines=10> */
.L_x_3522:
        /* <DEDUP_REMOVED lines=8> */
.L_x_3523:
        /* <DEDUP_REMOVED lines=8> */
.L_x_3524:
        /* <DEDUP_REMOVED lines=8> */
.L_x_3525:
        /* <DEDUP_REMOVED lines=9> */
.L_x_3526:
[----:B------:R-:W-:Y:S01]  /*38970*/  IMAD.MOV.U32 R16, RZ, RZ, R14 ;  /* 0x000000ffff107224 */ /* 0x000fe200078e000e */
[----:B------:R-:W-:Y:S06]  /*38980*/  BRA `(.L_x_3527) ;  /* 0xffffffd400807947 */ /* 0x000fec000383ffff */
.L_x_3460:
[----:B------:R-:W-:Y:S01]  /*38990*/  BSSY B0, `(.L_x_3528) ;  /* 0x0000006000007945 */ /* 0x000fe20003800000 */
[----:B------:R-:W-:Y:S01]  /*389a0*/  PLOP3.LUT P6, PT, P6, PT, PT, 0x8, 0x0 ;  /* 0x000000000000781c */ /* 0x000fe200037ce170 */
[----:B------:R-:W-:-:S12]  /*389b0*/  IMAD.MOV.U32 R15, RZ, RZ, -0x1 ;  /* 0xffffffffff0f7424 */ /* 0x000fd800078e00ff */
[----:B012---:R-:W-:Y:S05]  /*389c0*/  WARPSYNC.COLLECTIVE R15, `(.L_x_3529) ;  /* 0x000000000f087348 */ /* 0x007fea0003c00000 */
[----:B------:R-:W-:Y:S01]  /*389d0*/  VOTE.ANY R14, PT, P6 ;  /* 0x00000000000e7806 */ /* 0x000fe200030e0100 */
[----:B012---:R-:W-:Y:S06]  /*389e0*/  ENDCOLLECTIVE ;  /* 0x000000000000791b */ /* 0x007fec0003800000 */
.L_x_3529:
[----:B------:R-:W-:Y:S05]  /*389f0*/  BSYNC B0 ;  /* 0x0000000000007941 */ /* 0x000fea0003800000 */
.L_x_3528:
        /* <DEDUP_REMOVED lines=9> */
.L_x_3530:
[----:B------:R-:W-:Y:S01]  /*38a90*/  IMAD.MOV.U32 R17, RZ, RZ, R14 ;  /* 0x000000ffff117224 */ /* 0x000fe200078e000e */
[----:B------:R-:W-:Y:S06]  /*38aa0*/  BRA `(.L_x_3531) ;  /* 0xffffffd400707947 */ /* 0x000fec000383ffff */
.L_x_3462:
[----:B------:R-:W-:Y:S01]  /*38ab0*/  BSSY B0, `(.L_x_3532) ;  /* 0x0000007000007945 */ /* 0x000fe20003800000 */
[----:B------:R-:W-:Y:S02]  /*38ac0*/  IMAD.MOV.U32 R13, RZ, RZ, R3 ;  /* 0x000000ffff0d7224 */ /* 0x000fe400078e0003 */
[----:B------:R-:W-:Y:S02]  /*38ad0*/  IMAD.MOV.U32 R11, RZ, RZ, 0x1f ;  /* 0x0000001fff0b7424 */ /* 0x000fe400078e00ff */
[----:B------:R-:W-:-:S07]  /*38ae0*/  IMAD.MOV.U32 R15, RZ, RZ, -0x1 ;  /* 0xffffffffff0f7424 */ /* 0x000fce00078e00ff */
[----:B01234-:R-:W-:Y:S05]  /*38af0*/  WARPSYNC.COLLECTIVE R15, `(.L_x_3533) ;  /* 0x000000000f087348 */ /* 0x01ffea0003c00000 */
[----:B------:R0:W0:Y:S02]  /*38b00*/  SHFL.IDX P6, R14, R13, R12, R11 ;  /* 0x0000000c0d0e7389 */ /* 0x00002400000c000b */
[----:B01234-:R-:W-:Y:S01]  /*38b10*/  ENDCOLLECTIVE ;  /* 0x000000000000791b */ /* 0x01ffe20003800000 */
.L_x_3533:
[----:B------:R-:W-:Y:S05]  /*38b20*/  BSYNC B0 ;  /* 0x0000000000007941 */ /* 0x000fea0003800000 */
.L_x_3532:
[----:B------:R-:W-:Y:S01]  /*38b30*/  IMAD.MOV.U32 R3, RZ, RZ, R14 ;  /* 0x000000ffff037224 */ /* 0x000fe200078e000e */
[----:B------:R-:W-:Y:S06]  /*38b40*/  BRA `(.L_x_3534) ;  /* 0xffffffd400647947 */ /* 0x000fec000383ffff */
.L_x_3466:
[----:B0-----:R0:W1:Y:S02]  /*38b50*/  SYNCS.PHASECHK.TRANS64.TRYWAIT P0, [R9+URZ+0x38820], R0 ;  /* 0x03882000090075a7 */ /* 0x001064000800017f */
[----:B-1----:R-:W-:Y:S05]  /*38b60*/  @!P0 NANOSLEEP.SYNCS 0x989680 ;  /* 0x009896800000895d */ /* 0x002fea0003900000 */
[----:B------:R-:W1:Y:S02]  /*38b70*/  @!P0 SYNCS.PHASECHK.TRANS64 P0, [R9+URZ+0x38820], R0 ;  /* 0x03882000090085a7 */ /* 0x000e64000800007f */
[----:B-1----:R-:W-:Y:S05]  /*38b80*/  @!P0 BRA `(.L_x_3466) ;  /* 0xfffffffc00f08947 */ /* 0x002fea000383ffff */
[----:B------:R-:W-:Y:S05]  /*38b90*/  BRA `(.L_x_3535) ;  /* 0xffffffd800e87947 */ /* 0x000fea000383ffff */
.L_x_3467:
        /* <DEDUP_REMOVED lines=11> */
.L_x_3537:
[----:B------:R-:W-:Y:S05]  /*38c50*/  BSYNC B0 ;  /* 0x0000000000007941 */ /* 0x000fea0003800000 */
.L_x_3536:
[----:B------:R-:W-:Y:S05]  /*38c60*/  BRA `(.L_x_3538) ;  /* 0xffffffd800d07947 */ /* 0x000fea000383ffff */
.L_x_3470:
[----:B------:R-:W-:Y:S01]  /*38c70*/  BSSY B1, `(.L_x_3539) ;  /* 0x0000006000017945 */ /* 0x000fe20003800000 */
[----:B------:R-:W-:-:S07]  /*38c80*/  IMAD.MOV.U32 R15, RZ, RZ, -0x1 ;  /* 0xffffffffff0f7424 */ /* 0x000fce00078e00ff */
[----:B0-2---:R-:W-:Y:S05]  /*38c90*/  WARPSYNC.COLLECTIVE R15, `(.L_x_3540) ;  /* 0x000000000f0c7348 */ /* 0x005fea0003c00000 */
[----:B------:R-:W-:Y:S02]  /*38ca0*/  ELECT P6, UR62, PT ;  /* 0x00000000003e782f */ /* 0x000fe400038c0000 */
[----:B------:R-:W-:Y:S01]  /*38cb0*/  MOV R14, UR62 ;  /* 0x0000003e000e7c02 */ /* 0x000fe20008000f00 */
[----:B0-2---:R-:W-:Y:S10]  /*38cc0*/  ENDCOLLECTIVE ;  /* 0x000000000000791b */ /* 0x005ff40003800000 */
.L_x_3540:
[----:B------:R-:W-:Y:S05]  /*38cd0*/  BSYNC B1 ;  /* 0x0000000000017941 */ /* 0x000fea0003800000 */
.L_x_3539:
[----:B------:R-:W-:Y:S05]  /*38ce0*/  BRA `(.L_x_3541) ;  /* 0xffffffd800c87947 */ /* 0x000fea000383ffff */
.L_x_3471:
[----:B0-----:R0:W1:Y:S02]  /*38cf0*/  SYNCS.PHASECHK.TRANS64.TRYWAIT P0, [R5+URZ], R4 ;  /* 0x00000004050075a7 */ /* 0x001064000800017f */
[----:B-1----:R-:W-:Y:S05]  /*38d00*/  @!P0 NANOSLEEP.SYNCS 0x989680 ;  /* 0x009896800000895d */ /* 0x002fea0003900000 */
[----:B------:R-:W1:Y:S02]  /*38d10*/  @!P0 SYNCS.PHASECHK.TRANS64 P0, [R5+URZ], R4 ;  /* 0x00000004050085a7 */ /* 0x000e64000800007f */
[----:B-1----:R-:W-:Y:S05]  /*38d20*/  @!P0 BRA `(.L_x_3471) ;  /* 0xfffffffc00f08947 */ /* 0x002fea000383ffff */
[----:B------:R-:W-:Y:S05]  /*38d30*/  BRA `(.L_x_3542) ;  /* 0xffffffd800f07947 */ /* 0x000fea000383ffff */
.L_x_3472:
[----:B0-----:R0:W1:Y:S02]  /*38d40*/  SYNCS.PHASECHK.TRANS64.TRYWAIT P0, [R7+URZ], R2 ;  /* 0x00000002070075a7 */ /* 0x001064000800017f */
[----:B-1----:R-:W-:Y:S05]  /*38d50*/  @!P0 NANOSLEEP.SYNCS 0x989680 ;  /* 0x009896800000895d */ /* 0x002fea0003900000 */
[----:B------:R-:W1:Y:S02]  /*38d60*/  @!P0 SYNCS.PHASECHK.TRANS64 P0, [R7+URZ], R2 ;  /* 0x00000002070085a7 */ /* 0x000e64000800007f */
[----:B-1----:R-:W-:Y:S05]  /*38d70*/  @!P0 BRA `(.L_x_3472) ;  /* 0xfffffffc00f08947 */ /* 0x002fea000383ffff */
[----:B------:R-:W-:Y:S05]  /*38d80*/  BRA `(.L_x_3543) ;  /* 0xffffffd800f07947 */ /* 0x000fea000383ffff */
.L_x_3473:
[----:B-1----:R1:W2:Y:S02]  /*38d90*/  SYNCS.PHASECHK.TRANS64.TRYWAIT P0, [R5+URZ], R4 ;  /* 0x00000004050075a7 */ /* 0x0022a4000800017f */
[----:B--2---:R-:W-:Y:S05]  /*38da0*/  @!P0 NANOSLEEP.SYNCS 0x989680 ;  /* 0x009896800000895d */ /* 0x004fea0003900000 */
[----:B------:R-:W2:Y:S02]  /*38db0*/  @!P0 SYNCS.PHASECHK.TRANS64 P0, [R5+URZ], R4 ;  /* 0x00000004050085a7 */ /* 0x000ea4000800007f */
[----:B--2---:R-:W-:Y:S05]  /*38dc0*/  @!P0 BRA `(.L_x_3473) ;  /* 0xfffffffc00f08947 */ /* 0x004fea000383ffff */
[----:B------:R-:W-:Y:S05]  /*38dd0*/  BRA `(.L_x_3544) ;  /* 0xffffffd800e47947 */ /* 0x000fea000383ffff */
        .type           $_ZN7cutlass13device_kernelIN5flash11enable_sm90INS1_16FlashAttnFwdSm90INS1_25CollectiveMainloopFwdSm90ILi2EN4cute5tupleIJNS5_1CILi1EEES8_S8_EEENS6_IJNS7_ILi64EEESA_SA_EEELi512ENS_10bfloat16_tEfNS_4arch4Sm90ELb0ELb1ELb1ELb1ELb0ELb0ELb1ELb0ELb0ELb1ELb0ELb0EEENS1_21CollectiveEpilogueFwdINS6_IJSA_NS7_ILi512EEESA_EEES9_SC_SE_Li256ELb1ELb1ELb0ELb0EEENS1_36VarlenDynamicPersistentTileSchedulerILi64ELi64ELi256ELi128ELb0ELb1ELb1ELb1ELb0ELb1EEEEEEEEEvNT_6ParamsE$_ZZN5flash25CollectiveMainloopFwdSm90ILi2EN4cute5tupleIJNS1_1CILi1EEES4_S4_EEENS2_IJNS3_ILi64EEES6_S6_EEELi512EN7cutlass10bfloat16_tEfNS8_4arch4Sm90ELb0ELb1ELb1ELb1ELb0ELb0ELb1ELb0ELb0ELb1ELb0ELb0EE3mmaINS_16FlashAttnFwdSm90ISC_NS_21CollectiveEpilogueFwdINS2_IJS6_NS3_ILi512EEES6_EEES5_S9_SB_Li256ELb1ELb1ELb0ELb0EEENS_36VarlenDynamicPersistentTileSchedulerILi64ELi64ELi256ELi128ELb0ELb1ELb1ELb1ELb0ELb1EEEE13SharedStorageENS1_6TensorINS1_11ArrayEngineIfLm128EEENS1_6LayoutINS2_IJNS2_IJNS3_ILi2EEESR_NS3_ILi32EEEEEES4_S4_EEENS2_IJNS2_IJS4_SR_NS3_ILi4EEEEEENS3_ILi0EEESX_EEEEEEENS_7SoftmaxILi2ELi0EEEEEbRKNSC_6ParamsENS8_25PipelineTmaAsyncNoClusterILi2ENS8_16PipelineTmaAsyncILi2EEEEES19_RNS8_13PipelineStateILj2EEERT0_RT1_iRiRKNS_16SeqlenInfoQKNewKILb1ELb0EEENS2_IJiiiiEEERT_ENKUliT_T0_T1_E_clIZSD_ISM_S10_S12_EbS15_S19_S19_S1C_S1E_S1G_iS1H_S1L_S1M_S1O_EUlRS1P_iE0_NS3_ILb1EEES1W_EEDaiS1P_S1Q_S1R_,@function
        .size           $_ZN7cutlass13device_kernelIN5flash11enable_sm90INS1_16FlashAttnFwdSm90INS1_25CollectiveMainloopFwdSm90ILi2EN4cute5tupleIJNS5_1CILi1EEES8_S8_EEENS6_IJNS7_ILi64EEESA_SA_EEELi512ENS_10bfloat16_tEfNS_4arch4Sm90ELb0ELb1ELb1ELb1ELb0ELb0ELb1ELb0ELb0ELb1ELb0ELb0EEENS1_21CollectiveEpilogueFwdINS6_IJSA_NS7_ILi512EEESA_EEES9_SC_SE_Li256ELb1ELb1ELb0ELb0EEENS1_36VarlenDynamicPersistentTileSchedulerILi64ELi64ELi256ELi128ELb0ELb1ELb1ELb1ELb0ELb1EEEEEEEEEvNT_6ParamsE$_ZZN5flash25CollectiveMainloopFwdSm90ILi2EN4cute5tupleIJNS1_1CILi1EEES4_S4_EEENS2_IJNS3_ILi64EEES6_S6_EEELi512EN7cutlass10bfloat16_tEfNS8_4arch4Sm90ELb0ELb1ELb1ELb1ELb0ELb0ELb1ELb0ELb0ELb1ELb0ELb0EE3mmaINS_16FlashAttnFwdSm90ISC_NS_21CollectiveEpilogueFwdINS2_IJS6_NS3_ILi512EEES6_EEES5_S9_SB_Li256ELb1ELb1ELb0ELb0EEENS_36VarlenDynamicPersistentTileSchedulerILi64ELi64ELi256ELi128ELb0ELb1ELb1ELb1ELb0ELb1EEEE13SharedStorageENS1_6TensorINS1_11ArrayEngineIfLm128EEENS1_6LayoutINS2_IJNS2_IJNS3_ILi2EEESR_NS3_ILi32EEEEEES4_S4_EEENS2_IJNS2_IJS4_SR_NS3_ILi4EEEEEENS3_ILi0EEESX_EEEEEEENS_7SoftmaxILi2ELi0EEEEEbRKNSC_6ParamsENS8_25PipelineTmaAsyncNoClusterILi2ENS8_16PipelineTmaAsyncILi2EEEEES19_RNS8_13PipelineStateILj2EEERT0_RT1_iRiRKNS_16SeqlenInfoQKNewKILb1ELb0EEENS2_IJiiiiEEERT_ENKUliT_T0_T1_E_clIZSD_ISM_S10_S12_EbS15_S19_S19_S1C_S1E_S1G_iS1H_S1L_S1M_S1O_EUlRS1P_iE0_NS3_ILb1EEES1W_EEDaiS1P_S1Q_S1R_,(.L_x_6030 - $_ZN7cutlass13device_kernelIN5flash11enable_sm90INS1_16FlashAttnFwdSm90INS1_25CollectiveMainloopFwdSm90ILi2EN4cute5tupleIJNS5_1CILi1EEES8_S8_EEENS6_IJNS7_ILi64EEESA_SA_EEELi512ENS_10bfloat16_tEfNS_4arch4Sm90ELb0ELb1ELb1ELb1ELb0ELb0ELb1ELb0ELb0ELb1ELb0ELb0EEENS1_21CollectiveEpilogueFwdINS6_IJSA_NS7_ILi512EEESA_EEES9_SC_SE_Li256ELb1ELb1ELb0ELb0EEENS1_36VarlenDynamicPersistentTileSchedulerILi64ELi64ELi256ELi128ELb0ELb1ELb1ELb1ELb0ELb1EEEEEEEEEvNT_6ParamsE$_ZZN5flash25CollectiveMainloopFwdSm90ILi2EN4cute5tupleIJNS1_1CILi1EEES4_S4_EEENS2_IJNS3_ILi64EEES6_S6_EEELi512EN7cutlass10bfloat16_tEfNS8_4arch4Sm90ELb0ELb1ELb1ELb1ELb0ELb0ELb1ELb0ELb0ELb1ELb0ELb0EE3mmaINS_16FlashAttnFwdSm90ISC_NS_21CollectiveEpilogueFwdINS2_IJS6_NS3_ILi512EEES6_EEES5_S9_SB_Li256ELb1ELb1ELb0ELb0EEENS_36VarlenDynamicPersistentTileSchedulerILi64ELi64ELi256ELi128ELb0ELb1ELb1ELb1ELb0ELb1EEEE13SharedStorageENS1_6TensorINS1_11ArrayEngineIfLm128EEENS1_6LayoutINS2_IJNS2_IJNS3_ILi2EEESR_NS3_ILi32EEEEEES4_S4_EEENS2_IJNS2_IJS4_SR_NS3_ILi4EEEEEENS3_ILi0EEESX_EEEEEEENS_7SoftmaxILi2ELi0EEEEEbRKNSC_6ParamsENS8_25PipelineTmaAsyncNoClusterILi2ENS8_16PipelineTmaAsyncILi2EEEEES19_RNS8_13PipelineStateILj2EEERT0_RT1_iRiRKNS_16SeqlenInfoQKNewKILb1ELb0EEENS2_IJiiiiEEERT_ENKUliT_T0_T1_E_clIZSD_ISM_S10_S12_EbS15_S19_S19_S1C_S1E_S1G_iS1H_S1L_S1M_S1O_EUlRS1P_iE0_NS3_ILb1EEES1W_EEDaiS1P_S1Q_S1R_)
$_ZN7cutlass13device_kernelIN5flash11enable_sm90INS1_16FlashAttnFwdSm90INS1_25CollectiveMainloopFwdSm90ILi2EN4cute5tupleIJNS5_1CILi1EEES8_S8_EEENS6_IJNS7_ILi64EEESA_SA_EEELi512ENS_10bfloat16_tEfNS_4arch4Sm90ELb0ELb1ELb1ELb1ELb0ELb0ELb1ELb0ELb0ELb1ELb0ELb0EEENS1_21CollectiveEpilogueFwdINS6_IJSA_NS7_ILi512EEESA_EEES9_SC_SE_Li256ELb1ELb1ELb0ELb0EEENS1_36VarlenDynamicPersistentTileSchedulerILi64ELi64ELi256ELi128ELb0ELb1ELb1ELb1ELb0ELb1EEEEEEEEEvNT_6ParamsE$_ZZN5flash25CollectiveMainloopFwdSm90ILi2EN4cute5tupleIJNS1_1CILi1EEES4_S4_EEENS2_IJNS3_ILi64EEES6_S6_EEELi512EN7cutlass10bfloat16_tEfNS8_4arch4Sm90ELb0ELb1ELb1ELb1ELb0ELb0ELb1ELb0ELb0ELb1ELb0ELb0EE3mmaINS_16FlashAttnFwdSm90ISC_NS_21CollectiveEpilogueFwdINS2_IJS6_NS3_ILi512EEES6_EEES5_S9_SB_Li256ELb1ELb1ELb0ELb0EEENS_36VarlenDynamicPersistentTileSchedulerILi64ELi64ELi256ELi128ELb0ELb1ELb1ELb1ELb0ELb1EEEE13SharedStorageENS1_6TensorINS1_11ArrayEngineIfLm128EEENS1_6LayoutINS2_IJNS2_IJNS3_ILi2EEESR_NS3_ILi32EEEEEES4_S4_EEENS2_IJNS2_IJS4_SR_NS3_ILi4EEEEEENS3_ILi0EEESX_EEEEEEENS_7SoftmaxILi2ELi0EEEEEbRKNSC_6ParamsENS8_25PipelineTmaAsyncNoClusterILi2ENS8_16PipelineTmaAsyncILi2EEEEES19_RNS8_13PipelineStateILj2EEERT0_RT1_iRiRKNS_16SeqlenInfoQKNewKILb1ELb0EEENS2_IJiiiiEEERT_ENKUliT_T0_T1_E_clIZSD_ISM_S10_S12_EbS15_S19_S19_S1C_S1E_S1G_iS1H_S1L_S1M_S1O_EUlRS1P_iE0_NS3_ILb1EEES1W_EEDaiS1P_S1Q_S1R_:
        /* <DEDUP_REMOVED lines=20> */
.L_x_3546:
[----:B------:R-:W-:Y:S05]  /*38f20*/  BSYNC B1 ;  /* 0x0000000000017941 */ /* 0x000fea0003800000 */
.L_x_3545:
        /* <DEDUP_REMOVED lines=17> */
.L_x_3548:
[----:B------:R-:W-:Y:S05]  /*39040*/  BSYNC B1 ;  /* 0x0000000000017941 */ /* 0x000fea0003800000 */
.L_x_3547:
        /* <DEDUP_REMOVED lines=10> */
.L_x_3550:
[----:B------:R-:W-:Y:S05]  /*390f0*/  BSYNC B1 ;  /* 0x0000000000017941 */ /* 0x000fea0003800000 */
.L_x_3549:
        /* <DEDUP_REMOVED lines=18> */
[----:B------:R-:W-:Y:S01]  /*39220*/  WARPGROUP.ARRIVE ;  /* 0x00000000000079c5 */ /* 0x000fe20000000000 */
[----:B------:R-:W-:Y:S01]  /*39230*/  IMAD.MOV.U32 R21, RZ, RZ, R59 ;  /* 0x000000ffff157224 */ /* 0x000fe200078e003b */
[----:B------:R-:W-:Y:S01]  /*39240*/  R2UR UR8, R4 ;  /* 0x00000000040872ca */ /* 0x000fe200000e0000 */
[----:B------:R-:W-:Y:S01]  /*39250*/  IMAD.MOV.U32 R7, RZ, RZ, 0x1 ;  /* 0x00000001ff077424 */ /* 0x000fe200078e00ff */
[----:B------:R-:W-:-:S02]  /*39260*/  R2UR UR6, R20 ;  /* 0x00000000140672ca */ /* 0x000fc400000e0000 */
[----:B------:R-:W-:Y:S02]  /*39270*/  R2UR UR7, R21 ;  /* 0x00000000150772ca */ /* 0x000fe400000e0000 */
        /* <DEDUP_REMOVED lines=65> */
.L_x_3576:
[----:B------:R-:W-:Y:S05]  /*39690*/  BSYNC B1 ;  /* 0x0000000000017941 */ /* 0x000fea0003800000 */
.L_x_3552:
        /* <DEDUP_REMOVED lines=14> */
.L_x_3555:
[----:B------:R-:W-:Y:S05]  /*39780*/  BSYNC B1 ;  /* 0x0000000000017941 */ /* 0x000fea0003800000 */
.L_x_3554:
        /* <DEDUP_REMOVED lines=17> */
.L_x_3557:
[----:B------:R-:W-:Y:S05]  /*398a0*/  BSYNC B1 ;  /* 0x0000000000017941 */ /* 0x000fea0003800000 */
.L_x_3556:
        /* <DEDUP_REMOVED lines=10> */
.L_x_3559:
[----:B------:R-:W-:Y:S05]  /*39950*/  BSYNC B1 ;  /* 0x0000000000017941 */ /* 0x000fea0003800000 */
.L_x_3558:
[----:B------:R-:W2:Y:S04]  /*39960*/  LDL.64 R58, [R0] ;  /* 0x00000000003a7983 */ /* 0x000ea80000100a00 */
[----:B------:R-:W0:Y:S04]  /*39970*/  LDL.64 R56, [R0+0x58] ;  /* 0x0000580000387983 */ /* 0x000e280000100a00 */
[----:B------:R-:W3:Y:S04]  /*39980*/  LDL.64 R10, [R0+0x48] ;  /* 0x00004800000a7983 */ /* 0x000ee80000100a00 */
[----:B------:R-:W4:Y:S01]  /*39990*/  LDL.64 R14, [R0+0x50] ;  /* 0x00005000000e7983 */ /* 0x000f220000100a00 */
[----:B------:R-:W-:-:S02]  /*399a0*/  R2UR UR6, R4 ;  /* 0x00000000040672ca */ /* 0x000fc400000e0000 */
[C---:B------:R-:W-:Y:S01]  /*399b0*/  R2UR UR7, R5.reuse ;  /* 0x00000000050772ca */ /* 0x040fe200000e0000 */
[----:B------:R-:W4:Y:S01]  /*399c0*/  LDL R68, [R1+0x444] ;  /* 0x0004440001447983 */ /* 0x000f220000100800 */
[C---:B------:R-:W-:Y:S02]  /*399d0*/  R2UR UR4, R4.reuse ;  /* 0x00000000040472ca */ /* 0x040fe400000e0000 */
[----:B------:R-:W-:Y:S01]  /*399e0*/  R2UR UR5, R5 ;  /* 0x00000000050572ca */ /* 0x000fe200000e0000 */
[----:B------:R-:W4:Y:S08]  /*399f0*/  LDL R64, [R1+0x448] ;  /* 0x0004480001407983 */ /* 0x000f300000100800 */
        /* <DEDUP_REMOVED lines=25> */
[----:B------:R-:W-:-:S02]  /*39b90*/  VIADD R58, R20, 0x2 ;  /* 0x00000002143a7836 */ /* 0x000fc40000000000 */
[----:B------:R-:W-:-:S03]  /*39ba0*/  IMAD.MOV.U32 R59, RZ, RZ, R21 ;  /* 0x000000ffff3b7224 */ /* 0x000fc600078e0015 */
[----:B------:R-:W-:Y:S02]  /*39bb0*/  R2UR UR6, R58 ;  /* 0x000000003a0672ca */ /* 0x000fe400000e0000 */
[----:B------:R-:W-:Y:S01]  /*39bc0*/  R2UR UR7, R59 ;  /* 0x000000003b0772ca */ /* 0x000fe200000e0000 */
[----:B------:R-:W-:Y:S01]  /*39bd0*/  WARPGROUP.ARRIVE ;  /* 0x00000000000079c5 */ /* 0x000fe20000000000 */
[C---:B------:R-:W-:Y:S02]  /*39be0*/  R2UR UR8, R4.reuse ;  /* 0x00000000040872ca */ /* 0x040fe400000e0000 */
        /* <DEDUP_REMOVED lines=234> */
[----:B------:R-:W0:Y:S02]  /*3aa90*/  S2R R13, SR_TID.X ;  /* 0x00000000000d7919 */ /* 0x000e240000002100 */
[----:B0-----:R-:W-:-:S06]  /*3aaa0*/  SHF.R.U32.HI R60, RZ, 0x7, R13 ;  /* 0x00000007ff3c7819 */ /* 0x001fcc000001160d */
[----:B------:R-:W0:Y:S01]  /*3aab0*/  SHFL.IDX PT, R60, R60, RZ, 0x1f ;  /* 0x00001fff3c3c7589 */ /* 0x000e2200000e0000 */
[----:B------:R-:W-:Y:S02]  /*3aac0*/  VIADD R62, R20, 0x800 ;  /* 0x00000800143e7836 */ /* 0x000fe40000000000 */
[----:B------:R-:W-:Y:S01]  /*3aad0*/  IMAD.MOV.U32 R59, RZ, RZ, R21 ;  /* 0x000000ffff3b7224 */ /* 0x000fe200078e0015 */
[----:B------:R-:W-:Y:S02]  /*3aae0*/  UMOV UR8, 0x1 ;  /* 0x0000000100087882 */ /* 0x000fe40000000000 */
[----:B------:R-:W-:Y:S02]  /*3aaf0*/  UISETP.NE.U32.AND UP0, UPT, UR8, URZ, UPT ;  /* 0x0000003f0800728c */ /* 0x000fe4000bf05070 */
[----:B------:R-:W-:Y:S02]  /*3ab00*/  R2UR UR7, R59 ;  /* 0x000000003b0772ca */ /* 0x000fe400000e0000 */
[----:B0-----:R-:W-:-:S04]  /*3ab10*/  ISETP.GT.AND P0, PT, R60, 0x7f, PT ;  /* 0x0000007f3c00780c */ /* 0x001fc80003f04270 */
[----:B------:R-:W-:-:S05]  /*3ab20*/  SEL R61, RZ, 0x2, !P0 ;  /* 0x00000002ff3d7807 */ /* 0x000fca0004000000 */
[----:B------:R-:W-:-:S05]  /*3ab30*/  IMAD.IADD R58, R61, 0x1, R62 ;  /* 0x000000013d3a7824 */ /* 0x000fca00078e023e */
[----:B------:R-:W-:Y:S01]  /*3ab40*/  R2UR UR6, R58 ;  /* 0x000000003a0672ca */ /* 0x000fe200000e0000 */
[----:B------:R-:W-:Y:S01]  /*3ab50*/  WARPGROUP.ARRIVE ;  /* 0x00000000000079c5 */ /* 0x000fe20000000000 */
[C---:B------:R-:W-:Y:S02]  /*3ab60*/  R2UR UR10, R4.reuse ;  /* 0x00000000040a72ca */ /* 0x040fe400000e0000 */
[C---:B------:R-:W-:Y:S02]  /*3ab70*/  R2UR UR11, R5.reuse ;  /* 0x00000000050b72ca */ /* 0x040fe400000e0000 */
[----:B------:R-:W-:Y:S02]  /*3ab80*/  R2UR UR12, R4 ;  /* 0x00000000040c72ca */ /* 0x000fe400000e0000 */
[----:B------:R-:W-:Y:S02]  /*3ab90*/  R2UR UR13, R5 ;  /* 0x00000000050d72ca */ /* 0x000fe400000e0000 */
[----:B--2---:R-:W-:-:S02]  /*3aba0*/  IADD3 R56, R61, 0x800, R56 ;  /* 0x000008003d387810 */ /* 0x004fc40007ffe038 */
[----:B------:R-:W-:Y:S02]  /*3abb0*/  R2UR UR5, R57 ;  /* 0x00000000390572ca */ /* 0x000fe400000e0000 */
[----:B------:R-:W-:-:S13]  /*3abc0*/  R2UR UR4, R56 ;  /* 0x00000000380472ca */ /* 0x000fda00000e0000 */
[----:B------:R-:W-:Y:S03]  /*3abd0*/  HGMMA.64x64x16.F32.BF16 R24, gdesc[UR4], R24, UP0, gsb0 ;  /* 0x00e00000041879f0 */ /* 0x000fe6000b801818 */
[----:B------:R-:W-:Y:S02]  /*3abe0*/  WARPGROUP.DEPBAR.LE gsb0, 0x0 ;  /* 0x00008000000079c5 */ /* 0x000fe40000010000 */
[----:B------:R-:W-:Y:S04]  /*3abf0*/  ST.E desc[UR10][R10.64], R7 ;  /* 0x000000070a007985 */ /* 0x000fe8000c10190a */
[----:B------:R-:W2:Y:S01]  /*3ac00*/  LD.E.64 R56, desc[UR12][R14.64] ;  /* 0x0000000c0e387980 */ /* 0x000ea2000c101b00 */
[----:B------:R-:W-:-:S05]  /*3ac10*/  IMAD.MOV.U32 R65, RZ, RZ, 0x4 ;  /* 0x00000004ff417424 */ /* 0x000fca00078e00ff */
[----:B------:R-:W-:Y:S01]  /*3ac20*/  SEL R63, R65, 0x2, P0 ;  /* 0x00000002413f7807 */ /* 0x000fe20000000000 */
[----:B------:R-:W-:-:S04]  /*3ac30*/  IMAD.MOV.U32 R59, RZ, RZ, R21 ;  /* 0x000000ffff3b7224 */ /* 0x000fc800078e0015 */
[----:B------:R-:W-:Y:S01]  /*3ac40*/  IMAD.IADD R58, R62, 0x1, R63 ;  /* 0x000000013e3a7824 */ /* 0x000fe200078e023f */
[----:B------:R-:W-:-:S04]  /*3ac50*/  R2UR UR7, R59 ;  /* 0x000000003b0772ca */ /* 0x000fc800000e0000 */
        /* <DEDUP_REMOVED lines=13> */
[----:B------:R-:W-:Y:S01]  /*3ad30*/  SEL R65, R65, 0x6, !P0 ;  /* 0x0000000641417807 */ /* 0x000fe20004000000 */
        /* <DEDUP_REMOVED lines=16> */
[----:B------:R-:W-:-:S02]  /*3ae40*/  IMAD.MOV.U32 R56, RZ, RZ, 0x28 ;  /* 0x00000028ff387424 */ /* 0x000fc400078e00ff */
[----:B------:R-:W-:-:S03]  /*3ae50*/  IMAD.MOV.U32 R57, RZ, RZ, 0xa00 ;  /* 0x00000a00ff397424 */ /* 0x000fc600078e00ff */
[----:B------:R-:W-:Y:S02]  /*3ae60*/  SEL R56, R56, 0x26, P0 ;  /* 0x0000002638387807 */ /* 0x000fe40000000000 */
[----:B------:R-:W-:-:S05]  /*3ae70*/  SEL R57, R57, 0x980, P0 ;  /* 0x0000098039397807 */ /* 0x000fca0000000000 */
[----:B------:R-:W-:-:S05]  /*3ae80*/  IMAD.IADD R56, R56, 0x1, R57 ;  /* 0x0000000138387824 */ /* 0x000fca00078e0239 */
[----:B------:R-:W-:Y:S01]  /*3ae90*/  LOP3.LUT R57, R56, 0xa06, RZ, 0xc0, !PT ;  /* 0x00000a0638397812 */ /* 0x000fe200078ec0ff */
        /* <DEDUP_REMOVED lines=17> */
[----:B------:R-:W-:-:S02]  /*3afb0*/  VIADD R60, R20, 0xa00 ;  /* 0x00000a00143c7836 */ /* 0x000fc40000000000 */
[----:B------:R-:W-:Y:S02]  /*3afc0*/  IMAD.MOV.U32 R59, RZ, RZ, R21 ;  /* 0x000000ffff3b7224 */ /* 0x000fe400078e0015 */
[----:B------:R-:W-:-:S03]  /*3afd0*/  IMAD.IADD R58, R61, 0x1, R60 ;  /* 0x000000013d3a7824 */ /* 0x000fc600078e023c */
[----:B------:R-:W-:Y:S02]  /*3afe0*/  R2UR UR7, R59 ;  /* 0x000000003b0772ca */ /* 0x000fe400000e0000 */
[----:B------:R-:W-:Y:S01]  /*3aff0*/  R2UR UR6, R58 ;  /* 0x000000003a0672ca */ /* 0x000fe200000e0000 */
[----:B------:R-:W-:Y:S01]  /*3b000*/  WARPGROUP.ARRIVE ;  /* 0x00000000000079c5 */ /* 0x000fe20000000000 */
[C---:B------:R-:W-:Y:S02]  /*3b010*/  R2UR UR8, R4.reuse ;  /* 0x00000000040872ca */ /* 0x040fe400000e0000 */
[C---:B------:R-:W-:Y:S02]  /*3b020*/  R2UR UR9, R5.reuse ;  /* 0x00000000050972ca */ /* 0x040fe400000e0000 */
        /* <DEDUP_REMOVED lines=9> */
[----:B------:R-:W-:-:S02]  /*3b0c0*/  IMAD.IADD R58, R63, 0x1, R60 ;  /* 0x000000013f3a7824 */ /* 0x000fc400078e023c */
[----:B------:R-:W-:-:S03]  /*3b0d0*/  IMAD.MOV.U32 R59, RZ, RZ, R21 ;  /* 0x000000ffff3b7224 */ /* 0x000fc600078e0015 */
        /* <DEDUP_REMOVED lines=179> */
[----:B------:R-:W-:-:S05]  /*3bc10*/  LOP3.LUT R57, R56, 0x1e06, RZ, 0xc0, !PT ;  /* 0x00001e0638397812 */ /* 0x000fca00078ec0ff */
[----:B------:R-:W-:-:S05]  /*3bc20*/  IMAD.IADD R56, R20, 0x1, R57 ;  /* 0x0000000114387824 */ /* 0x000fca00078e0239 */
[----:B------:R-:W-:Y:S01]  /*3bc30*/  R2UR UR6, R56 ;  /* 0x00000000380672ca */ /* 0x000fe200000e0000 */
[----:B------:R-:W-:Y:S01]  /*3bc40*/  WARPGROUP.ARRIVE ;  /* 0x00000000000079c5 */ /* 0x000fe20000000000 */
[----:B------:R-:W-:Y:S02]  /*3bc50*/  R2UR UR8, R4 ;  /* 0x00000000040872ca */ /* 0x000fe400000e0000 */
[----:B------:R-:W-:Y:S02]  /*3bc60*/  R2UR UR9, R5 ;  /* 0x00000000050972ca */ /* 0x000fe400000e0000 */
[----:B------:R-:W-:Y:S01]  /*3bc70*/  LOP3.LUT P0, RZ, R13, 0x7f, RZ, 0xc0, !PT ;  /* 0x0000007f0dff7812 */ /* 0x000fe2000780c0ff */
[----:B--2---:R-:W-:Y:S02]  /*3bc80*/  IMAD.IADD R20, R57, 0x1, R14 ;  /* 0x0000000139147824 */ /* 0x004fe400078e020e */
[----:B------:R-:W-:Y:S02]  /*3bc90*/  IMAD.MOV.U32 R57, RZ, RZ, R21 ;  /* 0x000000ffff397224 */ /* 0x000fe400078e0015 */
[----:B------:R-:W-:Y:S01]  /*3bca0*/  IMAD.MOV.U32 R21, RZ, RZ, R15 ;  /* 0x000000ffff157224 */ /* 0x000fe200078e000f */
[----:B------:R-:W-:-:S02]  /*3bcb0*/  R2UR UR4, R20 ;  /* 0x00000000140472ca */ /* 0x000fc400000e0000 */
        /* <DEDUP_REMOVED lines=37> */
[----:B--2---:R0:W2:Y:S01]  /*3bf10*/  LD.E R56, desc[UR4][R10.64] ;  /* 0x000000040a387980 */ /* 0x0040a2000c101900 */
[----:B------:R-:W-:-:S02]  /*3bf20*/  R2UR UR4, R4 ;  /* 0x00000000040472ca */ /* 0x000fc400000e0000 */
[----:B------:R-:W-:-:S13]  /*3bf30*/  R2UR UR5, R5 ;  /* 0x00000000050572ca */ /* 0x000fda00000e0000 */
[----:B------:R-:W4:Y:S01]  /*3bf40*/  LD.E R57, desc[UR4][R8.64] ;  /* 0x0000000408397980 */ /* 0x000f22000c101900 */
[----:B------:R-:W-:Y:S02]  /*3bf50*/  R2UR UR4, R4 ;  /* 0x00000000040472ca */ /* 0x000fe400000e0000 */
[----:B------:R-:W-:Y:S02]  /*3bf60*/  R2UR UR5, R5 ;  /* 0x00000000050572ca */ /* 0x000fe400000e0000 */
[----:B---3--:R-:W-:Y:S01]  /*3bf70*/  ISETP.NE.AND P1, PT, R7, 0x1, PT ;  /* 0x000000010700780c */ /* 0x008fe20003f25270 */
[----:B0-----:R-:W-:Y:S02]  /*3bf80*/  IMAD.MOV.U32 R10, RZ, RZ, R64 ;  /* 0x000000ffff0a7224 */ /* 0x001fe400078e0040 */
[----:B------:R-:W-:-:S08]  /*3bf90*/  IMAD.MOV.U32 R11, RZ, RZ, R68 ;  /* 0x000000ffff0b7224 */ /* 0x000fd000078e0044 */
        /* <DEDUP_REMOVED lines=16> */
[----:B------:R-:W-:-:S03]  /*3c0a0*/  FMUL.FTZ R29, R29, R56 ;  /* 0x000000381d1d7220 */ /* 0x000fc60000410000 */
[----:B------:R4:W0:Y:S01]  /*3c0b0*/  MUFU.TANH R67, R32 ;  /* 0x0000002000437308 */ /* 0x0008220000002400 */
[-C--:B------:R-:W-:Y:S01]  /*3c0c0*/  FMUL.FTZ R15, R24, R56.reuse ;  /* 0x00000038180f7220 */ /* 0x080fe20000410000 */
[----:B------:R-:W-:-:S06]  /*3c0d0*/  FMUL.FTZ R24, R34, R56 ;  /* 0x0000003822187220 */ /* 0x000fcc0000410000 */
[----:B------:R2:W0:Y:S01]  /*3c0e0*/  MUFU.TANH R66, R29 ;  /* 0x0000001d00427308 */ /* 0x0004220000002400 */
[----:B----4-:R-:W-:-:S04]  /*3c0f0*/  SHF.R.S32.HI R32, RZ, 0x1f, R57 ;  /* 0x0000001fff207819 */ /* 0x010fc80000011439 */
[----:B--2---:R-:W-:-:S04]  /*3c100*/  LEA.HI R29, R32, R57, RZ, 0x7 ;  /* 0x00000039201d7211 */ /* 0x004fc800078f38ff */
[----:B------:R-:W-:Y:S01]  /*3c110*/  LOP3.LUT R34, R29, 0xffffff80, RZ, 0xc0, !PT ;  /* 0xffffff801d227812 */ /* 0x000fe200078ec0ff */
[-C--:B------:R-:W-:Y:S01]  /*3c120*/  FMUL.FTZ R33, R33, R56.reuse ;  /* 0x0000003821217220 */ /* 0x080fe20000410000 */
[----:B------:R-:W-:-:S03]  /*3c130*/  FMUL.FTZ R25, R25, R56 ;  /* 0x0000003819197220 */ /* 0x000fc60000410000 */
[----:B------:R-:W-:Y:S01]  /*3c140*/  IMAD.IADD R34, R57, 0x1, -R34 ;  /* 0x0000000139227824 */ /* 0x000fe200078e0a22 */
[----:B------:R2:W4:Y:S01]  /*3c150*/  MUFU.TANH R68, R33 ;  /* 0x0000002100447308 */ /* 0x0005220000002400 */
[-C--:B------:R-:W-:Y:S01]  /*3c160*/  FMUL.FTZ R36, R36, R56.reuse ;  /* 0x0000003824247220 */ /* 0x080fe20000410000 */
[-C--:B------:R-:W-:Y:S01]  /*3c170*/  FMUL.FTZ R7, R26, R56.reuse ;  /* 0x000000381a077220 */ /* 0x080fe20000410000 */
[----:B------:R-:W-:-:S05]  /*3c180*/  FMUL.FTZ R26, R38, R56 ;  /* 0x00000038261a7220 */ /* 0x000fca0000410000 */
[----:B------:R1:W0:Y:S01]  /*3c190*/  MUFU.TANH R64, R25 ;  /* 0x0000001900407308 */ /* 0x0002220000002400 */
[----:B--2---:R-:W-:Y:S01]  /*3c1a0*/  SHF.R.S32.HI R33, RZ, 0x1f, R34 ;  /* 0x0000001fff217819 */ /* 0x004fe20000011422 */
[----:B-1----:R-:W-:Y:S01]  /*3c1b0*/  FMUL.FTZ R25, R35, R56 ;  /* 0x0000003823197220 */ /* 0x002fe20000410000 */
[----:B------:R-:W-:Y:S02]  /*3c1c0*/  LEA.HI R35, R32, R57, RZ, 0x2 ;  /* 0x0000003920237211 */ /* 0x000fe400078f10ff */
[----:B------:R-:W-:-:S03]  /*3c1d0*/  LEA.HI R32, R33, R34, RZ, 0x2 ;  /* 0x0000002221207211 */ /* 0x000fc600078f10ff */
[----:B------:R1:W2:Y:S01]  /*3c1e0*/  MUFU.TANH R69, R36 ;  /* 0x0000002400457308 */ /* 0x0002a20000002400 */
[----:B------:R-:W-:Y:S02]  /*3c1f0*/  LOP3.LUT R38, R35, 0xfffffffc, RZ, 0xc0, !PT ;  /* 0xfffffffc23267812 */ /* 0x000fe400078ec0ff */
[----:B------:R-:W-:Y:S01]  /*3c200*/  SHF.R.S32.HI R35, RZ, 0x2, R32 ;  /* 0x00000002ff237819 */ /* 0x000fe20000011420 */
[----:B------:R-:W-:Y:S01]  /*3c210*/  FMUL.FTZ R37, R37, R56 ;  /* 0x0000003825257220 */ /* 0x000fe20000410000 */
[----:B------:R-:W-:Y:S01]  /*3c220*/  LEA.HI R33, R33, R34, RZ, 0x5 ;  /* 0x0000002221217211 */ /* 0x000fe200078f28ff */
[----:B------:R-:W-:Y:S01]  /*3c230*/  IMAD.IADD R38, R57, 0x1, -R38 ;  /* 0x0000000139267824 */ /* 0x000fe200078e0a26 */
[----:B-1----:R-:W-:Y:S01]  /*3c240*/  SHF.R.S32.HI R36, RZ, 0x1f, R32 ;  /* 0x0000001fff247819 */ /* 0x002fe20000011420 */
[----:B------:R1:W0:Y:S03]  /*3c250*/  MUFU.TANH R70, R37 ;  /* 0x0000002500467308 */ /* 0x0002260000002400 */
[----:B------:R-:W-:-:S02]  /*3c260*/  LEA.HI R36, R36, R35, RZ, 0x3 ;  /* 0x0000002324247211 */ /* 0x000fc400078f18ff */
[----:B------:R-:W-:Y:S02]  /*3c270*/  SHF.R.S32.HI R33, RZ, 0x5, R33 ;  /* 0x00000005ff217819 */ /* 0x000fe40000011421 */
[----:B------:R-:W-:Y:S02]  /*3c280*/  LOP3.LUT R36, R36, 0xfffffff8, RZ, 0xc0, !PT ;  /* 0xfffffff824247812 */ /* 0x000fe400078ec0ff */
[----:B-1----:R-:W-:Y:S01]  /*3c290*/  LEA.HI R37, R38, R38, RZ, 0x1 ;  /* 0x0000002626257211 */ /* 0x002fe200078f08ff */
[----:B---3--:R-:W-:Y:S02]  /*3c2a0*/  IMAD R33, R58, 0x4, R33 ;  /* 0x000000043a217824 */ /* 0x008fe400078e0221 */
[----:B------:R-:W-:Y:S01]  /*3c2b0*/  IMAD.IADD R36, R35, 0x1, -R36 ;  /* 0x0000000123247824 */ /* 0x000fe200078e0a24 */
[----:B------:R-:W-:-:S03]  /*3c2c0*/  LOP3.LUT R37, R37, 0x1ffffffe, RZ, 0xc0, !PT ;  /* 0x1ffffffe25257812 */ /* 0x000fc600078ec0ff */
[----:B------:R-:W-:Y:S02]  /*3c2d0*/  IMAD.U32 R36, R33, 0x10, R36 ;  /* 0x0000001021247824 */ /* 0x000fe400078e0024 */
[----:B------:R-:W-:-:S04]  /*3c2e0*/  IMAD.IADD R37, R38, 0x1, -R37 ;  /* 0x0000000126257824 */ /* 0x000fc800078e0a25 */
[----:B------:R-:W-:-:S04]  /*3c2f0*/  IMAD R36, R37, 0x8, R36 ;  /* 0x0000000825247824 */ /* 0x000fc800078e0224 */
[----:B------:R-:W-:-:S05]  /*3c300*/  @P1 IMAD.HI.U32 R59, R36, R59, RZ ;  /* 0x0000003b243b1227 */ /* 0x000fca00078e00ff */
[----:B------:R-:W-:Y:S01]  /*3c310*/  @P1 SHF.R.U32.HI R36, RZ, R60, R59 ;  /* 0x0000003cff241219 */ /* 0x000fe2000001163b */
[----:B------:R-:W-:Y:S01]  /*3c320*/  IMAD.SHL.U32 R38, R6, 0x40, RZ ;  /* 0x0000004006267824 */ /* 0x000fe200078e00ff */
[----:B------:R-:W-:Y:S01]  /*3c330*/  LOP3.LUT R33, R32, 0x7ffffffc, RZ, 0xc0, !PT ;  /* 0x7ffffffc20217812 */ /* 0x000fe200078ec0ff */
[-C--:B------:R-:W-:Y:S02]  /*3c340*/  FMUL.FTZ R28, R28, R56.reuse ;  /* 0x000000381c1c7220 */ /* 0x080fe40000410000 */
[----:B------:R-:W1:Y:S01]  /*3c350*/  SHFL.IDX PT, R37, R36, RZ, 0x1c1f ;  /* 0x001c1fff24257589 */ /* 0x000e6200000e0000 */
[----:B------:R-:W-:Y:S01]  /*3c360*/  IADD3 R6, -R38, 0x1, RZ ;  /* 0x0000000126067810 */ /* 0x000fe20007ffe1ff */
[-C--:B------:R-:W-:Y:S01]  /*3c370*/  FMUL.FTZ R13, R27, R56.reuse ;  /* 0x000000381b0d7220 */ /* 0x080fe20000410000 */
[----:B------:R3:W0:Y:S01]  /*3c380*/  MUFU.TANH R65, R28 ;  /* 0x0000001c00417308 */ /* 0x0006220000002400 */
        /* <DEDUP_REMOVED lines=22> */
[----:B------:R-:W3:Y:S01]  /*3c4f0*/  MUFU.TANH R15, R15 ;  /* 0x0000000f000f7308 */ /* 0x000ee20000002400 */
        /* <DEDUP_REMOVED lines=29> */
[----:B------:R-:W-:Y:S01]  /*3c6d0*/  IMAD.IADD R42, R32, 0x1, R35 ;  /* 0x00000001202a7824 */ /* 0x000fe200078e0223 */
[----:B-1----:R-:W-:Y:S01]  /*3c6e0*/  VIADDMNMX R35, R37, R61, R34, PT ;  /* 0x0000003d25237246 */ /* 0x002fe20003800122 */
        /* <DEDUP_REMOVED lines=19> */
.L_x_3566:
[----:B------:R-:W-:Y:S05]  /*3c820*/  BSYNC B3 ;  /* 0x0000000000037941 */ /* 0x000fea0003800000 */
.L_x_3565:
[----:B------:R-:W-:Y:S01]  /*3c830*/  LOP3.LUT R37, RZ, R37, RZ, 0x33, !PT ;  /* 0x00000025ff257212 */ /* 0x000fe200078e33ff */
[----:B------:R-:W-:Y:S06]  /*3c840*/  BRA `(.L_x_3567) ;  /* 0x0000000000287947 */ /* 0x000fec0003800000 */
.L_x_3564:
        /* <DEDUP_REMOVED lines=10> */
.L_x_3567:
[----:B------:R-:W-:Y:S05]  /*3c8f0*/  BSYNC B2 ;  /* 0x0000000000027941 */ /* 0x000fea0003800000 */
.L_x_3563:
[----:B------:R-:W-:-:S04]  /*3c900*/  IMAD R32, R10, R37, -R38 ;  /* 0x000000250a207224 */ /* 0x000fc800078e0a26 */
[----:B------:R-:W-:-:S05]  /*3c910*/  IMAD R37, R33, -0x2, R32 ;  /* 0xfffffffe21257824 */ /* 0x000fca00078e0220 */
[----:B------:R-:W-:Y:S02]  /*3c920*/  VIMNMX R6, R6, R37, !PT ;  /* 0x0000002506067248 */ /* 0x000fe40007fe0100 */
[----:B------:R-:W-:-:S07]  /*3c930*/  VIADDMNMX R35, R37, R10, R35, PT ;  /* 0x0000000a25237246 */ /* 0x000fce0003800123 */
.L_x_3562:
[----:B------:R-:W-:Y:S05]  /*3c940*/  BSYNC B1 ;  /* 0x0000000000017941 */ /* 0x000fea0003800000 */
.L_x_3561:
[C---:B------:R-:W-:Y:S01]  /*3c950*/  ISETP.GE.AND P1, PT, R63.reuse, 0x2, PT ;  /* 0x000000023f00780c */ /* 0x040fe20003f26270 */
[----:B------:R-:W-:Y:S01]  /*3c960*/  BSSY B1, `(.L_x_3568) ;  /* 0x0000072000017945 */ /* 0x000fe20003800000 */
[C---:B------:R-:W-:Y:S02]  /*3c970*/  ISETP.GE.AND P5, PT, R63.reuse, 0xa, PT ;  /* 0x0000000a3f00780c */ /* 0x040fe40003fa6270 */
[----:B------:R-:W-:Y:S02]  /*3c980*/  ISETP.GT.AND P3, PT, R6, 0x1, !P1 ;  /* 0x000000010600780c */ /* 0x000fe40004f64270 */
[----:B------:R-:W-:Y:S02]  /*3c990*/  ISETP.GE.AND P2, PT, R63, 0x9, PT ;  /* 0x000000093f00780c */ /* 0x000fe40003f46270 */
[----:B------:R-:W-:Y:S02]  /*3c9a0*/  ISETP.LT.OR P3, PT, R35, 0x2, P3 ;  /* 0x000000022300780c */ /* 0x000fe40001f61670 */
[----:B------:R-:W-:-:S02]  /*3c9b0*/  P2R R39, PR, RZ, 0x20 ;  /* 0x00000020ff277803 */ /* 0x000fc40000000000 */
[----:B0-----:R-:W-:Y:S02]  /*3c9c0*/  FSEL R43, R64, -INF , !P3 ;  /* 0xff800000402b7808 */ /* 0x001fe40005800000 */
[C---:B------:R-:W-:Y:S02]  /*3c9d0*/  ISETP.GT.AND P3, PT, R6.reuse, 0x9, !P5 ;  /* 0x000000090600780c */ /* 0x040fe40006f64270 */
[----:B------:R-:W-:Y:S02]  /*3c9e0*/  ISETP.GT.AND P4, PT, R6, 0x8, !P2 ;  /* 0x000000080600780c */ /* 0x000fe40005784270 */
        /* <DEDUP_REMOVED lines=63> */
[----:B------:R-:W-:-:S04]  /*3cde0*/  ISETP.GT.AND P6, PT, R6, 0x39, !P6 ;  /* 0x000000390600780c */ /* 0x000fc800077c4270 */
[----:B------:R-:W-:Y:S02]  /*3cdf0*/  ISETP.LT.OR P6, PT, R35, 0x3a, P6 ;  /* 0x0000003a2300780c */ /* 0x000fe400037c1670 */
[----:B------:R-:W0:Y:S02]  /*3ce00*/  SHFL.IDX PT, R35, R36, 0x1, 0x1c1f ;  /* 0x003c1f0024237f89 */ /* 0x000e2400000e0000 */
[----:B------:R-:W-:Y:S02]  /*3ce10*/  FSEL R53, R53, -INF , !P6 ;  /* 0xff80000035357808 */ /* 0x000fe40007000000 */
[----:B------:R-:W-:Y:S02]  /*3ce20*/  ISETP.GE.AND P6, PT, R10, 0x1, PT ;  /* 0x000000010a00780c */ /* 0x000fe40003fc6270 */
[----:B0-----:R-:W-:Y:S01]  /*3ce30*/  VIADDMNMX R15, R35, R61, R34, PT ;  /* 0x0000003d230f7246 */ /* 0x001fe20003800122 */
[----:B------:R-:W-:-:S10]  /*3ce40*/  IMAD.IADD R32, R42, 0x1, R35 ;  /* 0x000000012a207824 */ /* 0x000fd400078e0223 */
        /* <DEDUP_REMOVED lines=17> */
.L_x_3573:
[----:B------:R-:W-:Y:S05]  /*3cf60*/  BSYNC B3 ;  /* 0x0000000000037941 */ /* 0x000fea0003800000 */
.L_x_3572:
[----:B------:R-:W-:Y:S01]  /*3cf70*/  LOP3.LUT R11, RZ, R11, RZ, 0x33, !PT ;  /* 0x0000000bff0b7212 */ /* 0x000fe200078e33ff */
[----:B------:R-:W-:Y:S06]  /*3cf80*/  BRA `(.L_x_3574) ;  /* 0x0000000000287947 */ /* 0x000fec0003800000 */
.L_x_3571:
        /* <DEDUP_REMOVED lines=10> */
.L_x_3574:
[----:B------:R-:W-:Y:S05]  /*3d030*/  BSYNC B2 ;  /* 0x0000000000027941 */ /* 0x000fea0003800000 */
.L_x_3570:
[----:B------:R-:W-:-:S04]  /*3d040*/  IMAD R6, R10, R11, -R38 ;  /* 0x0000000b0a067224 */ /* 0x000fc800078e0a26 */
[----:B------:R-:W-:-:S05]  /*3d050*/  IMAD R33, R33, -0x2, R6 ;  /* 0xfffffffe21217824 */ /* 0x000fca00078e0206 */
[----:B------:R-:W-:Y:S02]  /*3d060*/  VIADDMNMX R15, R33, R10, R15, PT ;  /* 0x0000000a210f7246 */ /* 0x000fe4000380010f */
[----:B------:R-:W-:-:S07]  /*3d070*/  VIMNMX R32, R32, R33, !PT ;  /* 0x0000002120207248 */ /* 0x000fce0007fe0100 */
.L_x_3569:
[----:B------:R-:W-:Y:S05]  /*3d080*/  BSYNC B1 ;  /* 0x0000000000017941 */ /* 0x000fea0003800000 */
.L_x_3568:
        /* <DEDUP_REMOVED lines=53> */
[C---:B------:R-:W-:Y:S02]  /*3d3e0*/  ISETP.LT.OR P1, PT, R15.reuse, 0x29, P1 ;  /* 0x000000290f00780c */ /* 0x040fe40000f21670 */
        /* <DEDUP_REMOVED lines=74> */
[----:B------:R0:W-:Y:S01]  /*3d890*/  MUFU.EX2 R168, R6 ;  /* 0x0000000600a87308 */ /* 0x0001e20000000800 */
[-CC-:B------:R-:W-:Y:S01]  /*3d8a0*/  FFMA.FTZ R10, R10, R37.reuse, -R42.reuse ;  /* 0x000000250a0a7223 */ /* 0x180fe2000001082a */
[-CC-:B------:R-:W-:Y:S01]  /*3d8b0*/  FFMA.FTZ R13, R13, R37.reuse, -R42.reuse ;  /* 0x000000250d0d7223 */ /* 0x180fe2000001082a */
[-C--:B------:R-:W-:Y:S01]  /*3d8c0*/  FFMA.FTZ R20, R20, R37.reuse, -R42 ;  /* 0x0000002514147223 */ /* 0x080fe2000001082a */
[----:B------:R-:W-:-:S04]  /*3d8d0*/  FFMA.FTZ R35, R47, R37, -R36 ;  /* 0x000000252f237223 */ /* 0x000fc80000010824 */
[----:B------:R-:W-:Y:S01]  /*3d8e0*/  MUFU.EX2 R169, R10 ;  /* 0x0000000a00a97308 */ /* 0x000fe20000000800 */
[-C--:B------:R-:W-:Y:S01]  /*3d8f0*/  FFMA.FTZ R21, R21, R37.reuse, -R42 ;  /* 0x0000002515157223 */ /* 0x080fe2000001082a */
[----:B------:R-:W-:-:S06]  /*3d900*/  FFMA.FTZ R38, R67, R37, -R36 ;  /* 0x0000002543267223 */ /* 0x000fcc0000010824 */
[----:B------:R-:W1:Y:S01]  /*3d910*/  MUFU.EX2 R48, R13 ;  /* 0x0000000d00307308 */ /* 0x000e620000000800 */
[-C--:B------:R-:W-:Y:S01]  /*3d920*/  FFMA.FTZ R24, R24, R37.reuse, -R42 ;  /* 0x0000002518187223 */ /* 0x080fe2000001082a */
[----:B------:R-:W-:-:S06]  /*3d930*/  FFMA.FTZ R39, R57, R37, -R36 ;  /* 0x0000002539277223 */ /* 0x000fcc0000010824 */
[----:B------:R-:W-:Y:S01]  /*3d940*/  MUFU.EX2 R34, R34 ;  /* 0x0000002200227308 */ /* 0x000fe20000000800 */
[-C--:B0-----:R-:W-:Y:S01]  /*3d950*/  FFMA.FTZ R6, R69, R37.reuse, -R36 ;  /* 0x0000002545067223 */ /* 0x081fe20000010824 */
[----:B------:R-:W-:-:S06]  /*3d960*/  FFMA.FTZ R25, R25, R37, -R42 ;  /* 0x0000002519197223 */ /* 0x000fcc000001082a */
[----:B------:R-:W0:Y:S01]  /*3d970*/  MUFU.EX2 R20, R20 ;  /* 0x0000001400147308 */ /* 0x000e220000000800 */
[----:B------:R-:W-:-:S07]  /*3d980*/  FFMA.FTZ R26, R26, R37, -R42 ;  /* 0x000000251a1a7223 */ /* 0x000fce000001082a */
[----:B------:R-:W-:Y:S08]  /*3d990*/  MUFU.EX2 R35, R35 ;  /* 0x0000002300237308 */ /* 0x000ff00000000800 */
[----:B------:R-:W2:Y:S01]  /*3d9a0*/  MUFU.EX2 R21, R21 ;  /* 0x0000001500157308 */ /* 0x000ea20000000800 */
[----:B-1----:R-:W-:-:S07]  /*3d9b0*/  FADD.FTZ R13, R169, R48 ;  /* 0x00000030a90d7221 */ /* 0x002fce0000010000 */
[----:B------:R-:W1:Y:S08]  /*3d9c0*/  MUFU.EX2 R38, R38 ;  /* 0x0000002600267308 */ /* 0x000e700000000800 */
[----:B------:R-:W3:Y:S01]  /*3d9d0*/  MUFU.EX2 R24, R24 ;  /* 0x0000001800187308 */ /* 0x000ee20000000800 */
[----:B------:R-:W-:-:S07]  /*3d9e0*/  FFMA.FTZ R28, R28, R37, -R42 ;  /* 0x000000251c1c7223 */ /* 0x000fce000001082a */
[----:B------:R4:W-:Y:S01]  /*3d9f0*/  MUFU.EX2 R174, R6 ;  /* 0x0000000600ae7308 */ /* 0x0009e20000000800 */
[----:B------:R-:W-:Y:S01]  /*3da00*/  FFMA.FTZ R40, R71, R37, -R36 ;  /* 0x0000002547287223 */ /* 0x000fe20000010824 */
[----:B0-----:R-:W-:-:S06]  /*3da10*/  FADD.FTZ R10, R20, R13 ;  /* 0x0000000d140a7221 */ /* 0x001fcc0000010000 */
[----:B------:R-:W0:Y:S01]  /*3da20*/  MUFU.EX2 R39, R39 ;  /* 0x0000002700277308 */ /* 0x000e220000000800 */
[----:B----4-:R-:W-:-:S07]  /*3da30*/  FFMA.FTZ R6, R77, R37, -R36 ;  /* 0x000000254d067223 */ /* 0x010fce0000010824 */
[----:B------:R4:W-:Y:S01]  /*3da40*/  MUFU.EX2 R47, R7 ;  /* 0x00000007002f7308 */ /* 0x0009e20000000800 */
[----:B------:R-:W-:-:S07]  /*3da50*/  FFMA.FTZ R30, R30, R37, -R42 ;  /* 0x000000251e1e7223 */ /* 0x000fce000001082a */
[----:B------:R-:W5:Y:S01]  /*3da60*/  MUFU.EX2 R25, R25 ;  /* 0x0000001900197308 */ /* 0x000f620000000800 */
[----:B----4-:R-:W-:Y:S01]  /*3da70*/  FADD.FTZ R7, R168, R33 ;  /* 0x00000021a8077221 */ /* 0x010fe20000010000 */
[----:B--2---:R-:W-:-:S06]  /*3da80*/  FADD.FTZ R13, R21, R10 ;  /* 0x0000000a150d7221 */ /* 0x004fcc0000010000 */
[----:B------:R2:W-:Y:S01]  /*3da90*/  MUFU.EX2 R180, R6 ;  /* 0x0000000600b47308 */ /* 0x0005e20000000800 */
[----:B------:R-:W-:-:S07]  /*3daa0*/  FFMA.FTZ R31, R31, R37, -R42 ;  /* 0x000000251f1f7223 */ /* 0x000fce000001082a */
[----:B------:R-:W4:Y:S01]  /*3dab0*/  MUFU.EX2 R26, R26 ;  /* 0x0000001a001a7308 */ /* 0x000f220000000800 */
[----:B--2---:R-:W-:-:S04]  /*3dac0*/  FADD.FTZ R6, R34, R7 ;  /* 0x0000000722067221 */ /* 0x004fc80000010000 */
[----:B------:R-:W-:-:S03]  /*3dad0*/  FADD.FTZ R7, R35, R6 ;  /* 0x0000000623077221 */ /* 0x000fc60000010000 */
[----:B------:R-:W2:Y:S01]  /*3dae0*/  MUFU.EX2 R175, R28 ;  /* 0x0000001c00af7308 */ /* 0x000ea20000000800 */
[----:B-1----:R-:W-:Y:S01]  /*3daf0*/  FADD.FTZ R6, R38, R7 ;  /* 0x0000000726067221 */ /* 0x002fe20000010000 */
[-C--:B------:R-:W-:Y:S01]  /*3db00*/  FFMA.FTZ R44, R75, R37.reuse, -R36 ;  /* 0x000000254b2c7223 */ /* 0x080fe20000010824 */
[----:B---3--:R-:W-:Y:S01]  /*3db10*/  FADD.FTZ R10, R24, R13 ;  /* 0x0000000d180a7221 */ /* 0x008fe20000010000 */
[----:B------:R-:W-:-:S04]  /*3db20*/  FFMA.FTZ R27, R27, R37, -R42 ;  /* 0x000000251b1b7223 */ /* 0x000fc8000001082a */
[----:B------:R-:W1:Y:S01]  /*3db30*/  MUFU.EX2 R40, R40 ;  /* 0x0000002800287308 */ /* 0x000e620000000800 */
[----:B0-----:R-:W-:Y:S01]  /*3db40*/  FADD.FTZ R7, R39, R6 ;  /* 0x0000000627077221 */ /* 0x001fe20000010000 */
[----:B------:R-:W-:Y:S01]  /*3db50*/  FFMA.FTZ R45, R45, R37, -R36 ;  /* 0x000000252d2d7223 */ /* 0x000fe20000010824 */
[----:B-----5:R-:W-:-:S05]  /*3db60*/  FADD.FTZ R13, R25, R10 ;  /* 0x0000000a190d7221 */ /* 0x020fca0000010000 */
[----:B------:R-:W0:Y:S01]  /*3db70*/  MUFU.EX2 R30, R30 ;  /* 0x0000001e001e7308 */ /* 0x000e220000000800 */
[----:B------:R-:W-:Y:S01]  /*3db80*/  FFMA.FTZ R29, R29, R37, -R42 ;  /* 0x000000251d1d7223 */ /* 0x000fe2000001082a */
[----:B------:R-:W-:Y:S01]  /*3db90*/  FADD.FTZ R6, R174, R7 ;  /* 0x00000007ae067221 */ /* 0x000fe20000010000 */
[----:B----4-:R-:W-:-:S05]  /*3dba0*/  FADD.FTZ R10, R26, R13 ;  /* 0x0000000d1a0a7221 */ /* 0x010fca0000010000 */
[----:B------:R-:W3:Y:S01]  /*3dbb0*/  MUFU.EX2 R31, R31 ;  /* 0x0000001f001f7308 */ /* 0x000ee20000000800 */
[----:B------:R-:W-:Y:S01]  /*3dbc0*/  FFMA.FTZ R11, R11, R37, -R42 ;  /* 0x000000250b0b7223 */ /* 0x000fe2000001082a */
[----:B------:R-:W-:-:S06]  /*3dbd0*/  FADD.FTZ R7, R41, R6 ;  /* 0x0000000629077221 */ /* 0x000fcc0000010000 */
[----:B------:R-:W4:Y:S01]  /*3dbe0*/  MUFU.EX2 R44, R44 ;  /* 0x0000002c002c7308 */ /* 0x000f220000000800 */
[----:B------:R-:W-:Y:S01]  /*3dbf0*/  FFMA.FTZ R46, R79, R37, -R36 ;  /* 0x000000254f2e7223 */ /* 0x000fe20000010824 */
[----:B--2---:R-:W-:-:S06]  /*3dc00*/  FADD.FTZ R13, R175, R10 ;  /* 0x0000000aaf0d7221 */ /* 0x004fcc0000010000 */
[----:B------:R-:W2:Y:S01]  /*3dc10*/  MUFU.EX2 R27, R27 ;  /* 0x0000001b001b7308 */ /* 0x000ea20000000800 */
[-C--:B------:R-:W-:Y:S01]  /*3dc20*/  FFMA.FTZ R36, R53, R37.reuse, -R36 ;  /* 0x0000002535247223 */ /* 0x080fe20000010824 */
[----:B------:R-:W-:Y:S01]  /*3dc30*/  FFMA.FTZ R14, R14, R37, -R42 ;  /* 0x000000250e0e7223 */ /* 0x000fe2000001082a */
[----:B-1----:R-:W-:-:S05]  /*3dc40*/  FADD.FTZ R6, R40, R7 ;  /* 0x0000000728067221 */ /* 0x002fca0000010000 */
[----:B------:R-:W1:Y:S01]  /*3dc50*/  MUFU.EX2 R45, R45 ;  /* 0x0000002d002d7308 */ /* 0x000e620000000800 */
[----:B0-----:R-:W-:-:S07]  /*3dc60*/  FADD.FTZ R10, R30, R13 ;  /* 0x0000000d1e0a7221 */ /* 0x001fce0000010000 */
[----:B------:R-:W0:Y:S01]  /*3dc70*/  MUFU.EX2 R28, R29 ;  /* 0x0000001d001c7308 */ /* 0x000e220000000800 */
[----:B------:R-:W-:Y:S01]  /*3dc80*/  FFMA.FTZ R15, R15, R37, -R42 ;  /* 0x000000250f0f7223 */ /* 0x000fe2000001082a */
[----:B------:R-:W-:Y:S01]  /*3dc90*/  FADD.FTZ R7, R43, R6 ;  /* 0x000000062b077221 */ /* 0x000fe20000010000 */
[----:B---3--:R-:W-:-:S05]  /*3dca0*/  FADD.FTZ R10, R31, R10 ;  /* 0x0000000a1f0a7221 */ /* 0x008fca0000010000 */
[----:B------:R1:W3:Y:S01]  /*3dcb0*/  MUFU.EX2 R181, R11 ;  /* 0x0000000b00b57308 */ /* 0x0002e20000000800 */
[----:B------:R-:W-:Y:S01]  /*3dcc0*/  FFMA.FTZ R32, R32, R37, -R42 ;  /* 0x0000002520207223 */ /* 0x000fe2000001082a */
[----:B----4-:R-:W-:-:S06]  /*3dcd0*/  FADD.FTZ R6, R44, R7 ;  /* 0x000000072c067221 */ /* 0x010fcc0000010000 */
[----:B------:R-:W-:Y:S01]  /*3dce0*/  MUFU.EX2 R49, R36 ;  /* 0x0000002400317308 */ /* 0x000fe20000000800 */
[----:B--2---:R-:W-:-:S07]  /*3dcf0*/  FADD.FTZ R7, R27, R10 ;  /* 0x0000000a1b077221 */ /* 0x004fce0000010000 */
[----:B------:R-:W2:Y:S01]  /*3dd00*/  MUFU.EX2 R36, R14 ;  /* 0x0000000e00247308 */ /* 0x000ea20000000800 */
[----:B-1----:R-:W-:Y:S01]  /*3dd10*/  FADD.FTZ R11, R45, R6 ;  /* 0x000000062d0b7221 */ /* 0x002fe20000010000 */
[----:B0-----:R-:W-:-:S06]  /*3dd20*/  FADD.FTZ R6, R28, R7 ;  /* 0x000000071c067221 */ /* 0x001fcc0000010000 */
[----:B------:R-:W0:Y:S08]  /*3dd30*/  MUFU.EX2 R46, R46 ;  /* 0x0000002e002e7308 */ /* 0x000e300000000800 */
[----:B------:R-:W1:Y:S01]  /*3dd40*/  MUFU.EX2 R183, R15 ;  /* 0x0000000f00b77308 */ /* 0x000e620000000800 */
[----:B------:R-:W-:Y:S01]  /*3dd50*/  FADD.FTZ R10, R180, R11 ;  /* 0x0000000bb40a7221 */ /* 0x000fe20000010000 */
[----:B---3--:R-:W-:-:S06]  /*3dd60*/  FADD.FTZ R7, R181, R6 ;  /* 0x00000006b5077221 */ /* 0x008fcc0000010000 */
[----:B------:R-:W3:Y:S01]  /*3dd70*/  MUFU.EX2 R32, R32 ;  /* 0x0000002000207308 */ /* 0x000ee20000000800 */
[----:B------:R-:W-:Y:S01]  /*3dd80*/  FADD.FTZ R11, R47, R10 ;  /* 0x0000000a2f0b7221 */ /* 0x000fe20000010000 */
[----:B--2---:R-:W-:-:S03]  /*3dd90*/  FADD.FTZ R6, R36, R7 ;  /* 0x0000000724067221 */ /* 0x004fc60000010000 */
[----:B0-----:R-:W-:Y:S01]  /*3dda0*/  FADD.FTZ R10, R46, R11 ;  /* 0x0000000b2e0a7221 */ /* 0x001fe20000010000 */
[----:B-1----:R-:W-:-:S03]  /*3ddb0*/  FADD.FTZ R7, R183, R6 ;  /* 0x00000006b7077221 */ /* 0x002fc60000010000 */
[----:B------:R-:W-:Y:S01]  /*3ddc0*/  FADD.FTZ R13, R49, R10 ;  /* 0x0000000a310d7221 */ /* 0x000fe20000010000 */
[----:B---3--:R-:W-:-:S04]  /*3ddd0*/  FADD.FTZ R29, R32, R7 ;  /* 0x00000007201d7221 */ /* 0x008fc80000010000 */
        /* <DEDUP_REMOVED lines=2663> */
.L_x_3575:
[----:B0-----:R-:W-:-:S04]  /*48450*/  IMAD.MOV.U32 R13, RZ, RZ, 0x0 ;  /* 0x00000000ff0d7424 */ /* 0x001fc800078e00ff */
[----:B-1----:R-:W-:Y:S05]  /*48460*/  RET.REL.NODEC R12 `(_ZN7cutlass13device_kernelIN5flash11enable_sm90INS1_16FlashAttnFwdSm90INS1_25CollectiveMainloopFwdSm90ILi2EN4cute5tupleIJNS5_1CILi1EEES8_S8_EEENS6_IJNS7_ILi64EEESA_SA_EEELi512ENS_10bfloat16_tEfNS_4arch4Sm90ELb0ELb1ELb1ELb1ELb0ELb0ELb1ELb0ELb0ELb1ELb0ELb0EEENS1_21CollectiveEpilogueFwdINS6_IJSA_NS7_ILi512EEESA_EEES9_SC_SE_Li256ELb1ELb1ELb0ELb0EEENS1_36VarlenDynamicPersistentTileSchedulerILi64ELi64ELi256ELi128ELb0ELb1ELb1ELb1ELb0ELb1EEEEEEEEEvNT_6ParamsE) ;  /* 0xfffffb780ce47950 */ /* 0x002fea0003c3ffff */
.L_x_3551:
[----:B0-----:R0:W1:Y:S02]  /*48470*/  SYNCS.PHASECHK.TRANS64.TRYWAIT P0, [R13+URZ], R20 ;  /* 0x000000140d0075a7 */ /* 0x001064000800017f */
[----:B-1----:R-:W-:Y:S05]  /*48480*/  @!P0 NANOSLEEP.SYNCS 0x989680 ;  /* 0x009896800000895d */ /* 0x002fea0003900000 */
[----:B------:R-:W1:Y:S02]  /*48490*/  @!P0 SYNCS.PHASECHK.TRANS64 P0, [R13+URZ], R20 ;  /* 0x000000140d0085a7 */ /* 0x000e64000800007f */
[----:B-1----:R-:W-:Y:S05]  /*484a0*/  @!P0 BRA `(.L_x_3551) ;  /* 0xfffffffc00f08947 */ /* 0x002fea000383ffff */
[----:B------:R-:W-:Y:S05]  /*484b0*/  BRA `(.L_x_3550) ;  /* 0xffffff0c000c7947 */ /* 0x000fea000383ffff */
.L_x_3553:
[----:B0-----:R0:W1:Y:S02]  /*484c0*/  SYNCS.PHASECHK.TRANS64.TRYWAIT P0, [R10+URZ+0x38810], R13 ;  /* 0x0388100d0a0075a7 */ /* 0x001064000800017f */
[----:B-1----:R-:W-:Y:S05]  /*484d0*/  @!P0 NANOSLEEP.SYNCS 0x989680 ;  /* 0x009896800000895d */ /* 0x002fea0003900000 */
[----:B------:R-:W1:Y:S02]  /*484e0*/  @!P0 SYNCS.PHASECHK.TRANS64 P0, [R10+URZ+0x38810], R13 ;  /* 0x0388100d0a0085a7 */ /* 0x000e64000800007f */
[----:B-1----:R-:W-:Y:S05]  /*484f0*/  @!P0 BRA `(.L_x_3553) ;  /* 0xfffffffc00f08947 */ /* 0x002fea000383ffff */
[----:B------:R-:W-:Y:S05]  /*48500*/  BRA `(.L_x_3576) ;  /* 0xffffff1000607947 */ /* 0x000fea000383ffff */
.L_x_3560:
[----:B0-----:R0:W1:Y:S02]  /*48510*/  SYNCS.PHASECHK.TRANS64.TRYWAIT P0, [R20+URZ], R21 ;  /* 0x00000015140075a7 */ /* 0x001064000800017f */
[----:B-1----:R-:W-:Y:S05]  /*48520*/  @!P0 NANOSLEEP.SYNCS 0x989680 ;  /* 0x009896800000895d */ /* 0x002fea0003900000 */
[----:B------:R-:W1:Y:S02]  /*48530*/  @!P0 SYNCS.PHASECHK.TRANS64 P0, [R20+URZ], R21 ;  /* 0x00000015140085a7 */ /* 0x000e64000800007f */
[----:B-1----:R-:W-:Y:S05]  /*48540*/  @!P0 BRA `(.L_x_3560) ;  /* 0xfffffffc00f08947 */ /* 0x002fea000383ffff */
[----:B------:R-:W-:Y:S05]  /*48550*/  BRA `(.L_x_3559) ;  /* 0xffffff1000fc7947 */ /* 0x000fea000383ffff */
.L_x_3577:
        /* <DEDUP_REMOVED lines=10> */
.L_x_6030:


//--------------------- .text._ZN7cutlass13device_kernelIN5flash11enable_sm90INS1_16FlashAttnFwdSm90INS1_25CollectiveMainloopFwdSm90ILi2EN4cute5tupleIJNS5_1CILi1EEES8_S8_EEENS6_IJNS7_ILi64EEESA_SA_EEELi512ENS_10bfloat16_tEfNS_4arch4Sm90ELb0ELb1ELb1ELb1ELb0ELb1ELb1ELb0ELb0ELb1ELb0ELb0EEENS1_21CollectiveEpilogueFwdINS6_IJSA_NS7_ILi512EEESA_EEES9_SC_SE_Li256ELb1ELb1ELb0ELb0EEENS1_36VarlenDynamicPersistentTileSchedulerILi64ELi64ELi256ELi128ELb0ELb1ELb1ELb1ELb0ELb1EEEEEEEEEvNT_6ParamsE --------------------------
	.section	.text._ZN7cutlass13device_kernelIN5flash11enable_sm90INS1_16FlashAttnFwdSm90INS1_25CollectiveMainloopFwdSm90ILi2EN4cute5tupleIJNS5_1CILi1EEES8_S8_EEENS6_IJNS7_ILi64EEESA_SA_EEELi512ENS_10bfloat16_tEfNS_4arch4Sm90ELb0ELb1ELb1ELb1ELb0ELb1ELb1ELb0ELb0ELb1ELb0ELb0EEENS1_21CollectiveEpilogueFwdINS6_IJSA_NS7_ILi512EEESA_EEES9_SC_SE_Li256ELb1ELb1ELb0ELb0EEENS1_36VarlenDynamicPersistentTileSchedulerILi64ELi64ELi256ELi128ELb0ELb1ELb1ELb1ELb0ELb1EEEEEEEEEvNT_6ParamsE,"ax",@progbits
	.align	128
.text._ZN7cutlass13device_kernelIN5flash11enable_sm90INS1_16FlashAttnFwdSm90INS1_25CollectiveMainloopFwdSm90ILi2EN4cute5tupleIJNS5_1CILi1EEES8_S8_EEENS6_IJNS7_ILi64EEESA_SA_EEELi512ENS_10bfloat16_tEfNS_4arch4Sm90ELb0ELb1ELb1ELb1ELb0ELb1ELb1ELb0ELb0ELb1ELb0ELb0EEENS1_21CollectiveEpilogueFwdINS6_IJSA_NS7_ILi512EEESA_EEES9_SC_SE_Li256ELb1ELb1ELb0ELb0EEENS1_36VarlenDynamicPersistentTileSchedulerILi64ELi64ELi256ELi128ELb0ELb1ELb1ELb1ELb0ELb1EEEEEEEEEvNT_6ParamsE:
        .type           _ZN7cutlass13device_kernelIN5flash11enable_sm90INS1_16FlashAttnFwdSm90INS1_25CollectiveMainloopFwdSm90ILi2EN4cute5tupleIJNS5_1CILi1EEES8_S8_EEENS6_IJNS7_ILi64EEESA_SA_EEELi512ENS_10bfloat16_tEfNS_4arch4Sm90ELb0ELb1ELb1ELb1ELb0ELb1ELb1ELb0ELb0ELb1ELb0ELb0EEENS1_21CollectiveEpilogueFwdINS6_IJSA_NS7_ILi512EEESA_EEES9_SC_SE_Li256ELb1ELb1ELb0ELb0EEENS1_36VarlenDynamicPersistentTileSchedulerILi64ELi64ELi256ELi128ELb0ELb1ELb1ELb1ELb0ELb1EEEEEEEEEvNT_6ParamsE,@function
        .size           _ZN7cutlass13device_kernelIN5flash11enable_sm90INS1_16FlashAttnFwdSm90INS1_25CollectiveMainloopFwdSm90ILi2EN4cute5tupleIJNS5_1CILi1EEES8_S8_EEENS6_IJNS7_ILi64EEESA_SA_EEELi512ENS_10bfloat16_tEfNS_4arch4Sm90ELb0ELb1ELb1ELb1ELb0ELb1ELb1ELb0ELb0ELb1ELb0ELb0EEENS1_21CollectiveEpilogueFwdINS6_IJSA_NS7_ILi512EEESA_EEES9_SC_SE_Li256ELb1ELb1ELb0ELb0EEENS1_36VarlenDynamicPersistentTileSchedulerILi64ELi64ELi256ELi128ELb0ELb1ELb1ELb1ELb0ELb1EEEEEEEEEvNT_6ParamsE,(.L_x_6032 - _ZN7cutlass13device_kernelIN5flash11enable_sm90INS1_16FlashAttnFwdSm90INS1_25CollectiveMainloopFwdSm90ILi2EN4cute5tupleIJNS5_1CILi1EEES8_S8_EEENS6_IJNS7_ILi64EEESA_SA_EEELi512ENS_10bfloat16_tEfNS_4arch4Sm90ELb0ELb1ELb1ELb1ELb0ELb1ELb1ELb0ELb0ELb1ELb0ELb0EEENS1_21CollectiveEpilogueFwdINS6_IJSA_NS7_ILi512EEESA_EEES9_SC_SE_Li256ELb1ELb1ELb0ELb0EEENS1_36VarlenDynamicPersistentTileSchedulerILi64ELi64ELi256ELi128ELb0ELb1ELb1ELb1ELb0ELb1EEEEEEEEEvNT_6ParamsE)
        .other          _ZN7cutlass13device_kernelIN5flash11enable_sm90INS1_16FlashAttnFwdSm90INS1_25CollectiveMainloopFwdSm90ILi2EN4cute5tupleIJNS5_1CILi1EEES8_S8_EEENS6_IJNS7_ILi64EEESA_SA_EEELi512ENS_10bfloat16_tEfNS_4arch4Sm90ELb0ELb1ELb1ELb1ELb0ELb1ELb1ELb0ELb0ELb1ELb0ELb0EEENS1_21CollectiveEpilogueFwdINS6_IJSA_NS7_ILi512EEESA_EEES9_SC_SE_Li256ELb1ELb1ELb0ELb0EEENS1_36VarlenDynamicPersistentTileSchedulerILi64ELi64ELi256ELi128ELb0ELb1ELb1ELb1ELb0ELb1EEEEEEEEEvNT_6ParamsE,@"STO_CUDA_ENTRY STV_DEFAULT"
_ZN7cutlass13device_kernelIN5flash11enable_sm90INS1_16FlashAttnFwdSm90INS1_25CollectiveMainloopFwdSm90ILi2EN4cute5tupleIJNS5_1CILi1EEES8_S8_EEENS6_IJNS7_ILi64EEESA_SA_EEELi512ENS_10bfloat16_tEfNS_4arch4Sm90ELb0ELb1ELb1ELb1ELb0ELb1ELb1ELb0ELb0ELb1ELb0ELb0EEENS1_21CollectiveEpilogueFwdINS6_IJSA_NS7_ILi512EEESA_EEES9_SC_SE_Li256ELb1ELb1ELb0ELb0EEENS1_36VarlenDynamicPersistentTileSchedulerILi64ELi64ELi256ELi128ELb0ELb1ELb1ELb1ELb0ELb1EEEEEEEEEvNT_6ParamsE:
[----:B------:R-:W0:Y:S02]  /*0000*/  LDC R1, c[0x0][0x28] ;  /* 0x00000a00ff017b82 */ /* 0x000e240000000800 */
[----:B0-----:R-:W-:-:S05]  /*0010*/  VIADD R1, R1, 0xfffffb50 ;  /* 0xfffffb5001017836 */ /* 0x001fca0000000000 */
[----:B------:R-:W-:Y:S01]  /*0020*/  R2UR UR4, R1 ;  /* 0x00000000010472ca */ /* 0x000fe200000e0000 */
[----:B------:R-:W0:Y:S01]  /*0030*/  S2R R3, SR_TID.X ;  /* 0x0000000000037919 */ /* 0x000e220000002100 */
[----:B------:R-:W-:Y:S01]  /*0040*/  ELECT P0, URZ, PT ;  /* 0x00000000003f782f */ /* 0x000fe20003800000 */
[----:B------:R-:W-:Y:S01]  /*0050*/  BSSY B0, `(.L_x_3578) ;  /* 0x0000018000007945 */ /* 0x000fe20003800000 */
[----:B------:R-:W-:Y:S01]  /*0060*/  ULDC UR37, c[0x0][0x20] ;  /* 0x0000080000257ab9 */ /* 0x000fe20000000800 */
[----:B------:R-:W-:-:S08]  /*0070*/  ULDC UR36, c[0x0][0x24] ;  /* 0x0000090000247ab9 */ /* 0x000fd00000000800 */
[----:B------:R-:W-:-:S04]  /*0080*/  UIADD3 UR37, UP0, UR4, UR37, URZ ;  /* 0x0000002504257290 */ /* 0x000fc8000ff1e03f */
[----:B------:R-:W-:Y:S01]  /*0090*/  UIADD3.X UR36, URZ, UR36, URZ, UP0, !UPT ;  /* 0x000000243f247290 */ /* 0x000fe200087fe43f */
[--C-:B0-----:R-:W-:Y:S02]  /*00a0*/  SHF.R.U32.HI R0, RZ, 0x5, R3.reuse ;  /* 0x00000005ff007819 */ /* 0x101fe40000011603 */
[----:B------:R-:W-:-:S03]  /*00b0*/  SHF.R.U32.HI R3, RZ, 0x7, R3 ;  /* 0x00000007ff037819 */ /* 0x000fc60000011603 */
        /* <DEDUP_REMOVED lines=17> */
.L_x_3579:
[----:B------:R-:W-:Y:S05]  /*01d0*/  BSYNC B0 ;  /* 0x0000000000007941 */ /* 0x000fea0003800000 */
.L_x_3578:
        /* <DEDUP_REMOVED lines=21> */
[----:B0-----:R0:W1:Y:S01]  /*0330*/  @UP1 SYNCS.EXCH.64 URZ, [UR8+0x38800], UR4 ;  /* 0x03880004083f15b2 */ /* 0x0010620008000100 */
[----:B------:R0:W2:Y:S04]  /*0340*/  @UP2 SYNCS.EXCH.64 URZ, [UR8+0x38810], UR4 ;  /* 0x03881004083f25b2 */ /* 0x0000a80008000100 */
[----:B------:R0:W3:Y:S01]  /*0350*/  @UP3 SYNCS.EXCH.64 URZ, [UR8+0x38820], UR6 ;  /* 0x03882006083f35b2 */ /* 0x0000e20008000100 */
        /* <DEDUP_REMOVED lines=14> */
[----:B----4-:R-:W-:Y:S01]  /*0440*/  NOP ;  /* 0x0000000000007918 */ /* 0x010fe20000000000 */
.L_x_3580:
[----:B------:R-:W4:Y:S01]  /*0450*/  SHFL.IDX PT, R2, R0, RZ, 0x1f ;  /* 0x00001fff00027589 */ /* 0x000f2200000e0000 */
[----:B------:R-:W-:Y:S01]  /*0460*/  NOP ;  /* 0x0000000000007918 */ /* 0x000fe20000000000 */
[----:B----4-:R-:W-:-:S13]  /*0470*/  ISETP.NE.AND P0, PT, R2, RZ, PT ;  /* 0x000000ff0200720c */ /* 0x010fda0003f05270 */
        /* <DEDUP_REMOVED lines=18> */
[----:B----4-:R-:W-:Y:S01]  /*05a0*/  NOP ;  /* 0x0000000000007918 */ /* 0x010fe20000000000 */
.L_x_3581:
[----:B------:R-:W4:Y:S01]  /*05b0*/  SHFL.IDX PT, R2, R0, RZ, 0x1f ;  /* 0x00001fff00027589 */ /* 0x000f2200000e0000 */
[----:B------:R-:W-:Y:S01]  /*05c0*/  NOP ;  /* 0x0000000000007918 */ /* 0x000fe20000000000 */
[----:B----4-:R-:W-:-:S13]  /*05d0*/  ISETP.NE.AND P0, PT, R2, RZ, PT ;  /* 0x000000ff0200720c */ /* 0x010fda0003f05270 */
        /* <DEDUP_REMOVED lines=15> */
.L_x_3582:
        /* <DEDUP_REMOVED lines=22> */
.L_x_3583:
        /* <DEDUP_REMOVED lines=22> */
.L_x_3584:
[----:B------:R-:W-:Y:S01]  /*0990*/  PLOP3.LUT P0, PT, PT, PT, UP0, 0x80, 0x0 ;  /* 0x000000000000781c */ /* 0x000fe20003f0f008 */
[----:B------:R-:W-:Y:S01]  /*09a0*/  UMOV UR38, 0x1 ;  /* 0x0000000100267882 */ /* 0x000fe20000000000 */
[----:B------:R-:W-:Y:S01]  /*09b0*/  NOP ;  /* 0x0000000000007918 */ /* 0x000fe20000000000 */
[----:B------:R-:W-:Y:S01]  /*09c0*/  USEL UR38, UR38, 0x2, !UP0 ;  /* 0x0000000226267887 */ /* 0x000fe2000c000000 */
[----:B------:R-:W-:Y:S01]  /*09d0*/  BSSY B9, `(.L_x_3585) ;  /* 0x0003e2f000097945 */ /* 0x000fe20003800000 */
[----:B------:R-:W-:Y:S01]  /*09e0*/  ULDC.64 UR44, c[0x0][0x208] ;  /* 0x00008200002c7ab9 */ /* 0x000fe20000000a00 */
[----:B------:R-:W-:Y:S02]  /*09f0*/  IMAD.U32 R16, RZ, RZ, UR37 ;  /* 0x00000025ff107e24 */ /* 0x000fe4000f8e00ff */
[----:B------:R-:W-:Y:S01]  /*0a00*/  IMAD.U32 R17, RZ, RZ, UR36 ;  /* 0x00000024ff117e24 */ /* 0x000fe2000f8e00ff */
[----:B0123--:R-:W-:Y:S06]  /*0a10*/  BAR.SYNC.DEFER_BLOCKING 0x0 ;  /* 0x0000000000007b1d */ /* 0x00ffec0000010000 */
[----:B------:R-:W-:Y:S05]  /*0a20*/  @!P0 BRA `(.L_x_3586) ;  /* 0x0000033c007c8947 */ /* 0x000fea0003800000 */
.L_x_3587:
[----:B------:R-:W-:-:S08]  /*0a30*/  NOP ;  /* 0x0000000000007918 */ /* 0x000fd00000000000 */
[----:B------:R-:W0:Y:S02]  /*0a40*/  USETMAXREG.TRY_ALLOC.CTAPOOL UP0, 0xf0 ;  /* 0x000000f0000079c8 */ /* 0x000e240008000600 */
[----:B0-----:R-:W-:-:S13]  /*0a50*/  PLOP3.LUT P0, PT, PT, PT, UP0, 0x80, 0x0 ;  /* 0x000000000000781c */ /* 0x001fda0003f0f008 */
[----:B------:R-:W-:Y:S05]  /*0a60*/  @!P0 BRA `(.L_x_3587) ;  /* 0xfffffffc00f08947 */ /* 0x000fea000383ffff */
[----:B------:R-:W0:Y:S01]  /*0a70*/  S2R R0, SR_TID.X ;  /* 0x0000000000007919 */ /* 0x000e220000002100 */
[----:B------:R-:W1:Y:S01]  /*0a80*/  S2UR UR5, SR_CgaCtaId ;  /* 0x00000000000579c3 */ /* 0x000e620000008800 */
[----:B------:R-:W-:Y:S01]  /*0a90*/  UMOV UR4, 0x400 ;  /* 0x0000040000047882 */ /* 0x000fe20000000000 */
[----:B------:R-:W-:Y:S04]  /*0aa0*/  STL.64 [R1+0x1e8], RZ ;  /* 0x0001e8ff01007387 */ /* 0x000fe80000100a00 */
[----:B------:R-:W-:Y:S04]  /*0ab0*/  STL [R1+0x1f0], RZ ;  /* 0x0001f0ff01007387 */ /* 0x000fe80000100800 */
[----:B------:R-:W-:Y:S01]  /*0ac0*/  STL [R1+0x1f4], RZ ;  /* 0x0001f4ff01007387 */ /* 0x000fe20000100800 */
[----:B-1----:R-:W-:-:S06]  /*0ad0*/  ULEA UR4, UR5, UR4, 0x18 ;  /* 0x0000000405047291 */ /* 0x002fcc000f8ec03f */
[----:B------:R-:W-:Y:S01]  /*0ae0*/  IMAD.U32 R2, RZ, RZ, UR4 ;  /* 0x00000004ff027e24 */ /* 0x000fe2000f8e00ff */
[----:B0-----:R-:W-:Y:S01]  /*0af0*/  SHF.R.U32.HI R13, RZ, 0x7, R0 ;  /* 0x00000007ff0d7819 */ /* 0x001fe20000011600 */
[----:B------:R-:W-:-:S03]  /*0b00*/  ULDC UR4, c[0x0][0xd3c] ;  /* 0x00034f0000047ab9 */ /* 0x000fc60000000800 */
[----:B------:R-:W-:-:S13]  /*0b10*/  ISETP.NE.AND P0, PT, R13, 0x1, PT ;  /* 0x000000010d00780c */ /* 0x000fda0003f05270 */
[----:B------:R-:W-:Y:S06]  /*0b20*/  @!P0 BAR.ARV 0x8, 0x100 ;  /* 0x0204000000008b1d */ /* 0x000fec0000002000 */
[----:B------:R-:W-:-:S13]  /*0b30*/  ISETP.GE.U32.AND P0, PT, R0, 0x100, PT ;  /* 0x000001000000780c */ /* 0x000fda0003f06070 */
[----:B------:R-:W-:Y:S08]  /*0b40*/  @P0 BAR.ARV 0xf, 0x100 ;  /* 0x03c4000000000b1d */ /* 0x000ff00000002000 */
[----:B------:R-:W-:Y:S06]  /*0b50*/  BAR.SYNC.DEFER_BLOCKING 0x5, 0x180 ;  /* 0x0146000000007b1d */ /* 0x000fec0000010000 */
[----:B------:R-:W0:Y:S02]  /*0b60*/  LDS.128 R116, [R2+0x388d0] ;  /* 0x0388d00002747984 */ /* 0x000e240000000c00 */
[----:B------:R-:W-:Y:S06]  /*0b70*/  BAR.ARV 0x4, 0x180 ;  /* 0x0106000000007b1d */ /* 0x000fec0000002000 */
[----:B0-----:R-:W-:-:S13]  /*0b80*/  ISETP.GE.AND P0, PT, R119, UR4, PT ;  /* 0x0000000477007c0c */ /* 0x001fda000bf06270 */
[----:B------:R-:W-:Y:S05]  /*0b90*/  @P0 BRA `(.L_x_3588) ;  /* 0x000003e000480947 */ /* 0x000fea0003800000 */
[----:B------:R-:W-:Y:S01]  /*0ba0*/  VIADD R212, R0, 0xffffff80 ;  /* 0xffffff8000d47836 */ /* 0x000fe20000000000 */
[----:B------:R-:W0:Y:S01]  /*0bb0*/  S2UR UR4, SR_SWINHI ;  /* 0x00000000000479c3 */ /* 0x000e220000002f00 */
[----:B------:R-:W-:Y:S01]  /*0bc0*/  R2UR UR42, R2 ;  /* 0x00000000022a72ca */ /* 0x000fe200000e0000 */
[----:B------:R-:W-:Y:S01]  /*0bd0*/  IMAD.MOV.U32 R160, RZ, RZ, 0x20 ;  /* 0x00000020ffa07424 */ /* 0x000fe200078e00ff */
[----:B------:R-:W-:Y:S01]  /*0be0*/  UIADD3 UR39, UP0, UR37, 0x1e8, URZ ;  /* 0x000001e825277890 */ /* 0x000fe2000ff1e03f */
[----:B------:R-:W-:Y:S01]  /*0bf0*/  SHF.R.S32.HI R3, RZ, 0x1f, R212 ;  /* 0x0000001fff037819 */ /* 0x000fe200000114d4 */
[----:B------:R-:W-:Y:S01]  /*0c00*/  IMAD.MOV.U32 R159, RZ, RZ, 0x2 ;  /* 0x00000002ff9f7424 */ /* 0x000fe200078e00ff */
[----:B------:R-:W-:Y:S01]  /*0c10*/  UIADD3 UR41, UP1, UR37, 0x1f4, URZ ;  /* 0x000001f425297890 */ /* 0x000fe2000ff3e03f */
[----:B------:R-:W-:Y:S01]  /*0c20*/  IMAD.MOV.U32 R153, RZ, RZ, RZ ;  /* 0x000000ffff997224 */ /* 0x000fe200078e00ff */
[-C--:B------:R-:W-:Y:S01]  /*0c30*/  LEA.HI R8, R3, R212.reuse, RZ, 0x7 ;  /* 0x000000d403087211 */ /* 0x080fe200078f38ff */
[----:B------:R-:W-:Y:S01]  /*0c40*/  VIADD R214, R13, 0x8 ;  /* 0x000000080dd67836 */ /* 0x000fe20000000000 */
[----:B------:R-:W-:Y:S01]  /*0c50*/  LEA.HI R0, R3, R212, RZ, 0x4 ;  /* 0x000000d403007211 */ /* 0x000fe200078f20ff */
[----:B------:R-:W-:Y:S01]  /*0c60*/  ULOP3.LUT UR46, UR38, 0x1, URZ, 0xfc, !UPT ;  /* 0x00000001262e7892 */ /* 0x000fe2000f8efc3f */
[----:B------:R-:W-:-:S02]  /*0c70*/  LOP3.LUT R7, R8, 0xffffff80, RZ, 0xc0, !PT ;  /* 0xffffff8008077812 */ /* 0x000fc400078ec0ff */
[----:B------:R-:W-:Y:S02]  /*0c80*/  SHF.R.S32.HI R5, RZ, 0x4, R0 ;  /* 0x00000004ff057819 */ /* 0x000fe40000011400 */
[----:B------:R-:W-:Y:S01]  /*0c90*/  LOP3.LUT R223, R0, 0xfffffff0, RZ, 0xc0, !PT ;  /* 0xfffffff000df7812 */ /* 0x000fe200078ec0ff */
[----:B------:R-:W-:Y:S01]  /*0ca0*/  IMAD.IADD R7, R212, 0x1, -R7 ;  /* 0x00000001d4077824 */ /* 0x000fe200078e0a07 */
[----:B------:R-:W-:Y:S02]  /*0cb0*/  LEA.HI R4, R0, R5, RZ, 0x1 ;  /* 0x0000000500047211 */ /* 0x000fe400078f08ff */
[----:B------:R-:W-:Y:S01]  /*0cc0*/  SHF.R.S32.HI R213, RZ, 0x7, R8 ;  /* 0x00000007ffd57819 */ /* 0x000fe20000011408 */
[----:B------:R-:W-:Y:S01]  /*0cd0*/  IMAD.IADD R223, R212, 0x1, -R223 ;  /* 0x00000001d4df7824 */ /* 0x000fe200078e0adf */
[----:B------:R-:W-:Y:S02]  /*0ce0*/  SHF.R.S32.HI R10, RZ, 0x1f, R7 ;  /* 0x0000001fff0a7819 */ /* 0x000fe40000011407 */
[----:B------:R-:W-:Y:S01]  /*0cf0*/  LOP3.LUT R6, R4, 0x1ffffffe, RZ, 0xc0, !PT ;  /* 0x1ffffffe04067812 */ /* 0x000fe200078ec0ff */
[----:B------:R-:W-:Y:S01]  /*0d00*/  IMAD R12, R213, 0x100, R223 ;  /* 0x00000100d50c7824 */ /* 0x000fe200078e02df */
[----:B------:R-:W-:-:S02]  /*0d10*/  LEA.HI R4, R3, R212, RZ, 0x5 ;  /* 0x000000d403047211 */ /* 0x000fc400078f28ff */
[CC--:B------:R-:W-:Y:S01]  /*0d20*/  LEA.HI R9, R10.reuse, R7.reuse, RZ, 0x2 ;  /* 0x000000070a097211 */ /* 0x0c0fe200078f10ff */
[----:B------:R-:W-:Y:S01]  /*0d30*/  IMAD.IADD R6, R5, 0x1, -R6 ;  /* 0x0000000105067824 */ /* 0x000fe200078e0a06 */
[--C-:B------:R-:W-:Y:S02]  /*0d40*/  SHF.R.S32.HI R220, RZ, 0x5, R4.reuse ;  /* 0x00000005ffdc7819 */ /* 0x100fe40000011404 */
[----:B------:R-:W-:Y:S02]  /*0d50*/  SHF.R.S32.HI R5, RZ, 0x1f, R4 ;  /* 0x0000001fff057819 */ /* 0x000fe40000011404 */
[----:B------:R-:W-:Y:S02]  /*0d60*/  LOP3.LUT R4, R9, 0x7ffffffc, RZ, 0xc0, !PT ;  /* 0x7ffffffc09047812 */ /* 0x000fe400078ec0ff */
[----:B------:R-:W-:Y:S02]  /*0d70*/  LEA.HI R10, R10, R7, RZ, 0x5 ;  /* 0x000000070a0a7211 */ /* 0x000fe400078f28ff */
[--C-:B------:R-:W-:Y:S01]  /*0d80*/  SHF.R.S32.HI R0, RZ, 0x2, R9.reuse ;  /* 0x00000002ff007819 */ /* 0x100fe20000011409 */
[----:B------:R-:W-:Y:S01]  /*0d90*/  IMAD.IADD R4, R7, 0x1, -R4 ;  /* 0x0000000107047824 */ /* 0x000fe200078e0a04 */
[----:B------:R-:W-:Y:S01]  /*0da0*/  SHF.R.S32.HI R11, RZ, 0x1f, R9 ;  /* 0x0000001fff0b7819 */ /* 0x000fe20000011409 */
[----:B------:R-:W2:Y:S01]  /*0db0*/  LDL.LU R7, [R1+0x44c] ;  /* 0x00044c0001077983 */ /* 0x000ea20000300800 */
[----:B------:R-:W-:-:S02]  /*0dc0*/  LEA.HI R5, R5, R220, RZ, 0x2 ;  /* 0x000000dc05057211 */ /* 0x000fc400078f10ff */
[----:B------:R-:W-:Y:S02]  /*0dd0*/  LEA.HI R11, R11, R0, RZ, 0x3 ;  /* 0x000000000b0b7211 */ /* 0x000fe400078f18ff */
[----:B------:R-:W-:Y:S02]  /*0de0*/  LOP3.LUT R5, R5, 0x3ffffc, RZ, 0xc0, !PT ;  /* 0x003ffffc05057812 */ /* 0x000fe400078ec0ff */
[----:B------:R-:W-:Y:S02]  /*0df0*/  LOP3.LUT R11, R11, 0xfffffff8, RZ, 0xc0, !PT ;  /* 0xfffffff80b0b7812 */ /* 0x000fe400078ec0ff */
[----:B------:R-:W-:Y:S01]  /*0e00*/  SHF.R.S32.HI R10, RZ, 0x5, R10 ;  /* 0x00000005ff0a7819 */ /* 0x000fe2000001140a */
[----:B------:R-:W-:Y:S02]  /*0e10*/  IMAD.IADD R5, R220, 0x1, -R5 ;  /* 0x00000001dc057824 */ /* 0x000fe400078e0a05 */
[----:B------:R-:W-:Y:S01]  /*0e20*/  IMAD.IADD R11, R0, 0x1, -R11 ;  /* 0x00000001000b7824 */ /* 0x000fe200078e0a0b */
[----:B------:R-:W-:Y:S01]  /*0e30*/  LEA.HI R0, R3, R212, RZ, 0x2 ;  /* 0x000000d403007211 */ /* 0x000fe200078f10ff */
[----:B------:R-:W-:-:S02]  /*0e40*/  IMAD R12, R5, 0x10, R12 ;  /* 0x00000010050c7824 */ /* 0x000fc400078e020c */
[----:B------:R-:W-:Y:S01]  /*0e50*/  IMAD R162, R10, 0x10, R11 ;  /* 0x000000100aa27824 */ /* 0x000fe200078e020b */
[--C-:B------:R-:W-:Y:S02]  /*0e60*/  SHF.R.S32.HI R152, RZ, 0x2, R0.reuse ;  /* 0x00000002ff987819 */ /* 0x100fe40000011400 */
[----:B------:R-:W-:-:S04]  /*0e70*/  SHF.R.S32.HI R5, RZ, 0x1f, R0 ;  /* 0x0000001fff057819 */ /* 0x000fc80000011400 */
[----:B------:R-:W-:-:S04]  /*0e80*/  LEA.HI R5, R5, R152, RZ, 0x3 ;  /* 0x0000009805057211 */ /* 0x000fc800078f18ff */
[----:B------:R-:W-:-:S05]  /*0e90*/  LOP3.LUT R5, R5, 0xfffffff8, RZ, 0xc0, !PT ;  /* 0xfffffff805057812 */ /* 0x000fca00078ec0ff */
[----:B------:R-:W-:-:S05]  /*0ea0*/  IMAD.IADD R5, R152, 0x1, -R5 ;  /* 0x0000000198057824 */ /* 0x000fca00078e0a05 */
[----:B------:R-:W-:Y:S01]  /*0eb0*/  LOP3.LUT P0, RZ, R5, 0x4, RZ, 0xc0, !PT ;  /* 0x0000000405ff7812 */ /* 0x000fe2000780c0ff */
[----:B------:R-:W-:Y:S01]  /*0ec0*/  VIADD R217, R152, 0x20 ;  /* 0x0000002098d97836 */ /* 0x000fe20000000000 */
[----:B------:R-:W-:Y:S02]  /*0ed0*/  LOP3.LUT R215, R0, 0xfffffffc, RZ, 0xc0, !PT ;  /* 0xfffffffc00d77812 */ /* 0x000fe400078ec0ff */
[----:B------:R-:W-:Y:S02]  /*0ee0*/  LEA.HI R3, R3, R212, RZ, 0x3 ;  /* 0x000000d403037211 */ /* 0x000fe400078f18ff */
[----:B------:R-:W-:Y:S01]  /*0ef0*/  SHF.R.S32.HI R10, RZ, 0x1f, R217 ;  /* 0x0000001fff0a7819 */ /* 0x000fe200000114d9 */
[----:B------:R-:W-:Y:S01]  /*0f00*/  IMAD.IADD R215, R212, 0x1, -R215 ;  /* 0x00000001d4d77824 */ /* 0x000fe200078e0ad7 */
[----:B------:R-:W-:Y:S01]  /*0f10*/  SHF.R.S32.HI R199, RZ, 0x3, R3 ;  /* 0x00000003ffc77819 */ /* 0x000fe20000011403 */
[----:B------:R-:W-:Y:S01]  /*0f20*/  IMAD.SHL.U32 R221, R217, 0x40, RZ ;  /* 0x00000040d9dd7824 */ /* 0x000fe200078e00ff */
[----:B------:R-:W-:Y:S01]  /*0f30*/  LEA.HI R10, R10, R217, RZ, 0x3 ;  /* 0x000000d90a0a7211 */ /* 0x000fe200078f18ff */
[----:B------:R-:W-:Y:S01]  /*0f40*/  IMAD.SHL.U32 R165, R5, 0x40, RZ ;  /* 0x0000004005a57824 */ /* 0x000fe200078e00ff */
[----:B------:R-:W-:-:S02]  /*0f50*/  LEA.HI R0, R215, R215, RZ, 0x1 ;  /* 0x000000d7d7007211 */ /* 0x000fc400078f08ff */
[----:B------:R-:W-:Y:S02]  /*0f60*/  LOP3.LUT R3, R3, 0xfffffff8, RZ, 0xc0, !PT ;  /* 0xfffffff803037812 */ /* 0x000fe400078ec0ff */
[----:B------:R-:W-:Y:S01]  /*0f70*/  LEA.HI R8, R8, R213, RZ, 0x1 ;  /* 0x000000d508087211 */ /* 0x000fe200078f08ff */
[----:B------:R-:W-:Y:S01]  /*0f80*/  IMAD.SHL.U32 R22, R215, 0x8, RZ ;  /* 0x00000008d7167824 */ /* 0x000fe200078e00ff */
[----:B------:R-:W-:Y:S01]  /*0f90*/  LOP3.LUT R0, R0, 0x1ffffffe, RZ, 0xc0, !PT ;  /* 0x1ffffffe00007812 */ /* 0x000fe200078ec0ff */
[----:B------:R-:W-:Y:S01]  /*0fa0*/  IMAD.SHL.U32 R10, R10, 0x40, RZ ;  /* 0x000000400a0a7824 */ /* 0x000fe200078e00ff */
[----:B------:R-:W-:Y:S01]  /*0fb0*/  LOP3.LUT R8, R8, 0xfffffe, RZ, 0xc0, !PT ;  /* 0x00fffffe08087812 */ /* 0x000fe200078ec0ff */
[----:B------:R-:W-:Y:S01]  /*0fc0*/  IMAD.IADD R218, R212, 0x1, -R3 ;  /* 0x00000001d4da7824 */ /* 0x000fe200078e0a03 */
[----:B------:R-:W-:Y:S02]  /*0fd0*/  LOP3.LUT R221, R221, 0x1c0, RZ, 0xc0, !PT ;  /* 0x000001c0dddd7812 */ /* 0x000fe400078ec0ff */
[----:B------:R-:W-:Y:S01]  /*0fe0*/  LOP3.LUT R165, R165, 0x1c0, RZ, 0xc0, !PT ;  /* 0x000001c0a5a57812 */ /* 0x000fe200078ec0ff */
[----:B------:R-:W-:Y:S01]  /*0ff0*/  IMAD.SHL.U32 R184, R220, 0x200, RZ ;  /* 0x00000200dcb87824 */ /* 0x000fe200078e00ff */
[----:B------:R-:W-:Y:S01]  /*1000*/  SHF.R.U32.HI R224, RZ, 0x3, R221 ;  /* 0x00000003ffe07819 */ /* 0x000fe200000116dd */
[----:B------:R-:W-:Y:S01]  /*1010*/  IMAD.IADD R3, R215, 0x1, -R0 ;  /* 0x00000001d7037824 */ /* 0x000fe200078e0a00 */
[--C-:B------:R-:W-:Y:S01]  /*1020*/  LOP3.LUT R0, R221, 0x38, R22.reuse, 0xf8, !PT ;  /* 0x00000038dd007812 */ /* 0x100fe200078ef816 */
[----:B------:R-:W-:Y:S01]  /*1030*/  IMAD.SHL.U32 R193, R218, 0x8, RZ ;  /* 0x00000008dac17824 */ /* 0x000fe200078e00ff */
[----:B------:R-:W-:Y:S01]  /*1040*/  LOP3.LUT R225, R10, 0xfffffe00, RZ, 0xc0, !PT ;  /* 0xfffffe000ae17812 */ /* 0x000fe200078ec0ff */
[----:B------:R-:W-:Y:S01]  /*1050*/  IMAD.SHL.U32 R154, R215, 0x4, RZ ;  /* 0x00000004d79a7824 */ /* 0x000fe200078e00ff */
[----:B------:R-:W-:Y:S01]  /*1060*/  LOP3.LUT R157, R165, 0x18, R22, 0xf8, !PT ;  /* 0x00000018a59d7812 */ /* 0x000fe200078ef816 */
[----:B------:R-:W-:Y:S01]  /*1070*/  IMAD.IADD R8, R213, 0x1, -R8 ;  /* 0x00000001d5087824 */ /* 0x000fe200078e0a08 */
[----:B------:R-:W-:Y:S01]  /*1080*/  SHF.R.U32.HI R167, RZ, 0x3, R165 ;  /* 0x00000003ffa77819 */ /* 0x000fe200000116a5 */
[----:B------:R-:W-:Y:S01]  /*1090*/  IMAD.SHL.U32 R227, R6, 0x8, RZ ;  /* 0x0000000806e37824 */ /* 0x000fe200078e00ff */
[----:B------:R-:W-:Y:S01]  /*10a0*/  SEL R160, R160, 0xffffffe0, !P0 ;  /* 0xffffffe0a0a07807 */ /* 0x000fe20004000000 */
[----:B------:R-:W-:Y:S01]  /*10b0*/  VIADD R161, R154, 0x10 ;  /* 0x000000109aa17836 */ /* 0x000fe20000000000 */
[----:B------:R-:W-:Y:S01]  /*10c0*/  LOP3.LUT R219, R225, R0, R224, 0xf6, !PT ;  /* 0x00000000e1db7212 */ /* 0x000fe200078ef6e0 */
[C---:B------:R-:W-:Y:S01]  /*10d0*/  VIADD R191, R193.reuse, 0x40 ;  /* 0x00000040c1bf7836 */ /* 0x040fe20000000000 */
[----:B------:R-:W-:Y:S01]  /*10e0*/  LOP3.LUT R157, R184, R157, R167, 0xf6, !PT ;  /* 0x0000009db89d7212 */ /* 0x000fe200078ef6a7 */
[----:B------:R-:W-:-:S02]  /*10f0*/  VIADD R190, R193, 0x80 ;  /* 0x00000080c1be7836 */ /* 0x000fc40000000000 */
[C---:B------:R-:W-:Y:S02]  /*1100*/  VIADD R189, R193.reuse, 0xc0 ;  /* 0x000000c0c1bd7836 */ /* 0x040fe40000000000 */
[C---:B------:R-:W-:Y:S02]  /*1110*/  VIADD R188, R193.reuse, 0x100 ;  /* 0x00000100c1bc7836 */ /* 0x040fe40000000000 */
[C---:B------:R-:W-:Y:S02]  /*1120*/  VIADD R187, R193.reuse, 0x140 ;  /* 0x00000140c1bb7836 */ /* 0x040fe40000000000 */
[C---:B------:R-:W-:Y:S02]  /*1130*/  VIADD R196, R193.reuse, 0x180 ;  /* 0x00000180c1c47836 */ /* 0x040fe40000000000 */
[----:B------:R-:W-:Y:S02]  /*1140*/  VIADD R195, R193, 0x1c0 ;  /* 0x000001c0c1c37836 */ /* 0x000fe40000000000 */
[----:B------:R-:W-:-:S02]  /*1150*/  IMAD.SHL.U32 R222, R8, 0x100, RZ ;  /* 0x0000010008de7824 */ /* 0x000fc400078e00ff */
[----:B------:R-:W-:Y:S02]  /*1160*/  IMAD.U32 R158, R12, 0x40, R227 ;  /* 0x000000400c9e7824 */ /* 0x000fe400078e00e3 */
[----:B------:R-:W-:Y:S01]  /*1170*/  IMAD.SHL.U32 R226, R4, 0x2, RZ ;  /* 0x0000000204e27824 */ /* 0x000fe200078e00ff */
[----:B------:R-:W-:Y:S01]  /*1180*/  UMOV UR42, UR42 ;  /* 0x0000002a002a7c82 */ /* 0x000fe20008000000 */
[----:B0-----:R-:W-:Y:S01]  /*1190*/  UMOV UR43, UR4 ;  /* 0x00000004002b7c82 */ /* 0x001fe20008000000 */
[----:B------:R-:W-:Y:S01]  /*11a0*/  IMAD.MOV.U32 R156, RZ, RZ, RZ ;  /* 0x000000ffff9c7224 */ /* 0x000fe200078e00ff */
[----:B------:R-:W-:Y:S01]  /*11b0*/  SHF.R.S32.HI R166, RZ, 0x1f, R152 ;  /* 0x0000001fffa67819 */ /* 0x000fe20000011498 */
[----:B------:R-:W-:Y:S01]  /*11c0*/  IMAD.WIDE R158, R158, R159, UR42 ;  /* 0x0000002a9e9e7e25 */ /* 0x000fe2000f8e029f */
[----:B------:R-:W-:Y:S02]  /*11d0*/  SHF.R.S32.HI R23, RZ, 0x1f, R22 ;  /* 0x0000001fff177819 */ /* 0x000fe40000011416 */
[----:B------:R-:W-:Y:S01]  /*11e0*/  SHF.R.S32.HI R155, RZ, 0x1f, R154 ;  /* 0x0000001fff9b7819 */ /* 0x000fe2000001149a */
[----:B------:R-:W-:Y:S01]  /*11f0*/  IMAD R219, R219, 0x2, R2 ;  /* 0x00000002dbdb7824 */ /* 0x000fe200078e0202 */
[----:B------:R-:W-:Y:S01]  /*1200*/  SHF.R.S32.HI R211, RZ, 0x1f, R191 ;  /* 0x0000001fffd37819 */ /* 0x000fe200000114bf */
[----:B------:R-:W-:Y:S01]  /*1210*/  IMAD.IADD R163, R226, 0x1, R222 ;  /* 0x00000001e2a37824 */ /* 0x000fe200078e02de */
[----:B------:R-:W-:Y:S01]  /*1220*/  SHF.R.S32.HI R210, RZ, 0x1f, R190 ;  /* 0x0000001fffd27819 */ /* 0x000fe200000114be */
[----:B------:R-:W-:Y:S01]  /*1230*/  IMAD.IADD R186, R160, 0x1, R157 ;  /* 0x00000001a0ba7824 */ /* 0x000fe200078e029d */
[----:B------:R-:W-:Y:S01]  /*1240*/  SHF.R.S32.HI R205, RZ, 0x1f, R189 ;  /* 0x0000001fffcd7819 */ /* 0x000fe200000114bd */
[----:B------:R-:W-:Y:S01]  /*1250*/  IMAD R228, R3, 0x8, R162 ;  /* 0x0000000803e47824 */ /* 0x000fe200078e02a2 */
[----:B------:R-:W-:-:S02]  /*1260*/  SHF.R.S32.HI R204, RZ, 0x1f, R188 ;  /* 0x0000001fffcc7819 */ /* 0x000fc400000114bc */
[----:B------:R-:W-:Y:S02]  /*1270*/  SHF.R.S32.HI R203, RZ, 0x1f, R187 ;  /* 0x0000001fffcb7819 */ /* 0x000fe400000114bb */
[----:B------:R-:W-:Y:S02]  /*1280*/  SHF.R.S32.HI R216, RZ, 0x1f, R161 ;  /* 0x0000001fffd87819 */ /* 0x000fe400000114a1 */
[----:B------:R-:W-:Y:S02]  /*1290*/  SHF.R.S32.HI R202, RZ, 0x1f, R196 ;  /* 0x0000001fffca7819 */ /* 0x000fe400000114c4 */
[----:B------:R-:W-:Y:S01]  /*12a0*/  SHF.R.S32.HI R201, RZ, 0x1f, R195 ;  /* 0x0000001fffc97819 */ /* 0x000fe200000114c3 */
[----:B------:R-:W-:Y:S02]  /*12b0*/  UIADD3.X UR47, URZ, UR36, URZ, UP0, !UPT ;  /* 0x000000243f2f7290 */ /* 0x000fe400087fe43f */
[----:B------:R-:W-:Y:S01]  /*12c0*/  UIADD3.X UR48, URZ, UR36, URZ, UP1, !UPT ;  /* 0x000000243f307290 */ /* 0x000fe20008ffe43f */
[----:B--2---:R-:W-:-:S04]  /*12d0*/  LOP3.LUT R7, R7, 0xffffefff, RZ, 0xc0, !PT ;  /* 0xffffefff07077812 */ /* 0x004fc800078ec0ff */
[----:B------:R-:W-:-:S05]  /*12e0*/  @P0 LOP3.LUT R7, R7, 0x1000, RZ, 0xfc, !PT ;  /* 0x0000100007070812 */ /* 0x000fca00078efcff */
[----:B------:R0:W-:Y:S02]  /*12f0*/  STL [R1+0x44c], R7 ;  /* 0x00044c0701007387 */ /* 0x0001e40000100800 */
.L_x_3798:
[----:B------:R-:W-:Y:S01]  /*1300*/  ULDC.64 UR4, c[0x0][0xb20] ;  /* 0x0002c80000047ab9 */ /* 0x000fe20000000a00 */
[----:B0-23--:R-:W0:Y:S01]  /*1310*/  LDC.64 R6, c[0x0][0xb00] ;  /* 0x0002c000ff067b82 */ /* 0x00de220000000a00 */
[----:B------:R-:W-:Y:S01]  /*1320*/  ISETP.NE.U32.AND P1, PT, RZ, UR4, PT ;  /* 0x00000004ff007c0c */ /* 0x000fe2000bf25070 */
[----:B------:R-:W-:Y:S01]  /*1330*/  IMAD.MOV.U32 R3, RZ, RZ, RZ ;  /* 0x000000ffff037224 */ /* 0x000fe200078e00ff */
[----:B------:R-:W-:Y:S01]  /*1340*/  ULDC.64 UR6, c[0x0][0xb18] ;  /* 0x0002c60000067ab9 */ /* 0x000fe20000000a00 */
[----:B----4-:R-:W-:Y:S01]  /*1350*/  IMAD.MOV.U32 R19, RZ, RZ, RZ ;  /* 0x000000ffff137224 */ /* 0x010fe200078e00ff */
        /* <DEDUP_REMOVED lines=13> */
[----:B------:R2:W5:Y:S01]  /*1430*/  @P0 LDG.E R19, desc[UR44][R10.64] ;  /* 0x0000002c0a130981 */ /* 0x000562000c1e1900 */
        /* <DEDUP_REMOVED lines=25> */
.L_x_3589:
[----:B------:R-:W-:Y:S02]  /*15d0*/  IMAD.U32 R42, RZ, RZ, UR5 ;  /* 0x00000005ff2a7e24 */ /* 0x000fe4000f8e00ff */
[----:B------:R-:W-:Y:S01]  /*15e0*/  IMAD.U32 R18, RZ, RZ, UR4 ;  /* 0x00000004ff127e24 */ /* 0x000fe2000f8e00ff */
[----:B------:R-:W-:Y:S06]  /*15f0*/  @!P3 BRA `(.L_x_3590) ;  /* 0x000000000010b947 */ /* 0x000fec0003800000 */
[----:B------:R-:W0:Y:S02]  /*1600*/  LDC.64 R4, c[0x0][0xb18] ;  /* 0x0002c600ff047b82 */ /* 0x000e240000000a00 */
[----:B0-----:R-:W-:-:S05]  /*1610*/  IMAD.WIDE R4, R119, 0x4, R4 ;  /* 0x0000000477047825 */ /* 0x001fca00078e0204 */
[----:B------:R0:W5:Y:S01]  /*1620*/  LDG.E R18, desc[UR44][R4.64] ;  /* 0x0000002c04127981 */ /* 0x000162000c1e1900 */
[----:B------:R-:W-:Y:S05]  /*1630*/  BRA `(.L_x_3591) ;  /* 0x0000000000107947 */ /* 0x000fea0003800000 */
.L_x_3590:
[----:B------:R-:W-:Y:S05]  /*1640*/  @!P0 BRA `(.L_x_3591) ;  /* 0x00000000000c8947 */ /* 0x000fea0003800000 */
[----:B------:R-:W2:Y:S04]  /*1650*/  LDG.E R5, desc[UR44][R10.64] ;  /* 0x0000002c0a057981 */ /* 0x000ea8000c1e1900 */
[----:B------:R-:W2:Y:S02]  /*1660*/  LDG.E R18, desc[UR44][R10.64+0x4] ;  /* 0x0000042c0a127981 */ /* 0x000ea4000c1e1900 */
[----:B--2---:R-:W-:-:S07]  /*1670*/  IMAD.IADD R18, R18, 0x1, -R5 ;  /* 0x0000000112127824 */ /* 0x004fce00078e0a05 */
.L_x_3591:
        /* <DEDUP_REMOVED lines=47> */
.L_x_3594:
[----:B------:R-:W-:-:S13]  /*1970*/  ISETP.NE.AND P0, PT, R13, 0x1, PT ;  /* 0x000000010d00780c */ /* 0x000fda0003f05270 */
[----:B------:R-:W0:Y:S02]  /*1980*/  @P0 LDC.64 R4, c[0x0][0xae0] ;  /* 0x0002b800ff040b82 */ /* 0x000e240000000a00 */
[----:B0-----:R-:W-:-:S05]  /*1990*/  @P0 IMAD.HI.U32 R4, R3, R4, RZ ;  /* 0x0000000403040227 */ /* 0x001fca00078e00ff */
[----:B------:R-:W-:-:S07]  /*19a0*/  @P0 SHF.R.U32.HI R3, RZ, R5, R4 ;  /* 0x00000005ff030219 */ /* 0x000fce0000011604 */
.L_x_3595:
[----:B------:R-:W-:Y:S05]  /*19b0*/  BSYNC B0 ;  /* 0x0000000000007941 */ /* 0x000fea0003800000 */
.L_x_3593:
[----:B------:R-:W-:-:S05]  /*19c0*/  IMAD R3, R3, R13, R13 ;  /* 0x0000000d03037224 */ /* 0x000fca00078e020d */
[----:B------:R-:W-:-:S07]  /*19d0*/  VIMNMX R0, R0, R3, PT ;  /* 0x0000000300007248 */ /* 0x000fce0003fe0100 */
.L_x_3592:
[----:B------:R-:W0:Y:S01]  /*19e0*/  @P1 LDC R4, c[0x0][0x44c] ;  /* 0x00011300ff041b82 */ /* 0x000e220000000800 */
[----:B------:R-:W-:Y:S01]  /*19f0*/  IMAD.IADD R197, R25, 0x1, -R24 ;  /* 0x0000000119c57824 */ /* 0x000fe200078e0a18 */
[----:B------:R-:W-:-:S06]  /*1a00*/  ULDC UR4, c[0x0][0xad4] ;  /* 0x0002b50000047ab9 */ /* 0x000fcc0000000800 */
[----:B------:R-:W1:Y:S01]  /*1a10*/  @P1 LDC R6, c[0x0][0x450] ;  /* 0x00011400ff061b82 */ /* 0x000e620000000800 */
[----:B0-----:R-:W-:-:S04]  /*1a20*/  @P1 IMAD.HI.U32 R3, R185, R4, RZ ;  /* 0x00000004b9031227 */ /* 0x001fc800078e00ff */
[----:B------:R-:W-:Y:S01]  /*1a30*/  IMAD.MOV.U32 R4, RZ, RZ, R185 ;  /* 0x000000ffff047224 */ /* 0x000fe200078e00b9 */
        /* <DEDUP_REMOVED lines=14> */
.L_x_3598:
[----:B------:R-:W-:-:S13]  /*1b20*/  ISETP.NE.AND P0, PT, R13, 0x1, PT ;  /* 0x000000010d00780c */ /* 0x000fda0003f05270 */
[----:B------:R-:W0:Y:S02]  /*1b30*/  @P0 LDC.64 R6, c[0x0][0xae0] ;  /* 0x0002b800ff060b82 */ /* 0x000e240000000a00 */
[----:B0-----:R-:W-:-:S05]  /*1b40*/  @P0 IMAD.HI.U32 R6, R3, R6, RZ ;  /* 0x0000000603060227 */ /* 0x001fca00078e00ff */
[----:B------:R-:W-:-:S07]  /*1b50*/  @P0 SHF.R.U32.HI R3, RZ, R7, R6 ;  /* 0x00000007ff030219 */ /* 0x000fce0000011606 */
.L_x_3599:
[----:B------:R-:W-:Y:S05]  /*1b60*/  BSYNC B0 ;  /* 0x0000000000007941 */ /* 0x000fea0003800000 */
.L_x_3597:
[----:B------:R-:W-:-:S05]  /*1b70*/  IMAD R3, R3, R13, RZ ;  /* 0x0000000d03037224 */ /* 0x000fca00078e02ff */
[----:B------:R-:W-:-:S07]  /*1b80*/  VIMNMX R4, R4, R3, !PT ;  /* 0x0000000304047248 */ /* 0x000fce0007fe0100 */
.L_x_3596:
        /* <DEDUP_REMOVED lines=43> */
.L_x_3602:
[----:B------:R-:W-:Y:S05]  /*1e40*/  BSYNC B6 ;  /* 0x0000000000067941 */ /* 0x000fea0003800000 */
.L_x_3601:
        /* <DEDUP_REMOVED lines=20> */
.L_x_3604:
[----:B------:R-:W-:Y:S05]  /*1f90*/  BSYNC B6 ;  /* 0x0000000000067941 */ /* 0x000fea0003800000 */
.L_x_3603:
        /* <DEDUP_REMOVED lines=8> */
[----:B------:R-:W1:Y:S10]  /*2020*/  LDC R53, c[0x0][0x3f4] ;  /* 0x0000fd00ff357b82 */ /* 0x000e740000000800 */
[----:B------:R-:W2:Y:S02]  /*2030*/  @P0 LDC.64 R4, c[0x0][0xaf0] ;  /* 0x0002bc00ff040b82 */ /* 0x000ea40000000a00 */
[----:B--2---:R-:W-:-:S05]  /*2040*/  @P0 IMAD.WIDE R4, R119, 0x4, R4 ;  /* 0x0000000477040825 */ /* 0x004fca00078e0204 */
[----:B------:R2:W3:Y:S01]  /*2050*/  @P0 LDG.E R119, desc[UR44][R4.64] ;  /* 0x0000002c04770981 */ /* 0x0004e2000c1e1900 */
[----:B------:R-:W-:Y:S01]  /*2060*/  SHF.R.S32.HI R29, RZ, 0x1f, R41 ;  /* 0x0000001fff1d7819 */ /* 0x000fe20000011429 */
[-C--:B0-----:R-:W-:Y:S01]  /*2070*/  IMAD.WIDE.U32 R6, R41, R48.reuse, RZ ;  /* 0x0000003029067225 */ /* 0x081fe200078e00ff */
[----:B------:R-:W-:Y:S02]  /*2080*/  ISETP.NE.U32.AND P0, PT, RZ, UR8, PT ;  /* 0x00000008ff007c0c */ /* 0x000fe4000bf05070 */
[----:B-1----:R-:W-:Y:S01]  /*2090*/  ISETP.GE.AND P1, PT, R22, R53, PT ;  /* 0x000000351600720c */ /* 0x002fe20003f26270 */
[----:B------:R-:W-:Y:S01]  /*20a0*/  IMAD R0, R29, R48, RZ ;  /* 0x000000301d007224 */ /* 0x000fe200078e02ff */
[----:B------:R-:W-:Y:S01]  /*20b0*/  ISETP.NE.AND.EX P0, PT, RZ, UR9, PT, P0 ;  /* 0x00000009ff007c0c */ /* 0x000fe2000bf05300 */
[----:B------:R-:W-:Y:S01]  /*20c0*/  IMAD.MOV.U32 R8, RZ, RZ, R6 ;  /* 0x000000ffff087224 */ /* 0x000fe200078e0006 */
[----:B------:R-:W-:Y:S01]  /*20d0*/  SEL R27, R53, RZ, P1 ;  /* 0x000000ff351b7207 */ /* 0x000fe20000800000 */
[----:B------:R-:W-:Y:S01]  /*20e0*/  IMAD R9, R41, R49, R0 ;  /* 0x0000003129097224 */ /* 0x000fe200078e0200 */
[----:B------:R-:W-:Y:S01]  /*20f0*/  SHF.R.S32.HI R0, RZ, 0x1f, R118 ;  /* 0x0000001fff007819 */ /* 0x000fe20000011476 */
[----:B------:R-:W-:Y:S01]  /*2100*/  IMAD.WIDE.U32 R10, R118, UR6, R22 ;  /* 0x00000006760a7c25 */ /* 0x000fe2000f8e0016 */
[----:B------:R-:W-:-:S02]  /*2110*/  IADD3 R40, P2, R152, R41, RZ ;  /* 0x0000002998287210 */ /* 0x000fc40007f5e0ff */
[----:B------:R-:W-:Y:S01]  /*2120*/  P2R R72, PR, RZ, 0x2 ;  /* 0x00000002ff487803 */ /* 0x000fe20000000000 */
[----:B------:R-:W-:Y:S01]  /*2130*/  IMAD.IADD R9, R7, 0x1, R9 ;  /* 0x0000000107097824 */ /* 0x000fe200078e0209 */
[----:B------:R-:W-:Y:S01]  /*2140*/  SHF.L.U64.HI R45, R48, 0x6, R49 ;  /* 0x00000006302d7819 */ /* 0x000fe20000010231 */
[----:B------:R-:W0:Y:S01]  /*2150*/  LDC.64 R6, c[0x0][0x3f8] ;  /* 0x0000fe00ff067b82 */ /* 0x000e220000000a00 */
[C---:B--2---:R-:W-:Y:S02]  /*2160*/  IMAD R5, R0.reuse, UR6, RZ ;  /* 0x0000000600057c24 */ /* 0x044fe4000f8e02ff */
[----:B------:R-:W-:Y:S02]  /*2170*/  IMAD R3, R0, UR4, RZ ;  /* 0x0000000400037c24 */ /* 0x000fe4000f8e02ff */
[C---:B------:R-:W-:Y:S01]  /*2180*/  IMAD R21, R118.reuse, UR7, R5 ;  /* 0x0000000776157c24 */ /* 0x040fe2000f8e0205 */
[----:B------:R-:W-:Y:S01]  /*2190*/  ULDC.64 UR6, c[0x0][0x338] ;  /* 0x0000ce0000067ab9 */ /* 0x000fe20000000a00 */
[C---:B------:R-:W-:Y:S01]  /*21a0*/  IMAD R3, R118.reuse, UR5, R3 ;  /* 0x0000000576037c24 */ /* 0x040fe2000f8e0203 */
[----:B------:R-:W1:Y:S01]  /*21b0*/  LDC.64 R4, c[0x0][0x408] ;  /* 0x00010200ff047b82 */ /* 0x000e620000000a00 */
[----:B------:R-:W-:Y:S01]  /*21c0*/  IMAD.WIDE.U32 R8, R118, UR4, R8 ;  /* 0x0000000476087c25 */ /* 0x000fe2000f8e0008 */
[----:B------:R-:W-:-:S03]  /*21d0*/  ULDC.64 UR4, c[0x0][0x310] ;  /* 0x0000c40000047ab9 */ /* 0x000fc60000000a00 */
[----:B------:R-:W-:Y:S02]  /*21e0*/  IMAD.IADD R9, R9, 0x1, R3 ;  /* 0x0000000109097824 */ /* 0x000fe400078e0203 */
[----:B------:R-:W-:Y:S02]  /*21f0*/  IMAD.IADD R21, R11, 0x1, R21 ;  /* 0x000000010b157824 */ /* 0x000fe400078e0215 */
[----:B------:R-:W-:Y:S02]  /*2200*/  IMAD.MOV.U32 R20, RZ, RZ, R10 ;  /* 0x000000ffff147224 */ /* 0x000fe400078e000a */
[----:B------:R-:W-:-:S04]  /*2210*/  IMAD.WIDE.U32 R10, R152, R48, R22 ;  /* 0x00000030980a7225 */ /* 0x000fc800078e0016 */
[----:B------:R-:W-:Y:S01]  /*2220*/  IMAD.IADD R27, R22, 0x1, R27 ;  /* 0x00000001161b7824 */ /* 0x000fe200078e021b */
[----:B0-----:R-:W-:Y:S01]  /*2230*/  SHF.L.U64.HI R47, R6, 0x6, R7 ;  /* 0x00000006062f7819 */ /* 0x001fe20000010207 */
[----:B------:R-:W-:Y:S02]  /*2240*/  IMAD.SHL.U32 R52, R53, 0x2, RZ ;  /* 0x0000000235347824 */ /* 0x000fe400078e00ff */
[----:B------:R-:W-:Y:S01]  /*2250*/  VIADD R74, R22, 0x20 ;  /* 0x00000020164a7836 */ /* 0x000fe20000000000 */
[----:B------:R-:W-:Y:S01]  /*2260*/  SHF.R.S32.HI R46, RZ, 0x1f, R27 ;  /* 0x0000001fff2e7819 */ /* 0x000fe2000001141b */
[C---:B------:R-:W-:Y:S02]  /*2270*/  IMAD.X R41, R166.reuse, 0x1, R29, P2 ;  /* 0x00000001a6297824 */ /* 0x040fe400010e061d */
[-C--:B-1----:R-:W-:Y:S01]  /*2280*/  IMAD R14, R166, R4.reuse, RZ ;  /* 0x00000004a60e7224 */ /* 0x082fe200078e02ff */
[----:B------:R-:W-:Y:S01]  /*2290*/  LEA.HI R46, R46, R27, RZ, 0x3 ;  /* 0x0000001b2e2e7211 */ /* 0x000fe200078f18ff */
[C---:B------:R-:W-:Y:S01]  /*22a0*/  IMAD.SHL.U32 R51, R4.reuse, 0x40, RZ ;  /* 0x0000004004337824 */ /* 0x040fe200078e00ff */
[----:B------:R-:W-:Y:S01]  /*22b0*/  SHF.L.U64.HI R50, R4, 0x6, R5 ;  /* 0x0000000604327819 */ /* 0x000fe20000010205 */
[C---:B------:R-:W-:Y:S01]  /*22c0*/  IMAD R35, R152.reuse, R5, R14 ;  /* 0x0000000598237224 */ /* 0x040fe200078e020e */
[----:B------:R-:W-:Y:S01]  /*22d0*/  LOP3.LUT R56, R165, 0x38, R46, 0xf8, !PT ;  /* 0x00000038a5387812 */ /* 0x000fe200078ef82e */
[----:B------:R-:W-:-:S03]  /*22e0*/  IMAD.WIDE.U32 R14, R152, R4, R22 ;  /* 0x00000004980e7225 */ /* 0x000fc600078e0016 */
[----:B------:R-:W-:Y:S01]  /*22f0*/  LOP3.LUT R56, R184, R56, R167, 0xf6, !PT ;  /* 0x00000038b8387212 */ /* 0x000fe200078ef6a7 */
[----:B------:R-:W-:Y:S02]  /*2300*/  IMAD.IADD R15, R35, 0x1, R15 ;  /* 0x00000001230f7824 */ /* 0x000fe400078e020f */
[----:B-----5:R-:W-:Y:S01]  /*2310*/  IMAD.WIDE.U32 R38, R33, R4, R14 ;  /* 0x0000000421267225 */ /* 0x020fe200078e000e */
[----:B---3--:R-:W-:Y:S02]  /*2320*/  SHF.R.S32.HI R0, RZ, 0x1f, R119 ;  /* 0x0000001fff007819 */ /* 0x008fe40000011477 */
[----:B------:R-:W-:Y:S02]  /*2330*/  SEL R119, R119, RZ, !P0 ;  /* 0x000000ff77777207 */ /* 0x000fe40004000000 */
[----:B------:R-:W-:-:S03]  /*2340*/  SEL R0, R0, RZ, !P0 ;  /* 0x000000ff00007207 */ /* 0x000fc60004000000 */
[----:B------:R-:W-:-:S04]  /*2350*/  IMAD.WIDE.U32 R18, R119, UR4, R8 ;  /* 0x0000000477127c25 */ /* 0x000fc8000f8e0008 */
[----:B------:R-:W-:Y:S01]  /*2360*/  IMAD R12, R0, UR4, RZ ;  /* 0x00000004000c7c24 */ /* 0x000fe2000f8e02ff */
[----:B------:R-:W-:Y:S01]  /*2370*/  IADD3 R44, P0, R18, R10, RZ ;  /* 0x0000000a122c7210 */ /* 0x000fe20007f1e0ff */
[----:B------:R-:W-:Y:S01]  /*2380*/  IMAD R0, R0, UR6, RZ ;  /* 0x0000000600007c24 */ /* 0x000fe2000f8e02ff */
[----:B------:R-:W-:Y:S01]  /*2390*/  ULDC UR4, c[0x0][0x2f4] ;  /* 0x0000bd0000047ab9 */ /* 0x000fe20000000800 */
[C---:B------:R-:W-:Y:S01]  /*23a0*/  IMAD R3, R119.reuse, UR5, R12 ;  /* 0x0000000577037c24 */ /* 0x040fe2000f8e020c */
[----:B------:R-:W-:Y:S01]  /*23b0*/  ISETP.GE.AND P1, PT, R74, UR4, PT ;  /* 0x000000044a007c0c */ /* 0x000fe2000bf26270 */
[C---:B------:R-:W-:Y:S02]  /*23c0*/  IMAD R8, R166.reuse, R48, RZ ;  /* 0x00000030a6087224 */ /* 0x040fe400078e02ff */
[----:B------:R-:W-:Y:S02]  /*23d0*/  IMAD R61, R119, UR7, R0 ;  /* 0x00000007773d7c24 */ /* 0x000fe4000f8e0200 */
[----:B------:R-:W-:-:S02]  /*23e0*/  IMAD R0, R166, R6, RZ ;  /* 0x00000006a6007224 */ /* 0x000fc400078e02ff */
[C---:B------:R-:W-:Y:S02]  /*23f0*/  IMAD R12, R152.reuse, R49, R8 ;  /* 0x00000031980c7224 */ /* 0x040fe400078e0208 */
[----:B------:R-:W-:Y:S02]  /*2400*/  IMAD.IADD R3, R19, 0x1, R3 ;  /* 0x0000000113037824 */ /* 0x000fe400078e0203 */
[C---:B------:R-:W-:Y:S02]  /*2410*/  IMAD R31, R152.reuse, R7, R0 ;  /* 0x00000007981f7224 */ /* 0x040fe400078e0200 */
[-C--:B------:R-:W-:Y:S01]  /*2420*/  IMAD.WIDE.U32 R8, R152, R6.reuse, R154 ;  /* 0x0000000698087225 */ /* 0x080fe200078e009a */
[----:B------:R-:W-:Y:S02]  /*2430*/  IADD3.X R0, R3, R11, R12, P0, !PT ;  /* 0x0000000b03007210 */ /* 0x000fe400007fe40c */
[----:B------:R-:W-:Y:S01]  /*2440*/  ISETP.GE.AND P0, PT, R22, UR4, PT ;  /* 0x0000000416007c0c */ /* 0x000fe2000bf06270 */
[----:B------:R-:W-:-:S04]  /*2450*/  IMAD.WIDE.U32 R12, R152, R6, R22 ;  /* 0x00000006980c7225 */ /* 0x000fc800078e0016 */
[----:B------:R-:W-:Y:S02]  /*2460*/  IMAD.IADD R9, R9, 0x1, R31 ;  /* 0x0000000109097824 */ /* 0x000fe400078e021f */
[----:B------:R-:W-:Y:S01]  /*2470*/  IMAD.IADD R13, R31, 0x1, R13 ;  /* 0x000000011f0d7824 */ /* 0x000fe200078e020d */
[----:B------:R-:W-:Y:S01]  /*2480*/  SHF.R.S32.HI R31, RZ, 0x1f, R33 ;  /* 0x0000001fff1f7819 */ /* 0x000fe20000011421 */
[----:B------:R-:W-:-:S04]  /*2490*/  IMAD.WIDE.U32 R10, R152, R4, R154 ;  /* 0x00000004980a7225 */ /* 0x000fc800078e009a */
[----:B------:R-:W-:Y:S02]  /*24a0*/  IMAD R26, R31, R6, RZ ;  /* 0x000000061f1a7224 */ /* 0x000fe400078e02ff */
[----:B------:R-:W-:Y:S02]  /*24b0*/  IMAD.IADD R11, R11, 0x1, R35 ;  /* 0x000000010b0b7824 */ /* 0x000fe400078e0223 */
[----:B------:R-:W-:Y:S02]  /*24c0*/  IMAD R55, R33, R7, R26 ;  /* 0x0000000721377224 */ /* 0x000fe400078e021a */
[----:B------:R-:W-:Y:S02]  /*24d0*/  IMAD R28, R31, R4, RZ ;  /* 0x000000041f1c7224 */ /* 0x000fe400078e02ff */
[----:B------:R-:W-:-:S04]  /*24e0*/  IMAD.WIDE.U32 R26, R33, R6, R8 ;  /* 0x00000006211a7225 */ /* 0x000fc800078e0008 */
[----:B------:R-:W-:-:S04]  /*24f0*/  IMAD.WIDE.U32 R34, R33, R6, R12 ;  /* 0x0000000621227225 */ /* 0x000fc800078e000c */
[C---:B------:R-:W-:Y:S02]  /*2500*/  IMAD R59, R33.reuse, R5, R28 ;  /* 0x00000005213b7224 */ /* 0x040fe400078e021c */
[----:B------:R-:W-:-:S04]  /*2510*/  IMAD.WIDE.U32 R36, R33, R4, R10 ;  /* 0x0000000421247225 */ /* 0x000fc800078e000a */
[----:B------:R-:W-:Y:S02]  /*2520*/  IMAD.IADD R53, R27, 0x1, R55 ;  /* 0x000000011b357824 */ /* 0x000fe400078e0237 */
[----:B------:R-:W-:Y:S01]  /*2530*/  IMAD.IADD R54, R55, 0x1, R35 ;  /* 0x0000000137367824 */ /* 0x000fe200078e0223 */
[----:B------:R-:W-:Y:S01]  /*2540*/  LOP3.LUT R55, R46, 0xfffffff8, RZ, 0xc0, !PT ;  /* 0xfffffff82e377812 */ /* 0x000fe200078ec0ff */
[----:B------:R-:W-:-:S03]  /*2550*/  IMAD.WIDE.U32 R20, R119, UR6, R20 ;  /* 0x0000000677147c25 */ /* 0x000fc6000f8e0014 */
[----:B------:R-:W-:Y:S01]  /*2560*/  SHF.R.S32.HI R58, RZ, 0x1f, R55 ;  /* 0x0000001fff3a7819 */ /* 0x000fe20000011437 */
[----:B------:R-:W-:Y:S02]  /*2570*/  IMAD.IADD R57, R37, 0x1, R59 ;  /* 0x0000000125397824 */ /* 0x000fe400078e023b */
[----:B------:R-:W-:Y:S02]  /*2580*/  IMAD.SHL.U32 R48, R48, 0x40, RZ ;  /* 0x0000004030307824 */ /* 0x000fe400078e00ff */
[----:B------:R-:W-:Y:S02]  /*2590*/  IMAD.SHL.U32 R49, R6, 0x40, RZ ;  /* 0x0000004006317824 */ /* 0x000fe400078e00ff */
[----:B------:R-:W-:Y:S02]  /*25a0*/  IMAD.IADD R59, R59, 0x1, R39 ;  /* 0x000000013b3b7824 */ /* 0x000fe400078e0227 */
[----:B------:R-:W-:-:S07]  /*25b0*/  IMAD.IADD R61, R21, 0x1, R61 ;  /* 0x00000001153d7824 */ /* 0x000fce00078e023d */
.L_x_3634:
        /* <DEDUP_REMOVED lines=36> */
[----:B------:R-:W-:Y:S01]  /*2800*/  IADD3 R8, P3, R26, R4, RZ ;  /* 0x000000041a087210 */ /* 0x000fe20007f7e0ff */
[----:B------:R-:W-:Y:S01]  /*2810*/  IMAD R6, R50, R43, RZ ;  /* 0x0000002b32067224 */ /* 0x000fe200078e02ff */
[----:B------:R-:W-:Y:S01]  /*2820*/  ULDC.64 UR6, c[0x0][0x400] ;  /* 0x0001000000067ab9 */ /* 0x000fe20000000a00 */
[----:B------:R-:W-:Y:S01]  /*2830*/  IMAD.MOV.U32 R4, RZ, RZ, R36 ;  /* 0x000000ffff047224 */ /* 0x000fe200078e0024 */
[----:B------:R-:W-:Y:S01]  /*2840*/  ULDC.64 UR4, c[0x0][0x3e8] ;  /* 0x0000fa0000047ab9 */ /* 0x000fe20000000a00 */
[----:B------:R-:W-:Y:S02]  /*2850*/  IMAD.MOV.U32 R5, RZ, RZ, R57 ;  /* 0x000000ffff057224 */ /* 0x000fe400078e0039 */
[-C--:B------:R-:W-:Y:S02]  /*2860*/  IMAD R7, R60, R51.reuse, R6 ;  /* 0x000000333c077224 */ /* 0x080fe400078e0206 */
[----:B------:R-:W-:-:S04]  /*2870*/  IMAD.WIDE.U32 R4, R43, R51, R4 ;  /* 0x000000332b047225 */ /* 0x000fc800078e0004 */
[----:B------:R-:W-:Y:S01]  /*2880*/  IMAD.X R9, R64, 0x1, R53, P3 ;  /* 0x0000000140097824 */ /* 0x000fe200018e0635 */
[----:B------:R-:W-:Y:S01]  /*2890*/  LEA R6, P3, R4, UR6, 0x1 ;  /* 0x0000000604067c11 */ /* 0x000fe2000f8608ff */
[----:B------:R-:W-:-:S05]  /*28a0*/  IMAD.IADD R5, R5, 0x1, R7 ;  /* 0x0000000105057824 */ /* 0x000fca00078e0207 */
[----:B------:R-:W-:Y:S02]  /*28b0*/  LEA.HI.X R7, R4, UR7, R5, 0x1, P3 ;  /* 0x0000000704077c11 */ /* 0x000fe400098f0c05 */
[----:B------:R-:W-:-:S04]  /*28c0*/  LEA R4, P3, R8, UR4, 0x1 ;  /* 0x0000000408047c11 */ /* 0x000fc8000f8608ff */
[----:B------:R-:W-:Y:S02]  /*28d0*/  LEA.HI.X R5, R8, UR5, R9, 0x1, P3 ;  /* 0x0000000508057c11 */ /* 0x000fe400098f0c09 */
[----:B------:R-:W-:Y:S02]  /*28e0*/  ISETP.GE.AND P3, PT, R154, R75, PT ;  /* 0x0000004b9a00720c */ /* 0x000fe40003f66270 */
[----:B------:R-:W-:Y:S02]  /*28f0*/  CS2R R8, SRZ ;  /* 0x0000000000087805 */ /* 0x000fe4000001ff00 */
[----:B------:R-:W-:-:S09]  /*2900*/  CS2R R10, SRZ ;  /* 0x00000000000a7805 */ /* 0x000fd2000001ff00 */
[----:B------:R0:W5:Y:S04]  /*2910*/  @!P3 LDG.E.64 R28, desc[UR44][R4.64] ;  /* 0x0000002c041cb981 */ /* 0x000168000c1e1b00 */
[----:B------:R0:W5:Y:S01]  /*2920*/  @!P3 LDG.E.64 R14, desc[UR44][R6.64] ;  /* 0x0000002c060eb981 */ /* 0x000162000c1e1b00 */
[----:B------:R-:W-:-:S13]  /*2930*/  ISETP.GE.AND P3, PT, R161, R75, PT ;  /* 0x0000004ba100720c */ /* 0x000fda0003f66270 */
[----:B------:R0:W5:Y:S04]  /*2940*/  @!P3 LDG.E.64 R8, desc[UR44][R4.64+0x20] ;  /* 0x0000202c0408b981 */ /* 0x000168000c1e1b00 */
[----:B------:R0:W5:Y:S02]  /*2950*/  @!P3 LDG.E.64 R10, desc[UR44][R6.64+0x20] ;  /* 0x0000202c060ab981 */ /* 0x000164000c1e1b00 */
.L_x_3609:
[----:B------:R-:W-:Y:S05]  /*2960*/  BSYNC B1 ;  /* 0x0000000000017941 */ /* 0x000fea0003800000 */
.L_x_3608:
[----:B------:R-:W-:Y:S01]  /*2970*/  UISETP.NE.AND UP0, UPT, UR46, 0x3, UPT ;  /* 0x000000032e00788c */ /* 0x000fe2000bf05270 */
[----:B0----5:R-:W-:Y:S02]  /*2980*/  IMAD.MOV.U32 R4, RZ, RZ, R8 ;  /* 0x000000ffff047224 */ /* 0x021fe400078e0008 */
[----:B------:R-:W-:Y:S02]  /*2990*/  IMAD.MOV.U32 R5, RZ, RZ, R9 ;  /* 0x000000ffff057224 */ /* 0x000fe400078e0009 */
[----:B------:R-:W-:Y:S01]  /*29a0*/  IMAD.MOV.U32 R6, RZ, RZ, R28 ;  /* 0x000000ffff067224 */ /* 0x000fe200078e001c */
[----:B------:R-:W-:Y:S01]  /*29b0*/  PLOP3.LUT P3, PT, PT, PT, UP0, 0x80, 0x0 ;  /* 0x000000000000781c */ /* 0x000fe20003f6f008 */
[----:B------:R-:W-:Y:S01]  /*29c0*/  IMAD.MOV.U32 R7, RZ, RZ, R15 ;  /* 0x000000ffff077224 */ /* 0x000fe200078e000f */
[----:B------:R-:W-:Y:S01]  /*29d0*/  PRMT R76, R76, 0x5410, R4 ;  /* 0x000054104c4c7816 */ /* 0x000fe20000000004 */
[----:B------:R-:W-:Y:S01]  /*29e0*/  IMAD.MOV.U32 R4, RZ, RZ, R29 ;  /* 0x000000ffff047224 */ /* 0x000fe200078e001d */
[----:B------:R-:W-:Y:S01]  /*29f0*/  PRMT R77, R77, 0x5410, R5 ;  /* 0x000054104d4d7816 */ /* 0x000fe20000000005 */
[----:B------:R-:W-:-:S03]  /*2a00*/  IMAD.MOV.U32 R5, RZ, RZ, R11 ;  /* 0x000000ffff057224 */ /* 0x000fc600078e000b */
[----:B------:R-:W-:Y:S01]  /*2a10*/  PRMT R62, R4, 0x5410, R6 ;  /* 0x00005410043e7816 */ /* 0x000fe20000000006 */
[----:B------:R-:W-:Y:S01]  /*2a20*/  IMAD.MOV.U32 R4, RZ, RZ, R10 ;  /* 0x000000ffff047224 */ /* 0x000fe200078e000a */
[----:B------:R-:W-:Y:S01]  /*2a30*/  PRMT R79, R79, 0x5410, R5 ;  /* 0x000054104f4f7816 */ /* 0x000fe20000000005 */
[----:B------:R-:W-:-:S03]  /*2a40*/  IMAD.MOV.U32 R6, RZ, RZ, R14 ;  /* 0x000000ffff067224 */ /* 0x000fc600078e000e */
[----:B------:R-:W-:Y:S02]  /*2a50*/  PRMT R78, R78, 0x5410, R4 ;  /* 0x000054104e4e7816 */ /* 0x000fe40000000004 */
[----:B------:R-:W-:Y:S01]  /*2a60*/  PRMT R64, R7, 0x5410, R6 ;  /* 0x0000541007407816 */ /* 0x000fe20000000006 */
[----:B------:R-:W-:Y:S06]  /*2a70*/  @!P3 BRA `(.L_x_3610) ;  /* 0x000000000004b947 */ /* 0x000fec0003800000 */
[----:B------:R-:W-:Y:S01]  /*2a80*/  BPT.TRAP 0x1 ;  /* 0x000000040000795c */ /* 0x000fe20000300000 */
.L_x_3610:
[----:B------:R-:W-:Y:S01]  /*2a90*/  IMAD R60, R153, 0x8, R2 ;  /* 0x00000008993c7824 */ /* 0x000fe200078e0202 */
[----:B------:R-:W-:Y:S01]  /*2aa0*/  SHF.L.U32 R67, R156, 0x1f, RZ ;  /* 0x0000001f9c437819 */ /* 0x000fe200000006ff */
[----:B------:R-:W-:Y:S03]  /*2ab0*/  BSSY B1, `(.L_x_3611) ;  /* 0x0000003000017945 */ /* 0x000fe60003800000 */
[----:B------:R-:W0:Y:S02]  /*2ac0*/  SYNCS.PHASECHK.TRANS64.TRYWAIT P5, [R60+URZ+0x38890], R67 ;  /* 0x038890433c0075a7 */ /* 0x000e2400080a017f */
[----:B0-----:R-:W-:Y:S05]  /*2ad0*/  @!P5 BRA `(.L_x_3612) ;  /* 0x000003c00080d947 */ /* 0x001fea0003800000 */
.L_x_4005:
[----:B------:R-:W-:Y:S05]  /*2ae0*/  BSYNC B1 ;  /* 0x0000000000017941 */ /* 0x000fea0003800000 */
.L_x_3611:
[----:B------:R-:W-:Y:S05]  /*2af0*/  @P4 BRA `(.L_x_3613) ;  /* 0x0000001000ec4947 */ /* 0x000fea0003800000 */
[----:B------:R-:W-:Y:S04]  /*2b00*/  BSSY B1, `(.L_x_3614) ;  /* 0x0000036000017945 */ /* 0x000fe80003800000 */
[----:B------:R-:W-:Y:S05]  /*2b10*/  @P0 BRA `(.L_x_3615) ;  /* 0x0000000000d00947 */ /* 0x000fea0003800000 */
[----:B------:R1:W2:Y:S01]  /*2b20*/  LDS.128 R4, [R30+0x22400] ;  /* 0x022400001e047984 */ /* 0x0002a20000000c00 */
[----:B------:R-:W-:Y:S01]  /*2b30*/  ISETP.GE.AND P4, PT, R154, R75, PT ;  /* 0x0000004b9a00720c */ /* 0x000fe20003f86270 */
[----:B------:R-:W-:-:S12]  /*2b40*/  BSSY B2, `(.L_x_3616) ;  /* 0x0000030000027945 */ /* 0x000fd80003800000 */
[----:B-1----:R-:W-:Y:S05]  /*2b50*/  @P4 BRA `(.L_x_3617) ;  /* 0x0000000000b84947 */ /* 0x002fea0003800000 */
[----:B------:R-:W-:Y:S02]  /*2b60*/  SHF.R.U32.HI R69, RZ, 0x10, R15 ;  /* 0x00000010ff457819 */ /* 0x000fe4000001160f */
[----:B------:R-:W-:Y:S02]  /*2b70*/  SHF.R.U32.HI R63, RZ, 0x10, R29 ;  /* 0x00000010ff3f7819 */ /* 0x000fe4000001161d */
[----:B------:R-:W-:Y:S01]  /*2b80*/  SHF.R.U64 R66, R14, 0x10, R15 ;  /* 0x000000100e427819 */ /* 0x000fe2000000120f */
[----:B--2---:R-:W-:Y:S01]  /*2b90*/  IMAD.U32 R14, R6, 0x10000, RZ ;  /* 0x00010000060e7824 */ /* 0x004fe200078e00ff */
[----:B------:R-:W-:Y:S02]  /*2ba0*/  PRMT R69, R64, 0x5410, R69 ;  /* 0x0000541040457816 */ /* 0x000fe40000000045 */
[----:B------:R-:W-:Y:S01]  /*2bb0*/  SHF.R.U64 R30, R28, 0x10, R29 ;  /* 0x000000101c1e7819 */ /* 0x000fe2000000121d */
[----:B------:R-:W-:Y:S01]  /*2bc0*/  IMAD.U32 R28, R7, 0x10000, RZ ;  /* 0x00010000071c7824 */ /* 0x000fe200078e00ff */
[----:B------:R-:W-:Y:S01]  /*2bd0*/  PRMT R63, R62, 0x5410, R63 ;  /* 0x000054103e3f7816 */ /* 0x000fe2000000003f */
[----:B------:R-:W-:Y:S01]  /*2be0*/  IMAD.U32 R70, R69, 0x10000, RZ ;  /* 0x0001000045467824 */ /* 0x000fe200078e00ff */
[----:B------:R-:W-:-:S02]  /*2bf0*/  PRMT R66, R64, 0x5432, R66 ;  /* 0x0000543240427816 */ /* 0x000fc40000000042 */
[----:B------:R-:W-:Y:S01]  /*2c00*/  LOP3.LUT R15, R6, 0xffff0000, RZ, 0xc0, !PT ;  /* 0xffff0000060f7812 */ /* 0x000fe200078ec0ff */
[----:B------:R-:W-:Y:S01]  /*2c10*/  IMAD.U32 R64, R63, 0x10000, RZ ;  /* 0x000100003f407824 */ /* 0x000fe200078e00ff */
[----:B------:R-:W-:Y:S01]  /*2c20*/  LOP3.LUT R29, R7, 0xffff0000, RZ, 0xc0, !PT ;  /* 0xffff0000071d7812 */ /* 0x000fe200078ec0ff */
[----:B------:R-:W-:Y:S01]  /*2c30*/  IMAD.U32 R6, R5, 0x10000, RZ ;  /* 0x0001000005067824 */ /* 0x000fe200078e00ff */
[----:B------:R-:W-:Y:S01]  /*2c40*/  PRMT R30, R62, 0x5432, R30 ;  /* 0x000054323e1e7816 */ /* 0x000fe2000000001e */
[----:B------:R-:W-:Y:S01]  /*2c50*/  FMUL.FTZ R73, R15, R70 ;  /* 0x000000460f497220 */ /* 0x000fe20000410000 */
[----:B------:R-:W-:Y:S01]  /*2c60*/  LOP3.LUT R7, R5, 0xffff0000, RZ, 0xc0, !PT ;  /* 0xffff000005077812 */ /* 0x000fe200078ec0ff */
[-C--:B------:R-:W-:Y:S01]  /*2c70*/  FMUL.FTZ R15, R15, R64.reuse ;  /* 0x000000400f0f7220 */ /* 0x080fe20000410000 */
[----:B------:R-:W-:Y:S01]  /*2c80*/  LOP3.LUT R68, R66, 0xffff0000, RZ, 0xc0, !PT ;  /* 0xffff000042447812 */ /* 0x000fe200078ec0ff */
[----:B------:R-:W-:Y:S01]  /*2c90*/  IMAD.U32 R5, R4, 0x10000, RZ ;  /* 0x0001000004057824 */ /* 0x000fe200078e00ff */
[----:B------:R-:W-:Y:S01]  /*2ca0*/  LOP3.LUT R62, R30, 0xffff0000, RZ, 0xc0, !PT ;  /* 0xffff00001e3e7812 */ /* 0x000fe200078ec0ff */
[----:B------:R-:W-:Y:S01]  /*2cb0*/  FFMA.FTZ R73, R14, R64, -R73 ;  /* 0x000000400e497223 */ /* 0x000fe20000010849 */
[----:B------:R-:W-:Y:S01]  /*2cc0*/  LOP3.LUT R69, R69, 0xffff0000, RZ, 0xc0, !PT ;  /* 0xffff000045457812 */ /* 0x000fe200078ec0ff */
[----:B------:R-:W-:Y:S01]  /*2cd0*/  FMUL.FTZ R71, R7, R68 ;  /* 0x0000004407477220 */ /* 0x000fe20000410000 */
[----:B------:R-:W-:Y:S01]  /*2ce0*/  LOP3.LUT R63, R63, 0xffff0000, RZ, 0xc0, !PT ;  /* 0xffff00003f3f7812 */ /* 0x000fe200078ec0ff */
[-C--:B------:R-:W-:Y:S01]  /*2cf0*/  FMUL.FTZ R7, R7, R62.reuse ;  /* 0x0000003e07077220 */ /* 0x080fe20000410000 */
[----:B------:R-:W-:Y:S01]  /*2d00*/  LOP3.LUT R4, R4, 0xffff0000, RZ, 0xc0, !PT ;  /* 0xffff000004047812 */ /* 0x000fe200078ec0ff */
[----:B------:R-:W-:Y:S01]  /*2d10*/  FFMA.FTZ R71, R6, R62, -R71 ;  /* 0x0000003e06477223 */ /* 0x000fe20000010847 */
[----:B------:R-:W-:Y:S01]  /*2d20*/  FFMA.FTZ R14, R14, R70, R15 ;  /* 0x000000460e0e7223 */ /* 0x000fe2000001000f */
[----:B------:R-:W-:-:S02]  /*2d30*/  IMAD.U32 R66, R66, 0x10000, RZ ;  /* 0x0001000042427824 */ /* 0x000fc400078e00ff */
[C---:B------:R-:W-:Y:S01]  /*2d40*/  FMUL.FTZ R15, R29.reuse, R69 ;  /* 0x000000451d0f7220 */ /* 0x040fe20000410000 */
[----:B------:R-:W-:Y:S02]  /*2d50*/  IMAD.U32 R30, R30, 0x10000, RZ ;  /* 0x000100001e1e7824 */ /* 0x000fe400078e00ff */
[-C--:B------:R-:W-:Y:S01]  /*2d60*/  FMUL.FTZ R62, R29, R63.reuse ;  /* 0x0000003f1d3e7220 */ /* 0x080fe20000410000 */
        /* <DEDUP_REMOVED lines=13> */
.L_x_3617:
[----:B------:R-:W-:Y:S05]  /*2e40*/  BSYNC B2 ;  /* 0x0000000000027941 */ /* 0x000fea0003800000 */
.L_x_3616:
[----:B--2---:R1:W-:Y:S02]  /*2e50*/  STG.E.128 desc[UR44][R12.64], R4 ;  /* 0x000000040c007986 */ /* 0x0043e4000c101d2c */
.L_x_3615:
[----:B------:R-:W-:Y:S05]  /*2e60*/  BSYNC B1 ;  /* 0x0000000000017941 */ /* 0x000fea0003800000 */
.L_x_3614:
[----:B------:R-:W-:Y:S05]  /*2e70*/  @P1 BRA `(.L_x_3613) ;  /* 0x00000010000c1947 */ /* 0x000fea0003800000 */
[----:B-1----:R-:W2:Y:S01]  /*2e80*/  LDL R4, [R1+0x44c] ;  /* 0x00044c0001047983 */ /* 0x002ea20000100800 */
[----:B------:R-:W-:Y:S01]  /*2e90*/  IMAD.MOV.U32 R160, RZ, RZ, 0x20 ;  /* 0x00000020ffa07424 */ /* 0x000fe200078e00ff */
[----:B------:R-:W-:Y:S01]  /*2ea0*/  BSSY B1, `(.L_x_3618) ;  /* 0x0000036000017945 */ /* 0x000fe20003800000 */
[----:B--2---:R-:W-:-:S04]  /*2eb0*/  LOP3.LUT P4, RZ, R4, 0x1000, RZ, 0xc0, !PT ;  /* 0x0000100004ff7812 */ /* 0x004fc8000788c0ff */
        /* <DEDUP_REMOVED lines=52> */
.L_x_3619:
[----:B------:R-:W-:Y:S05]  /*3200*/  BSYNC B1 ;  /* 0x0000000000017941 */ /* 0x000fea0003800000 */
.L_x_3618:
[----:B-1----:R2:W-:Y:S01]  /*3210*/  STG.E.128 desc[UR44][R12.64+0x40], R4 ;  /* 0x000040040c007986 */ /* 0x0025e2000c101d2c */
[----:B------:R-:W-:Y:S05]  /*3220*/  BRA `(.L_x_3613) ;  /* 0x0000000c00207947 */ /* 0x000fea0003800000 */
.L_x_3607:
[----:B------:R-:W-:Y:S01]  /*3230*/  IMAD R65, R43, -0x40, R42 ;  /* 0xffffffc02b417824 */ /* 0x000fe200078e022a */
[----:B------:R-:W-:-:S04]  /*3240*/  ISETP.GE.AND P4, PT, R22, R75, PT ;  /* 0x0000004b1600720c */ /* 0x000fc80003f86270 */
[----:B------:R-:W-:-:S04]  /*3250*/  VIMNMX R65, R65, 0x40, PT ;  /* 0x0000004041417848 */ /* 0x000fc80003fe0100 */
[----:B------:R-:W-:-:S13]  /*3260*/  ISETP.GE.OR P3, PT, R152, R65, P4 ;  /* 0x000000419800720c */ /* 0x000fda0002766670 */
[----:B------:R-:W0:Y:S01]  /*3270*/  @!P3 LDC.64 R12, c[0x0][0x3e8] ;  /* 0x0000fa00ff0cbb82 */ /* 0x000e220000000a00 */
[----:B------:R-:W-:-:S05]  /*3280*/  @!P3 IADD3 R4, P5, R34, R4, RZ ;  /* 0x000000042204b210 */ /* 0x000fca0007fbe0ff */
[----:B------:R-:W-:Y:S02]  /*3290*/  @!P3 IMAD.X R5, R64, 0x1, R54, P5 ;  /* 0x000000014005b824 */ /* 0x000fe400028e0636 */
[----:B------:R-:W1:Y:S01]  /*32a0*/  @!P3 LDC.64 R28, c[0x0][0x400] ;  /* 0x00010000ff1cbb82 */ /* 0x000e620000000a00 */
[----:B0-----:R-:W-:-:S04]  /*32b0*/  @!P3 LEA R12, P5, R4, R12, 0x1 ;  /* 0x0000000c040cb211 */ /* 0x001fc800078a08ff */
[----:B------:R-:W-:Y:S01]  /*32c0*/  @!P3 LEA.HI.X R13, R4, R13, R5, 0x1, P5 ;  /* 0x0000000d040db211 */ /* 0x000fe200028f0c05 */
[----:B------:R-:W-:Y:S02]  /*32d0*/  @!P3 IMAD R4, R50, R43, RZ ;  /* 0x0000002b3204b224 */ /* 0x000fe400078e02ff */
[----:B------:R-:W-:Y:S02]  /*32e0*/  @!P3 IMAD.MOV.U32 R5, RZ, RZ, R59 ;  /* 0x000000ffff05b224 */ /* 0x000fe400078e003b */
[----:B------:R-:W-:Y:S02]  /*32f0*/  @!P3 IMAD R7, R60, R51, R4 ;  /* 0x000000333c07b224 */ /* 0x000fe400078e0204 */
[----:B------:R-:W-:-:S04]  /*3300*/  @!P3 IMAD.MOV.U32 R4, RZ, RZ, R38 ;  /* 0x000000ffff04b224 */ /* 0x000fc800078e0026 */
[----:B------:R-:W-:-:S04]  /*3310*/  @!P3 IMAD.WIDE.U32 R4, R43, R51, R4 ;  /* 0x000000332b04b225 */ /* 0x000fc800078e0004 */
[----:B------:R-:W-:Y:S01]  /*3320*/  @!P3 IMAD.IADD R5, R7, 0x1, R5 ;  /* 0x000000010705b824 */ /* 0x000fe200078e0205 */
[C---:B-1----:R-:W-:Y:S02]  /*3330*/  @!P3 LEA R28, P5, R4.reuse, R28, 0x1 ;  /* 0x0000001c041cb211 */ /* 0x042fe400078a08ff */
[----:B------:R-:W-:Y:S02]  /*3340*/  CS2R R6, SRZ ;  /* 0x0000000000067805 */ /* 0x000fe4000001ff00 */
[----:B------:R-:W-:Y:S02]  /*3350*/  CS2R R10, SRZ ;  /* 0x00000000000a7805 */ /* 0x000fe4000001ff00 */
[----:B------:R-:W-:Y:S02]  /*3360*/  CS2R R8, SRZ ;  /* 0x0000000000087805 */ /* 0x000fe4000001ff00 */
[----:B------:R-:W-:Y:S02]  /*3370*/  @!P3 LEA.HI.X R29, R4, R29, R5, 0x1, P5 ;  /* 0x0000001d041db211 */ /* 0x000fe400028f0c05 */
[----:B------:R-:W-:-:S03]  /*3380*/  CS2R R4, SRZ ;  /* 0x0000000000047805 */ /* 0x000fc6000001ff00 */
[----:B------:R-:W2:Y:S04]  /*3390*/  @!P3 LDG.E.128 R8, desc[UR44][R28.64] ;  /* 0x0000002c1c08b981 */ /* 0x000ea8000c1e1d00 */
[----:B------:R2:W3:Y:S01]  /*33a0*/  @!P3 LDG.E.128 R4, desc[UR44][R12.64] ;  /* 0x0000002c0c04b981 */ /* 0x0004e2000c1e1d00 */
[----:B------:R-:W-:-:S06]  /*33b0*/  UISETP.NE.AND UP0, UPT, UR46, 0x3, UPT ;  /* 0x000000032e00788c */ /* 0x000fcc000bf05270 */
[----:B------:R-:W-:Y:S01]  /*33c0*/  PLOP3.LUT P3, PT, PT, PT, UP0, 0x80, 0x0 ;  /* 0x000000000000781c */ /* 0x000fe20003f6f008 */
[----:B--2---:R-:W-:Y:S02]  /*33d0*/  IMAD.MOV.U32 R12, RZ, RZ, R10 ;  /* 0x000000ffff0c7224 */ /* 0x004fe400078e000a */
[----:B------:R-:W-:Y:S02]  /*33e0*/  IMAD.MOV.U32 R13, RZ, RZ, R11 ;  /* 0x000000ffff0d7224 */ /* 0x000fe400078e000b */
[----:B---3--:R-:W-:Y:S02]  /*33f0*/  IMAD.MOV.U32 R30, RZ, RZ, R6 ;  /* 0x000000ffff1e7224 */ /* 0x008fe400078e0006 */
[----:B------:R-:W-:Y:S02]  /*3400*/  IMAD.MOV.U32 R60, RZ, RZ, R7 ;  /* 0x000000ffff3c7224 */ /* 0x000fe400078e0007 */
[----:B------:R-:W-:Y:S02]  /*3410*/  IMAD.MOV.U32 R64, RZ, RZ, R4 ;  /* 0x000000ffff407224 */ /* 0x000fe400078e0004 */
[----:B------:R-:W-:-:S02]  /*3420*/  IMAD.MOV.U32 R66, RZ, RZ, R5 ;  /* 0x000000ffff427224 */ /* 0x000fc400078e0005 */
[----:B------:R-:W-:Y:S02]  /*3430*/  IMAD.MOV.U32 R28, RZ, RZ, R8 ;  /* 0x000000ffff1c7224 */ /* 0x000fe400078e0008 */
[----:B------:R-:W-:Y:S01]  /*3440*/  IMAD.MOV.U32 R29, RZ, RZ, R9 ;  /* 0x000000ffff1d7224 */ /* 0x000fe200078e0009 */
[----:B------:R-:W-:Y:S02]  /*3450*/  PRMT R82, R30, 0x5410, R66 ;  /* 0x000054101e527816 */ /* 0x000fe40000000042 */
[----:B------:R-:W-:Y:S02]  /*3460*/  PRMT R86, R60, 0x7610, R86 ;  /* 0x000076103c567816 */ /* 0x000fe40000000056 */
[----:B------:R-:W-:Y:S02]  /*3470*/  PRMT R87, R64, 0x7610, R87 ;  /* 0x0000761040577816 */ /* 0x000fe40000000057 */
[----:B------:R-:W-:Y:S02]  /*3480*/  PRMT R85, R12, 0x5410, R13 ;  /* 0x000054100c557816 */ /* 0x000fe4000000000d */
[----:B------:R-:W-:Y:S01]  /*3490*/  PRMT R78, R29, 0x5410, R28 ;  /* 0x000054101d4e7816 */ /* 0x000fe2000000001c */
[----:B------:R-:W-:Y:S06]  /*34a0*/  @!P3 BRA `(.L_x_3620) ;  /* 0x000000000004b947 */ /* 0x000fec0003800000 */
[----:B------:R-:W-:Y:S01]  /*34b0*/  BPT.TRAP 0x1 ;  /* 0x000000040000795c */ /* 0x000fe20000300000 */
.L_x_3620:
[----:B------:R-:W-:Y:S01]  /*34c0*/  IMAD R60, R153, 0x8, R2 ;  /* 0x00000008993c7824 */ /* 0x000fe200078e0202 */
[----:B------:R-:W-:Y:S01]  /*34d0*/  SHF.L.U32 R67, R156, 0x1f, RZ ;  /* 0x0000001f9c437819 */ /* 0x000fe200000006ff */
[----:B------:R-:W-:Y:S03]  /*34e0*/  BSSY B1, `(.L_x_3621) ;  /* 0x0000003000017945 */ /* 0x000fe60003800000 */
[----:B------:R-:W0:Y:S02]  /*34f0*/  SYNCS.PHASECHK.TRANS64.TRYWAIT P5, [R60+URZ+0x38890], R67 ;  /* 0x038890433c0075a7 */ /* 0x000e2400080a017f */
[----:B0-----:R-:W-:Y:S05]  /*3500*/  @!P5 BRA `(.L_x_3622) ;  /* 0x000003b80008d947 */ /* 0x001fea0003800000 */
.L_x_4006:
[----:B------:R-:W-:Y:S05]  /*3510*/  BSYNC B1 ;  /* 0x0000000000017941 */ /* 0x000fea0003800000 */
.L_x_3621:
        /* <DEDUP_REMOVED lines=12> */
[----:B------:R-:W-:Y:S02]  /*35e0*/  LEA R70, P5, R12, R62, 0x1 ;  /* 0x0000003e0c467211 */ /* 0x000fe400078a08ff */
[----:B------:R-:W-:-:S02]  /*35f0*/  ISETP.NE.AND P6, PT, R72, RZ, PT ;  /* 0x000000ff4800720c */ /* 0x000fc40003fc5270 */
[----:B------:R-:W-:Y:S01]  /*3600*/  LEA.HI.X R71, R12, R63, R13, 0x1, P5 ;  /* 0x0000003f0c477211 */ /* 0x000fe200028f0c0d */
[----:B-1----:R-:W-:-:S05]  /*3610*/  IMAD.IADD R13, R73, 0x1, -R52 ;  /* 0x00000001490d7824 */ /* 0x002fca00078e0a34 */
[----:B------:R-:W-:-:S04]  /*3620*/  SEL R13, R52, R13, !P6 ;  /* 0x0000000d340d7207 */ /* 0x000fc80007000000 */
[----:B------:R-:W-:-:S04]  /*3630*/  SHF.R.S32.HI R12, RZ, 0x1f, R13 ;  /* 0x0000001fff0c7819 */ /* 0x000fc8000001140d */
[----:B------:R-:W-:-:S04]  /*3640*/  LEA.HI R12, R12, R13, RZ, 0x4 ;  /* 0x0000000d0c0c7211 */ /* 0x000fc800078f20ff */
[----:B------:R-:W-:-:S04]  /*3650*/  SHF.R.S32.HI R13, RZ, 0x4, R12 ;  /* 0x00000004ff0d7819 */ /* 0x000fc8000001140c */
[----:B------:R-:W-:-:S05]  /*3660*/  LEA.HI.SX32 R13, R46, R13, 0x1d ;  /* 0x0000000d2e0d7211 */ /* 0x000fca00078feaff */
[----:B------:R-:W-:Y:S02]  /*3670*/  IMAD.SHL.U32 R66, R13, 0x8, RZ ;  /* 0x000000080d427824 */ /* 0x000fe400078e00ff */
[----:B------:R-:W-:-:S03]  /*3680*/  IMAD.IADD R13, R56, 0x1, R31 ;  /* 0x00000001380d7824 */ /* 0x000fc600078e021f */
[----:B------:R-:W-:Y:S01]  /*3690*/  LOP3.LUT R12, R165, 0x38, R66, 0xf8, !PT ;  /* 0x00000038a50c7812 */ /* 0x000fe200078ef842 */
[----:B------:R-:W-:-:S03]  /*36a0*/  IMAD R13, R13, 0x2, R2 ;  /* 0x000000020d0d7824 */ /* 0x000fc600078e0202 */
[----:B------:R-:W-:-:S05]  /*36b0*/  LOP3.LUT R12, R184, R12, R167, 0xf6, !PT ;  /* 0x0000000cb80c7212 */ /* 0x000fca00078ef6a7 */
[----:B------:R-:W-:Y:S02]  /*36c0*/  IMAD.IADD R31, R31, 0x1, R12 ;  /* 0x000000011f1f7824 */ /* 0x000fe400078e020c */
[----:B------:R-:W1:Y:S02]  /*36d0*/  LDS.128 R12, [R13+0x22400] ;  /* 0x022400000d0c7984 */ /* 0x000e640000000c00 */
[----:B------:R-:W-:-:S06]  /*36e0*/  IMAD R31, R31, 0x2, R2 ;  /* 0x000000021f1f7824 */ /* 0x000fcc00078e0202 */
[----:B------:R-:W2:Y:S01]  /*36f0*/  LDS.128 R28, [R31+0x22400] ;  /* 0x022400001f1c7984 */ /* 0x000ea20000000c00 */
[----:B------:R-:W-:Y:S05]  /*3700*/  @P4 BRA `(.L_x_3624) ;  /* 0x00000004006c4947 */ /* 0x000fea0003800000 */
[----:B------:R-:W-:Y:S02]  /*3710*/  SHF.R.U32.HI R76, RZ, 0x10, R5 ;  /* 0x00000010ff4c7819 */ /* 0x000fe40000011605 */
[----:B------:R-:W-:Y:S02]  /*3720*/  SHF.R.U32.HI R81, RZ, 0x10, R9 ;  /* 0x00000010ff517819 */ /* 0x000fe40000011609 */
[----:B------:R-:W-:Y:S02]  /*3730*/  SHF.R.U64 R77, R6, 0x10, R7 ;  /* 0x00000010064d7819 */ /* 0x000fe40000001207 */
[----:B------:R-:W-:Y:S01]  /*3740*/  SHF.R.U64 R80, R8, 0x10, R9 ;  /* 0x0000001008507819 */ /* 0x000fe20000001209 */
[----:B-1----:R-:W-:Y:S01]  /*3750*/  IMAD.U32 R8, R15, 0x10000, RZ ;  /* 0x000100000f087824 */ /* 0x002fe200078e00ff */
[----:B------:R-:W-:Y:S02]  /*3760*/  PRMT R76, R82, 0x5432, R76 ;  /* 0x00005432524c7816 */ /* 0x000fe4000000004c */
[----:B------:R-:W-:-:S02]  /*3770*/  PRMT R81, R78, 0x5410, R81 ;  /* 0x000054104e517816 */ /* 0x000fc40000000051 */
[----:B------:R-:W-:Y:S01]  /*3780*/  SHF.R.U32.HI R79, RZ, 0x10, R7 ;  /* 0x00000010ff4f7819 */ /* 0x000fe20000011607 */
[----:B------:R-:W-:Y:S01]  /*3790*/  IMAD.U32 R7, R14, 0x10000, RZ ;  /* 0x000100000e077824 */ /* 0x000fe200078e00ff */
[--C-:B------:R-:W-:Y:S01]  /*37a0*/  SHF.R.U64 R83, R10, 0x10, R11.reuse ;  /* 0x000000100a537819 */ /* 0x100fe2000000120b */
[----:B--2---:R-:W-:Y:S01]  /*37b0*/  IMAD.U32 R10, R28, 0x10000, RZ ;  /* 0x000100001c0a7824 */ /* 0x004fe200078e00ff */
[----:B------:R-:W-:Y:S01]  /*37c0*/  SHF.R.U32.HI R84, RZ, 0x10, R11 ;  /* 0x00000010ff547819 */ /* 0x000fe2000001160b */
[----:B------:R-:W-:Y:S01]  /*37d0*/  IMAD.U32 R11, R29, 0x10000, RZ ;  /* 0x000100001d0b7824 */ /* 0x000fe200078e00ff */
[----:B------:R-:W-:Y:S01]  /*37e0*/  PRMT R77, R82, 0x5410, R77 ;  /* 0x00005410524d7816 */ /* 0x000fe2000000004d */
[----:B------:R-:W-:Y:S01]  /*37f0*/  IMAD.U32 R82, R81, 0x10000, RZ ;  /* 0x0001000051527824 */ /* 0x000fe200078e00ff */
[----:B------:R-:W-:Y:S01]  /*3800*/  PRMT R80, R78, 0x5432, R80 ;  /* 0x000054324e507816 */ /* 0x000fe20000000050 */
[----:B------:R-:W-:Y:S01]  /*3810*/  IMAD.U32 R78, R76, 0x10000, RZ ;  /* 0x000100004c4e7824 */ /* 0x000fe200078e00ff */
[----:B------:R-:W-:Y:S01]  /*3820*/  SHF.R.U64 R75, R4, 0x10, R5 ;  /* 0x00000010044b7819 */ /* 0x000fe20000001205 */
[C---:B------:R-:W-:Y:S01]  /*3830*/  IMAD.U32 R5, R13.reuse, 0x10000, RZ ;  /* 0x000100000d057824 */ /* 0x040fe200078e00ff */
[----:B------:R-:W-:Y:S01]  /*3840*/  LOP3.LUT R6, R13, 0xffff0000, RZ, 0xc0, !PT ;  /* 0xffff00000d067812 */ /* 0x000fe200078ec0ff */
[----:B------:R-:W-:Y:S01]  /*3850*/  FMUL.FTZ R88, R11, R78 ;  /* 0x0000004e0b587220 */ /* 0x000fe20000410000 */
[----:B------:R-:W-:Y:S01]  /*3860*/  LOP3.LUT R13, R29, 0xffff0000, RZ, 0xc0, !PT ;  /* 0xffff00001d0d7812 */ /* 0x000fe200078ec0ff */
[----:B------:R-:W-:Y:S01]  /*3870*/  IMAD.U32 R29, R31, 0x10000, RZ ;  /* 0x000100001f1d7824 */ /* 0x000fe200078e00ff */
[----:B------:R-:W-:Y:S01]  /*3880*/  PRMT R79, R86, 0x5410, R79 ;  /* 0x00005410564f7816 */ /* 0x000fe2000000004f */
[-C--:B------:R-:W-:Y:S01]  /*3890*/  FMUL.FTZ R86, R11, R82.reuse ;  /* 0x000000520b567220 */ /* 0x080fe20000410000 */
[----:B------:R-:W-:Y:S01]  /*38a0*/  LOP3.LUT R81, R81, 0xffff0000, RZ, 0xc0, !PT ;  /* 0xffff000051517812 */ /* 0x000fe200078ec0ff */
[----:B------:R-:W-:Y:S01]  /*38b0*/  FFMA.FTZ R88, R5, R82, R88 ;  /* 0x0000005205587223 */ /* 0x000fe20000010058 */
[----:B------:R-:W-:Y:S01]  /*38c0*/  PRMT R84, R85, 0x5432, R84 ;  /* 0x0000543255547816 */ /* 0x000fe20000000054 */
[----:B------:R-:W-:Y:S01]  /*38d0*/  FFMA.FTZ R86, R5, R78, -R86 ;  /* 0x0000004e05567223 */ /* 0x000fe20000010856 */
[----:B------:R-:W-:Y:S01]  /*38e0*/  PRMT R83, R85, 0x5410, R83 ;  /* 0x0000541055537816 */ /* 0x000fe20000000053 */
[----:B------:R-:W-:Y:S01]  /*38f0*/  FMUL.FTZ R85, R13, R81 ;  /* 0x000000510d557220 */ /* 0x000fe20000410000 */
[----:B------:R-:W-:Y:S01]  /*3900*/  LOP3.LUT R76, R76, 0xffff0000, RZ, 0xc0, !PT ;  /* 0xffff00004c4c7812 */ /* 0x000fe200078ec0ff */
[----:B------:R-:W-:Y:S01]  /*3910*/  IMAD.U32 R5, R79, 0x10000, RZ ;  /* 0x000100004f057824 */ /* 0x000fe200078e00ff */
[----:B------:R-:W-:Y:S01]  /*3920*/  PRMT R75, R87, 0x5410, R75 ;  /* 0x00005410574b7816 */ /* 0x000fe2000000004b */
[----:B------:R-:W-:Y:S01]  /*3930*/  IMAD.U32 R11, R84, 0x10000, RZ ;  /* 0x00010000540b7824 */ /* 0x000fe200078e00ff */
[----:B------:R-:W-:Y:S01]  /*3940*/  LOP3.LUT R31, R31, 0xffff0000, RZ, 0xc0, !PT ;  /* 0xffff00001f1f7812 */ /* 0x000fe200078ec0ff */
[-C--:B------:R-:W-:Y:S01]  /*3950*/  FMUL.FTZ R13, R13, R76.reuse ;  /* 0x0000004c0d0d7220 */ /* 0x080fe20000410000 */
[----:B------:R-:W-:Y:S01]  /*3960*/  FFMA.FTZ R85, R6, R76, -R85 ;  /* 0x0000004c06557223 */ /* 0x000fe20000010855 */
[C---:B------:R-:W-:Y:S01]  /*3970*/  FMUL.FTZ R76, R29.reuse, R5 ;  /* 0x000000051d4c7220 */ /* 0x040fe20000410000 */
[----:B------:R-:W-:Y:S01]  /*3980*/  FMUL.FTZ R87, R29, R11 ;  /* 0x0000000b1d577220 */ /* 0x000fe20000410000 */
[----:B------:R-:W-:Y:S01]  /*3990*/  LOP3.LUT R84, R84, 0xffff0000, RZ, 0xc0, !PT ;  /* 0xffff000054547812 */ /* 0x000fe200078ec0ff */
[----:B------:R-:W-:Y:S01]  /*39a0*/  FFMA.FTZ R81, R6, R81, R13 ;  /* 0x0000005106517223 */ /* 0x000fe2000001000d */
[C---:B------:R-:W-:Y:S01]  /*39b0*/  FFMA.FTZ R76, R8.reuse, R11, R76 ;  /* 0x0000000b084c7223 */ /* 0x040fe2000001004c */
[----:B------:R-:W-:Y:S01]  /*39c0*/  FFMA.FTZ R87, R8, R5, -R87 ;  /* 0x0000000508577223 */ /* 0x000fe20000010857 */
[----:B------:R-:W-:Y:S01]  /*39d0*/  LOP3.LUT R6, R79, 0xffff0000, RZ, 0xc0, !PT ;  /* 0xffff00004f067812 */ /* 0x000fe200078ec0ff */
[----:B------:R-:W-:Y:S01]  /*39e0*/  IMAD.U32 R11, R80, 0x10000, RZ ;  /* 0x00010000500b7824 */ /* 0x000fe200078e00ff */
[----:B------:R-:W-:Y:S01]  /*39f0*/  LOP3.LUT R9, R15, 0xffff0000, RZ, 0xc0, !PT ;  /* 0xffff00000f097812 */ /* 0x000fe200078ec0ff */
[----:B------:R-:W-:-:S02]  /*3a00*/  IMAD.U32 R5, R75, 0x10000, RZ ;  /* 0x000100004b057824 */ /* 0x000fc400078e00ff */
[C---:B------:R-:W-:Y:S01]  /*3a10*/  FMUL.FTZ R8, R31.reuse, R84 ;  /* 0x000000541f087220 */ /* 0x040fe20000410000 */
[----:B------:R-:W-:Y:S01]  /*3a20*/  FMUL.FTZ R29, R10, R11 ;  /* 0x0000000b0a1d7220 */ /* 0x000fe20000410000 */
[----:B------:R-:W-:Y:S01]  /*3a30*/  IMAD.U32 R4, R12, 0x10000, RZ ;  /* 0x000100000c047824 */ /* 0x000fe200078e00ff */
        /* <DEDUP_REMOVED lines=40> */
.L_x_3624:
[----:B------:R-:W-:Y:S05]  /*3cc0*/  BSYNC B1 ;  /* 0x0000000000017941 */ /* 0x000fea0003800000 */
.L_x_3623:
[----:B-1----:R3:W-:Y:S01]  /*3cd0*/  STG.E.128 desc[UR44][R70.64], R12 ;  /* 0x0000000c46007986 */ /* 0x0027e2000c101d2c */
[----:B------:R-:W-:-:S13]  /*3ce0*/  ISETP.GE.AND P4, PT, R66, R73, PT ;  /* 0x000000494200720c */ /* 0x000fda0003f86270 */
[----:B------:R-:W-:Y:S05]  /*3cf0*/  @P4 BRA `(.L_x_3613) ;  /* 0x00000000006c4947 */ /* 0x000fea0003800000 */
[--C-:B------:R-:W-:Y:S02]  /*3d00*/  SHF.R.S32.HI R4, RZ, 0x1f, R66.reuse ;  /* 0x0000001fff047819 */ /* 0x100fe40000011442 */
[----:B------:R-:W-:-:S04]  /*3d10*/  IADD3 R66, P4, P5, R18, R68, R66 ;  /* 0x0000004412427210 */ /* 0x000fc80007d9e042 */
[----:B------:R-:W-:Y:S02]  /*3d20*/  IADD3.X R4, R3, R64, R4, P4, P5 ;  /* 0x0000004003047210 */ /* 0x000fe400027ea404 */
[----:B------:R-:W-:-:S04]  /*3d30*/  LEA R62, P4, R66, R62, 0x1 ;  /* 0x0000003e423e7211 */ /* 0x000fc800078808ff */
[----:B------:R-:W-:-:S05]  /*3d40*/  LEA.HI.X R63, R66, R63, R4, 0x1, P4 ;  /* 0x0000003f423f7211 */ /* 0x000fca00020f0c04 */
[----:B--2---:R4:W-:Y:S01]  /*3d50*/  STG.E.128 desc[UR44][R62.64], R28 ;  /* 0x0000001c3e007986 */ /* 0x0049e2000c101d2c */
[----:B------:R-:W-:Y:S05]  /*3d60*/  BRA `(.L_x_3613) ;  /* 0x0000000000507947 */ /* 0x000fea0003800000 */
.L_x_3606:
[----:B------:R-:W-:-:S06]  /*3d70*/  UISETP.NE.AND UP0, UPT, UR46, 0x3, UPT ;  /* 0x000000032e00788c */ /* 0x000fcc000bf05270 */
[----:B------:R-:W-:-:S13]  /*3d80*/  PLOP3.LUT P3, PT, PT, PT, UP0, 0x80, 0x0 ;  /* 0x000000000000781c */ /* 0x000fda0003f6f008 */
[----:B------:R-:W-:Y:S05]  /*3d90*/  @!P3 BRA `(.L_x_3625) ;  /* 0x000000000004b947 */ /* 0x000fea0003800000 */
[----:B------:R-:W-:Y:S01]  /*3da0*/  BPT.TRAP 0x1 ;  /* 0x000000040000795c */ /* 0x000fe20000300000 */
.L_x_3625:
[----:B------:R-:W-:Y:S01]  /*3db0*/  IMAD R60, R153, 0x8, R2 ;  /* 0x00000008993c7824 */ /* 0x000fe200078e0202 */
[----:B------:R-:W-:Y:S01]  /*3dc0*/  SHF.L.U32 R67, R156, 0x1f, RZ ;  /* 0x0000001f9c437819 */ /* 0x000fe200000006ff */
[----:B------:R-:W-:Y:S01]  /*3dd0*/  IMAD R65, R43, -0x40, R42 ;  /* 0xffffffc02b417824 */ /* 0x000fe200078e022a */
[----:B------:R-:W-:Y:S02]  /*3de0*/  BSSY B1, `(.L_x_3626) ;  /* 0x0000004000017945 */ /* 0x000fe40003800000 */
[----:B------:R-:W0:Y:S02]  /*3df0*/  SYNCS.PHASECHK.TRANS64.TRYWAIT P4, [R60+URZ+0x38890], R67 ;  /* 0x038890433c0075a7 */ /* 0x000e24000808017f */
[----:B------:R-:W-:Y:S01]  /*3e00*/  VIMNMX R65, R65, 0x40, PT ;  /* 0x0000004041417848 */ /* 0x000fe20003fe0100 */
[----:B0-----:R-:W-:Y:S06]  /*3e10*/  @!P4 BRA `(.L_x_3627) ;  /* 0x000003ac00d8c947 */ /* 0x001fec0003800000 */
.L_x_4007:
[----:B------:R-:W-:Y:S05]  /*3e20*/  BSYNC B1 ;  /* 0x0000000000017941 */ /* 0x000fea0003800000 */
.L_x_3626:
[----:B------:R-:W-:-:S13]  /*3e30*/  ISETP.GE.AND P4, PT, R152, R65, PT ;  /* 0x000000419800720c */ /* 0x000fda0003f86270 */
[----:B------:R-:W-:Y:S05]  /*3e40*/  @P4 BRA `(.L_x_3613) ;  /* 0x0000000000184947 */ /* 0x000fea0003800000 */
[----:B------:R-:W-:Y:S01]  /*3e50*/  @!P1 IMAD.IADD R31, R186, 0x1, R31 ;  /* 0x00000001ba1f9824 */ /* 0x000fe200078e021f */
[----:B------:R-:W1:Y:S03]  /*3e60*/  @!P0 LDS.128 R4, [R30+0x22400] ;  /* 0x022400001e048984 */ /* 0x000e660000000c00 */
[----:B------:R-:W-:-:S06]  /*3e70*/  @!P1 IMAD R8, R31, 0x2, R2 ;  /* 0x000000021f089824 */ /* 0x000fcc00078e0202 */
[----:B------:R-:W2:Y:S04]  /*3e80*/  @!P1 LDS.128 R8, [R8+0x22400] ;  /* 0x0224000008089984 */ /* 0x000ea80000000c00 */
[----:B-1----:R1:W-:Y:S04]  /*3e90*/  @!P0 STG.E.128 desc[UR44][R12.64], R4 ;  /* 0x000000040c008986 */ /* 0x0023e8000c101d2c */
[----:B--2---:R1:W-:Y:S02]  /*3ea0*/  @!P1 STG.E.128 desc[UR44][R12.64+0x40], R8 ;  /* 0x000040080c009986 */ /* 0x0043e4000c101d2c */
.L_x_3613:
[----:B------:R-:W-:Y:S05]  /*3eb0*/  BSYNC B0 ;  /* 0x0000000000007941 */ /* 0x000fea0003800000 */
.L_x_3605:
        /* <DEDUP_REMOVED lines=17> */
.L_x_3629:
[----:B------:R-:W-:Y:S05]  /*3fd0*/  BSYNC B0 ;  /* 0x0000000000007941 */ /* 0x000fea0003800000 */
.L_x_3628:
[----:B------:R-:W2:Y:S01]  /*3fe0*/  SYNCS.PHASECHK.TRANS64.TRYWAIT P3, [R60+URZ+0x388b0], R67 ;  /* 0x0388b0433c0075a7 */ /* 0x000ea2000806017f */
[----:B------:R-:W-:Y:S04]  /*3ff0*/  BSSY B0, `(.L_x_3630) ;  /* 0x0000002000007945 */ /* 0x000fe80003800000 */
[----:B--2---:R-:W-:Y:S05]  /*4000*/  @!P3 BRA `(.L_x_3631) ;  /* 0x000003ac0070b947 */ /* 0x004fea0003800000 */
.L_x_4008:
[----:B------:R-:W-:Y:S05]  /*4010*/  BSYNC B0 ;  /* 0x0000000000007941 */ /* 0x000fea0003800000 */
.L_x_3630:
[----:B------:R-:W-:Y:S01]  /*4020*/  ISETP.GE.AND P3, PT, R152, R65, PT ;  /* 0x000000419800720c */ /* 0x000fe20003f66270 */
[----:B------:R-:W-:-:S12]  /*4030*/  BSSY B0, `(.L_x_3632) ;  /* 0x0000050000007945 */ /* 0x000fd80003800000 */
[----:B------:R-:W-:Y:S05]  /*4040*/  @P3 BRA `(.L_x_3633) ;  /* 0x0000000400383947 */ /* 0x000fea0003800000 */
[----:B-1----:R-:W-:Y:S01]  /*4050*/  IMAD.WIDE R4, R43, 0x40, R40 ;  /* 0x000000402b047825 */ /* 0x002fe200078e0228 */
[----:B------:R-:W-:-:S03]  /*4060*/  ULDC.64 UR4, c[0x0][0x328] ;  /* 0x0000ca0000047ab9 */ /* 0x000fc60000000a00 */
[----:B------:R-:W-:Y:S02]  /*4070*/  IMAD R5, R5, UR4, RZ ;  /* 0x0000000405057c24 */ /* 0x000fe4000f8e02ff */
[----:B------:R-:W-:Y:S02]  /*4080*/  IMAD.MOV.U32 R6, RZ, RZ, R20 ;  /* 0x000000ffff067224 */ /* 0x000fe400078e0014 */
[----:B------:R-:W-:Y:S02]  /*4090*/  IMAD.MOV.U32 R7, RZ, RZ, R61 ;  /* 0x000000ffff077224 */ /* 0x000fe400078e003d */
[C---:B------:R-:W-:Y:S02]  /*40a0*/  IMAD R5, R4.reuse, UR5, R5 ;  /* 0x0000000504057c24 */ /* 0x040fe4000f8e0205 */
[----:B------:R-:W-:Y:S01]  /*40b0*/  IMAD.WIDE.U32 R6, R4, UR4, R6 ;  /* 0x0000000404067c25 */ /* 0x000fe2000f8e0006 */
[----:B------:R-:W-:-:S03]  /*40c0*/  ULDC.64 UR4, c[0x0][0x318] ;  /* 0x0000c60000047ab9 */ /* 0x000fc60000000a00 */
[----:B------:R-:W-:Y:S01]  /*40d0*/  IMAD.IADD R5, R7, 0x1, R5 ;  /* 0x0000000107057824 */ /* 0x000fe200078e0205 */
[C---:B------:R-:W-:Y:S01]  /*40e0*/  LEA R8, P3, R6.reuse, UR4, 0x1 ;  /* 0x0000000406087c11 */ /* 0x040fe2000f8608ff */
[----:B------:R-:W-:Y:S01]  /*40f0*/  ULDC UR4, c[0x0][0x320] ;  /* 0x0000c80000047ab9 */ /* 0x000fe20000000800 */
[----:B------:R-:W-:Y:S02]  /*4100*/  IMAD R11, R153, 0x8000, R157 ;  /* 0x00008000990b7824 */ /* 0x000fe400078e029d */
[----:B------:R-:W-:Y:S01]  /*4110*/  LEA.HI.X R9, R6, UR5, R5, 0x1, P3 ;  /* 0x0000000506097c11 */ /* 0x000fe200098f0c05 */
[C---:B------:R-:W-:Y:S01]  /*4120*/  VIADD R10, R22.reuse, 0x40 ;  /* 0x00000040160a7836 */ /* 0x040fe20000000000 */
[----:B------:R-:W-:Y:S01]  /*4130*/  ISETP.GE.AND P3, PT, R22, UR4, PT ;  /* 0x0000000416007c0c */ /* 0x000fe2000bf66270 */
[----:B---3--:R-:W-:Y:S02]  /*4140*/  IMAD R12, R11, 0x2, R2 ;  /* 0x000000020b0c7824 */ /* 0x008fe400078e0202 */
[----:B------:R-:W-:-:S04]  /*4150*/  IMAD.IADD R11, R160, 0x1, R11 ;  /* 0x00000001a00b7824 */ /* 0x000fc800078e020b */
[----:B------:R-:W-:-:S06]  /*4160*/  IMAD R11, R11, 0x2, R2 ;  /* 0x000000020b0b7824 */ /* 0x000fcc00078e0202 */
[----:B------:R-:W1:Y:S04]  /*4170*/  @!P3 LDS.128 R4, [R12+0x400] ;  /* 0x000400000c04b984 */ /* 0x000e680000000c00 */
[----:B-1----:R-:W-:Y:S01]  /*4180*/  @!P3 STG.E.128 desc[UR44][R8.64], R4 ;  /* 0x000000040800b986 */ /* 0x002fe2000c101d2c */
[----:B------:R-:W-:Y:S01]  /*4190*/  ISETP.GE.AND P3, PT, R10, UR4, PT ;  /* 0x000000040a007c0c */ /* 0x000fe2000bf66270 */
[----:B------:R-:W-:-:S12]  /*41a0*/  VIADD R10, R22, 0x80 ;  /* 0x00000080160a7836 */ /* 0x000fd80000000000 */
        /* <DEDUP_REMOVED lines=26> */
[----:B------:R-:W-:-:S13]  /*4350*/  ISETP.GE.AND P3, PT, R74, UR4, PT ;  /* 0x000000044a007c0c */ /* 0x000fda000bf66270 */
        /* <DEDUP_REMOVED lines=28> */
[----:B-1----:R1:W-:Y:S02]  /*4520*/  @!P3 STG.E.128 desc[UR44][R8.64+0x3c0], R4 ;  /* 0x0003c0040800b986 */ /* 0x0023e4000c101d2c */
.L_x_3633:
[----:B------:R-:W-:Y:S05]  /*4530*/  BSYNC B0 ;  /* 0x0000000000007941 */ /* 0x000fea0003800000 */
.L_x_3632:
        /* <DEDUP_REMOVED lines=17> */
.L_x_3600:
[----:B------:R-:W0:Y:S01]  /*4650*/  LDC R0, c[0x0][0xa80] ;  /* 0x0002a000ff007b82 */ /* 0x000e220000000800 */
[----:B------:R1:W-:Y:S01]  /*4660*/  STL.128 [R1+0x200], RZ ;  /* 0x000200ff01007387 */ /* 0x0003e20000100c00 */
[----:B------:R-:W-:Y:S01]  /*4670*/  BSSY B0, `(.L_x_3635) ;  /* 0x0000027000007945 */ /* 0x000fe20003800000 */
[----:B------:R-:W-:Y:S02]  /*4680*/  IMAD.U32 R37, RZ, RZ, UR37 ;  /* 0x00000025ff257e24 */ /* 0x000fe4000f8e00ff */
[----:B------:R1:W-:Y:S04]  /*4690*/  STL.128 [R1+0x210], RZ ;  /* 0x000210ff01007387 */ /* 0x0003e80000100c00 */
        /* <DEDUP_REMOVED lines=33> */
[----:B------:R-:W-:Y:S05]  /*48b0*/  @P3 BRA `(.L_x_3636) ;  /* 0x0000000000083947 */ /* 0x000fea0003800000 */
[----:B------:R-:W0:Y:S02]  /*48c0*/  FENCE.VIEW.ASYNC.G ;  /* 0x00000000000073c6 */ /* 0x000e240000000100 */
[----:B0-----:R-:W-:Y:S06]  /*48d0*/  BAR.ARV 0xc, 0x180 ;  /* 0x0306000000007b1d */ /* 0x001fec0000002000 */
.L_x_3636:
[----:B------:R-:W-:Y:S05]  /*48e0*/  BSYNC B0 ;  /* 0x0000000000007941 */ /* 0x000fea0003800000 */
.L_x_3635:
[----:B------:R-:W-:Y:S01]  /*48f0*/  UISETP.NE.AND UP0, UPT, UR40, 0x1, UPT ;  /* 0x000000012800788c */ /* 0x000fe2000bf05270 */
[----:B------:R-:W-:Y:S01]  /*4900*/  IMAD.U32 R19, RZ, RZ, UR37 ;  /* 0x00000025ff137e24 */ /* 0x000fe2000f8e00ff */
[----:B------:R-:W-:Y:S01]  /*4910*/  IADD3 R37, P0, R37, 0x200, RZ ;  /* 0x0000020025257810 */ /* 0x000fe20007f1e0ff */
[----:B------:R-:W-:Y:S03]  /*4920*/  BSSY B7, `(.L_x_3637) ;  /* 0x0002cf1000077945 */ /* 0x000fe60003800000 */
[----:B------:R-:W-:Y:S01]  /*4930*/  PLOP3.LUT P2, PT, PT, PT, UP0, 0x80, 0x0 ;  /* 0x000000000000781c */ /* 0x000fe20003f4f008 */
[----:B------:R-:W-:Y:S01]  /*4940*/  IMAD.X R36, RZ, RZ, UR36, P0 ;  /* 0x00000024ff247e24 */ /* 0x000fe200080e06ff */
[----:B------:R-:W-:-:S05]  /*4950*/  IADD3 R19, P1, R19, 0x230, RZ ;  /* 0x0000023013137810 */ /* 0x000fca0007f3e0ff */
[----:B------:R-:W-:-:S06]  /*4960*/  IMAD.X R18, RZ, RZ, UR36, P1 ;  /* 0x00000024ff127e24 */ /* 0x000fcc00088e06ff */
[----:B------:R-:W-:Y:S05]  /*4970*/  @!P2 BRA `(.L_x_3638) ;  /* 0x000000800010a947 */ /* 0x000fea0003800000 */
[----:B-1----:R-:W0:Y:S01]  /*4980*/  LDC R0, c[0x0][0x448] ;  /* 0x00011200ff007b82 */ /* 0x002e220000000800 */
[----:B------:R-:W-:-:S07]  /*4990*/  VIADD R3, R185, 0x3f ;  /* 0x0000003fb9037836 */ /* 0x000fce0000000000 */
[----:B------:R-:W1:Y:S01]  /*49a0*/  LDC.64 R6, c[0x0][0xad8] ;  /* 0x0002b600ff067b82 */ /* 0x000e620000000a00 */
[----:B0-----:R-:W-:Y:S02]  /*49b0*/  ISETP.NE.AND P1, PT, R0, 0x1, PT ;  /* 0x000000010000780c */ /* 0x001fe40003f25270 */
        /* <DEDUP_REMOVED lines=19> */
.L_x_3641:
[----:B------:R-:W-:-:S13]  /*4af0*/  ISETP.NE.AND P0, PT, R7, 0x1, PT ;  /* 0x000000010700780c */ /* 0x000fda0003f05270 */
[----:B------:R-:W0:Y:S02]  /*4b00*/  @P0 LDC.64 R4, c[0x0][0xae0] ;  /* 0x0002b800ff040b82 */ /* 0x000e240000000a00 */
[----:B0-----:R-:W-:-:S05]  /*4b10*/  @P0 IMAD.HI.U32 R4, R3, R4, RZ ;  /* 0x0000000403040227 */ /* 0x001fca00078e00ff */
[----:B------:R-:W-:-:S07]  /*4b20*/  @P0 SHF.R.U32.HI R3, RZ, R5, R4 ;  /* 0x00000005ff030219 */ /* 0x000fce0000011604 */
.L_x_3642:
[----:B------:R-:W-:Y:S05]  /*4b30*/  BSYNC B0 ;  /* 0x0000000000007941 */ /* 0x000fea0003800000 */
.L_x_3640:
[----:B------:R-:W-:-:S05]  /*4b40*/  IMAD R3, R3, R7, R7 ;  /* 0x0000000703037224 */ /* 0x000fca00078e0207 */
[----:B------:R-:W-:-:S07]  /*4b50*/  VIMNMX R0, R0, R3, PT ;  /* 0x0000000300007248 */ /* 0x000fce0003fe0100 */
.L_x_3639:
[----:B------:R-:W0:Y:S01]  /*4b60*/  @P1 LDC R4, c[0x0][0x44c] ;  /* 0x00011300ff041b82 */ /* 0x000e220000000800 */
[----:B------:R-:W-:Y:S01]  /*4b70*/  VIADD R0, R0, 0x3f ;  /* 0x0000003f00007836 */ /* 0x000fe20000000000 */
[----:B------:R-:W-:-:S04]  /*4b80*/  ULDC UR4, c[0x0][0xad4] ;  /* 0x0002b50000047ab9 */ /* 0x000fc80000000800 */
[----:B------:R-:W-:Y:S02]  /*4b90*/  SHF.R.S32.HI R3, RZ, 0x1f, R0 ;  /* 0x0000001fff037819 */ /* 0x000fe40000011400 */
[----:B------:R-:W1:Y:S02]  /*4ba0*/  @P1 LDC R6, c[0x0][0x450] ;  /* 0x00011400ff061b82 */ /* 0x000e640000000800 */
[----:B------:R-:W-:-:S04]  /*4bb0*/  LEA.HI R3, R3, R0, RZ, 0x6 ;  /* 0x0000000003037211 */ /* 0x000fc800078f30ff */
[----:B------:R-:W-:-:S04]  /*4bc0*/  SHF.R.S32.HI R3, RZ, 0x6, R3 ;  /* 0x00000006ff037819 */ /* 0x000fc80000011403 */
[----:B------:R-:W-:Y:S01]  /*4bd0*/  VIMNMX R21, R200, R3, PT ;  /* 0x00000003c8157248 */ /* 0x000fe20003fe0100 */
        /* <DEDUP_REMOVED lines=16> */
.L_x_3645:
[----:B------:R-:W-:-:S13]  /*4ce0*/  ISETP.NE.AND P0, PT, R7, 0x1, PT ;  /* 0x000000010700780c */ /* 0x000fda0003f05270 */
[----:B------:R-:W0:Y:S02]  /*4cf0*/  @P0 LDC.64 R4, c[0x0][0xae0] ;  /* 0x0002b800ff040b82 */ /* 0x000e240000000a00 */
[----:B0-----:R-:W-:-:S05]  /*4d00*/  @P0 IMAD.HI.U32 R4, R197, R4, RZ ;  /* 0x00000004c5040227 */ /* 0x001fca00078e00ff */
[----:B------:R-:W-:-:S07]  /*4d10*/  @P0 SHF.R.U32.HI R197, RZ, R5, R4 ;  /* 0x00000005ffc50219 */ /* 0x000fce0000011604 */
.L_x_3646:
[----:B------:R-:W-:Y:S05]  /*4d20*/  BSYNC B0 ;  /* 0x0000000000007941 */ /* 0x000fea0003800000 */
.L_x_3644:
[----:B------:R-:W-:-:S05]  /*4d30*/  IMAD R197, R197, R7, RZ ;  /* 0x00000007c5c57224 */ /* 0x000fca00078e02ff */
[----:B------:R-:W-:-:S07]  /*4d40*/  VIMNMX R0, R0, R197, !PT ;  /* 0x000000c500007248 */ /* 0x000fce0007fe0100 */
.L_x_3643:
[----:B------:R-:W-:-:S04]  /*4d50*/  SHF.R.S32.HI R3, RZ, 0x1f, R0 ;  /* 0x0000001fff037819 */ /* 0x000fc80000011400 */
[----:B------:R-:W-:-:S04]  /*4d60*/  LEA.HI R3, R3, R0, RZ, 0x6 ;  /* 0x0000000003037211 */ /* 0x000fc800078f30ff */
[--C-:B------:R-:W-:Y:S02]  /*4d70*/  SHF.R.S32.HI R0, RZ, 0x6, R3.reuse ;  /* 0x00000006ff007819 */ /* 0x100fe40000011403 */
[----:B------:R-:W-:Y:S02]  /*4d80*/  PRMT R3, RZ, 0x7610, R3 ;  /* 0x00007610ff037816 */ /* 0x000fe40000000003 */
[----:B------:R-:W-:-:S04]  /*4d90*/  VIMNMX R0, RZ, R0, !PT ;  /* 0x00000000ff007248 */ /* 0x000fc80007fe0100 */
[----:B------:R-:W-:-:S13]  /*4da0*/  ISETP.GT.AND P0, PT, R21, R0, PT ;  /* 0x000000001500720c */ /* 0x000fda0003f04270 */
[----:B------:R-:W-:Y:S05]  /*4db0*/  @!P0 BRA `(.L_x_3647) ;  /* 0x000002c8009c8947 */ /* 0x000fea0003800000 */
[----:B------:R-:W2:Y:S04]  /*4dc0*/  LDL R5, [R1+0x318] ;  /* 0x0003180001057983 */ /* 0x000ea80000100800 */
[----:B---3--:R-:W3:Y:S04]  /*4dd0*/  LDL R13, [R1+0x31c] ;  /* 0x00031c00010d7983 */ /* 0x008ee80000100800 */
[----:B------:R-:W3:Y:S04]  /*4de0*/  LDL R12, [R1+0x1e8] ;  /* 0x0001e800010c7983 */ /* 0x000ee80000100800 */
        /* <DEDUP_REMOVED lines=8> */
[----:B----4-:R-:W4:Y:S04]  /*4e70*/  LDL R28, [R1+0x250] ;  /* 0x00025000011c7983 */ /* 0x010f280000100800 */
[----:B------:R-:W4:Y:S04]  /*4e80*/  LDL R78, [R1+0x254] ;  /* 0x00025400014e7983 */ /* 0x000f280000100800 */
        /* <DEDUP_REMOVED lines=54> */
[----:B-----5:R-:W4:Y:S04]  /*51f0*/  LDL R33, [R1+0x338] ;  /* 0x0003380001217983 */ /* 0x020f280000100800 */
        /* <DEDUP_REMOVED lines=61> */
[----:B------:R-:W0:Y:S02]  /*55d0*/  SHFL.IDX PT, R3, R213, RZ, 0x1f ;  /* 0x00001fffd5037589 */ /* 0x000e2400000e0000 */
[----:B0-----:R-:W-:-:S04]  /*55e0*/  LEA.HI R4, R3, R3, RZ, 0x1 ;  /* 0x0000000303047211 */ /* 0x001fc800078f08ff */
[----:B------:R-:W-:-:S05]  /*55f0*/  LOP3.LUT R4, R4, 0x1fffe, RZ, 0xc0, !PT ;  /* 0x0001fffe04047812 */ /* 0x000fca00078ec0ff */
[----:B------:R-:W-:-:S04]  /*5600*/  IMAD.IADD R3, R3, 0x1, -R4 ;  /* 0x0000000103037824 */ /* 0x000fc800078e0a04 */
[----:B------:R-:W-:-:S04]  /*5610*/  IMAD R3, R3, 0x8000, R2 ;  /* 0x0000800003037824 */ /* 0x000fc800078e0202 */
[----:B------:R-:W-:Y:S02]  /*5620*/  VIADD R3, R3, 0x400 ;  /* 0x0000040003037836 */ /* 0x000fe40000000000 */
[----:B------:R-:W-:-:S03]  /*5630*/  VIADD R4, R2, 0x36400 ;  /* 0x0003640002047836 */ /* 0x000fc60000000000 */
[----:B------:R-:W-:Y:S02]  /*5640*/  SHF.R.U32.HI R3, RZ, 0x4, R3 ;  /* 0x00000004ff037819 */ /* 0x000fe40000011603 */
[----:B------:R-:W-:Y:S02]  /*5650*/  SHF.R.U32.HI R4, RZ, 0x4, R4 ;  /* 0x00000004ff047819 */ /* 0x000fe40000011604 */
[----:B------:R-:W-:Y:S02]  /*5660*/  LOP3.LUT R3, R3, 0x3fff, RZ, 0xc0, !PT ;  /* 0x00003fff03037812 */ /* 0x000fe400078ec0ff */
[----:B------:R-:W-:Y:S02]  /*5670*/  LOP3.LUT R4, R4, 0x3fff, RZ, 0xc0, !PT ;  /* 0x00003fff04047812 */ /* 0x000fe400078ec0ff */
[----:B------:R-:W-:Y:S01]  /*5680*/  LOP3.LUT R3, R3, 0x2000000, RZ, 0xfc, !PT ;  /* 0x0200000003037812 */ /* 0x000fe200078efcff */
[----:B--2---:R0:W-:Y:S01]  /*5690*/  STL [R1+0x318], R5 ;  /* 0x0003180501007387 */ /* 0x0041e20000100800 */
[----:B------:R-:W-:-:S03]  /*56a0*/  LOP3.LUT R4, R4, 0x10000, RZ, 0xfc, !PT ;  /* 0x0001000004047812 */ /* 0x000fc600078efcff */
[----:B---3--:R1:W-:Y:S01]  /*56b0*/  STL [R1+0x31c], R13 ;  /* 0x00031c0d01007387 */ /* 0x0083e20000100800 */
[----:B------:R-:W-:Y:S02]  /*56c0*/  IMAD R12, R12, 0x1000, R3 ;  /* 0x000010000c0c7824 */ /* 0x000fe400078e0203 */
[----:B0-----:R-:W-:Y:S02]  /*56d0*/  IMAD.MOV.U32 R5, RZ, RZ, 0x40000040 ;  /* 0x40000040ff057424 */ /* 0x001fe400078e00ff */
[----:B-1----:R-:W-:Y:S01]  /*56e0*/  IMAD.MOV.U32 R13, RZ, RZ, 0x40000040 ;  /* 0x40000040ff0d7424 */ /* 0x002fe200078e00ff */
[----:B------:R-:W-:Y:S02]  /*56f0*/  R2UR UR6, R12 ;  /* 0x000000000c0672ca */ /* 0x000fe400000e0000 */
[----:B------:R-:W-:Y:S02]  /*5700*/  R2UR UR4, R4 ;  /* 0x00000000040472ca */ /* 0x000fe400000e0000 */
[----:B------:R-:W-:-:S02]  /*5710*/  R2UR UR7, R13 ;  /* 0x000000000d0772ca */ /* 0x000fc400000e0000 */
[----:B------:R-:W-:Y:S01]  /*5720*/  R2UR UR5, R5 ;  /* 0x00000000050572ca */ /* 0x000fe200000e0000 */
        /* <DEDUP_REMOVED lines=83> */
[----:B0-----:R-:W-:-:S06]  /*5c60*/  WARPGROUP.ARRIVE ;  /* 0x00000000000079c5 */ /* 0x001fcc0000000000 */
[----:B------:R-:W-:Y:S01]  /*5c70*/  HGMMA.64x256x16.F32.BF16 R24, gdesc[UR4].tnspB, RZ, !UPT, gsb0 ;  /* 0x43e00000041879f0 */ /* 0x000fe2000c0018ff */
[----:B------:R0:W-:Y:S04]  /*5c80*/  STL [R1+0x398], R6 ;  /* 0x0003980601007387 */ /* 0x0001e80000100800 */
[----:B------:R1:W-:Y:S04]  /*5c90*/  STL [R1+0x39c], R10 ;  /* 0x00039c0a01007387 */ /* 0x0003e80000100800 */
[----:B------:R2:W-:Y:S01]  /*5ca0*/  STL [R1+0x3e8], R7 ;  /* 0x0003e80701007387 */ /* 0x0005e20000100800 */
[----:B0-----:R-:W-:-:S03]  /*5cb0*/  VIADD R6, R12, 0x80 ;  /* 0x000000800c067836 */ /* 0x001fc60000000000 */
[----:B------:R0:W-:Y:S01]  /*5cc0*/  STL [R1+0x3f0], R11 ;  /* 0x0003f00b01007387 */ /* 0x0001e20000100800 */
[----:B-1----:R-:W-:Y:S02]  /*5cd0*/  VIADD R10, R4, 0x2 ;  /* 0x00000002040a7836 */ /* 0x002fe40000000000 */
[----:B--2---:R-:W-:Y:S02]  /*5ce0*/  IMAD.MOV.U32 R7, RZ, RZ, 0x40000040 ;  /* 0x40000040ff077424 */ /* 0x004fe400078e00ff */
[----:B0-----:R-:W-:Y:S01]  /*5cf0*/  IMAD.MOV.U32 R11, RZ, RZ, 0x40000040 ;  /* 0x40000040ff0b7424 */ /* 0x001fe200078e00ff */
        /* <DEDUP_REMOVED lines=80> */
[----:B------:R-:W-:Y:S02]  /*6200*/  VIADD R6, R12, 0x100 ;  /* 0x000001000c067836 */ /* 0x000fe40000000000 */
[----:B------:R-:W-:Y:S02]  /*6210*/  IMAD.MOV.U32 R9, RZ, RZ, 0x40000040 ;  /* 0x40000040ff097424 */ /* 0x000fe400078e00ff */
[----:B------:R-:W-:Y:S01]  /*6220*/  IMAD.MOV.U32 R7, RZ, RZ, 0x40000040 ;  /* 0x40000040ff077424 */ /* 0x000fe200078e00ff */
[----:B------:R-:W-:Y:S02]  /*6230*/  R2UR UR4, R8 ;  /* 0x00000000080472ca */ /* 0x000fe400000e0000 */
[----:B------:R-:W-:-:S02]  /*6240*/  R2UR UR5, R9 ;  /* 0x00000000090572ca */ /* 0x000fc400000e0000 */
[----:B------:R-:W-:Y:S02]  /*6250*/  R2UR UR6, R6 ;  /* 0x00000000060672ca */ /* 0x000fe400000e0000 */
[----:B------:R-:W-:Y:S01]  /*6260*/  R2UR UR7, R7 ;  /* 0x00000000070772ca */ /* 0x000fe200000e0000 */
[----:B------:R-:W-:Y:S02]  /*6270*/  VIADD R6, R4, 0x6 ;  /* 0x0000000604067836 */ /* 0x000fe40000000000 */
[----:B------:R-:W-:Y:S02]  /*6280*/  VIADD R12, R12, 0x180 ;  /* 0x000001800c0c7836 */ /* 0x000fe40000000000 */
[----:B------:R-:W-:Y:S02]  /*6290*/  IMAD.MOV.U32 R7, RZ, RZ, 0x40000040 ;  /* 0x40000040ff077424 */ /* 0x000fe400078e00ff */
[----:B------:R-:W-:Y:S01]  /*62a0*/  IMAD.MOV.U32 R13, RZ, RZ, 0x40000040 ;  /* 0x40000040ff0d7424 */ /* 0x000fe200078e00ff */
        /* <DEDUP_REMOVED lines=35> */
[----:B------:R-:W-:Y:S02]  /*64e0*/  R2UR UR4, R6 ;  /* 0x00000000060472ca */ /* 0x000fe400000e0000 */
[----:B------:R-:W-:Y:S02]  /*64f0*/  R2UR UR5, R7 ;  /* 0x00000000070572ca */ /* 0x000fe400000e0000 */
        /* <DEDUP_REMOVED lines=70> */
[----:B------:R-:W4:Y:S04]  /*6960*/  LDL R12, [R1+0x230] ;  /* 0x00023000010c7983 */ /* 0x000f280000100800 */
[----:B0-----:R-:W4:Y:S04]  /*6970*/  LDL R80, [R1+0x234] ;  /* 0x0002340001507983 */ /* 0x001f280000100800 */
[----:B------:R-:W4:Y:S04]  /*6980*/  LDL R82, [R1+0x238] ;  /* 0x0002380001527983 */ /* 0x000f280000100800 */
[----:B-1----:R-:W4:Y:S04]  /*6990*/  LDL R84, [R1+0x23c] ;  /* 0x00023c0001547983 */ /* 0x002f280000100800 */
[----:B------:R-:W4:Y:S04]  /*69a0*/  LDL R14, [R1+0x240] ;  /* 0x00024000010e7983 */ /* 0x000f280000100800 */
[----:B------:R-:W4:Y:S04]  /*69b0*/  LDL R86, [R1+0x244] ;  /* 0x0002440001567983 */ /* 0x000f280000100800 */
        /* <DEDUP_REMOVED lines=121> */
[----:B------:R-:W4:Y:S01]  /*7150*/  LDL R164, [R1+0x2f4] ;  /* 0x0002f40001a47983 */ /* 0x000f220000100800 */
[----:B------:R-:W0:Y:S03]  /*7160*/  S2R R231, SR_TID.X ;  /* 0x0000000000e77919 */ /* 0x000e260000002100 */
[----:B------:R-:W-:Y:S04]  /*7170*/  STL [R1+0x230], R12 ;  /* 0x0002300c01007387 */ /* 0x000fe80000100800 */
[----:B------:R-:W-:Y:S04]  /*7180*/  STL [R1+0x234], R80 ;  /* 0x0002345001007387 */ /* 0x000fe80000100800 */
[----:B------:R-:W-:Y:S04]  /*7190*/  STL [R1+0x238], R82 ;  /* 0x0002385201007387 */ /* 0x000fe80000100800 */
[----:B------:R-:W-:Y:S04]  /*71a0*/  STL [R1+0x23c], R84 ;  /* 0x00023c5401007387 */ /* 0x000fe80000100800 */
[----:B------:R-:W-:Y:S04]  /*71b0*/  STL [R1+0x240], R14 ;  /* 0x0002400e01007387 */ /* 0x000fe80000100800 */
[----:B------:R-:W-:Y:S04]  /*71c0*/  STL [R1+0x244], R86 ;  /* 0x0002445601007387 */ /* 0x000fe80000100800 */
[----:B--2---:R-:W-:Y:S04]  /*71d0*/  STL [R1+0x248], R88 ;  /* 0x0002485801007387 */ /* 0x004fe80000100800 */
[----:B------:R-:W-:Y:S01]  /*71e0*/  STL [R1+0x24c], R90 ;  /* 0x00024c5a01007387 */ /* 0x000fe20000100800 */
[----:B0-----:R-:W-:-:S03]  /*71f0*/  LOP3.LUT R231, R231, 0x7f, RZ, 0xc0, !PT ;  /* 0x0000007fe7e77812 */ /* 0x001fc600078ec0ff */
[----:B------:R-:W-:Y:S04]  /*7200*/  STL [R1+0x250], R18 ;  /* 0x0002501201007387 */ /* 0x000fe80000100800 */
[----:B---3--:R-:W-:Y:S04]  /*7210*/  STL [R1+0x254], R92 ;  /* 0x0002545c01007387 */ /* 0x008fe80000100800 */
        /* <DEDUP_REMOVED lines=117> */
[----:B------:R-:W-:Y:S06]  /*7970*/  BAR.ARV 0xf, 0x100 ;  /* 0x03c4000000007b1d */ /* 0x000fec0000002000 */
[----:B------:R-:W-:Y:S01]  /*7980*/  ISETP.NE.AND P1, PT, R231, RZ, PT ;  /* 0x000000ffe700720c */ /* 0x000fe20003f25270 */
[----:B------:R0:W-:Y:S01]  /*7990*/  STL [R1+0x2f4], R164 ;  /* 0x0002f4a401007387 */ /* 0x0001e20000100800 */
[----:B------:R-:W-:Y:S01]  /*79a0*/  BSSY B0, `(.L_x_3648) ;  /* 0x0000009000007945 */ /* 0x000fe20003800000 */
[----:B0-----:R-:W-:-:S05]  /*79b0*/  VIADD R164, R21, 0xfffffffe ;  /* 0xfffffffe15a47836 */ /* 0x001fca0000000000 */
[----:B------:R-:W-:-:S05]  /*79c0*/  ISETP.GE.AND P0, PT, R164, R0, PT ;  /* 0x00000000a400720c */ /* 0x000fca0003f06270 */
[----:B------:R-:W-:Y:S08]  /*79d0*/  @P1 BRA `(.L_x_3649) ;  /* 0x0000000000141947 */ /* 0x000ff00003800000 */
[----:B------:R-:W2:Y:S02]  /*79e0*/  LDL R13, [R1+0x1e8] ;  /* 0x0001e800010d7983 */ /* 0x000ea40000100800 */
[----:B--2---:R-:W-:-:S04]  /*79f0*/  IMAD R12, R13, 0x8, R2 ;  /* 0x000000080d0c7824 */ /* 0x004fc800078e0202 */
[----:B------:R-:W-:-:S05]  /*7a00*/  VIADD R12, R12, 0x38860 ;  /* 0x000388600c0c7836 */ /* 0x000fca0000000000 */
[----:B------:R-:W-:-:S04]  /*7a10*/  PRMT R12, RZ, 0x654, R12 ;  /* 0x00000654ff0c7816 */ /* 0x000fc8000000000c */
[----:B------:R0:W-:Y:S03]  /*7a20*/  SYNCS.ARRIVE.TRANS64.RED.A1T0 RZ, [R12+URZ], RZ ;  /* 0x000000ff0cff79a7 */ /* 0x0001e6000810043f */
.L_x_3649:
[----:B------:R-:W-:Y:S05]  /*7a30*/  BSYNC B0 ;  /* 0x0000000000007941 */ /* 0x000fea0003800000 */
.L_x_3648:
[----:B------:R-:W-:Y:S04]  /*7a40*/  BSSY B0, `(.L_x_3650) ;  /* 0x00003e2000007945 */ /* 0x000fe80003800000 */
[----:B------:R-:W-:Y:S05]  /*7a50*/  @!P0 BRA `(.L_x_3651) ;  /* 0x0000003c00808947 */ /* 0x000fea0003800000 */
.L_x_3654:
[----:B0-----:R-:W2:Y:S04]  /*7a60*/  LDL R168, [R1+0x1e8] ;  /* 0x0001e80001a87983 */ /* 0x001ea80000100800 */
        /* <DEDUP_REMOVED lines=59> */
[----:B01----:R-:W5:Y:S04]  /*7e20*/  LDL.64 R12, [R1+0x3e8] ;  /* 0x0003e800010c7983 */ /* 0x003f680000100a00 */
[----:B------:R-:W5:Y:S04]  /*7e30*/  LDL.64 R24, [R1+0x3f8] ;  /* 0x0003f80001187983 */ /* 0x000f680000100a00 */
[----:B------:R-:W5:Y:S04]  /*7e40*/  LDL.64 R20, [R1+0x408] ;  /* 0x0004080001147983 */ /* 0x000f680000100a00 */
[----:B------:R-:W5:Y:S04]  /*7e50*/  LDL.64 R18, [R1+0x418] ;  /* 0x0004180001127983 */ /* 0x000f680000100a00 */
[----:B------:R-:W5:Y:S01]  /*7e60*/  LDL.64 R14, [R1+0x428] ;  /* 0x00042800010e7983 */ /* 0x000f620000100a00 */
[----:B--2---:R-:W-:-:S04]  /*7e70*/  IMAD R145, R168, 0x40, R162 ;  /* 0x00000040a8917824 */ /* 0x004fc800078e02a2 */
[----:B------:R-:W-:Y:S01]  /*7e80*/  IMAD R145, R145, 0x4, R2 ;  /* 0x0000000491917824 */ /* 0x000fe200078e0202 */
[----:B------:R-:W-:Y:S06]  /*7e90*/  BAR.SYNC.DEFER_BLOCKING 0xe, 0x100 ;  /* 0x0384000000007b1d */ /* 0x000fec0000010000 */
[----:B------:R-:W3:Y:S04]  /*7ea0*/  LDS R144, [R145+0x38400] ;  /* 0x0384000091907984 */ /* 0x000ee80000000800 */
        /* <DEDUP_REMOVED lines=67> */
[----:B------:R-:W-:Y:S01]  /*82e0*/  STL.64 [R1+0x240], R140 ;  /* 0x0002408c01007387 */ /* 0x000fe20000100a00 */
[C---:B------:R-:W-:Y:S01]  /*82f0*/  FMUL.FTZ R81, R145.reuse, R81 ;  /* 0x0000005191517220 */ /* 0x040fe20000410000 */
[----:B------:R-:W-:-:S02]  /*8300*/  FMUL.FTZ R80, R145, R80 ;  /* 0x0000005091507220 */ /* 0x000fc40000410000 */
[----:B------:R-:W-:Y:S01]  /*8310*/  STL.64 [R1+0x250], R138 ;  /* 0x0002508a01007387 */ /* 0x000fe20000100a00 */
[C---:B------:R-:W-:Y:S01]  /*8320*/  FMUL.FTZ R69, R145.reuse, R69 ;  /* 0x0000004591457220 */ /* 0x040fe20000410000 */
[C---:B------:R-:W-:Y:S02]  /*8330*/  FMUL.FTZ R68, R145.reuse, R68 ;  /* 0x0000004491447220 */ /* 0x040fe40000410000 */
[----:B------:R-:W-:Y:S01]  /*8340*/  STL.64 [R1+0x260], R142 ;  /* 0x0002608e01007387 */ /* 0x000fe20000100a00 */
[C---:B------:R-:W-:Y:S01]  /*8350*/  FMUL.FTZ R77, R145.reuse, R77 ;  /* 0x0000004d914d7220 */ /* 0x040fe20000410000 */
[C---:B------:R-:W-:Y:S02]  /*8360*/  FMUL.FTZ R76, R145.reuse, R76 ;  /* 0x0000004c914c7220 */ /* 0x040fe40000410000 */
        /* <DEDUP_REMOVED lines=78> */
[----:B------:R0:W-:Y:S01]  /*8850*/  STL.64 [R1+0x410], R78 ;  /* 0x0004104e01007387 */ /* 0x0001e20000100a00 */
[C---:B------:R-:W-:Y:S01]  /*8860*/  FMUL.FTZ R19, R145.reuse, R19 ;  /* 0x0000001391137220 */ /* 0x040fe20000410000 */
[C---:B------:R-:W-:Y:S02]  /*8870*/  FMUL.FTZ R18, R145.reuse, R18 ;  /* 0x0000001291127220 */ /* 0x040fe40000410000 */
[----:B------:R-:W-:Y:S01]  /*8880*/  STL.64 [R1+0x230], R86 ;  /* 0x0002305601007387 */ /* 0x000fe20000100a00 */
[C---:B------:R-:W-:Y:S01]  /*8890*/  FMUL.FTZ R15, R145.reuse, R15 ;  /* 0x0000000f910f7220 */ /* 0x040fe20000410000 */
[----:B------:R-:W-:-:S02]  /*88a0*/  FMUL.FTZ R14, R145, R14 ;  /* 0x0000000e910e7220 */ /* 0x000fc40000410000 */
        /* <DEDUP_REMOVED lines=33> */
[----:B0-----:R-:W4:Y:S04]  /*8ac0*/  LDL R78, [R1+0x234] ;  /* 0x00023400014e7983 */ /* 0x001f280000100800 */
[----:B-1----:R-:W5:Y:S04]  /*8ad0*/  LDL R80, [R1+0x238] ;  /* 0x0002380001507983 */ /* 0x002f680000100800 */
[----:B------:R-:W5:Y:S04]  /*8ae0*/  LDL R82, [R1+0x23c] ;  /* 0x00023c0001527983 */ /* 0x000f680000100800 */
[----:B------:R-:W5:Y:S04]  /*8af0*/  LDL R26, [R1+0x240] ;  /* 0x00024000011a7983 */ /* 0x000f680000100800 */
[----:B------:R-:W5:Y:S04]  /*8b00*/  LDL R84, [R1+0x244] ;  /* 0x0002440001547983 */ /* 0x000f680000100800 */
[----:B------:R-:W5:Y:S04]  /*8b10*/  LDL R88, [R1+0x248] ;  /* 0x0002480001587983 */ /* 0x000f680000100800 */
[----:B------:R-:W5:Y:S04]  /*8b20*/  LDL R90, [R1+0x24c] ;  /* 0x00024c00015a7983 */ /* 0x000f680000100800 */
[----:B--2---:R-:W2:Y:S04]  /*8b30*/  LDL R12, [R1+0x250] ;  /* 0x00025000010c7983 */ /* 0x004ea80000100800 */
[----:B------:R-:W2:Y:S04]  /*8b40*/  LDL R92, [R1+0x254] ;  /* 0x00025400015c7983 */ /* 0x000ea80000100800 */
[----:B------:R-:W2:Y:S04]  /*8b50*/  LDL R94, [R1+0x258] ;  /* 0x00025800015e7983 */ /* 0x000ea80000100800 */
        /* <DEDUP_REMOVED lines=117> */
[----:B------:R-:W-:Y:S04]  /*92b0*/  STL [R1+0x230], R86 ;  /* 0x0002305601007387 */ /* 0x000fe80000100800 */
[----:B----4-:R-:W-:Y:S04]  /*92c0*/  STL [R1+0x234], R78 ;  /* 0x0002344e01007387 */ /* 0x010fe80000100800 */
[----:B-----5:R-:W-:Y:S04]  /*92d0*/  STL [R1+0x238], R80 ;  /* 0x0002385001007387 */ /* 0x020fe80000100800 */
        /* <DEDUP_REMOVED lines=9> */
[----:B---3--:R-:W-:Y:S04]  /*9370*/  STL [R1+0x260], R14 ;  /* 0x0002600e01007387 */ /* 0x008fe80000100800 */
        /* <DEDUP_REMOVED lines=113> */
[----:B------:R5:W-:Y:S04]  /*9a90*/  STL [R1+0x428], R103 ;  /* 0x0004286701007387 */ /* 0x000be80000100800 */
        /* <DEDUP_REMOVED lines=33> */
[----:B------:R-:W-:Y:S01]  /*9cb0*/  VIADD R168, R168, 0x1 ;  /* 0x00000001a8a87836 */ /* 0x000fe20000000000 */
[----:B------:R-:W-:Y:S01]  /*9cc0*/  R2UR UR4, R4 ;  /* 0x00000000040472ca */ /* 0x000fe200000e0000 */
[----:B------:R-:W-:Y:S01]  /*9cd0*/  IMAD.MOV.U32 R13, RZ, RZ, 0x40000040 ;  /* 0x40000040ff0d7424 */ /* 0x000fe200078e00ff */
[----:B------:R-:W-:Y:S01]  /*9ce0*/  R2UR UR5, R5 ;  /* 0x00000000050572ca */ /* 0x000fe200000e0000 */
[----:B------:R-:W-:Y:S01]  /*9cf0*/  IMAD.MOV.U32 R15, RZ, RZ, 0x40000040 ;  /* 0x40000040ff0f7424 */ /* 0x000fe200078e00ff */
[----:B------:R-:W-:Y:S01]  /*9d00*/  ISETP.NE.AND P0, PT, R168, 0x2, PT ;  /* 0x00000002a800780c */ /* 0x000fe20003f05270 */
[----:B------:R0:W-:Y:S01]  /*9d10*/  STL [R1+0x1e8], R168 ;  /* 0x0001e8a801007387 */ /* 0x0001e20000100800 */
[----:B------:R-:W-:Y:S01]  /*9d20*/  R2UR UR7, R13 ;  /* 0x000000000d0772ca */ /* 0x000fe200000e0000 */
[----:B------:R-:W-:-:S10]  /*9d30*/  IMAD.MOV.U32 R13, RZ, RZ, 0x40000040 ;  /* 0x40000040ff0d7424 */ /* 0x000fd400078e00ff */
[----:B0-----:R-:W-:-:S04]  /*9d40*/  @!P0 IMAD.MOV.U32 R168, RZ, RZ, RZ ;  /* 0x000000ffffa88224 */ /* 0x001fc800078e00ff */
[----:B------:R-:W-:-:S04]  /*9d50*/  IMAD R12, R168, 0x1000, R3 ;  /* 0x00001000a80c7824 */ /* 0x000fc800078e0203 */
[C---:B------:R-:W-:Y:S01]  /*9d60*/  VIADD R14, R12.reuse, 0x80 ;  /* 0x000000800c0e7836 */ /* 0x040fe20000000000 */
[----:B------:R-:W-:Y:S01]  /*9d70*/  R2UR UR6, R12 ;  /* 0x000000000c0672ca */ /* 0x000fe200000e0000 */
[----:B--2---:R-:W-:-:S12]  /*9d80*/  WARPGROUP.ARRIVE ;  /* 0x00000000000079c5 */ /* 0x004fd80000000000 */
        /* <DEDUP_REMOVED lines=87> */
[----:B------:R-:W3:Y:S01]  /*a300*/  LDL R12, [R1+0x1f0] ;  /* 0x0001f000010c7983 */ /* 0x000ee20000100800 */
        /* <DEDUP_REMOVED lines=68> */
[----:B------:R-:W3:Y:S04]  /*a750*/  LDL R18, [R1+0x230] ;  /* 0x0002300001127983 */ /* 0x000ee80000100800 */
[----:B0-----:R-:W3:Y:S04]  /*a760*/  LDL R84, [R1+0x234] ;  /* 0x0002340001547983 */ /* 0x001ee80000100800 */
[----:B------:R-:W3:Y:S04]  /*a770*/  LDL R86, [R1+0x238] ;  /* 0x0002380001567983 */ /* 0x000ee80000100800 */
[----:B-1----:R-:W3:Y:S04]  /*a780*/  LDL R88, [R1+0x23c] ;  /* 0x00023c0001587983 */ /* 0x002ee80000100800 */
[----:B------:R-:W3:Y:S04]  /*a790*/  LDL R20, [R1+0x240] ;  /* 0x0002400001147983 */ /* 0x000ee80000100800 */
[----:B------:R-:W3:Y:S04]  /*a7a0*/  LDL R90, [R1+0x244] ;  /* 0x00024400015a7983 */ /* 0x000ee80000100800 */
[----:B----4-:R-:W4:Y:S04]  /*a7b0*/  LDL R92, [R1+0x248] ;  /* 0x00024800015c7983 */ /* 0x010f280000100800 */
[----:B------:R-:W4:Y:S04]  /*a7c0*/  LDL R94, [R1+0x24c] ;  /* 0x00024c00015e7983 */ /* 0x000f280000100800 */
[----:B------:R-:W4:Y:S04]  /*a7d0*/  LDL R24, [R1+0x250] ;  /* 0x0002500001187983 */ /* 0x000f280000100800 */
[----:B-----5:R-:W5:Y:S04]  /*a7e0*/  LDL R96, [R1+0x254] ;  /* 0x0002540001607983 */ /* 0x020f680000100800 */
        /* <DEDUP_REMOVED lines=117> */
[----:B------:R-:W3:Y:S01]  /*af40*/  LDL R107, [R1+0x42c] ;  /* 0x00042c00016b7983 */ /* 0x000ee20000100800 */
[----:B------:R-:W-:-:S03]  /*af50*/  VIADD R12, R12, 0x1 ;  /* 0x000000010c0c7836 */ /* 0x000fc60000000000 */
[----:B------:R0:W-:Y:S04]  /*af60*/  STL [R1+0x230], R18 ;  /* 0x0002301201007387 */ /* 0x0001e80000100800 */
[----:B------:R0:W-:Y:S04]  /*af70*/  STL [R1+0x1f0], R12 ;  /* 0x0001f00c01007387 */ /* 0x0001e80000100800 */
[----:B------:R0:W-:Y:S04]  /*af80*/  STL [R1+0x234], R84 ;  /* 0x0002345401007387 */ /* 0x0001e80000100800 */
[----:B------:R0:W-:Y:S04]  /*af90*/  STL [R1+0x238], R86 ;  /* 0x0002385601007387 */ /* 0x0001e80000100800 */
[----:B------:R0:W-:Y:S04]  /*afa0*/  STL [R1+0x23c], R88 ;  /* 0x00023c5801007387 */ /* 0x0001e80000100800 */
[----:B------:R0:W-:Y:S04]  /*afb0*/  STL [R1+0x240], R20 ;  /* 0x0002401401007387 */ /* 0x0001e80000100800 */
[----:B------:R0:W-:Y:S04]  /*afc0*/  STL [R1+0x244], R90 ;  /* 0x0002445a01007387 */ /* 0x0001e80000100800 */
[----:B----4-:R0:W-:Y:S04]  /*afd0*/  STL [R1+0x248], R92 ;  /* 0x0002485c01007387 */ /* 0x0101e80000100800 */
[----:B------:R0:W-:Y:S04]  /*afe0*/  STL [R1+0x24c], R94 ;  /* 0x00024c5e01007387 */ /* 0x0001e80000100800 */
[----:B------:R0:W-:Y:S04]  /*aff0*/  STL [R1+0x250], R24 ;  /* 0x0002501801007387 */ /* 0x0001e80000100800 */
[----:B-----5:R0:W-:Y:S04]  /*b000*/  STL [R1+0x254], R96 ;  /* 0x0002546001007387 */ /* 0x0201e80000100800 */
[----:B------:R0:W-:Y:S04]  /*b010*/  STL [R1+0x258], R98 ;  /* 0x0002586201007387 */ /* 0x0001e80000100800 */
[----:B--2---:R0:W-:Y:S04]  /*b020*/  STL [R1+0x25c], R100 ;  /* 0x00025c6401007387 */ /* 0x0041e80000100800 */
        /* <DEDUP_REMOVED lines=13> */
[----:B---3--:R0:W-:Y:S04]  /*b100*/  STL [R1+0x294], R120 ;  /* 0x0002947801007387 */ /* 0x0081e80000100800 */
        /* <DEDUP_REMOVED lines=102> */
[----:B------:R-:W-:Y:S01]  /*b770*/  @!P0 LOP3.LUT R14, R14, 0x1, RZ, 0x3c, !PT ;  /* 0x000000010e0e8812 */ /* 0x000fe200078e3cff */
[----:B------:R-:W-:Y:S02]  /*b780*/  BSSY B1, `(.L_x_3652) ;  /* 0x000000b000017945 */ /* 0x000fe40003800000 */
[----:B------:R0:W-:Y:S04]  /*b790*/  @!P0 STL [R1+0x1e8], RZ ;  /* 0x0001e8ff01008387 */ /* 0x0001e80000100800 */
[----:B------:R0:W-:Y:S01]  /*b7a0*/  @!P0 STL [R1+0x1ec], R14 ;  /* 0x0001ec0e01008387 */ /* 0x0001e20000100800 */
[----:B------:R-:W-:Y:S06]  /*b7b0*/  BAR.ARV 0xf, 0x100 ;  /* 0x03c4000000007b1d */ /* 0x000fec0000002000 */
[----:B------:R-:W-:Y:S01]  /*b7c0*/  ISETP.GT.AND P0, PT, R164, R0, PT ;  /* 0x00000000a400720c */ /* 0x000fe20003f04270 */
[----:B------:R-:W-:-:S12]  /*b7d0*/  @P1 BRA `(.L_x_3653) ;  /* 0x0000000000141947 */ /* 0x000fd80003800000 */
[----:B0-----:R-:W2:Y:S02]  /*b7e0*/  LDL R13, [R1+0x1e8] ;  /* 0x0001e800010d7983 */ /* 0x001ea40000100800 */
[----:B--2---:R-:W-:-:S04]  /*b7f0*/  IMAD R12, R13, 0x8, R2 ;  /* 0x000000080d0c7824 */ /* 0x004fc800078e0202 */
[----:B------:R-:W-:-:S05]  /*b800*/  VIADD R12, R12, 0x38860 ;  /* 0x000388600c0c7836 */ /* 0x000fca0000000000 */
[----:B------:R-:W-:-:S04]  /*b810*/  PRMT R12, RZ, 0x654, R12 ;  /* 0x00000654ff0c7816 */ /* 0x000fc8000000000c */
[----:B------:R1:W-:Y:S03]  /*b820*/  SYNCS.ARRIVE.TRANS64.RED.A1T0 RZ, [R12+URZ], RZ ;  /* 0x000000ff0cff79a7 */ /* 0x0003e6000810043f */
.L_x_3653:
[----:B------:R-:W-:Y:S05]  /*b830*/  BSYNC B1 ;  /* 0x0000000000017941 */ /* 0x000fea0003800000 */
.L_x_3652:
[----:B------:R-:W-:Y:S01]  /*b840*/  VIADD R164, R164, 0xffffffff ;  /* 0xffffffffa4a47836 */ /* 0x000fe20000000000 */
[----:B------:R-:W-:Y:S06]  /*b850*/  @P0 BRA `(.L_x_3654) ;  /* 0xffffffc000800947 */ /* 0x000fec000383ffff */
.L_x_3651:
[----:B------:R-:W-:Y:S05]  /*b860*/  BSYNC B0 ;  /* 0x0000000000007941 */ /* 0x000fea0003800000 */
.L_x_3650:
[----:B------:R-:W2:Y:S04]  /*b870*/  LDL R137, [R1+0x1e8] ;  /* 0x0001e80001897983 */ /* 0x000ea80000100800 */
[----:B------:R-:W3:Y:S04]  /*b880*/  LDL.64 R4, [R1+0x230] ;  /* 0x0002300001047983 */ /* 0x000ee80000100a00 */
[----:B------:R-:W4:Y:S04]  /*b890*/  LDL.64 R6, [R1+0x240] ;  /* 0x0002400001067983 */ /* 0x000f280000100a00 */
[----:B------:R-:W5:Y:S04]  /*b8a0*/  LDL.64 R8, [R1+0x250] ;  /* 0x0002500001087983 */ /* 0x000f680000100a00 */
[----:B------:R-:W5:Y:S04]  /*b8b0*/  LDL.64 R10, [R1+0x260] ;  /* 0x00026000010a7983 */ /* 0x000f680000100a00 */
[----:B01----:R-:W5:Y:S04]  /*b8c0*/  LDL.64 R12, [R1+0x270] ;  /* 0x00027000010c7983 */ /* 0x003f680000100a00 */
        /* <DEDUP_REMOVED lines=61> */
[----:B--2---:R-:W-:-:S04]  /*bca0*/  IMAD R137, R137, 0x40, R162 ;  /* 0x0000004089897824 */ /* 0x004fc800078e02a2 */
[----:B------:R-:W-:Y:S01]  /*bcb0*/  IMAD R137, R137, 0x4, R2 ;  /* 0x0000000489897824 */ /* 0x000fe200078e0202 */
[----:B------:R-:W-:Y:S06]  /*bcc0*/  BAR.SYNC.DEFER_BLOCKING 0xe, 0x100 ;  /* 0x0384000000007b1d */ /* 0x000fec0000010000 */
[----:B------:R-:W3:Y:S02]  /*bcd0*/  LDS R2, [R137+0x38400] ;  /* 0x0384000089027984 */ /* 0x000ee40000000800 */
[C---:B---3--:R-:W-:Y:S01]  /*bce0*/  FMUL.FTZ R5, R2.reuse, R5 ;  /* 0x0000000502057220 */ /* 0x048fe20000410000 */
[C---:B------:R-:W-:Y:S01]  /*bcf0*/  FMUL.FTZ R4, R2.reuse, R4 ;  /* 0x0000000402047220 */ /* 0x040fe20000410000 */
[C---:B----4-:R-:W-:Y:S01]  /*bd00*/  FMUL.FTZ R7, R2.reuse, R7 ;  /* 0x0000000702077220 */ /* 0x050fe20000410000 */
[C---:B------:R-:W-:Y:S01]  /*bd10*/  FMUL.FTZ R6, R2.reuse, R6 ;  /* 0x0000000602067220 */ /* 0x040fe20000410000 */
[C---:B-----5:R-:W-:Y:S01]  /*bd20*/  FMUL.FTZ R9, R2.reuse, R9 ;  /* 0x0000000902097220 */ /* 0x060fe20000410000 */
[C---:B------:R-:W-:Y:S01]  /*bd30*/  FMUL.FTZ R8, R2.reuse, R8 ;  /* 0x0000000802087220 */ /* 0x040fe20000410000 */
[----:B------:R-:W-:Y:S01]  /*bd40*/  STL.64 [R1+0x230], R4 ;  /* 0x0002300401007387 */ /* 0x000fe20000100a00 */
[C---:B------:R-:W-:Y:S01]  /*bd50*/  FMUL.FTZ R11, R2.reuse, R11 ;  /* 0x0000000b020b7220 */ /* 0x040fe20000410000 */
[C---:B------:R-:W-:Y:S01]  /*bd60*/  FMUL.FTZ R10, R2.reuse, R10 ;  /* 0x0000000a020a7220 */ /* 0x040fe20000410000 */
[C---:B------:R-:W-:Y:S01]  /*bd70*/  FMUL.FTZ R13, R2.reuse, R13 ;  /* 0x0000000d020d7220 */ /* 0x040fe20000410000 */
[----:B------:R-:W0:Y:S01]  /*bd80*/  LDS R4, [R137+0x38420] ;  /* 0x0384200089047984 */ /* 0x000e220000000800 */
        /* <DEDUP_REMOVED lines=59> */
[----:B------:R1:W-:Y:S01]  /*c140*/  STL.64 [R1+0x240], R6 ;  /* 0x0002400601007387 */ /* 0x0003e20000100a00 */
[C---:B------:R-:W-:Y:S01]  /*c150*/  FMUL.FTZ R77, R4.reuse, R77 ;  /* 0x0000004d044d7220 */ /* 0x040fe20000410000 */
[----:B------:R-:W-:-:S02]  /*c160*/  FMUL.FTZ R76, R4, R76 ;  /* 0x0000004c044c7220 */ /* 0x000fc40000410000 */
[----:B------:R1:W-:Y:S01]  /*c170*/  STL.64 [R1+0x250], R8 ;  /* 0x0002500801007387 */ /* 0x0003e20000100a00 */
[C---:B------:R-:W-:Y:S01]  /*c180*/  FMUL.FTZ R79, R4.reuse, R79 ;  /* 0x0000004f044f7220 */ /* 0x040fe20000410000 */
[C---:B------:R-:W-:Y:S02]  /*c190*/  FMUL.FTZ R78, R4.reuse, R78 ;  /* 0x0000004e044e7220 */ /* 0x040fe40000410000 */
[----:B------:R1:W-:Y:S01]  /*c1a0*/  STL.64 [R1+0x260], R10 ;  /* 0x0002600a01007387 */ /* 0x0003e20000100a00 */
[C---:B------:R-:W-:Y:S01]  /*c1b0*/  FMUL.FTZ R81, R4.reuse, R81 ;  /* 0x0000005104517220 */ /* 0x040fe20000410000 */
[C---:B------:R-:W-:Y:S02]  /*c1c0*/  FMUL.FTZ R80, R4.reuse, R80 ;  /* 0x0000005004507220 */ /* 0x040fe40000410000 */
        /* <DEDUP_REMOVED lines=80> */
[----:B------:R-:W-:Y:S02]  /*c6d0*/  FMUL.FTZ R134, R4, R134 ;  /* 0x0000008604867220 */ /* 0x000fe40000410000 */
[----:B------:R1:W-:Y:S01]  /*c6e0*/  STL.64 [R1+0x420], R70 ;  /* 0x0004204601007387 */ /* 0x0003e20000100a00 */
[----:B------:R-:W-:Y:S02]  /*c6f0*/  VIADD R2, R3, 0x1 ;  /* 0x0000000103027836 */ /* 0x000fe40000000000 */
[----:B------:R-:W-:Y:S01]  /*c700*/  IMAD.MOV.U32 R3, RZ, RZ, 0x1 ;  /* 0x00000001ff037424 */ /* 0x000fe200078e00ff */
[----:B------:R1:W-:Y:S01]  /*c710*/  STL.64 [R1+0x238], R72 ;  /* 0x0002384801007387 */ /* 0x0003e20000100a00 */
[----:B------:R-:W-:-:S03]  /*c720*/  VIADD R0, R0, 0x1 ;  /* 0x0000000100007836 */ /* 0x000fc60000000000 */
[----:B------:R1:W-:Y:S02]  /*c730*/  STL.64 [R1+0x248], R74 ;  /* 0x0002484a01007387 */ /* 0x0003e40000100a00 */
[----:B------:R-:W-:Y:S02]  /*c740*/  ISETP.NE.AND P0, PT, R0, 0x2, PT ;  /* 0x000000020000780c */ /* 0x000fe40003f05270 */
        /* <DEDUP_REMOVED lines=33> */
[----:B------:R-:W-:Y:S05]  /*c960*/  @P0 BRA `(.L_x_3647) ;  /* 0x0000024c00b00947 */ /* 0x000fea0003800000 */
[----:B-1----:R-:W2:Y:S04]  /*c970*/  LDL R0, [R1+0x1ec] ;  /* 0x0001ec0001007983 */ /* 0x002ea80000100800 */
[----:B------:R0:W-:Y:S01]  /*c980*/  STL [R1+0x1e8], RZ ;  /* 0x0001e8ff01007387 */ /* 0x0001e20000100800 */
[----:B--2---:R-:W-:-:S05]  /*c990*/  LOP3.LUT R0, R0, 0x1, RZ, 0x3c, !PT ;  /* 0x0000000100007812 */ /* 0x004fca00078e3cff */
[----:B------:R0:W-:Y:S01]  /*c9a0*/  STL [R1+0x1ec], R0 ;  /* 0x0001ec0001007387 */ /* 0x0001e20000100800 */
[----:B------:R-:W-:Y:S05]  /*c9b0*/  BRA `(.L_x_3647) ;  /* 0x0000024c009c7947 */ /* 0x000fea0003800000 */
.L_x_3638:
[----:B------:R-:W0:Y:S01]  /*c9c0*/  S2R R4, SR_TID.X ;  /* 0x0000000000047919 */ /* 0x000e220000002100 */
[----:B-1----:R-:W1:Y:S01]  /*c9d0*/  LDC R0, c[0x0][0x448] ;  /* 0x00011200ff007b82 */ /* 0x002e620000000800 */
[----:B------:R-:W-:Y:S01]  /*c9e0*/  UIADD3 UR4, UP2, UR42, 0x38850, URZ ;  /* 0x000388502a047890 */ /* 0x000fe2000ff5e03f */
[----:B------:R-:W-:Y:S01]  /*c9f0*/  IMAD.MOV.U32 R8, RZ, RZ, 0x2000 ;  /* 0x00002000ff087424 */ /* 0x000fe200078e00ff */
[----:B------:R-:W-:Y:S01]  /*ca00*/  UIADD3 UR6, UP0, UR42, 0x38830, URZ ;  /* 0x000388302a067890 */ /* 0x000fe2000ff1e03f */
[----:B------:R-:W-:Y:S01]  /*ca10*/  IMAD.U32 R9, RZ, RZ, UR38 ;  /* 0x00000026ff097e24 */ /* 0x000fe2000f8e00ff */
[----:B------:R-:W-:Y:S01]  /*ca20*/  UIADD3 UR8, UP1, UR42, 0x38840, URZ ;  /* 0x000388402a087890 */ /* 0x000fe2000ff3e03f */
[----:B---3--:R-:W-:Y:S01]  /*ca30*/  IMAD.MOV.U32 R12, RZ, RZ, 0x1 ;  /* 0x00000001ff0c7424 */ /* 0x008fe200078e00ff */
[----:B------:R-:W-:Y:S01]  /*ca40*/  UIADD3 UR10, UP3, UR42, 0x38860, URZ ;  /* 0x000388602a0a7890 */ /* 0x000fe2000ff7e03f */
[----:B------:R-:W2:Y:S01]  /*ca50*/  LDC.64 R20, c[0x0][0xad8] ;  /* 0x0002b600ff147b82 */ /* 0x000ea20000000a00 */
[----:B------:R-:W-:Y:S01]  /*ca60*/  UIADD3.X UR5, URZ, UR43, URZ, UP2, !UPT ;  /* 0x0000002b3f057290 */ /* 0x000fe200097fe43f */
[----:B------:R3:W-:Y:S01]  /*ca70*/  STL.64 [R1+0x18], R8 ;  /* 0x0000180801007387 */ /* 0x0007e20000100a00 */
[----:B------:R-:W-:Y:S01]  /*ca80*/  IMAD.MOV.U32 R13, RZ, RZ, RZ ;  /* 0x000000ffff0d7224 */ /* 0x000fe200078e00ff */
[----:B------:R-:W-:Y:S01]  /*ca90*/  UIADD3.X UR7, URZ, UR43, URZ, UP0, !UPT ;  /* 0x0000002b3f077290 */ /* 0x000fe200087fe43f */
[----:B------:R-:W-:Y:S01]  /*caa0*/  IMAD.MOV.U32 R5, RZ, RZ, 0x80 ;  /* 0x00000080ff057424 */ /* 0x000fe200078e00ff */
[----:B------:R-:W-:Y:S01]  /*cab0*/  UIADD3.X UR9, URZ, UR43, URZ, UP1, !UPT ;  /* 0x0000002b3f097290 */ /* 0x000fe20008ffe43f */
[----:B------:R-:W-:Y:S01]  /*cac0*/  IMAD.MOV.U32 R6, RZ, RZ, 0x1 ;  /* 0x00000001ff067424 */ /* 0x000fe200078e00ff */
[----:B------:R-:W-:Y:S01]  /*cad0*/  UIADD3.X UR11, URZ, UR43, URZ, UP3, !UPT ;  /* 0x0000002b3f0b7290 */ /* 0x000fe20009ffe43f */
[----:B------:R-:W-:Y:S01]  /*cae0*/  IMAD.MOV.U32 R7, RZ, RZ, RZ ;  /* 0x000000ffff077224 */ /* 0x000fe200078e00ff */
[----:B------:R0:W-:Y:S01]  /*caf0*/  STL.64 [R1+0x60], R12 ;  /* 0x0000600c01007387 */ /* 0x0001e20000100a00 */
[----:B------:R-:W-:-:S02]  /*cb00*/  IMAD.MOV.U32 R11, RZ, RZ, 0x100 ;  /* 0x00000100ff0b7424 */ /* 0x000fc400078e00ff */
[----:B------:R-:W-:Y:S01]  /*cb10*/  IMAD.U32 R3, RZ, RZ, UR4 ;  /* 0x00000004ff037e24 */ /* 0x000fe2000f8e00ff */
[----:B------:R-:W-:Y:S01]  /*cb20*/  STL [R1+0x70], R117 ;  /* 0x0000707501007387 */ /* 0x000fe20000100800 */
[----:B---3--:R-:W-:Y:S01]  /*cb30*/  IMAD.MOV.U32 R8, RZ, RZ, 0x10000 ;  /* 0x00010000ff087424 */ /* 0x008fe200078e00ff */
[----:B-1----:R-:W-:Y:S01]  /*cb40*/  ISETP.NE.AND P0, PT, R0, 0x1, PT ;  /* 0x000000010000780c */ /* 0x002fe20003f05270 */
[----:B------:R-:W-:Y:S01]  /*cb50*/  IMAD.U32 R26, RZ, RZ, UR10 ;  /* 0x0000000aff1a7e24 */ /* 0x000fe2000f8e00ff */
[----:B------:R-:W-:Y:S01]  /*cb60*/  STL.64 [R1], RZ ;  /* 0x000000ff01007387 */ /* 0x000fe20000100a00 */
[----:B------:R-:W-:Y:S02]  /*cb70*/  IMAD.U32 R14, RZ, RZ, UR5 ;  /* 0x00000005ff0e7e24 */ /* 0x000fe4000f8e00ff */
[----:B----4-:R-:W-:Y:S01]  /*cb80*/  IMAD.U32 R31, RZ, RZ, UR37 ;  /* 0x00000025ff1f7e24 */ /* 0x010fe2000f8e00ff */
[----:B------:R-:W-:Y:S01]  /*cb90*/  STL.64 [R1+0x38], RZ ;  /* 0x000038ff01007387 */ /* 0x000fe20000100a00 */
[----:B0-----:R-:W-:Y:S01]  /*cba0*/  LOP3.LUT R4, R4, 0x7f, RZ, 0xc0, !PT ;  /* 0x0000007f04047812 */ /* 0x001fe200078ec0ff */
[----:B------:R-:W-:-:S02]  /*cbb0*/  IMAD.U32 R12, RZ, RZ, UR6 ;  /* 0x00000006ff0c7e24 */ /* 0x000fc4000f8e00ff */
[----:B------:R-:W-:Y:S01]  /*cbc0*/  IMAD.U32 R13, RZ, RZ, UR7 ;  /* 0x00000007ff0d7e24 */ /* 0x000fe2000f8e00ff */
[----:B------:R-:W-:Y:S01]  /*cbd0*/  ISETP.NE.AND P1, PT, R4, RZ, PT ;  /* 0x000000ff0400720c */ /* 0x000fe20003f25270 */
[----:B------:R-:W-:Y:S01]  /*cbe0*/  IMAD.U32 R56, RZ, RZ, UR37 ;  /* 0x00000025ff387e24 */ /* 0x000fe2000f8e00ff */
[----:B------:R-:W0:Y:S01]  /*cbf0*/  @P0 LDC R0, c[0x0][0x44c] ;  /* 0x00011300ff000b82 */ /* 0x000e220000000800 */
[----:B------:R-:W-:Y:S01]  /*cc00*/  IADD3 R31, P2, R31, 0x38, RZ ;  /* 0x000000381f1f7810 */ /* 0x000fe20007f5e0ff */
[----:B------:R-:W-:Y:S01]  /*cc10*/  STL.64 [R1+0x8], R12 ;  /* 0x0000080c01007387 */ /* 0x000fe20000100a00 */
[----:B------:R-:W-:Y:S02]  /*cc20*/  SEL R4, RZ, 0x1, P1 ;  /* 0x00000001ff047807 */ /* 0x000fe40000800000 */
[----:B--2---:R-:W-:Y:S01]  /*cc30*/  ISETP.GE.AND P1, PT, R21, 0x1, PT ;  /* 0x000000011500780c */ /* 0x004fe20003f26270 */
[----:B------:R-:W-:Y:S01]  /*cc40*/  IMAD.X R30, RZ, RZ, UR36, P2 ;  /* 0x00000024ff1e7e24 */ /* 0x000fe200090e06ff */
[----:B------:R-:W-:Y:S01]  /*cc50*/  IADD3 R56, P3, R56, 0x70, RZ ;  /* 0x0000007038387810 */ /* 0x000fe20007f7e0ff */
[----:B------:R-:W1:Y:S01]  /*cc60*/  @P0 LDC R15, c[0x0][0x450] ;  /* 0x00011400ff0f0b82 */ /* 0x000e620000000800 */
[----:B------:R-:W-:Y:S01]  /*cc70*/  IMAD.MOV.U32 R10, RZ, RZ, R4 ;  /* 0x000000ffff0a7224 */ /* 0x000fe200078e0004 */
[----:B------:R2:W-:Y:S02]  /*cc80*/  STL.128 [R1+0x20], R4 ;  /* 0x0000200401007387 */ /* 0x0005e40000100c00 */
[----:B------:R-:W-:-:S02]  /*cc90*/  IMAD.X R57, RZ, RZ, UR36, P3 ;  /* 0x00000024ff397e24 */ /* 0x000fc400098e06ff */
[----:B------:R3:W-:Y:S01]  /*cca0*/  STL.128 [R1+0x50], R8 ;  /* 0x0000500801007387 */ /* 0x0007e20000100c00 */
[----:B--2---:R-:W-:Y:S02]  /*ccb0*/  IMAD.U32 R7, RZ, RZ, UR11 ;  /* 0x0000000bff077e24 */ /* 0x004fe4000f8e00ff */
[----:B------:R-:W-:Y:S02]  /*ccc0*/  IMAD.MOV.U32 R4, RZ, RZ, R3 ;  /* 0x000000ffff047224 */ /* 0x000fe400078e0003 */
[----:B---3--:R-:W-:Y:S02]  /*ccd0*/  IMAD.U32 R8, RZ, RZ, UR8 ;  /* 0x00000008ff087e24 */ /* 0x008fe4000f8e00ff */
[----:B------:R-:W-:Y:S02]  /*cce0*/  IMAD.U32 R9, RZ, RZ, UR9 ;  /* 0x00000009ff097e24 */ /* 0x000fe4000f8e00ff */
[----:B------:R-:W-:Y:S02]  /*ccf0*/  IMAD.MOV.U32 R5, RZ, RZ, R14 ;  /* 0x000000ffff057224 */ /* 0x000fe400078e000e */
[----:B------:R-:W-:Y:S01]  /*cd00*/  IMAD.MOV.U32 R6, RZ, RZ, R26 ;  /* 0x000000ffff067224 */ /* 0x000fe200078e001a */
[----:B------:R2:W-:Y:S01]  /*cd10*/  STL.64 [R1+0x10], R8 ;  /* 0x0000100801007387 */ /* 0x0005e20000100a00 */
[----:B------:R-:W-:-:S03]  /*cd20*/  VIADD R3, R185, 0x3f ;  /* 0x0000003fb9037836 */ /* 0x000fc60000000000 */
[----:B------:R2:W-:Y:S01]  /*cd30*/  STL.128 [R1+0x40], R4 ;  /* 0x0000400401007387 */ /* 0x0005e20000100c00 */
[----:B0-----:R-:W-:-:S03]  /*cd40*/  @P0 IMAD.HI.U32 R0, R3, R0, RZ ;  /* 0x0000000003000227 */ /* 0x001fc600078e00ff */
[----:B------:R2:W-:Y:S02]  /*cd50*/  STL.64 [R1+0x68], R6 ;  /* 0x0000680601007387 */ /* 0x0005e40000100a00 */
[----:B-1----:R-:W-:Y:S02]  /*cd60*/  @P0 SHF.R.U32.HI R3, RZ, R15, R0 ;  /* 0x0000000fff030219 */ /* 0x002fe40000011600 */
[----:B------:R2:W-:Y:S03]  /*cd70*/  STL.64 [R1+0x30], R8 ;  /* 0x0000300801007387 */ /* 0x0005e60000100a00 */
        /* <DEDUP_REMOVED lines=9> */
[----:B--2---:R-:W0:Y:S02]  /*ce10*/  @P2 LDC.64 R4, c[0x0][0xae0] ;  /* 0x0002b800ff042b82 */ /* 0x004e240000000a00 */
[----:B0-----:R-:W-:-:S05]  /*ce20*/  @P2 IMAD.HI.U32 R0, R3, R4, RZ ;  /* 0x0000000403002227 */ /* 0x001fca00078e00ff */
[----:B------:R-:W-:-:S04]  /*ce30*/  @P2 SHF.R.U32.HI R3, RZ, R5, R0 ;  /* 0x00000005ff032219 */ /* 0x000fc80000011600 */
[----:B------:R-:W-:Y:S01]  /*ce40*/  LOP3.LUT R0, RZ, R3, RZ, 0x33, !PT ;  /* 0x00000003ff007212 */ /* 0x000fe200078e33ff */
[----:B------:R-:W-:Y:S06]  /*ce50*/  BRA `(.L_x_3658) ;  /* 0x0000000000107947 */ /* 0x000fec0003800000 */
.L_x_3657:
[----:B------:R-:W-:-:S13]  /*ce60*/  ISETP.NE.AND P2, PT, R21, 0x1, PT ;  /* 0x000000011500780c */ /* 0x000fda0003f45270 */
[----:B--2---:R-:W0:Y:S02]  /*ce70*/  @P2 LDC.64 R4, c[0x0][0xae0] ;  /* 0x0002b800ff042b82 */ /* 0x004e240000000a00 */
[----:B0-----:R-:W-:-:S05]  /*ce80*/  @P2 IMAD.HI.U32 R4, R0, R4, RZ ;  /* 0x0000000400042227 */ /* 0x001fca00078e00ff */
[----:B------:R-:W-:-:S07]  /*ce90*/  @P2 SHF.R.U32.HI R0, RZ, R5, R4 ;  /* 0x00000005ff002219 */ /* 0x000fce0000011604 */
.L_x_3658:
[----:B------:R-:W-:Y:S05]  /*cea0*/  BSYNC B0 ;  /* 0x0000000000007941 */ /* 0x000fea0003800000 */
.L_x_3656:
[----:B------:R-:W-:-:S05]  /*ceb0*/  IMAD R3, R0, R21, R21 ;  /* 0x0000001500037224 */ /* 0x000fca00078e0215 */
[----:B------:R-:W-:-:S07]  /*cec0*/  VIMNMX R20, R20, R3, PT ;  /* 0x0000000314147248 */ /* 0x000fce0003fe0100 */
.L_x_3655:
[----:B------:R-:W0:Y:S01]  /*ced0*/  @P0 LDC R0, c[0x0][0x44c] ;  /* 0x00011300ff000b82 */ /* 0x000e220000000800 */
[----:B------:R-:W-:Y:S01]  /*cee0*/  VIADD R20, R20, 0x3f ;  /* 0x0000003f14147836 */ /* 0x000fe20000000000 */
[----:B------:R-:W-:-:S04]  /*cef0*/  ULDC UR4, c[0x0][0xad4] ;  /* 0x0002b50000047ab9 */ /* 0x000fc80000000800 */
[----:B------:R-:W-:Y:S02]  /*cf00*/  SHF.R.S32.HI R3, RZ, 0x1f, R20 ;  /* 0x0000001fff037819 */ /* 0x000fe40000011414 */
[----:B--2---:R-:W1:Y:S02]  /*cf10*/  @P0 LDC R5, c[0x0][0x450] ;  /* 0x00011400ff050b82 */ /* 0x004e640000000800 */
        /* <DEDUP_REMOVED lines=19> */
.L_x_3661:
[----:B------:R-:W-:-:S13]  /*d050*/  ISETP.NE.AND P0, PT, R21, 0x1, PT ;  /* 0x000000011500780c */ /* 0x000fda0003f05270 */
[----:B------:R-:W0:Y:S02]  /*d060*/  @P0 LDC.64 R4, c[0x0][0xae0] ;  /* 0x0002b800ff040b82 */ /* 0x000e240000000a00 */
[----:B0-----:R-:W-:-:S05]  /*d070*/  @P0 IMAD.HI.U32 R4, R0, R4, RZ ;  /* 0x0000000400040227 */ /* 0x001fca00078e00ff */
[----:B------:R-:W-:-:S07]  /*d080*/  @P0 SHF.R.U32.HI R0, RZ, R5, R4 ;  /* 0x00000005ff000219 */ /* 0x000fce0000011604 */
.L_x_3662:
[----:B------:R-:W-:Y:S05]  /*d090*/  BSYNC B0 ;  /* 0x0000000000007941 */ /* 0x000fea0003800000 */
.L_x_3660:
[----:B------:R-:W-:-:S05]  /*d0a0*/  IMAD R0, R0, R21, RZ ;  /* 0x0000001500007224 */ /* 0x000fca00078e02ff */
[----:B------:R-:W-:-:S07]  /*d0b0*/  VIMNMX R3, R3, R0, !PT ;  /* 0x0000000003037248 */ /* 0x000fce0007fe0100 */
.L_x_3659:
[----:B------:R-:W-:-:S04]  /*d0c0*/  SHF.R.S32.HI R0, RZ, 0x1f, R3 ;  /* 0x0000001fff007819 */ /* 0x000fc80000011403 */
[----:B------:R-:W-:Y:S02]  /*d0d0*/  LEA.HI R0, R0, R3, RZ, 0x6 ;  /* 0x0000000300007211 */ /* 0x000fe400078f30ff */
[----:B------:R-:W-:Y:S02]  /*d0e0*/  PRMT R3, RZ, 0x7610, R3 ;  /* 0x00007610ff037816 */ /* 0x000fe40000000003 */
[----:B------:R-:W-:-:S04]  /*d0f0*/  SHF.R.S32.HI R0, RZ, 0x6, R0 ;  /* 0x00000006ff007819 */ /* 0x000fc80000011400 */
[----:B------:R-:W-:-:S04]  /*d100*/  VIMNMX R164, RZ, R0, !PT ;  /* 0x00000000ffa47248 */ /* 0x000fc80007fe0100 */
[----:B------:R-:W-:-:S13]  /*d110*/  ISETP.GT.AND P0, PT, R200, R164, PT ;  /* 0x000000a4c800720c */ /* 0x000fda0003f04270 */
[----:B------:R-:W-:Y:S05]  /*d120*/  @!P0 BRA `(.L_x_3647) ;  /* 0x0000024400c08947 */ /* 0x000fea0003800000 */
[----:B------:R-:W0:Y:S01]  /*d130*/  SHFL.IDX PT, R0, R213, RZ, 0x1f ;  /* 0x00001fffd5007589 */ /* 0x000e2200000e0000 */
[----:B------:R-:W-:Y:S01]  /*d140*/  VIADD R8, R2, 0x36400 ;  /* 0x0003640002087836 */ /* 0x000fe20000000000 */
[----:B------:R-:W-:Y:S01]  /*d150*/  UIADD3 UR4, UP0, UR42, 0x38400, URZ ;  /* 0x000384002a047890 */ /* 0x000fe2000ff1e03f */
[----:B------:R-:W-:Y:S01]  /*d160*/  IMAD.MOV.U32 R4, RZ, RZ, 0x1 ;  /* 0x00000001ff047424 */ /* 0x000fe200078e00ff */
[----:B------:R-:W1:Y:S01]  /*d170*/  S2R R34, SR_TID.X ;  /* 0x0000000000227919 */ /* 0x000e620000002100 */
[----:B------:R-:W-:Y:S01]  /*d180*/  IMAD.MOV.U32 R5, RZ, RZ, RZ ;  /* 0x000000ffff057224 */ /* 0x000fe200078e00ff */
[----:B------:R-:W-:Y:S01]  /*d190*/  LOP3.LUT P0, RZ, R8, 0x3ff, RZ, 0xc0, !PT ;  /* 0x000003ff08ff7812 */ /* 0x000fe2000780c0ff */
[C---:B------:R-:W-:Y:S01]  /*d1a0*/  VIADD R8, R2.reuse, 0x26400 ;  /* 0x0002640002087836 */ /* 0x040fe20000000000 */
[----:B------:R-:W-:Y:S01]  /*d1b0*/  UIADD3.X UR5, URZ, UR43, URZ, UP0, !UPT ;  /* 0x0000002b3f057290 */ /* 0x000fe200087fe43f */
[----:B------:R-:W-:Y:S01]  /*d1c0*/  IMAD.MOV.U32 R6, RZ, RZ, 0x1 ;  /* 0x00000001ff067424 */ /* 0x000fe200078e00ff */
[----:B------:R-:W-:Y:S01]  /*d1d0*/  BSSY B6, `(.L_x_3663) ;  /* 0x0000062000067945 */ /* 0x000fe20003800000 */
[----:B------:R-:W-:Y:S01]  /*d1e0*/  IMAD.MOV.U32 R7, RZ, RZ, RZ ;  /* 0x000000ffff077224 */ /* 0x000fe200078e00ff */
[----:B------:R-:W-:Y:S01]  /*d1f0*/  SHF.R.U32.HI R8, RZ, 0x4, R8 ;  /* 0x00000004ff087819 */ /* 0x000fe20000011608 */
[----:B------:R-:W-:-:S02]  /*d200*/  VIADD R9, R2, 0x400 ;  /* 0x0000040002097836 */ /* 0x000fc40000000000 */
[----:B------:R-:W-:Y:S01]  /*d210*/  IMAD.U32 R10, RZ, RZ, UR4 ;  /* 0x00000004ff0a7e24 */ /* 0x000fe2000f8e00ff */
[----:B------:R2:W-:Y:S01]  /*d220*/  STL.128 [R1+0x80], R4 ;  /* 0x0000800401007387 */ /* 0x0005e20000100c00 */
[----:B------:R-:W-:Y:S01]  /*d230*/  IMAD.U32 R11, RZ, RZ, UR5 ;  /* 0x00000005ff0b7e24 */ /* 0x000fe2000f8e00ff */
[----:B------:R-:W-:Y:S01]  /*d240*/  LOP3.LUT R8, R8, 0x3fff, RZ, 0xc0, !PT ;  /* 0x00003fff08087812 */ /* 0x000fe200078ec0ff */
[----:B------:R-:W-:Y:S02]  /*d250*/  VIADD R46, R2, 0x20400 ;  /* 0x00020400022e7836 */ /* 0x000fe40000000000 */
[----:B------:R-:W-:Y:S01]  /*d260*/  IMAD.U32 R41, RZ, RZ, UR37 ;  /* 0x00000025ff297e24 */ /* 0x000fe2000f8e00ff */
[----:B------:R3:W-:Y:S01]  /*d270*/  STL.64 [R1+0x78], R10 ;  /* 0x0000780a01007387 */ /* 0x0007e20000100a00 */
[----:B------:R-:W-:Y:S01]  /*d280*/  IMAD.U32 R51, RZ, RZ, UR37 ;  /* 0x00000025ff337e24 */ /* 0x000fe2000f8e00ff */
[C---:B0-----:R-:W-:Y:S01]  /*d290*/  LEA.HI R3, R0.reuse, R0, RZ, 0x1 ;  /* 0x0000000000037211 */ /* 0x041fe200078f08ff */
[----:B------:R-:W-:Y:S01]  /*d2a0*/  IMAD.U32 R45, RZ, RZ, UR37 ;  /* 0x00000025ff2d7e24 */ /* 0x000fe2000f8e00ff */
[----:B------:R-:W-:Y:S01]  /*d2b0*/  IADD3 R41, P4, R41, 0xb8, RZ ;  /* 0x000000b829297810 */ /* 0x000fe20007f9e0ff */
[----:B------:R-:W-:Y:S01]  /*d2c0*/  IMAD.U32 R52, RZ, RZ, UR37 ;  /* 0x00000025ff347e24 */ /* 0x000fe2000f8e00ff */
[----:B------:R-:W-:Y:S01]  /*d2d0*/  LOP3.LUT R3, R3, 0x6, RZ, 0xc0, !PT ;  /* 0x0000000603037812 */ /* 0x000fe200078ec0ff */
[----:B------:R-:W-:Y:S01]  /*d2e0*/  IMAD.U32 R42, RZ, RZ, UR37 ;  /* 0x00000025ff2a7e24 */ /* 0x000fe2000f8e00ff */
[----:B------:R-:W-:Y:S01]  /*d2f0*/  IADD3 R51, P5, R51, 0xb0, RZ ;  /* 0x000000b033337810 */ /* 0x000fe20007fbe0ff */
[----:B------:R-:W-:Y:S01]  /*d300*/  IMAD.U32 R50, RZ, RZ, UR37 ;  /* 0x00000025ff327e24 */ /* 0x000fe2000f8e00ff */
[----:B--2---:R-:W-:Y:S01]  /*d310*/  SHF.R.U32.HI R5, RZ, 0x4, R9 ;  /* 0x00000004ff057819 */ /* 0x004fe20000011609 */
[----:B------:R-:W-:Y:S01]  /*d320*/  IMAD.IADD R0, R0, 0x1, -R3 ;  /* 0x0000000100007824 */ /* 0x000fe200078e0a03 */
[----:B------:R-:W-:Y:S01]  /*d330*/  LOP3.LUT R7, R8, 0x10000, RZ, 0xfc, !PT ;  /* 0x0001000008077812 */ /* 0x000fe200078efcff */
[----:B------:R-:W-:Y:S01]  /*d340*/  VIADD R3, R2, 0x22400 ;  /* 0x0002240002037836 */ /* 0x000fe20000000000 */
[----:B------:R-:W-:Y:S01]  /*d350*/  LOP3.LUT R5, R5, 0x3fff, RZ, 0xc0, !PT ;  /* 0x00003fff05057812 */ /* 0x000fe200078ec0ff */
[----:B------:R-:W-:Y:S01]  /*d360*/  IMAD R4, R0, 0x8000, R9 ;  /* 0x0000800000047824 */ /* 0x000fe200078e0209 */
[----:B------:R-:W-:Y:S01]  /*d370*/  SHF.R.U32.HI R0, RZ, 0x4, R46 ;  /* 0x00000004ff007819 */ /* 0x000fe2000001162e */
[----:B-1----:R-:W-:Y:S01]  /*d380*/  VIADD R12, R34, 0xffffff80 ;  /* 0xffffff80220c7836 */ /* 0x002fe20000000000 */
[----:B------:R-:W-:Y:S01]  /*d390*/  SHF.R.U32.HI R3, RZ, 0x4, R3 ;  /* 0x00000004ff037819 */ /* 0x000fe20000011603 */
[----:B------:R-:W-:Y:S01]  /*d3a0*/  IMAD.MOV.U32 R9, RZ, RZ, 0x40000040 ;  /* 0x40000040ff097424 */ /* 0x000fe200078e00ff */
[----:B------:R-:W-:Y:S01]  /*d3b0*/  SHF.R.U32.HI R4, RZ, 0x4, R4 ;  /* 0x00000004ff047819 */ /* 0x000fe20000011604 */
[----:B------:R-:W-:Y:S01]  /*d3c0*/  IMAD.U32 R59, RZ, RZ, UR37 ;  /* 0x00000025ff3b7e24 */ /* 0x000fe2000f8e00ff */
[----:B------:R-:W-:Y:S01]  /*d3d0*/  LOP3.LUT R3, R3, 0x3fff, RZ, 0xc0, !PT ;  /* 0x00003fff03037812 */ /* 0x000fe200078ec0ff */
[----:B------:R-:W-:Y:S01]  /*d3e0*/  STL [R1+0x94], R12 ;  /* 0x0000940c01007387 */ /* 0x000fe20000100800 */
[----:B------:R-:W-:Y:S01]  /*d3f0*/  LOP3.LUT R6, R5, 0x10000, RZ, 0xfc, !PT ;  /* 0x0001000005067812 */ /* 0x000fe200078efcff */
[----:B------:R-:W-:Y:S01]  /*d400*/  IMAD.MOV.U32 R5, RZ, RZ, 0x40000040 ;  /* 0x40000040ff057424 */ /* 0x000fe200078e00ff */
[----:B---3--:R-:W-:Y:S01]  /*d410*/  LOP3.LUT R10, R3, 0x10000, RZ, 0xfc, !PT ;  /* 0x00010000030a7812 */ /* 0x008fe200078efcff */
[----:B------:R-:W-:Y:S01]  /*d420*/  IMAD.U32 R26, RZ, RZ, UR37 ;  /* 0x00000025ff1a7e24 */ /* 0x000fe2000f8e00ff */
[----:B------:R-:W-:Y:S01]  /*d430*/  LOP3.LUT R3, R4, 0x3fff, RZ, 0xc0, !PT ;  /* 0x00003fff04037812 */ /* 0x000fe200078ec0ff */
[----:B------:R-:W-:Y:S01]  /*d440*/  IMAD.MOV.U32 R4, RZ, RZ, R7 ;  /* 0x000000ffff047224 */ /* 0x000fe200078e0007 */
[----:B------:R-:W-:Y:S01]  /*d450*/  LOP3.LUT R0, R0, 0x3fff, RZ, 0xc0, !PT ;  /* 0x00003fff00007812 */ /* 0x000fe200078ec0ff */
[----:B------:R-:W-:Y:S01]  /*d460*/  IMAD.MOV.U32 R7, RZ, RZ, 0x40000040 ;  /* 0x40000040ff077424 */ /* 0x000fe200078e00ff */
[----:B------:R-:W-:Y:S01]  /*d470*/  LOP3.LUT R3, R3, 0x2000000, RZ, 0xfc, !PT ;  /* 0x0200000003037812 */ /* 0x000fe200078efcff */
[----:B------:R-:W-:Y:S01]  /*d480*/  IMAD.X R40, RZ, RZ, UR36, P4 ;  /* 0x00000024ff287e24 */ /* 0x000fe2000a0e06ff */
[----:B------:R-:W-:Y:S01]  /*d490*/  LOP3.LUT R8, R0, 0x10000, RZ, 0xfc, !PT ;  /* 0x0001000000087812 */ /* 0x000fe200078efcff */
[----:B------:R-:W-:Y:S01]  /*d4a0*/  IMAD.X R48, RZ, RZ, UR36, P5 ;  /* 0x00000024ff307e24 */ /* 0x000fe2000a8e06ff */
[----:B------:R0:W-:Y:S01]  /*d4b0*/  STL.128 [R1+0xb0], R4 ;  /* 0x0000b00401007387 */ /* 0x0001e20000100c00 */
[----:B------:R-:W-:Y:S01]  /*d4c0*/  IADD3 R45, P1, R45, 0xa8, RZ ;  /* 0x000000a82d2d7810 */ /* 0x000fe20007f3e0ff */
[----:B------:R-:W-:Y:S01]  /*d4d0*/  IMAD.MOV.U32 R0, RZ, RZ, R220 ;  /* 0x000000ffff007224 */ /* 0x000fe200078e00dc */
[----:B------:R-:W-:Y:S01]  /*d4e0*/  IADD3 R52, P2, R52, 0xa0, RZ ;  /* 0x000000a034347810 */ /* 0x000fe20007f5e0ff */
[----:B------:R1:W-:Y:S01]  /*d4f0*/  STL.64 [R1+0x98], R8 ;  /* 0x0000980801007387 */ /* 0x0003e20000100a00 */
[----:B------:R-:W-:Y:S01]  /*d500*/  IADD3 R42, P3, R42, 0x98, RZ ;  /* 0x000000982a2a7810 */ /* 0x000fe20007f7e0ff */
[----:B------:R-:W-:Y:S01]  /*d510*/  IMAD.X R44, RZ, RZ, UR36, P1 ;  /* 0x00000024ff2c7e24 */ /* 0x000fe200088e06ff */
[----:B------:R-:W-:Y:S01]  /*d520*/  IADD3 R50, P5, R50, 0x88, RZ ;  /* 0x0000008832327810 */ /* 0x000fe20007fbe0ff */
[----:B------:R-:W-:Y:S01]  /*d530*/  IMAD.X R55, RZ, RZ, UR36, P2 ;  /* 0x00000024ff377e24 */ /* 0x000fe200090e06ff */
[----:B------:R-:W-:Y:S01]  /*d540*/  IADD3 R59, P1, R59, 0x80, RZ ;  /* 0x000000803b3b7810 */ /* 0x000fe20007f3e0ff */
[----:B------:R-:W-:Y:S01]  /*d550*/  IMAD.X R43, RZ, RZ, UR36, P3 ;  /* 0x00000024ff2b7e24 */ /* 0x000fe200098e06ff */
[----:B------:R-:W-:Y:S01]  /*d560*/  IADD3 R26, P2, R26, 0x78, RZ ;  /* 0x000000781a1a7810 */ /* 0x000fe20007f5e0ff */
[----:B------:R-:W-:-:S02]  /*d570*/  IMAD.X R53, RZ, RZ, UR36, P5 ;  /* 0x00000024ff357e24 */ /* 0x000fc4000a8e06ff */
[----:B------:R-:W-:Y:S02]  /*d580*/  IMAD.X R54, RZ, RZ, UR36, P1 ;  /* 0x00000024ff367e24 */ /* 0x000fe400088e06ff */
[----:B0-----:R-:W-:Y:S02]  /*d590*/  IMAD.MOV.U32 R4, RZ, RZ, R10 ;  /* 0x000000ffff047224 */ /* 0x001fe400078e000a */
[----:B------:R-:W-:Y:S02]  /*d5a0*/  IMAD.MOV.U32 R6, RZ, RZ, R3 ;  /* 0x000000ffff067224 */ /* 0x000fe400078e0003 */
[----:B------:R-:W-:Y:S02]  /*d5b0*/  IMAD.U32 R3, RZ, RZ, UR37 ;  /* 0x00000025ff037e24 */ /* 0x000fe4000f8e00ff */
[----:B------:R-:W-:Y:S01]  /*d5c0*/  IMAD.MOV.U32 R10, RZ, RZ, R227 ;  /* 0x000000ffff0a7224 */ /* 0x000fe200078e00e3 */
[----:B------:R1:W-:Y:S01]  /*d5d0*/  STL.128 [R1+0xa0], R4 ;  /* 0x0000a00401007387 */ /* 0x0003e20000100c00 */
[----:B------:R-:W-:Y:S01]  /*d5e0*/  IMAD.X R27, RZ, RZ, UR36, P2 ;  /* 0x00000024ff1b7e24 */ /* 0x000fe200090e06ff */
[----:B------:R-:W-:Y:S01]  /*d5f0*/  IADD3 R32, P4, R3, 0x94, RZ ;  /* 0x0000009403207810 */ /* 0x000fe20007f9e0ff */
[----:B------:R-:W-:-:S04]  /*d600*/  IMAD.MOV.U32 R3, RZ, RZ, R223 ;  /* 0x000000ffff037224 */ /* 0x000fc800078e00df */
[----:B------:R-:W-:Y:S01]  /*d610*/  IMAD.X R35, RZ, RZ, UR36, P4 ;  /* 0x00000024ff237e24 */ /* 0x000fe2000a0e06ff */
[----:B------:R-:W-:Y:S07]  /*d620*/  @!P0 BRA `(.L_x_3664) ;  /* 0x0000000000708947 */ /* 0x000fee0003800000 */
[----:B------:R-:W-:Y:S01]  /*d630*/  MOV R0, 0x0 ;  /* 0x0000000000007802 */ /* 0x000fe20000000f00 */
[----:B------:R-:W-:Y:S01]  /*d640*/  ULDC.64 UR4, c[0x4][0x90] ;  /* 0x0100240000047ab9 */ /* 0x000fe20000000a00 */
[----:B------:R-:W-:Y:S01]  /*d650*/  ULDC.64 UR6, c[0x4][0x98] ;  /* 0x0100260000067ab9 */ /* 0x000fe20000000a00 */
[----:B-1----:R-:W-:Y:S01]  /*d660*/  IMAD.U32 R4, RZ, RZ, UR4 ;  /* 0x00000004ff047e24 */ /* 0x002fe2000f8e00ff */
        /* <DEDUP_REMOVED lines=12> */
.L_x_3665:
        /* <DEDUP_REMOVED lines=12> */
.L_x_3664:
[----:B------:R-:W-:Y:S05]  /*d7f0*/  BSYNC B6 ;  /* 0x0000000000067941 */ /* 0x000fea0003800000 */
.L_x_3663:
[----:B-1----:R-:W-:Y:S01]  /*d800*/  SHF.R.S32.HI R4, RZ, 0x1f, R3 ;  /* 0x0000001fff047819 */ /* 0x002fe20000011403 */
[----:B------:R-:W-:Y:S01]  /*d810*/  UIADD3 UR6, UP0, UR37, 0x11c, URZ ;  /* 0x0000011c25067890 */ /* 0x000fe2000ff1e03f */
[----:B------:R-:W0:Y:S01]  /*d820*/  LDC.64 R28, c[0x0][0xad0] ;  /* 0x0002b400ff1c7b82 */ /* 0x000e220000000a00 */
[----:B------:R-:W-:Y:S01]  /*d830*/  UIADD3 UR4, UP1, UR37, 0x90, URZ ;  /* 0x0000009025047890 */ /* 0x000fe2000ff3e03f */
[----:B------:R-:W-:Y:S01]  /*d840*/  LEA.HI R4, R4, R3, RZ, 0x3 ;  /* 0x0000000304047211 */ /* 0x000fe200078f18ff */
[----:B------:R-:W-:Y:S01]  /*d850*/  UIADD3.X UR7, URZ, UR36, URZ, UP0, !UPT ;  /* 0x000000243f077290 */ /* 0x000fe200087fe43f */
[----:B------:R-:W-:Y:S01]  /*d860*/  IMAD.MOV.U32 R15, RZ, RZ, 0x2 ;  /* 0x00000002ff0f7424 */ /* 0x000fe200078e00ff */
[----:B------:R-:W-:Y:S01]  /*d870*/  UIADD3.X UR5, URZ, UR36, URZ, UP1, !UPT ;  /* 0x000000243f057290 */ /* 0x000fe20008ffe43f */
[C---:B------:R-:W-:Y:S01]  /*d880*/  LOP3.LUT R6, R4.reuse, 0xfffffff8, RZ, 0xc0, !PT ;  /* 0xfffffff804067812 */ /* 0x040fe200078ec0ff */
[----:B------:R-:W-:Y:S01]  /*d890*/  IMAD.SHL.U32 R4, R4, 0x40, RZ ;  /* 0x0000004004047824 */ /* 0x000fe200078e00ff */
[----:B------:R-:W1:Y:S01]  /*d8a0*/  LDC.64 R38, c[0x0][0xad8] ;  /* 0x0002b600ff267b82 */ /* 0x000e620000000a00 */
[----:B------:R-:W-:Y:S01]  /*d8b0*/  IMAD.U32 R8, RZ, RZ, UR4 ;  /* 0x00000004ff087e24 */ /* 0x000fe2000f8e00ff */
[----:B------:R-:W-:Y:S01]  /*d8c0*/  UIADD3 UR4, UP1, UR37, 0xc0, URZ ;  /* 0x000000c025047890 */ /* 0x000fe2000ff3e03f */
[----:B------:R-:W-:Y:S01]  /*d8d0*/  IMAD.IADD R11, R3, 0x1, -R6 ;  /* 0x00000001030b7824 */ /* 0x000fe200078e0a06 */
[----:B------:R-:W-:Y:S01]  /*d8e0*/  LOP3.LUT R9, R4, 0xfffffe00, RZ, 0xc0, !PT ;  /* 0xfffffe0004097812 */ /* 0x000fe200078ec0ff */
[----:B------:R-:W-:Y:S01]  /*d8f0*/  IMAD.U32 R6, RZ, RZ, UR6 ;  /* 0x00000006ff067e24 */ /* 0x000fe2000f8e00ff */
[----:B------:R-:W-:Y:S01]  /*d900*/  UIADD3 UR6, UP0, UR37, 0xd0, URZ ;  /* 0x000000d025067890 */ /* 0x000fe2000ff1e03f */
[C---:B------:R-:W-:Y:S01]  /*d910*/  IMAD.SHL.U32 R3, R11.reuse, 0x40, RZ ;  /* 0x000000400b037824 */ /* 0x040fe200078e00ff */
[----:B------:R-:W2:Y:S01]  /*d920*/  LDC.64 R60, c[0x0][0xae0] ;  /* 0x0002b800ff3c7b82 */ /* 0x000ea20000000a00 */
[----:B------:R-:W-:Y:S01]  /*d930*/  IMAD.MOV.U32 R4, RZ, RZ, R6 ;  /* 0x000000ffff047224 */ /* 0x000fe200078e0006 */
[----:B------:R-:W-:Y:S01]  /*d940*/  LOP3.LUT P0, RZ, R11, 0x2, RZ, 0xc0, !PT ;  /* 0x000000020bff7812 */ /* 0x000fe2000780c0ff */
[----:B------:R-:W-:Y:S01]  /*d950*/  IMAD.U32 R5, RZ, RZ, UR7 ;  /* 0x00000007ff057e24 */ /* 0x000fe2000f8e00ff */
[----:B------:R-:W-:Y:S01]  /*d960*/  LOP3.LUT R3, R3, 0x1c0, RZ, 0xc0, !PT ;  /* 0x000001c003037812 */ /* 0x000fe200078ec0ff */
[----:B------:R-:W-:Y:S01]  /*d970*/  IMAD.U32 R7, RZ, RZ, UR5 ;  /* 0x00000005ff077e24 */ /* 0x000fe2000f8e00ff */
[----:B------:R-:W-:Y:S01]  /*d980*/  UIADD3.X UR5, URZ, UR36, URZ, UP1, !UPT ;  /* 0x000000243f057290 */ /* 0x000fe20008ffe43f */
[----:B------:R-:W-:Y:S01]  /*d990*/  IMAD.MOV.U32 R6, RZ, RZ, R8 ;  /* 0x000000ffff067224 */ /* 0x000fe200078e0008 */
[----:B------:R-:W-:Y:S01]  /*d9a0*/  LOP3.LUT R10, R3, 0x8, R10, 0xf8, !PT ;  /* 0x00000008030a7812 */ /* 0x000fe200078ef80a */
[----:B------:R-:W-:Y:S01]  /*d9b0*/  IMAD R9, R0, 0x400, R9 ;  /* 0x0000040000097824 */ /* 0x000fe200078e0209 */
[----:B------:R-:W-:Y:S01]  /*d9c0*/  SHF.R.U32.HI R3, RZ, 0x3, R3 ;  /* 0x00000003ff037819 */ /* 0x000fe20000011603 */
[----:B------:R-:W-:Y:S01]  /*d9d0*/  IMAD.MOV.U32 R12, RZ, RZ, 0x10 ;  /* 0x00000010ff0c7424 */ /* 0x000fe200078e00ff */
[----:B------:R3:W-:Y:S01]  /*d9e0*/  STL.128 [R1+0x120], R4 ;  /* 0x0001200401007387 */ /* 0x0007e20000100c00 */
[----:B------:R-:W-:Y:S01]  /*d9f0*/  LOP3.LUT P1, RZ, R11, 0x4, RZ, 0xc0, !PT ;  /* 0x000000040bff7812 */ /* 0x000fe2000782c0ff */
[----:B------:R-:W-:Y:S01]  /*da00*/  IMAD.MOV.U32 R8, RZ, RZ, R32 ;  /* 0x000000ffff087224 */ /* 0x000fe200078e0020 */
[----:B------:R-:W-:Y:S01]  /*da10*/  LOP3.LUT R0, R10, R3, RZ, 0x3c, !PT ;  /* 0x000000030a007212 */ /* 0x000fe200078e3cff */
[----:B------:R-:W-:Y:S01]  /*da20*/  UIADD3.X UR7, URZ, UR36, URZ, UP0, !UPT ;  /* 0x000000243f077290 */ /* 0x000fe200087fe43f */
[----:B------:R-:W-:Y:S01]  /*da30*/  IMAD.U32 R10, RZ, RZ, UR4 ;  /* 0x00000004ff0a7e24 */ /* 0x000fe2000f8e00ff */
[----:B------:R-:W-:Y:S01]  /*da40*/  SEL R12, R12, 0xfffffff0, !P0 ;  /* 0xfffffff00c0c7807 */ /* 0x000fe20004000000 */
[----:B------:R-:W-:Y:S01]  /*da50*/  IMAD.U32 R11, RZ, RZ, UR5 ;  /* 0x00000005ff0b7e24 */ /* 0x000fe2000f8e00ff */
[----:B------:R4:W-:Y:S01]  /*da60*/  STL.64 [R1+0xe0], R26 ;  /* 0x0000e01a01007387 */ /* 0x0009e20000100a00 */
[----:B------:R-:W-:Y:S01]  /*da70*/  IMAD.IADD R0, R9, 0x1, R0 ;  /* 0x0000000109007824 */ /* 0x000fe200078e0200 */
[----:B------:R-:W-:Y:S01]  /*da80*/  ULDC UR4, c[0x0][0x3f4] ;  /* 0x0000fd0000047ab9 */ /* 0x000fe20000000800 */
[----:B------:R-:W-:Y:S01]  /*da90*/  IMAD.MOV.U32 R9, RZ, RZ, R35 ;  /* 0x000000ffff097224 */ /* 0x000fe200078e0023 */
[----:B------:R-:W-:Y:S01]  /*daa0*/  STL.64 [R1+0xd0], R162 ;  /* 0x0000d0a201007387 */ /* 0x000fe20000100a00 */
[----:B------:R-:W-:Y:S01]  /*dab0*/  IMAD.WIDE.U32 R14, R0, R15, UR42 ;  /* 0x0000002a000e7e25 */ /* 0x000fe2000f8e000f */
[----:B---3--:R-:W3:Y:S03]  /*dac0*/  LDC R6, c[0x0][0x450] ;  /* 0x00011400ff067b82 */ /* 0x008ee60000000800 */
[----:B------:R-:W-:Y:S01]  /*dad0*/  IMAD.MOV.U32 R13, RZ, RZ, 0x20 ;  /* 0x00000020ff0d7424 */ /* 0x000fe200078e00ff */
[----:B------:R-:W-:Y:S01]  /*dae0*/  IADD3 R14, P0, R14, 0x36400, RZ ;  /* 0x000364000e0e7810 */ /* 0x000fe20007f1e0ff */
[----:B0-----:R-:W-:Y:S01]  /*daf0*/  IMAD.MOV.U32 R7, RZ, RZ, R28 ;  /* 0x000000ffff077224 */ /* 0x001fe200078e001c */
[----:B------:R0:W-:Y:S01]  /*db00*/  STL.128 [R1+0x130], R8 ;  /* 0x0001300801007387 */ /* 0x0001e20000100c00 */
[----:B------:R-:W-:Y:S01]  /*db10*/  IMAD.U32 R28, RZ, RZ, UR37 ;  /* 0x00000025ff1c7e24 */ /* 0x000fe2000f8e00ff */
[----:B------:R-:W-:Y:S01]  /*db20*/  SEL R13, R13, 0xffffffe0, !P1 ;  /* 0xffffffe00d0d7807 */ /* 0x000fe20004800000 */
[----:B------:R-:W-:Y:S01]  /*db30*/  IMAD.U32 R20, RZ, RZ, UR6 ;  /* 0x00000006ff147e24 */ /* 0x000fe2000f8e00ff */
[----:B------:R-:W3:Y:S01]  /*db40*/  LDC.64 R4, c[0x0][0x448] ;  /* 0x00011200ff047b82 */ /* 0x000ee20000000a00 */
[----:B------:R-:W-:Y:S01]  /*db50*/  IMAD.U32 R21, RZ, RZ, UR7 ;  /* 0x00000007ff157e24 */ /* 0x000fe2000f8e00ff */
[----:B------:R-:W-:Y:S01]  /*db60*/  IADD3 R28, P5, R28, 0x140, RZ ;  /* 0x000001401c1c7810 */ /* 0x000fe20007fbe0ff */
[----:B------:R-:W-:Y:S01]  /*db70*/  IMAD.X R15, RZ, RZ, R15, P0 ;  /* 0x000000ffff0f7224 */ /* 0x000fe200000e060f */
[----:B------:R2:W-:Y:S01]  /*db80*/  STL.64 [R1+0xc0], R12 ;  /* 0x0000c00c01007387 */ /* 0x0005e20000100a00 */
[----:B----4-:R-:W-:-:S02]  /*db90*/  IMAD.MOV.U32 R26, RZ, RZ, R29 ;  /* 0x000000ffff1a7224 */ /* 0x010fc400078e001d */
[----:B-1----:R-:W-:Y:S01]  /*dba0*/  IMAD.MOV.U32 R27, RZ, RZ, R38 ;  /* 0x000000ffff1b7224 */ /* 0x002fe200078e0026 */
[----:B------:R1:W-:Y:S01]  /*dbb0*/  STL.64 [R1+0xd8], R20 ;  /* 0x0000d81401007387 */ /* 0x0003e20000100a00 */
[----:B------:R-:W-:Y:S02]  /*dbc0*/  VIADD R212, R34, 0xffffff80 ;  /* 0xffffff8022d47836 */ /* 0x000fe40000000000 */
[----:B------:R-:W-:Y:S01]  /*dbd0*/  IMAD.X R29, RZ, RZ, UR36, P5 ;  /* 0x00000024ff1d7e24 */ /* 0x000fe2000a8e06ff */
[----:B------:R1:W-:Y:S01]  /*dbe0*/  STL.64 [R1+0xc8], R14 ;  /* 0x0000c80e01007387 */ /* 0x0003e20000100a00 */
[----:B0-----:R-:W-:Y:S01]  /*dbf0*/  IMAD.MOV.U32 R8, RZ, RZ, RZ ;  /* 0x000000ffff087224 */ /* 0x001fe200078e00ff */
[----:B------:R-:W-:Y:S01]  /*dc00*/  ISETP.LT.AND P5, PT, RZ, UR4, PT ;  /* 0x00000004ff007c0c */ /* 0x000fe2000bfa1270 */
[----:B------:R-:W-:Y:S01]  /*dc10*/  IMAD.MOV.U32 R9, RZ, RZ, R39 ;  /* 0x000000ffff097224 */ /* 0x000fe200078e0027 */
[----:B------:R1:W-:Y:S01]  /*dc20*/  STL.128 [R1+0xf0], R24 ;  /* 0x0000f01801007387 */ /* 0x0003e20000100c00 */
[----:B--2---:R-:W-:-:S02]  /*dc30*/  IMAD.MOV.U32 R10, RZ, RZ, R60 ;  /* 0x000000ffff0a7224 */ /* 0x004fc400078e003c */
[----:B------:R-:W-:Y:S01]  /*dc40*/  IMAD.MOV.U32 R11, RZ, RZ, R61 ;  /* 0x000000ffff0b7224 */ /* 0x000fe200078e003d */
[----:B------:R1:W-:Y:S01]  /*dc50*/  STL.U8 [R1+0xe8], RZ ;  /* 0x0000e8ff01007387 */ /* 0x0003e20000100000 */
[----:B------:R-:W-:Y:S02]  /*dc60*/  IMAD.U32 R34, RZ, RZ, UR37 ;  /* 0x00000025ff227e24 */ /* 0x000fe4000f8e00ff */
[----:B------:R-:W-:Y:S01]  /*dc70*/  IMAD.U32 R38, RZ, RZ, UR37 ;  /* 0x00000025ff267e24 */ /* 0x000fe2000f8e00ff */
[----:B------:R1:W-:Y:S01]  /*dc80*/  STL.128 [R1+0x100], R8 ;  /* 0x0001000801007387 */ /* 0x0003e20000100c00 */
[----:B------:R-:W-:Y:S01]  /*dc90*/  IMAD.U32 R32, RZ, RZ, UR37 ;  /* 0x00000025ff207e24 */ /* 0x000fe2000f8e00ff */
[----:B------:R-:W-:Y:S01]  /*dca0*/  IADD3 R34, P0, R34, 0x128, RZ ;  /* 0x0000012822227810 */ /* 0x000fe20007f1e0ff */
[----:B------:R-:W-:Y:S01]  /*dcb0*/  IMAD.U32 R39, RZ, RZ, UR37 ;  /* 0x00000025ff277e24 */ /* 0x000fe2000f8e00ff */
[----:B---3--:R1:W-:Y:S01]  /*dcc0*/  STL.128 [R1+0x110], R4 ;  /* 0x0001100401007387 */ /* 0x0083e20000100c00 */
[----:B------:R-:W-:Y:S01]  /*dcd0*/  IMAD.U32 R35, RZ, RZ, UR37 ;  /* 0x00000025ff237e24 */ /* 0x000fe2000f8e00ff */
[----:B------:R-:W-:Y:S01]  /*dce0*/  IADD3 R38, P1, R38, 0x120, RZ ;  /* 0x0000012026267810 */ /* 0x000fe20007f3e0ff */
[----:B------:R-:W-:Y:S01]  /*dcf0*/  IMAD.X R61, RZ, RZ, UR36, P0 ;  /* 0x00000024ff3d7e24 */ /* 0x000fe200080e06ff */
[----:B------:R1:W-:Y:S01]  /*dd00*/  STL.U8 [R1+0x140], RZ ;  /* 0x000140ff01007387 */ /* 0x0003e20000100000 */
[----:B------:R-:W-:-:S02]  /*dd10*/  IADD3 R32, P2, R32, 0xec, RZ ;  /* 0x000000ec20207810 */ /* 0x000fc40007f5e0ff */
[----:B------:R-:W-:Y:S01]  /*dd20*/  IADD3 R39, P3, R39, 0xe8, RZ ;  /* 0x000000e827277810 */ /* 0x000fe20007f7e0ff */
[----:B------:R1:W-:Y:S01]  /*dd30*/  STL [R1+0xec], R212 ;  /* 0x0000ecd401007387 */ /* 0x0003e20000100800 */
[----:B------:R-:W-:Y:S01]  /*dd40*/  IADD3 R35, P4, R35, 0xd8, RZ ;  /* 0x000000d823237810 */ /* 0x000fe20007f9e0ff */
[----:B------:R-:W-:Y:S02]  /*dd50*/  IMAD.X R63, RZ, RZ, UR36, P1 ;  /* 0x00000024ff3f7e24 */ /* 0x000fe400088e06ff */
[----:B------:R-:W-:Y:S02]  /*dd60*/  IMAD.X R49, RZ, RZ, UR36, P2 ;  /* 0x00000024ff317e24 */ /* 0x000fe400090e06ff */
[----:B------:R-:W-:Y:S02]  /*dd70*/  IMAD.X R60, RZ, RZ, UR36, P3 ;  /* 0x00000024ff3c7e24 */ /* 0x000fe400098e06ff */
[----:B------:R-:W-:Y:S01]  /*dd80*/  IMAD.X R58, RZ, RZ, UR36, P4 ;  /* 0x00000024ff3a7e24 */ /* 0x000fe2000a0e06ff */
[----:B------:R-:W-:Y:S06]  /*dd90*/  @P5 BRA `(.L_x_3666) ;  /* 0x0000000000405947 */ /* 0x000fec0003800000 */
[----:B------:R-:W2:Y:S02]  /*dda0*/  LDL R3, [R1+0x1f4] ;  /* 0x0001f40001037983 */ /* 0x000ea40000100800 */
[----:B--2---:R-:W-:-:S04]  /*ddb0*/  LEA.HI R0, R3, R3, RZ, 0x1 ;  /* 0x0000000303007211 */ /* 0x004fc800078f08ff */
[----:B------:R-:W-:-:S05]  /*ddc0*/  LOP3.LUT R0, R0, 0xfffffffe, RZ, 0xc0, !PT ;  /* 0xfffffffe00007812 */ /* 0x000fca00078ec0ff */
[----:B------:R-:W-:-:S05]  /*ddd0*/  IMAD.IADD R0, R3, 0x1, -R0 ;  /* 0x0000000103007824 */ /* 0x000fca00078e0a00 */
[----:B------:R-:W-:-:S04]  /*dde0*/  SHF.L.U32 R3, R0, 0x1f, RZ ;  /* 0x0000001f00037819 */ /* 0x000fc800000006ff */
[----:B------:R0:W2:Y:S03]  /*ddf0*/  SYNCS.PHASECHK.TRANS64.TRYWAIT P0, [R2+URZ+0x38800], R3 ;  /* 0x03880003020075a7 */ /* 0x0000a6000800017f */
[----:B--2---:R-:W-:Y:S05]  /*de00*/  @!P0 NANOSLEEP.SYNCS 0x989680 ;  /* 0x009896800000895d */ /* 0x004fea0003900000 */
[----:B------:R-:W2:Y:S01]  /*de10*/  @!P0 SYNCS.PHASECHK.TRANS64 P0, [R2+URZ+0x38800], R3 ;  /* 0x03880003020085a7 */ /* 0x000ea2000800007f */
[----:B------:R-:W-:Y:S04]  /*de20*/  BSSY B0, `(.L_x_3667) ;  /* 0x0000006000007945 */ /* 0x000fe80003800000 */
[----:B--2---:R-:W-:Y:S05]  /*de30*/  @P0 BRA `(.L_x_3668) ;  /* 0x0000000000100947 */ /* 0x004fea0003800000 */
.L_x_3669:
[----:B--2---:R2:W3:Y:S02]  /*de40*/  SYNCS.PHASECHK.TRANS64.TRYWAIT P0, [R2+URZ+0x38800], R3 ;  /* 0x03880003020075a7 */ /* 0x0044e4000800017f */
[----:B---3--:R-:W-:Y:S05]  /*de50*/  @!P0 NANOSLEEP.SYNCS 0x989680 ;  /* 0x009896800000895d */ /* 0x008fea0003900000 */
[----:B------:R-:W3:Y:S02]  /*de60*/  @!P0 SYNCS.PHASECHK.TRANS64 P0, [R2+URZ+0x38800], R3 ;  /* 0x03880003020085a7 */ /* 0x000ee4000800007f */
[----:B---3--:R-:W-:Y:S05]  /*de70*/  @!P0 BRA `(.L_x_3669) ;  /* 0xfffffffc00f08947 */ /* 0x008fea000383ffff */
.L_x_3668:
[----:B------:R-:W-:Y:S05]  /*de80*/  BSYNC B0 ;  /* 0x0000000000007941 */ /* 0x000fea0003800000 */
.L_x_3667:
[----:B------:R-:W-:Y:S05]  /*de90*/  BRA `(.L_x_3670) ;  /* 0x0000002c00707947 */ /* 0x000fea0003800000 */
.L_x_3666:
[----:B------:R-:W-:Y:S01]  /*dea0*/  LOP3.LUT P0, RZ, R46, 0x3ff, RZ, 0xc0, !PT ;  /* 0x000003ff2eff7812 */ /* 0x000fe2000780c0ff */
[----:B------:R-:W-:Y:S01]  /*deb0*/  ULDC.64 UR4, c[0x0][0x3f8] ;  /* 0x0000fe0000047ab9 */ /* 0x000fe20000000a00 */
[----:B-----5:R-:W-:Y:S01]  /*dec0*/  SHF.R.S32.HI R0, RZ, 0x1f, R33 ;  /* 0x0000001fff007819 */ /* 0x020fe20000011421 */
[----:B------:R-:W-:Y:S01]  /*ded0*/  ULDC.64 UR6, c[0x0][0x408] ;  /* 0x0001020000067ab9 */ /* 0x000fe20000000a00 */
[----:B------:R-:W-:Y:S01]  /*dee0*/  IMAD.WIDE.U32 R46, R33, UR4, RZ ;  /* 0x00000004212e7c25 */ /* 0x000fe2000f8e00ff */
[----:B------:R-:W-:Y:S03]  /*def0*/  BSSY B6, `(.L_x_3671) ;  /* 0x0000019000067945 */ /* 0x000fe60003800000 */
[C---:B-1----:R-:W-:Y:S02]  /*df00*/  IMAD R4, R0.reuse, UR4, RZ ;  /* 0x0000000400047c24 */ /* 0x042fe4000f8e02ff */
        /* <DEDUP_REMOVED lines=23> */
.L_x_3672:
[----:B------:R-:W-:Y:S05]  /*e080*/  BSYNC B6 ;  /* 0x0000000000067941 */ /* 0x000fea0003800000 */
.L_x_3671:
[----:B------:R-:W2:Y:S01]  /*e090*/  LDL R3, [R1+0x70] ;  /* 0x0000700001037983 */ /* 0x000ea20000100800 */
[----:B------:R-:W-:Y:S01]  /*e0a0*/  ULDC.U8 UR4, c[0x0][0x410] ;  /* 0x0001040000047ab9 */ /* 0x000fe20000000000 */
[----:B------:R-:W-:Y:S01]  /*e0b0*/  BSSY B0, `(.L_x_3673) ;  /* 0x00002b2000007945 */ /* 0x000fe20003800000 */
[----:B------:R-:W-:Y:S01]  /*e0c0*/  ISETP.NE.AND P0, PT, RZ, UR4, PT ;  /* 0x00000004ff007c0c */ /* 0x000fe2000bf05270 */
[----:B--2---:R-:W-:-:S12]  /*e0d0*/  IMAD R0, R3, 0x40, R152 ;  /* 0x0000004003007824 */ /* 0x004fd800078e0298 */
[----:B------:R-:W-:Y:S05]  /*e0e0*/  @!P0 BRA `(.L_x_3674) ;  /* 0x0000001400948947 */ /* 0x000fea0003800000 */
[----:B------:R-:W0:Y:S01]  /*e0f0*/  LDC R21, c[0x0][0x448] ;  /* 0x00011200ff157b82 */ /* 0x000e220000000800 */
[----:B------:R-:W-:Y:S01]  /*e100*/  IMAD R3, R215, 0x20, R0 ;  /* 0x00000020d7037824 */ /* 0x000fe200078e0200 */
[----:B------:R-:W-:Y:S01]  /*e110*/  ULDC.64 UR4, c[0x0][0x3f8] ;  /* 0x0000fe0000047ab9 */ /* 0x000fe20000000a00 */
[----:B------:R-:W-:Y:S01]  /*e120*/  ULDC.64 UR6, c[0x0][0x408] ;  /* 0x0001020000067ab9 */ /* 0x000fe20000000a00 */
[----:B------:R-:W-:Y:S02]  /*e130*/  IMAD.MOV.U32 R10, RZ, RZ, R26 ;  /* 0x000000ffff0a7224 */ /* 0x000fe400078e001a */
[----:B------:R-:W-:Y:S01]  /*e140*/  IMAD.MOV.U32 R11, RZ, RZ, R33 ;  /* 0x000000ffff0b7224 */ /* 0x000fe200078e0021 */
[----:B0-----:R-:W-:-:S13]  /*e150*/  ISETP.NE.AND P0, PT, R21, 0x1, PT ;  /* 0x000000011500780c */ /* 0x001fda0003f05270 */
[----:B------:R-:W0:Y:S08]  /*e160*/  @P0 LDC R4, c[0x0][0x44c] ;  /* 0x00011300ff040b82 */ /* 0x000e300000000800 */
[----:B------:R-:W1:Y:S01]  /*e170*/  @P0 LDC R5, c[0x0][0x450] ;  /* 0x00011400ff050b82 */ /* 0x000e620000000800 */
[----:B0-----:R-:W-:-:S05]  /*e180*/  @P0 IMAD.HI.U32 R4, R3, R4, RZ ;  /* 0x0000000403040227 */ /* 0x001fca00078e00ff */
[----:B-1----:R-:W-:Y:S01]  /*e190*/  @P0 SHF.R.U32.HI R3, RZ, R5, R4 ;  /* 0x00000005ff030219 */ /* 0x002fe20000011604 */
[----:B------:R-:W-:Y:S02]  /*e1a0*/  IMAD.MOV.U32 R4, RZ, RZ, R46 ;  /* 0x000000ffff047224 */ /* 0x000fe400078e002e */
[----:B------:R-:W-:Y:S01]  /*e1b0*/  IMAD.MOV.U32 R5, RZ, RZ, R25 ;  /* 0x000000ffff057224 */ /* 0x000fe200078e0019 */
[----:B------:R-:W-:Y:S01]  /*e1c0*/  SHF.R.S32.HI R6, RZ, 0x1f, R3 ;  /* 0x0000001fff067819 */ /* 0x000fe20000011403 */
[----:B------:R-:W-:-:S04]  /*e1d0*/  IMAD.WIDE.U32 R10, R3, UR6, R10 ;  /* 0x00000006030a7c25 */ /* 0x000fc8000f8e000a */
[C---:B------:R-:W-:Y:S02]  /*e1e0*/  IMAD R8, R6.reuse, UR4, RZ ;  /* 0x0000000406087c24 */ /* 0x040fe4000f8e02ff */
[----:B------:R-:W-:Y:S02]  /*e1f0*/  IMAD R6, R6, UR6, RZ ;  /* 0x0000000606067c24 */ /* 0x000fe4000f8e02ff */
[----:B------:R-:W-:-:S04]  /*e200*/  IMAD.WIDE.U32 R4, R3, UR4, R4 ;  /* 0x0000000403047c25 */ /* 0x000fc8000f8e0004 */
[C---:B------:R-:W-:Y:S01]  /*e210*/  IMAD R7, R3.reuse, UR5, R8 ;  /* 0x0000000503077c24 */ /* 0x040fe2000f8e0208 */
[----:B------:R-:W-:Y:S01]  /*e220*/  ULDC.64 UR4, c[0x0][0x3e8] ;  /* 0x0000fa0000047ab9 */ /* 0x000fe20000000a00 */
[----:B------:R-:W-:Y:S01]  /*e230*/  IMAD R9, R3, UR7, R6 ;  /* 0x0000000703097c24 */ /* 0x000fe2000f8e0206 */
[----:B------:R-:W-:Y:S01]  /*e240*/  ULDC.64 UR6, c[0x0][0x400] ;  /* 0x0001000000067ab9 */ /* 0x000fe20000000a00 */
[----:B------:R-:W-:Y:S01]  /*e250*/  IMAD.IADD R7, R5, 0x1, R7 ;  /* 0x0000000105077824 */ /* 0x000fe200078e0207 */
[----:B------:R-:W-:Y:S01]  /*e260*/  LEA R6, P0, R4, UR4, 0x1 ;  /* 0x0000000404067c11 */ /* 0x000fe2000f8008ff */
[----:B------:R-:W-:Y:S01]  /*e270*/  IMAD.IADD R9, R11, 0x1, R9 ;  /* 0x000000010b097824 */ /* 0x000fe200078e0209 */
[----:B------:R-:W-:Y:S01]  /*e280*/  LEA R8, P1, R10, UR6, 0x1 ;  /* 0x000000060a087c11 */ /* 0x000fe2000f8208ff */
[----:B------:R-:W-:Y:S01]  /*e290*/  UMOV UR4, 0xffffffff ;  /* 0xffffffff00047882 */ /* 0x000fe20000000000 */
[----:B------:R-:W-:Y:S02]  /*e2a0*/  LEA.HI.X R7, R4, UR5, R7, 0x1, P0 ;  /* 0x0000000504077c11 */ /* 0x000fe400080f0c07 */
[----:B------:R-:W-:Y:S01]  /*e2b0*/  LEA.HI.X R9, R10, UR7, R9, 0x1, P1 ;  /* 0x000000070a097c11 */ /* 0x000fe200088f0c09 */
[----:B------:R-:W-:Y:S08]  /*e2c0*/  BRA.DIV UR4, `(.L_x_3675) ;  /* 0x0000030a04d47947 */ /* 0x000ff0000b800000 */
[----:B------:R0:W1:Y:S04]  /*e2d0*/  SHFL.IDX PT, R3, R7, RZ, 0x1c1f ;  /* 0x001c1fff07037589 */ /* 0x00006800000e0000 */
[----:B------:R0:W2:Y:S04]  /*e2e0*/  SHFL.IDX PT, R4, R6, RZ, 0x1c1f ;  /* 0x001c1fff06047589 */ /* 0x0000a800000e0000 */
[----:B------:R0:W3:Y:S04]  /*e2f0*/  SHFL.IDX PT, R5, R9, RZ, 0x1c1f ;  /* 0x001c1fff09057589 */ /* 0x0000e800000e0000 */
[----:B------:R0:W4:Y:S02]  /*e300*/  SHFL.IDX PT, R14, R8, RZ, 0x1c1f ;  /* 0x001c1fff080e7589 */ /* 0x00012400000e0000 */
.L_x_4014:
        /* <DEDUP_REMOVED lines=9> */
[----:B------:R-:W-:Y:S02]  /*e3a0*/  CS2R R24, SRZ ;  /* 0x0000000000187805 */ /* 0x000fe4000001ff00 */
[----:B------:R-:W-:Y:S02]  /*e3b0*/  ISETP.GE.AND P4, PT, R154, UR4, PT ;  /* 0x000000049a007c0c */ /* 0x000fe4000bf86270 */
[----:B------:R-:W-:Y:S02]  /*e3c0*/  CS2R R64, SRZ ;  /* 0x0000000000407805 */ /* 0x000fe4000001ff00 */
[----:B------:R-:W-:-:S09]  /*e3d0*/  ISETP.GE.AND P5, PT, R161, UR4, PT ;  /* 0x00000004a1007c0c */ /* 0x000fd2000bfa6270 */
[C---:B------:R-:W-:Y:S01]  /*e3e0*/  @!P4 IMAD.SHL.U32 R13, R154.reuse, 0x2, RZ ;  /* 0x000000029a0dc824 */ /* 0x040fe200078e00ff */
[----:B------:R-:W-:-:S03]  /*e3f0*/  @!P4 SHF.L.U64.HI R46, R154, 0x1, R155 ;  /* 0x000000019a2ec819 */ /* 0x000fc6000001029b */
[C---:B------:R-:W-:Y:S01]  /*e400*/  @!P5 IMAD.SHL.U32 R15, R161.reuse, 0x2, RZ ;  /* 0x00000002a10fd824 */ /* 0x040fe200078e00ff */
[----:B------:R-:W-:Y:S02]  /*e410*/  @!P5 SHF.L.U64.HI R26, R161, 0x1, R216 ;  /* 0x00000001a11ad819 */ /* 0x000fe400000102d8 */
[-C--:B----4-:R-:W-:Y:S02]  /*e420*/  @!P4 IADD3 R12, P1, R14, R13.reuse, RZ ;  /* 0x0000000d0e0cc210 */ /* 0x090fe40007f3e0ff */
[C---:B--2---:R-:W-:Y:S02]  /*e430*/  @!P4 IADD3 R10, P0, R4.reuse, R13, RZ ;  /* 0x0000000d040ac210 */ /* 0x044fe40007f1e0ff */
[-C--:B------:R-:W-:Y:S01]  /*e440*/  @!P5 IADD3 R20, P2, R4, R15.reuse, RZ ;  /* 0x0000000f0414d210 */ /* 0x080fe20007f5e0ff */
[--C-:B---3--:R-:W-:Y:S01]  /*e450*/  @!P4 IMAD.X R13, R5, 0x1, R46.reuse, P1 ;  /* 0x00000001050dc824 */ /* 0x108fe200008e062e */
[----:B------:R-:W-:Y:S01]  /*e460*/  @!P5 IADD3 R14, P3, R14, R15, RZ ;  /* 0x0000000f0e0ed210 */ /* 0x000fe20007f7e0ff */
[C---:B-1----:R-:W-:Y:S01]  /*e470*/  @!P4 IMAD.X R11, R3.reuse, 0x1, R46, P0 ;  /* 0x00000001030bc824 */ /* 0x042fe200000e062e */
[----:B------:R-:W-:Y:S01]  /*e480*/  CS2R R46, SRZ ;  /* 0x00000000002e7805 */ /* 0x000fe2000001ff00 */
[----:B------:R-:W-:-:S02]  /*e490*/  @!P5 IMAD.X R21, R3, 0x1, R26, P2 ;  /* 0x000000010315d824 */ /* 0x000fc400010e061a */
[----:B------:R-:W-:Y:S01]  /*e4a0*/  @!P5 IMAD.X R15, R5, 0x1, R26, P3 ;  /* 0x00000001050fd824 */ /* 0x000fe200018e061a */
[----:B------:R-:W-:Y:S01]  /*e4b0*/  CS2R R26, SRZ ;  /* 0x00000000001a7805 */ /* 0x000fe2000001ff00 */
[----:B------:R1:W5:Y:S04]  /*e4c0*/  @!P4 LD.E.64 R64, desc[UR44][R10.64] ;  /* 0x0000002c0a40c980 */ /* 0x000368000c101b00 */
[----:B------:R1:W5:Y:S04]  /*e4d0*/  @!P5 LD.E.64 R24, desc[UR44][R20.64] ;  /* 0x0000002c1418d980 */ /* 0x000368000c101b00 */
[----:B------:R1:W5:Y:S04]  /*e4e0*/  @!P4 LD.E.64 R46, desc[UR44][R12.64] ;  /* 0x0000002c0c2ec980 */ /* 0x000368000c101b00 */
[----:B------:R1:W5:Y:S02]  /*e4f0*/  @!P5 LD.E.64 R26, desc[UR44][R14.64] ;  /* 0x0000002c0e1ad980 */ /* 0x000364000c101b00 */
.L_x_3677:
[----:B------:R-:W-:Y:S05]  /*e500*/  BSYNC B1 ;  /* 0x0000000000017941 */ /* 0x000fea0003800000 */
.L_x_3676:
[----:B-1---5:R-:W-:Y:S01]  /*e510*/  IMAD.MOV.U32 R3, RZ, RZ, R24 ;  /* 0x000000ffff037224 */ /* 0x022fe200078e0018 */
[----:B------:R-:W-:Y:S01]  /*e520*/  UMOV UR4, 0xffffffff ;  /* 0xffffffff00047882 */ /* 0x000fe20000000000 */
[----:B--2---:R-:W-:Y:S01]  /*e530*/  IMAD.MOV.U32 R4, RZ, RZ, R25 ;  /* 0x000000ffff047224 */ /* 0x004fe200078e0019 */
[----:B------:R-:W-:Y:S01]  /*e540*/  CS2R R20, SRZ ;  /* 0x0000000000147805 */ /* 0x000fe2000001ff00 */
[----:B---3--:R-:W-:Y:S02]  /*e550*/  IMAD.MOV.U32 R5, RZ, RZ, R64 ;  /* 0x000000ffff057224 */ /* 0x008fe400078e0040 */
[----:B------:R-:W-:Y:S01]  /*e560*/  IMAD.MOV.U32 R10, RZ, RZ, R65 ;  /* 0x000000ffff0a7224 */ /* 0x000fe200078e0041 */
[----:B------:R-:W-:Y:S01]  /*e570*/  PRMT R74, R4, 0x5410, R3 ;  /* 0x00005410044a7816 */ /* 0x000fe20000000003 */
[----:B------:R-:W-:Y:S01]  /*e580*/  IMAD.MOV.U32 R3, RZ, RZ, R26 ;  /* 0x000000ffff037224 */ /* 0x000fe200078e001a */
[----:B------:R-:W-:Y:S01]  /*e590*/  PRMT R73, R73, 0x5410, R5 ;  /* 0x0000541049497816 */ /* 0x000fe20000000005 */
[----:B------:R-:W-:Y:S01]  /*e5a0*/  IMAD.MOV.U32 R4, RZ, RZ, R27 ;  /* 0x000000ffff047224 */ /* 0x000fe200078e001b */
[----:B------:R-:W-:Y:S01]  /*e5b0*/  PRMT R75, R75, 0x5410, R10 ;  /* 0x000054104b4b7816 */ /* 0x000fe2000000000a */
[----:B------:R-:W-:-:S02]  /*e5c0*/  IMAD.MOV.U32 R5, RZ, RZ, R46 ;  /* 0x000000ffff057224 */ /* 0x000fc400078e002e */
[----:B------:R-:W-:Y:S01]  /*e5d0*/  IMAD.MOV.U32 R10, RZ, RZ, R47 ;  /* 0x000000ffff0a7224 */ /* 0x000fe200078e002f */
[----:B------:R-:W-:Y:S02]  /*e5e0*/  PRMT R76, R4, 0x5410, R3 ;  /* 0x00005410044c7816 */ /* 0x000fe40000000003 */
[----:B------:R-:W-:Y:S02]  /*e5f0*/  PRMT R77, R77, 0x5410, R5 ;  /* 0x000054104d4d7816 */ /* 0x000fe40000000005 */
[----:B------:R-:W-:Y:S01]  /*e600*/  PRMT R73, R10, 0x7610, R73 ;  /* 0x000076100a497816 */ /* 0x000fe20000000049 */
[----:B------:R-:W-:Y:S06]  /*e610*/  BRA.DIV UR4, `(.L_x_3678) ;  /* 0x0000030a04707947 */ /* 0x000fec000b800000 */
[----:B------:R1:W2:Y:S04]  /*e620*/  SHFL.IDX PT, R3, R7, 0x1, 0x1c1f ;  /* 0x003c1f0007037f89 */ /* 0x0002a800000e0000 */
[----:B------:R1:W3:Y:S04]  /*e630*/  SHFL.IDX PT, R4, R6, 0x1, 0x1c1f ;  /* 0x003c1f0006047f89 */ /* 0x0002e800000e0000 */
[----:B------:R1:W0:Y:S04]  /*e640*/  SHFL.IDX PT, R5, R9, 0x1, 0x1c1f ;  /* 0x003c1f0009057f89 */ /* 0x00022800000e0000 */
[----:B----4-:R1:W4:Y:S02]  /*e650*/  SHFL.IDX PT, R14, R8, 0x1, 0x1c1f ;  /* 0x003c1f00080e7f89 */ /* 0x01032400000e0000 */
.L_x_4020:
[----:B01----:R-:W5:Y:S01]  /*e660*/  LDL R7, [R1+0x1f4] ;  /* 0x0001f40001077983 */ /* 0x003f620000100800 */
[----:B------:R-:W-:Y:S01]  /*e670*/  VIADD R0, R0, 0x20 ;  /* 0x0000002000007836 */ /* 0x000fe20000000000 */
[----:B------:R-:W-:Y:S01]  /*e680*/  BSSY B1, `(.L_x_3679) ;  /* 0x0000021000017945 */ /* 0x000fe20003800000 */
[----:B------:R-:W-:Y:S02]  /*e690*/  CS2R R12, SRZ ;  /* 0x00000000000c7805 */ /* 0x000fe4000001ff00 */
[----:B------:R-:W-:Y:S02]  /*e6a0*/  CS2R R10, SRZ ;  /* 0x00000000000a7805 */ /* 0x000fe4000001ff00 */
[----:B------:R-:W-:Y:S02]  /*e6b0*/  CS2R R8, SRZ ;  /* 0x0000000000087805 */ /* 0x000fe4000001ff00 */
[----:B------:R-:W-:Y:S02]  /*e6c0*/  ISETP.GE.AND P0, PT, R0, R33, PT ;  /* 0x000000210000720c */ /* 0x000fe40003f06270 */
[----:B-----5:R-:W-:-:S04]  /*e6d0*/  LEA.HI R6, R7, R7, RZ, 0x1 ;  /* 0x0000000707067211 */ /* 0x020fc800078f08ff */
[----:B------:R-:W-:-:S05]  /*e6e0*/  LOP3.LUT R6, R6, 0xfffffffe, RZ, 0xc0, !PT ;  /* 0xfffffffe06067812 */ /* 0x000fca00078ec0ff */
[----:B------:R-:W-:-:S05]  /*e6f0*/  IMAD.IADD R6, R7, 0x1, -R6 ;  /* 0x0000000107067824 */ /* 0x000fca00078e0a06 */
[----:B------:R-:W-:Y:S01]  /*e700*/  SHF.L.U32 R7, R6, 0x1f, RZ ;  /* 0x0000001f06077819 */ /* 0x000fe200000006ff */
[----:B------:R-:W-:Y:S06]  /*e710*/  @P0 BRA `(.L_x_3680) ;  /* 0x00000000005c0947 */ /* 0x000fec0003800000 */
[----:B------:R-:W-:Y:S01]  /*e720*/  ULDC UR4, c[0x0][0x3f4] ;  /* 0x0000fd0000047ab9 */ /* 0x000fe20000000800 */
[----:B------:R-:W-:Y:S02]  /*e730*/  CS2R R8, SRZ ;  /* 0x0000000000087805 */ /* 0x000fe4000001ff00 */
[----:B------:R-:W-:Y:S02]  /*e740*/  ISETP.GE.AND P4, PT, R154, UR4, PT ;  /* 0x000000049a007c0c */ /* 0x000fe4000bf86270 */
[----:B------:R-:W-:Y:S02]  /*e750*/  CS2R R20, SRZ ;  /* 0x0000000000147805 */ /* 0x000fe4000001ff00 */
[----:B------:R-:W-:Y:S02]  /*e760*/  ISETP.GE.AND P5, PT, R161, UR4, PT ;  /* 0x00000004a1007c0c */ /* 0x000fe4000bfa6270 */
[----:B------:R-:W-:-:S07]  /*e770*/  CS2R R10, SRZ ;  /* 0x00000000000a7805 */ /* 0x000fce000001ff00 */
[C---:B------:R-:W-:Y:S01]  /*e780*/  @!P4 IMAD.SHL.U32 R69, R154.reuse, 0x2, RZ ;  /* 0x000000029a45c824 */ /* 0x040fe200078e00ff */
[----:B------:R-:W-:-:S03]  /*e790*/  @!P4 SHF.L.U64.HI R0, R154, 0x1, R155 ;  /* 0x000000019a00c819 */ /* 0x000fc6000001029b */
[C---:B------:R-:W-:Y:S01]  /*e7a0*/  @!P5 IMAD.SHL.U32 R15, R161.reuse, 0x2, RZ ;  /* 0x00000002a10fd824 */ /* 0x040fe200078e00ff */
[----:B------:R-:W-:Y:S02]  /*e7b0*/  @!P5 SHF.L.U64.HI R6, R161, 0x1, R216 ;  /* 0x00000001a106d819 */ /* 0x000fe400000102d8 */
[-C--:B----4-:R-:W-:Y:S02]  /*e7c0*/  @!P4 IADD3 R68, P1, R14, R69.reuse, RZ ;  /* 0x000000450e44c210 */ /* 0x090fe40007f3e0ff */
[C---:B---3--:R-:W-:Y:S02]  /*e7d0*/  @!P4 IADD3 R66, P0, R4.reuse, R69, RZ ;  /* 0x000000450442c210 */ /* 0x048fe40007f1e0ff */
[-C--:B------:R-:W-:Y:S02]  /*e7e0*/  @!P5 IADD3 R70, P2, R4, R15.reuse, RZ ;  /* 0x0000000f0446d210 */ /* 0x080fe40007f5e0ff */
[----:B------:R-:W-:Y:S02]  /*e7f0*/  CS2R R12, SRZ ;  /* 0x00000000000c7805 */ /* 0x000fe4000001ff00 */
[----:B------:R-:W-:Y:S01]  /*e800*/  @!P5 IADD3 R14, P3, R14, R15, RZ ;  /* 0x0000000f0e0ed210 */ /* 0x000fe20007f7e0ff */
[----:B--2---:R-:W-:-:S02]  /*e810*/  @!P4 IMAD.X R67, R3, 0x1, R0, P0 ;  /* 0x000000010343c824 */ /* 0x004fc400000e0600 */
[----:B------:R-:W-:Y:S02]  /*e820*/  @!P5 IMAD.X R71, R3, 0x1, R6, P2 ;  /* 0x000000010347d824 */ /* 0x000fe400010e0606 */
[C---:B------:R-:W-:Y:S01]  /*e830*/  @!P4 IMAD.X R69, R5.reuse, 0x1, R0, P1 ;  /* 0x000000010545c824 */ /* 0x040fe200008e0600 */
[----:B------:R0:W5:Y:S01]  /*e840*/  @!P4 LD.E.64 R10, desc[UR44][R66.64] ;  /* 0x0000002c420ac980 */ /* 0x000162000c101b00 */
[----:B------:R-:W-:-:S03]  /*e850*/  @!P5 IMAD.X R15, R5, 0x1, R6, P3 ;  /* 0x00000001050fd824 */ /* 0x000fc600018e0606 */
[----:B------:R0:W5:Y:S04]  /*e860*/  @!P5 LD.E.64 R8, desc[UR44][R70.64] ;  /* 0x0000002c4608d980 */ /* 0x000168000c101b00 */
[----:B------:R0:W5:Y:S04]  /*e870*/  @!P5 LD.E.64 R20, desc[UR44][R14.64] ;  /* 0x0000002c0e14d980 */ /* 0x000168000c101b00 */
[----:B------:R0:W5:Y:S02]  /*e880*/  @!P4 LD.E.64 R12, desc[UR44][R68.64] ;  /* 0x0000002c440cc980 */ /* 0x000164000c101b00 */
.L_x_3680:
[----:B------:R-:W-:Y:S05]  /*e890*/  BSYNC B1 ;  /* 0x0000000000017941 */ /* 0x000fea0003800000 */
.L_x_3679:
[----:B------:R-:W1:Y:S01]  /*e8a0*/  SYNCS.PHASECHK.TRANS64.TRYWAIT P0, [R2+URZ+0x38800], R7 ;  /* 0x03880007020075a7 */ /* 0x000e62000800017f */
[----:B------:R-:W-:Y:S04]  /*e8b0*/  BSSY B1, `(.L_x_3681) ;  /* 0x0000002000017945 */ /* 0x000fe80003800000 */
[----:B-1----:R-:W-:Y:S05]  /*e8c0*/  @!P0 BRA `(.L_x_3682) ;  /* 0x0000030800348947 */ /* 0x002fea0003800000 */
.L_x_4021:
[----:B------:R-:W-:Y:S05]  /*e8d0*/  BSYNC B1 ;  /* 0x0000000000017941 */ /* 0x000fea0003800000 */
.L_x_3681:
[----:B------:R-:W4:Y:S04]  /*e8e0*/  LDL R0, [R1+0x44c] ;  /* 0x00044c0001007983 */ /* 0x000f280000100800 */
[----:B------:R-:W4:Y:S01]  /*e8f0*/  LDL R5, [R1+0x70] ;  /* 0x0000700001057983 */ /* 0x000f220000100800 */
[----:B-1----:R-:W-:-:S04]  /*e900*/  IMAD R2, R157, 0x2, R2 ;  /* 0x000000029d027824 */ /* 0x002fc800078e0202 */
[----:B--2---:R-:W-:Y:S02]  /*e910*/  VIADD R3, R2, 0x20400 ;  /* 0x0002040002037836 */ /* 0x004fe40000000000 */
[----:B---3-5:R-:W-:Y:S02]  /*e920*/  IMAD.MOV.U32 R4, RZ, RZ, R20 ;  /* 0x000000ffff047224 */ /* 0x028fe400078e0014 */
[----:B------:R-:W-:-:S03]  /*e930*/  IMAD.MOV.U32 R6, RZ, RZ, R12 ;  /* 0x000000ffff067224 */ /* 0x000fc600078e000c */
[----:B0---4-:R-:W-:Y:S01]  /*e940*/  PRMT R14, R4, 0x7610, R14 ;  /* 0x00007610040e7816 */ /* 0x011fe2000000000e */
[----:B------:R-:W-:Y:S01]  /*e950*/  IMAD.MOV.U32 R4, RZ, RZ, R13 ;  /* 0x000000ffff047224 */ /* 0x000fe200078e000d */
[----:B------:R-:W-:Y:S01]  /*e960*/  PRMT R78, R6, 0x7610, R78 ;  /* 0x00007610064e7816 */ /* 0x000fe2000000004e */
[----:B------:R-:W-:Y:S02]  /*e970*/  IMAD.MOV.U32 R6, RZ, RZ, R8 ;  /* 0x000000ffff067224 */ /* 0x000fe400078e0008 */
[----:B------:R-:W-:Y:S01]  /*e980*/  IMAD.MOV.U32 R7, RZ, RZ, R9 ;  /* 0x000000ffff077224 */ /* 0x000fe200078e0009 */
[----:B------:R-:W-:Y:S01]  /*e990*/  BSSY B1, `(.L_x_3683) ;  /* 0x0000074000017945 */ /* 0x000fe20003800000 */
[----:B------:R-:W-:Y:S01]  /*e9a0*/  LOP3.LUT P0, RZ, R0, 0x1000, RZ, 0xc0, !PT ;  /* 0x0000100000ff7812 */ /* 0x000fe2000780c0ff */
[----:B------:R-:W-:-:S12]  /*e9b0*/  VIADD R0, R2, 0x20440 ;  /* 0x0002044002007836 */ /* 0x000fd80000000000 */
[----:B------:R-:W-:Y:S02]  /*e9c0*/  @P0 VIADD R0, R3, 0xffffffc0 ;  /* 0xffffffc003000836 */ /* 0x000fe40000000000 */
[----:B------:R-:W-:-:S05]  /*e9d0*/  IMAD R3, R5, -0x40, R33 ;  /* 0xffffffc005037824 */ /* 0x000fca00078e0221 */
[----:B------:R-:W-:-:S04]  /*e9e0*/  VIMNMX R72, R3, 0x40, PT ;  /* 0x0000004003487848 */ /* 0x000fc80003fe0100 */
[----:B------:R-:W-:Y:S01]  /*e9f0*/  ISETP.GE.AND P0, PT, R152, R72, PT ;  /* 0x000000489800720c */ /* 0x000fe20003f06270 */
[----:B------:R-:W-:Y:S01]  /*ea00*/  IMAD.MOV.U32 R5, RZ, RZ, R21 ;  /* 0x000000ffff057224 */ /* 0x000fe200078e0015 */
[----:B------:R-:W-:Y:S01]  /*ea10*/  PRMT R3, R3, 0x5410, R4 ;  /* 0x0000541003037816 */ /* 0x000fe20000000004 */
[----:B------:R-:W-:-:S03]  /*ea20*/  IMAD.MOV.U32 R4, RZ, RZ, R10 ;  /* 0x000000ffff047224 */ /* 0x000fc600078e000a */
[----:B------:R-:W-:Y:S01]  /*ea30*/  PRMT R15, R5, 0x7610, R15 ;  /* 0x00007610050f7816 */ /* 0x000fe2000000000f */
[----:B------:R-:W-:Y:S01]  /*ea40*/  IMAD.MOV.U32 R5, RZ, RZ, R11 ;  /* 0x000000ffff057224 */ /* 0x000fe200078e000b */
[----:B------:R-:W-:Y:S02]  /*ea50*/  PRMT R14, R14, 0x5410, R4 ;  /* 0x000054100e0e7816 */ /* 0x000fe40000000004 */
[----:B------:R-:W-:Y:S02]  /*ea60*/  PRMT R33, R6, 0x7610, R33 ;  /* 0x0000761006217816 */ /* 0x000fe40000000021 */
[----:B------:R-:W-:Y:S02]  /*ea70*/  PRMT R79, R5, 0x7610, R79 ;  /* 0x00007610054f7816 */ /* 0x000fe4000000004f */
[----:B------:R-:W-:Y:S01]  /*ea80*/  PRMT R3, R7, 0x7610, R3 ;  /* 0x0000761007037816 */ /* 0x000fe20000000003 */
[----:B------:R-:W-:Y:S06]  /*ea90*/  @P0 BRA `(.L_x_3684) ;  /* 0x00000004008c0947 */ /* 0x000fec0003800000 */
[----:B------:R-:W0:Y:S01]  /*eaa0*/  LDC R4, c[0x0][0x3f4] ;  /* 0x0000fd00ff047b82 */ /* 0x000e220000000800 */
[----:B------:R-:W-:Y:S01]  /*eab0*/  BSSY B2, `(.L_x_3685) ;  /* 0x0000032000027945 */ /* 0x000fe20003800000 */
[-C--:B0-----:R-:W-:Y:S02]  /*eac0*/  ISETP.GE.AND P0, PT, R154, R4.reuse, PT ;  /* 0x000000049a00720c */ /* 0x081fe40003f06270 */
[----:B------:R-:W-:-:S11]  /*ead0*/  ISETP.GE.AND P1, PT, R161, R4, PT ;  /* 0x00000004a100720c */ /* 0x000fd60003f26270 */
[----:B------:R-:W-:Y:S05]  /*eae0*/  @P0 BRA `(.L_x_3686) ;  /* 0x0000000000b80947 */ /* 0x000fea0003800000 */
[----:B------:R-:W0:Y:S01]  /*eaf0*/  LDS.128 R4, [R2+0x20400] ;  /* 0x0204000002047984 */ /* 0x000e220000000c00 */
[----:B------:R-:W-:Y:S02]  /*eb00*/  SHF.R.U32.HI R69, RZ, 0x10, R47 ;  /* 0x00000010ff457819 */ /* 0x000fe4000001162f */
[----:B------:R-:W-:Y:S02]  /*eb10*/  SHF.R.U32.HI R66, RZ, 0x10, R65 ;  /* 0x00000010ff427819 */ /* 0x000fe40000011641 */
[----:B------:R-:W-:Y:S02]  /*eb20*/  PRMT R69, R73, 0x5410, R69 ;  /* 0x0000541049457816 */ /* 0x000fe40000000045 */
[----:B------:R-:W-:Y:S02]  /*eb30*/  PRMT R66, R75, 0x5432, R66 ;  /* 0x000054324b427816 */ /* 0x000fe40000000042 */
[----:B------:R-:W-:Y:S01]  /*eb40*/  SHF.R.U64 R68, R46, 0x10, R47 ;  /* 0x000000102e447819 */ /* 0x000fe2000000122f */
[----:B------:R-:W-:Y:S01]  /*eb50*/  IMAD.U32 R70, R69, 0x10000, RZ ;  /* 0x0001000045467824 */ /* 0x000fe200078e00ff */
[----:B------:R-:W-:Y:S01]  /*eb60*/  SHF.R.U64 R62, R64, 0x10, R65 ;  /* 0x00000010403e7819 */ /* 0x000fe20000001241 */
[----:B------:R-:W-:Y:S01]  /*eb70*/  IMAD.U32 R67, R66, 0x10000, RZ ;  /* 0x0001000042437824 */ /* 0x000fe200078e00ff */
[----:B------:R-:W-:-:S02]  /*eb80*/  PRMT R68, R77, 0x5432, R68 ;  /* 0x000054324d447816 */ /* 0x000fc40000000044 */
[----:B------:R-:W-:Y:S02]  /*eb90*/  PRMT R65, R73, 0x5432, R62 ;  /* 0x0000543249417816 */ /* 0x000fe4000000003e */
[----:B------:R-:W-:Y:S02]  /*eba0*/  LOP3.LUT R71, R69, 0xffff0000, RZ, 0xc0, !PT ;  /* 0xffff000045477812 */ /* 0x000fe400078ec0ff */
[----:B------:R-:W-:Y:S02]  /*ebb0*/  LOP3.LUT R69, R66, 0xffff0000, RZ, 0xc0, !PT ;  /* 0xffff000042457812 */ /* 0x000fe400078ec0ff */
[C---:B0-----:R-:W-:Y:S01]  /*ebc0*/  LOP3.LUT R47, R6.reuse, 0xffff0000, RZ, 0xc0, !PT ;  /* 0xffff0000062f7812 */ /* 0x041fe200078ec0ff */
[----:B------:R-:W-:Y:S01]  /*ebd0*/  IMAD.U32 R46, R6, 0x10000, RZ ;  /* 0x00010000062e7824 */ /* 0x000fe200078e00ff */
[C---:B------:R-:W-:Y:S01]  /*ebe0*/  LOP3.LUT R64, R7.reuse, 0xffff0000, RZ, 0xc0, !PT ;  /* 0xffff000007407812 */ /* 0x040fe200078ec0ff */
[----:B------:R-:W-:Y:S02]  /*ebf0*/  IMAD.U32 R62, R7, 0x10000, RZ ;  /* 0x00010000073e7824 */ /* 0x000fe400078e00ff */
[C---:B------:R-:W-:Y:S01]  /*ec00*/  FMUL.FTZ R73, R47.reuse, R70 ;  /* 0x000000462f497220 */ /* 0x040fe20000410000 */
[-C--:B------:R-:W-:Y:S01]  /*ec10*/  FMUL.FTZ R47, R47, R67.reuse ;  /* 0x000000432f2f7220 */ /* 0x080fe20000410000 */
[C---:B------:R-:W-:Y:S01]  /*ec20*/  IMAD.U32 R6, R4.reuse, 0x10000, RZ ;  /* 0x0001000004067824 */ /* 0x040fe200078e00ff */
[----:B------:R-:W-:Y:S01]  /*ec30*/  LOP3.LUT R4, R4, 0xffff0000, RZ, 0xc0, !PT ;  /* 0xffff000004047812 */ /* 0x000fe200078ec0ff */
[----:B------:R-:W-:Y:S01]  /*ec40*/  FFMA.FTZ R73, R46, R67, -R73 ;  /* 0x000000432e497223 */ /* 0x000fe20000010849 */
[----:B------:R-:W-:-:S02]  /*ec50*/  IMAD.U32 R7, R5, 0x10000, RZ ;  /* 0x0001000005077824 */ /* 0x000fc400078e00ff */
[----:B------:R-:W-:Y:S01]  /*ec60*/  FFMA.FTZ R70, R46, R70, R47 ;  /* 0x000000462e467223 */ /* 0x000fe2000001002f */
[----:B------:R-:W-:Y:S01]  /*ec70*/  IMAD.U32 R67, R68, 0x10000, RZ ;  /* 0x0001000044437824 */ /* 0x000fe200078e00ff */
[----:B------:R-:W-:Y:S01]  /*ec80*/  LOP3.LUT R5, R5, 0xffff0000, RZ, 0xc0, !PT ;  /* 0xffff000005057812 */ /* 0x000fe200078ec0ff */
[C---:B------:R-:W-:Y:S01]  /*ec90*/  FMUL.FTZ R75, R64.reuse, R71 ;  /* 0x00000047404b7220 */ /* 0x040fe20000410000 */
[-C--:B------:R-:W-:Y:S01]  /*eca0*/  FMUL.FTZ R77, R64, R69.reuse ;  /* 0x00000045404d7220 */ /* 0x080fe20000410000 */
[----:B------:R-:W-:Y:S01]  /*ecb0*/  LOP3.LUT R68, R68, 0xffff0000, RZ, 0xc0, !PT ;  /* 0xffff000044447812 */ /* 0x000fe200078ec0ff */
[C---:B------:R-:W-:Y:S01]  /*ecc0*/  IMAD.U32 R47, R65.reuse, 0x10000, RZ ;  /* 0x00010000412f7824 */ /* 0x040fe200078e00ff */
[----:B------:R-:W-:Y:S01]  /*ecd0*/  LOP3.LUT R46, R65, 0xffff0000, RZ, 0xc0, !PT ;  /* 0xffff0000412e7812 */ /* 0x000fe200078ec0ff */
        /* <DEDUP_REMOVED lines=15> */
.L_x_3686:
[----:B------:R-:W-:Y:S05]  /*edd0*/  BSYNC B2 ;  /* 0x0000000000027941 */ /* 0x000fea0003800000 */
.L_x_3685:
[----:B------:R-:W-:Y:S05]  /*ede0*/  @P1 BRA `(.L_x_3684) ;  /* 0x0000000000b81947 */ /* 0x000fea0003800000 */
[----:B0-----:R-:W0:Y:S01]  /*edf0*/  LDS.128 R4, [R0] ;  /* 0x0000000000047984 */ /* 0x001e220000000c00 */
        /* <DEDUP_REMOVED lines=8> */
[----:B------:R-:W-:-:S02]  /*ee80*/  LOP3.LUT R65, R65, 0xffff0000, RZ, 0xc0, !PT ;  /* 0xffff000041417812 */ /* 0x000fc400078ec0ff */
[----:B------:R-:W-:Y:S02]  /*ee90*/  LOP3.LUT R47, R47, 0xffff0000, RZ, 0xc0, !PT ;  /* 0xffff00002f2f7812 */ /* 0x000fe400078ec0ff */
[----:B------:R-:W-:Y:S02]  /*eea0*/  PRMT R46, R74, 0x5432, R46 ;  /* 0x000054324a2e7816 */ /* 0x000fe4000000002e */
[----:B------:R-:W-:Y:S02]  /*eeb0*/  PRMT R64, R76, 0x5432, R64 ;  /* 0x000054324c407816 */ /* 0x000fe40000000040 */
[C---:B0-----:R-:W-:Y:S01]  /*eec0*/  LOP3.LUT R25, R6.reuse, 0xffff0000, RZ, 0xc0, !PT ;  /* 0xffff000006197812 */ /* 0x041fe200078ec0ff */
[----:B------:R-:W-:Y:S01]  /*eed0*/  IMAD.U32 R24, R6, 0x10000, RZ ;  /* 0x0001000006187824 */ /* 0x000fe200078e00ff */
[C---:B------:R-:W-:Y:S01]  /*eee0*/  LOP3.LUT R27, R7.reuse, 0xffff0000, RZ, 0xc0, !PT ;  /* 0xffff0000071b7812 */ /* 0x040fe200078ec0ff */
[----:B------:R-:W-:Y:S02]  /*eef0*/  IMAD.U32 R26, R7, 0x10000, RZ ;  /* 0x00010000071a7824 */ /* 0x000fe400078e00ff */
[C---:B------:R-:W-:Y:S01]  /*ef00*/  FMUL.FTZ R67, R25.reuse, R66 ;  /* 0x0000004219437220 */ /* 0x040fe20000410000 */
[----:B------:R-:W-:Y:S01]  /*ef10*/  FMUL.FTZ R25, R25, R62 ;  /* 0x0000003e19197220 */ /* 0x000fe20000410000 */
[C---:B------:R-:W-:Y:S01]  /*ef20*/  FMUL.FTZ R69, R27.reuse, R65 ;  /* 0x000000411b457220 */ /* 0x040fe20000410000 */
[----:B------:R-:W-:Y:S01]  /*ef30*/  FMUL.FTZ R71, R27, R47 ;  /* 0x0000002f1b477220 */ /* 0x000fe20000410000 */
[----:B------:R-:W-:-:S02]  /*ef40*/  IMAD.U32 R6, R4, 0x10000, RZ ;  /* 0x0001000004067824 */ /* 0x000fc400078e00ff */
[----:B------:R-:W-:Y:S01]  /*ef50*/  FFMA.FTZ R66, R24, R66, R25 ;  /* 0x0000004218427223 */ /* 0x000fe20000010019 */
[C---:B------:R-:W-:Y:S01]  /*ef60*/  IMAD.U32 R7, R5.reuse, 0x10000, RZ ;  /* 0x0001000005077824 */ /* 0x040fe200078e00ff */
[----:B------:R-:W-:Y:S01]  /*ef70*/  LOP3.LUT R4, R4, 0xffff0000, RZ, 0xc0, !PT ;  /* 0xffff000004047812 */ /* 0x000fe200078ec0ff */
[----:B------:R-:W-:Y:S01]  /*ef80*/  IMAD.U32 R27, R64, 0x10000, RZ ;  /* 0x00010000401b7824 */ /* 0x000fe200078e00ff */
[----:B------:R-:W-:Y:S01]  /*ef90*/  LOP3.LUT R5, R5, 0xffff0000, RZ, 0xc0, !PT ;  /* 0xffff000005057812 */ /* 0x000fe200078ec0ff */
[----:B------:R-:W-:Y:S01]  /*efa0*/  IMAD.U32 R25, R46, 0x10000, RZ ;  /* 0x000100002e197824 */ /* 0x000fe200078e00ff */
[----:B------:R-:W-:Y:S01]  /*efb0*/  LOP3.LUT R64, R64, 0xffff0000, RZ, 0xc0, !PT ;  /* 0xffff000040407812 */ /* 0x000fe200078ec0ff */
[----:B------:R-:W-:Y:S01]  /*efc0*/  FFMA.FTZ R67, R24, R62, -R67 ;  /* 0x0000003e18437223 */ /* 0x000fe20000010843 */
        /* <DEDUP_REMOVED lines=16> */
.L_x_3684:
[----:B------:R-:W-:Y:S05]  /*f0d0*/  BSYNC B1 ;  /* 0x0000000000017941 */ /* 0x000fea0003800000 */
.L_x_3683:
        /* <DEDUP_REMOVED lines=53> */
.L_x_3689:
[----:B------:R-:W-:Y:S05]  /*f430*/  BSYNC B1 ;  /* 0x0000000000017941 */ /* 0x000fea0003800000 */
.L_x_3688:
[----:B------:R-:W-:Y:S05]  /*f440*/  @P1 BRA `(.L_x_3687) ;  /* 0x0000001400e01947 */ /* 0x000fea0003800000 */
[----:B0-----:R-:W0:Y:S01]  /*f450*/  LDS.128 R4, [R0+0x1000] ;  /* 0x0010000000047984 */ /* 0x001e220000000c00 */
[--C-:B------:R-:W-:Y:S02]  /*f460*/  SHF.R.U64 R2, R8, 0x10, R9.reuse ;  /* 0x0000001008027819 */ /* 0x100fe40000001209 */
[----:B------:R-:W-:Y:S02]  /*f470*/  SHF.R.U32.HI R10, RZ, 0x10, R9 ;  /* 0x00000010ff0a7819 */ /* 0x000fe40000011609 */
[--C-:B------:R-:W-:Y:S02]  /*f480*/  SHF.R.U64 R9, R20, 0x10, R21.reuse ;  /* 0x0000001014097819 */ /* 0x100fe40000001215 */
[----:B------:R-:W-:Y:S02]  /*f490*/  SHF.R.U32.HI R20, RZ, 0x10, R21 ;  /* 0x00000010ff147819 */ /* 0x000fe40000011615 */
[----:B------:R-:W-:Y:S02]  /*f4a0*/  PRMT R10, R3, 0x5410, R10 ;  /* 0x00005410030a7816 */ /* 0x000fe4000000000a */
[----:B------:R-:W-:-:S02]  /*f4b0*/  PRMT R15, R15, 0x5410, R20 ;  /* 0x000054100f0f7816 */ /* 0x000fc40000000014 */
[----:B------:R-:W-:Y:S01]  /*f4c0*/  PRMT R14, R14, 0x5410, R9 ;  /* 0x000054100e0e7816 */ /* 0x000fe20000000009 */
[C---:B------:R-:W-:Y:S01]  /*f4d0*/  IMAD.U32 R11, R10.reuse, 0x10000, RZ ;  /* 0x000100000a0b7824 */ /* 0x040fe200078e00ff */
[C---:B------:R-:W-:Y:S01]  /*f4e0*/  LOP3.LUT R12, R15.reuse, 0xffff0000, RZ, 0xc0, !PT ;  /* 0xffff00000f0c7812 */ /* 0x040fe200078ec0ff */
[----:B------:R-:W-:Y:S01]  /*f4f0*/  IMAD.U32 R13, R15, 0x10000, RZ ;  /* 0x000100000f0d7824 */ /* 0x000fe200078e00ff */
[----:B------:R-:W-:Y:S02]  /*f500*/  LOP3.LUT R10, R10, 0xffff0000, RZ, 0xc0, !PT ;  /* 0xffff00000a0a7812 */ /* 0x000fe400078ec0ff */
[----:B------:R-:W-:Y:S01]  /*f510*/  PRMT R33, R33, 0x5410, R2 ;  /* 0x0000541021217816 */ /* 0x000fe20000000002 */
        /* <DEDUP_REMOVED lines=15> */
[----:B------:R-:W-:Y:S01]  /*f610*/  IMAD.U32 R6, R33, 0x10000, RZ ;  /* 0x0001000021067824 */ /* 0x000fe200078e00ff */
[----:B------:R-:W-:Y:S01]  /*f620*/  LOP3.LUT R14, R14, 0xffff0000, RZ, 0xc0, !PT ;  /* 0xffff00000e0e7812 */ /* 0x000fe200078ec0ff */
[----:B------:R-:W-:Y:S01]  /*f630*/  FFMA.FTZ R24, R9, R10, -R24 ;  /* 0x0000000a09187223 */ /* 0x000fe20000010818 */
        /* <DEDUP_REMOVED lines=16> */
.L_x_3674:
        /* <DEDUP_REMOVED lines=30> */
[----:B------:R-:W0:Y:S01]  /*f920*/  LDC R71, c[0x0][0x3f4] ;  /* 0x0000fd00ff477b82 */ /* 0x000e220000000800 */
[----:B------:R-:W1:Y:S01]  /*f930*/  SHFL.IDX PT, R4, R26, RZ, 0x1c1f ;  /* 0x001c1fff1a047589 */ /* 0x000e6200000e0000 */
[----:B------:R-:W-:-:S03]  /*f940*/  IMAD R69, R24, R69, RZ ;  /* 0x0000004518457224 */ /* 0x000fc600078e02ff */
[----:B------:R-:W2:Y:S04]  /*f950*/  SHFL.IDX PT, R3, R27, RZ, 0x1c1f ;  /* 0x001c1fff1b037589 */ /* 0x000ea800000e0000 */
[----:B------:R-:W3:Y:S04]  /*f960*/  SHFL.IDX PT, R14, R33, RZ, 0x1c1f ;  /* 0x001c1fff210e7589 */ /* 0x000ee800000e0000 */
[----:B------:R-:W4:Y:S01]  /*f970*/  SHFL.IDX PT, R5, R25, RZ, 0x1c1f ;  /* 0x001c1fff19057589 */ /* 0x000f2200000e0000 */
[----:B0-----:R-:W-:-:S04]  /*f980*/  ISETP.GE.AND P0, PT, R22, R71, PT ;  /* 0x000000471600720c */ /* 0x001fc80003f06270 */
[----:B------:R-:W-:-:S13]  /*f990*/  ISETP.GE.OR P1, PT, R0, R69, P0 ;  /* 0x000000450000720c */ /* 0x000fda0000726670 */
[C---:B------:R-:W-:Y:S01]  /*f9a0*/  @!P1 IMAD.SHL.U32 R7, R22.reuse, 0x2, RZ ;  /* 0x0000000216079824 */ /* 0x040fe200078e00ff */
[----:B------:R-:W-:-:S04]  /*f9b0*/  @!P1 SHF.L.U64.HI R6, R22, 0x1, R23 ;  /* 0x0000000116069819 */ /* 0x000fc80000010217 */
[----:B-1----:R-:W-:-:S05]  /*f9c0*/  @!P1 IADD3 R4, P2, R4, R7, RZ ;  /* 0x0000000704049210 */ /* 0x002fca0007f5e0ff */
[----:B--2---:R-:W-:Y:S02]  /*f9d0*/  @!P1 IMAD.X R3, R3, 0x1, R6, P2 ;  /* 0x0000000103039824 */ /* 0x004fe400010e0606 */
[----:B------:R-:W-:Y:S02]  /*f9e0*/  @!P1 IMAD.MOV.U32 R8, RZ, RZ, R4 ;  /* 0x000000ffff089224 */ /* 0x000fe400078e0004 */
[----:B------:R-:W-:-:S06]  /*f9f0*/  @!P1 IMAD.MOV.U32 R9, RZ, RZ, R3 ;  /* 0x000000ffff099224 */ /* 0x000fcc00078e0003 */
[----:B------:R-:W2:Y:S01]  /*fa00*/  @!P1 LD.E.128 R8, desc[UR44][R8.64] ;  /* 0x0000002c08089980 */ /* 0x000ea2000c101d00 */
[----:B---3--:R-:W-:-:S05]  /*fa10*/  @!P1 IADD3 R14, P2, R14, R7, RZ ;  /* 0x000000070e0e9210 */ /* 0x008fca0007f5e0ff */
[----:B----4-:R-:W-:Y:S02]  /*fa20*/  @!P1 IMAD.X R5, R5, 0x1, R6, P2 ;  /* 0x0000000105059824 */ /* 0x010fe400010e0606 */
[----:B------:R-:W-:-:S06]  /*fa30*/  @!P1 IMAD.MOV.U32 R4, RZ, RZ, R14 ;  /* 0x000000ffff049224 */ /* 0x000fcc00078e000e */
[----:B------:R-:W3:Y:S01]  /*fa40*/  @!P1 LD.E.128 R4, desc[UR44][R4.64] ;  /* 0x0000002c04049980 */ /* 0x000ee2000c101d00 */
[----:B------:R-:W-:Y:S02]  /*fa50*/  CS2R R64, SRZ ;  /* 0x0000000000407805 */ /* 0x000fe4000001ff00 */
[----:B------:R-:W-:Y:S02]  /*fa60*/  CS2R R66, SRZ ;  /* 0x0000000000427805 */ /* 0x000fe4000001ff00 */
[----:B------:R-:W-:Y:S01]  /*fa70*/  CS2R R20, SRZ ;  /* 0x0000000000147805 */ /* 0x000fe2000001ff00 */
[----:B------:R-:W0:Y:S01]  /*fa80*/  SHFL.IDX PT, R24, R26, 0x1, 0x1c1f ;  /* 0x003c1f001a187f89 */ /* 0x000e2200000e0000 */
[----:B------:R-:W-:-:S03]  /*fa90*/  CS2R R46, SRZ ;  /* 0x00000000002e7805 */ /* 0x000fc6000001ff00 */
[----:B------:R-:W1:Y:S04]  /*faa0*/  SHFL.IDX PT, R25, R25, 0x1, 0x1c1f ;  /* 0x003c1f0019197f89 */ /* 0x000e6800000e0000 */
[----:B------:R4:W0:Y:S01]  /*fab0*/  SHFL.IDX PT, R14, R33, 0x1, 0x1c1f ;  /* 0x003c1f00210e7f89 */ /* 0x00082200000e0000 */
[----:B--2---:R-:W-:Y:S02]  /*fac0*/  @!P1 IMAD.MOV.U32 R64, RZ, RZ, R8 ;  /* 0x000000ffff409224 */ /* 0x004fe400078e0008 */
[----:B------:R-:W-:Y:S02]  /*fad0*/  @!P1 IMAD.MOV.U32 R66, RZ, RZ, R10 ;  /* 0x000000ffff429224 */ /* 0x000fe400078e000a */
[----:B------:R-:W-:Y:S02]  /*fae0*/  IMAD.MOV.U32 R3, RZ, RZ, R64 ;  /* 0x000000ffff037224 */ /* 0x000fe400078e0040 */
[----:B------:R-:W-:-:S02]  /*faf0*/  @!P1 IMAD.MOV.U32 R67, RZ, RZ, R11 ;  /* 0x000000ffff439224 */ /* 0x000fc400078e000b */
[----:B------:R-:W-:Y:S01]  /*fb00*/  @!P1 IMAD.MOV.U32 R65, RZ, RZ, R9 ;  /* 0x000000ffff419224 */ /* 0x000fe200078e0009 */
[----:B------:R-:W-:Y:S01]  /*fb10*/  PRMT R68, R68, 0x5410, R3 ;  /* 0x0000541044447816 */ /* 0x000fe20000000003 */
[----:B------:R-:W-:Y:S01]  /*fb20*/  IMAD.MOV.U32 R8, RZ, RZ, R66 ;  /* 0x000000ffff087224 */ /* 0x000fe200078e0042 */
[----:B------:R2:W0:Y:S01]  /*fb30*/  SHFL.IDX PT, R3, R27, 0x1, 0x1c1f ;  /* 0x003c1f001b037f89 */ /* 0x00042200000e0000 */
[----:B------:R-:W-:Y:S02]  /*fb40*/  IMAD.MOV.U32 R9, RZ, RZ, R67 ;  /* 0x000000ffff097224 */ /* 0x000fe400078e0043 */
[----:B---3--:R-:W-:Y:S01]  /*fb50*/  @!P1 IMAD.MOV.U32 R20, RZ, RZ, R4 ;  /* 0x000000ffff149224 */ /* 0x008fe200078e0004 */
[----:B------:R-:W-:Y:S01]  /*fb60*/  PRMT R62, R8, 0x7610, R62 ;  /* 0x00007610083e7816 */ /* 0x000fe2000000003e */
[----:B------:R-:W-:Y:S01]  /*fb70*/  @!P1 IMAD.MOV.U32 R21, RZ, RZ, R5 ;  /* 0x000000ffff159224 */ /* 0x000fe200078e0005 */
[----:B------:R-:W-:Y:S01]  /*fb80*/  PRMT R68, R9, 0x7610, R68 ;  /* 0x0000761009447816 */ /* 0x000fe20000000044 */
[----:B------:R-:W-:Y:S01]  /*fb90*/  @!P1 IMAD.MOV.U32 R46, RZ, RZ, R6 ;  /* 0x000000ffff2e9224 */ /* 0x000fe200078e0006 */
[----:B------:R-:W-:Y:S01]  /*fba0*/  CS2R R8, SRZ ;  /* 0x0000000000087805 */ /* 0x000fe2000001ff00 */
[----:B------:R-:W-:-:S02]  /*fbb0*/  @!P1 IMAD.MOV.U32 R47, RZ, RZ, R7 ;  /* 0x000000ffff2f9224 */ /* 0x000fc400078e0007 */
[----:B------:R-:W-:Y:S02]  /*fbc0*/  IMAD.MOV.U32 R12, RZ, RZ, R65 ;  /* 0x000000ffff0c7224 */ /* 0x000fe400078e0041 */
[----:B------:R-:W-:Y:S02]  /*fbd0*/  IMAD.MOV.U32 R4, RZ, RZ, R20 ;  /* 0x000000ffff047224 */ /* 0x000fe400078e0014 */
[----:B------:R-:W-:Y:S01]  /*fbe0*/  IMAD.MOV.U32 R5, RZ, RZ, R21 ;  /* 0x000000ffff057224 */ /* 0x000fe200078e0015 */
[----:B------:R-:W-:Y:S01]  /*fbf0*/  PRMT R70, R12, 0x7610, R70 ;  /* 0x000076100c467816 */ /* 0x000fe20000000046 */
[----:B------:R-:W-:Y:S01]  /*fc00*/  IMAD.MOV.U32 R6, RZ, RZ, R46 ;  /* 0x000000ffff067224 */ /* 0x000fe200078e002e */
[----:B----4-:R-:W-:Y:S01]  /*fc10*/  PRMT R33, R33, 0x5410, R4 ;  /* 0x0000541021217816 */ /* 0x010fe20000000004 */
[----:B------:R-:W-:Y:S01]  /*fc20*/  IMAD.MOV.U32 R7, RZ, RZ, R47 ;  /* 0x000000ffff077224 */ /* 0x000fe200078e002f */
[----:B------:R-:W-:-:S04]  /*fc30*/  PRMT R62, R62, 0x5410, R5 ;  /* 0x000054103e3e7816 */ /* 0x000fc80000000005 */
[----:B012---:R-:W-:-:S07]  /*fc40*/  PRMT R73, R7, 0x5410, R6 ;  /* 0x0000541007497816 */ /* 0x007fce0000000006 */
.L_x_4031:
[----:B------:R-:W2:Y:S01]  /*fc50*/  LDL R5, [R1+0x1f4] ;  /* 0x0001f40001057983 */ /* 0x000ea20000100800 */
[----:B------:R-:W-:Y:S01]  /*fc60*/  VIADD R0, R0, 0x20 ;  /* 0x0000002000007836 */ /* 0x000fe20000000000 */
[----:B------:R-:W-:Y:S01]  /*fc70*/  BSSY B1, `(.L_x_3691) ;  /* 0x0000016000017945 */ /* 0x000fe20003800000 */
[----:B------:R-:W-:Y:S02]  /*fc80*/  CS2R R10, SRZ ;  /* 0x00000000000a7805 */ /* 0x000fe4000001ff00 */
[----:B------:R-:W-:Y:S02]  /*fc90*/  CS2R R6, SRZ ;  /* 0x0000000000067805 */ /* 0x000fe4000001ff00 */
[----:B------:R-:W-:Y:S02]  /*fca0*/  ISETP.GE.AND P1, PT, R0, R69, PT ;  /* 0x000000450000720c */ /* 0x000fe40003f26270 */
[----:B--2---:R-:W-:-:S04]  /*fcb0*/  LEA.HI R4, R5, R5, RZ, 0x1 ;  /* 0x0000000505047211 */ /* 0x004fc800078f08ff */
[----:B------:R-:W-:-:S05]  /*fcc0*/  LOP3.LUT R4, R4, 0xfffffffe, RZ, 0xc0, !PT ;  /* 0xfffffffe04047812 */ /* 0x000fca00078ec0ff */
[----:B------:R-:W-:Y:S01]  /*fcd0*/  IMAD.IADD R0, R5, 0x1, -R4 ;  /* 0x0000000105007824 */ /* 0x000fe200078e0a04 */
[----:B------:R-:W-:-:S04]  /*fce0*/  CS2R R4, SRZ ;  /* 0x0000000000047805 */ /* 0x000fc8000001ff00 */
[----:B------:R-:W-:Y:S01]  /*fcf0*/  SHF.L.U32 R13, R0, 0x1f, RZ ;  /* 0x0000001f000d7819 */ /* 0x000fe200000006ff */
[----:B------:R-:W-:Y:S06]  /*fd00*/  @P1 BRA `(.L_x_3692) ;  /* 0x0000000000301947 */ /* 0x000fec0003800000 */
[----:B------:R-:W-:Y:S02]  /*fd10*/  CS2R R10, SRZ ;  /* 0x00000000000a7805 */ /* 0x000fe4000001ff00 */
[----:B------:R-:W-:Y:S02]  /*fd20*/  CS2R R4, SRZ ;  /* 0x0000000000047805 */ /* 0x000fe4000001ff00 */
[----:B------:R-:W-:Y:S01]  /*fd30*/  CS2R R6, SRZ ;  /* 0x0000000000067805 */ /* 0x000fe2000001ff00 */
[----:B------:R-:W-:Y:S06]  /*fd40*/  @P0 BRA `(.L_x_3692) ;  /* 0x0000000000200947 */ /* 0x000fec0003800000 */
[C---:B------:R-:W-:Y:S01]  /*fd50*/  IMAD.SHL.U32 R9, R22.reuse, 0x2, RZ ;  /* 0x0000000216097824 */ /* 0x040fe200078e00ff */
[----:B------:R-:W-:-:S04]  /*fd60*/  SHF.L.U64.HI R0, R22, 0x1, R23 ;  /* 0x0000000116007819 */ /* 0x000fc80000010217 */
[-C--:B------:R-:W-:Y:S02]  /*fd70*/  IADD3 R4, P1, R24, R9.reuse, RZ ;  /* 0x0000000918047210 */ /* 0x080fe40007f3e0ff */
[----:B------:R-:W-:-:S03]  /*fd80*/  IADD3 R8, P2, R14, R9, RZ ;  /* 0x000000090e087210 */ /* 0x000fc60007f5e0ff */
[--C-:B------:R-:W-:Y:S02]  /*fd90*/  IMAD.X R5, R3, 0x1, R0.reuse, P1 ;  /* 0x0000000103057824 */ /* 0x100fe400008e0600 */
[----:B------:R-:W-:-:S04]  /*fda0*/  IMAD.X R9, R25, 0x1, R0, P2 ;  /* 0x0000000119097824 */ /* 0x000fc800010e0600 */
[----:B------:R-:W5:Y:S04]  /*fdb0*/  LD.E.128 R4, desc[UR44][R4.64] ;  /* 0x0000002c04047980 */ /* 0x000f68000c101d00 */
[----:B------:R-:W5:Y:S02]  /*fdc0*/  LD.E.128 R8, desc[UR44][R8.64] ;  /* 0x0000002c08087980 */ /* 0x000f64000c101d00 */
.L_x_3692:
[----:B------:R-:W-:Y:S05]  /*fdd0*/  BSYNC B1 ;  /* 0x0000000000017941 */ /* 0x000fea0003800000 */
.L_x_3691:
[----:B------:R-:W0:Y:S01]  /*fde0*/  SYNCS.PHASECHK.TRANS64.TRYWAIT P1, [R2+URZ+0x38800], R13 ;  /* 0x0388000d020075a7 */ /* 0x000e22000802017f */
[----:B------:R-:W-:Y:S04]  /*fdf0*/  BSSY B1, `(.L_x_3693) ;  /* 0x0000002000017945 */ /* 0x000fe80003800000 */
[----:B0-----:R-:W-:Y:S05]  /*fe00*/  @!P1 BRA `(.L_x_3694) ;  /* 0x000002f800689947 */ /* 0x001fea0003800000 */
.L_x_4032:
[----:B------:R-:W-:Y:S05]  /*fe10*/  BSYNC B1 ;  /* 0x0000000000017941 */ /* 0x000fea0003800000 */
.L_x_3693:
[----:B------:R-:W2:Y:S01]  /*fe20*/  LDL R0, [R1+0x70] ;  /* 0x0000700001007983 */ /* 0x000ea20000100800 */
[----:B-----5:R-:W-:Y:S01]  /*fe30*/  IMAD.MOV.U32 R12, RZ, RZ, R9 ;  /* 0x000000ffff0c7224 */ /* 0x020fe200078e0009 */
[----:B------:R-:W-:Y:S01]  /*fe40*/  BSSY B1, `(.L_x_3695) ;  /* 0x0000074000017945 */ /* 0x000fe20003800000 */
[----:B------:R-:W-:Y:S02]  /*fe50*/  IMAD.MOV.U32 R3, RZ, RZ, R8 ;  /* 0x000000ffff037224 */ /* 0x000fe400078e0008 */
[----:B0-----:R-:W-:Y:S01]  /*fe60*/  IMAD.MOV.U32 R13, RZ, RZ, R4 ;  /* 0x000000ffff0d7224 */ /* 0x001fe200078e0004 */
[----:B------:R-:W-:Y:S01]  /*fe70*/  PRMT R33, R12, 0x7610, R33 ;  /* 0x000076100c217816 */ /* 0x000fe20000000021 */
[----:B------:R-:W-:Y:S02]  /*fe80*/  IMAD.MOV.U32 R12, RZ, RZ, R11 ;  /* 0x000000ffff0c7224 */ /* 0x000fe400078e000b */
[----:B------:R-:W-:Y:S02]  /*fe90*/  IMAD.MOV.U32 R14, RZ, RZ, R5 ;  /* 0x000000ffff0e7224 */ /* 0x000fe400078e0005 */
[----:B------:R-:W-:Y:S01]  /*fea0*/  IMAD.MOV.U32 R86, RZ, RZ, R6 ;  /* 0x000000ffff567224 */ /* 0x000fe200078e0006 */
[----:B------:R-:W-:Y:S01]  /*feb0*/  PRMT R3, R3, 0x5410, R12 ;  /* 0x0000541003037816 */ /* 0x000fe2000000000c */
[----:B------:R-:W-:Y:S01]  /*fec0*/  IMAD.MOV.U32 R87, RZ, RZ, R7 ;  /* 0x000000ffff577224 */ /* 0x000fe200078e0007 */
[----:B------:R-:W-:Y:S01]  /*fed0*/  PRMT R85, R85, 0x5410, R14 ;  /* 0x0000541055557816 */ /* 0x000fe2000000000e */
[----:B--2---:R-:W-:-:S05]  /*fee0*/  IMAD R0, R0, -0x40, R69 ;  /* 0xffffffc000007824 */ /* 0x004fca00078e0245 */
[----:B------:R-:W-:-:S04]  /*fef0*/  VIMNMX R0, R0, 0x40, PT ;  /* 0x0000004000007848 */ /* 0x000fc80003fe0100 */
[-C--:B------:R-:W-:Y:S02]  /*ff00*/  ISETP.GE.OR P1, PT, R152, R0.reuse, P0 ;  /* 0x000000009800720c */ /* 0x080fe40000726670 */
[----:B------:R-:W-:Y:S01]  /*ff10*/  ISETP.GE.OR P0, PT, R217, R0, P0 ;  /* 0x00000000d900720c */ /* 0x000fe20000706670 */
[----:B------:R-:W-:-:S05]  /*ff20*/  IMAD.MOV.U32 R0, RZ, RZ, R10 ;  /* 0x000000ffff007224 */ /* 0x000fca00078e000a */
[----:B------:R-:W-:-:S05]  /*ff30*/  PRMT R84, R0, 0x5410, R13 ;  /* 0x0000541000547816 */ /* 0x000fca000000000d */
[----:B------:R-:W-:Y:S05]  /*ff40*/  @P1 BRA `(.L_x_3696) ;  /* 0x00000004008c1947 */ /* 0x000fea0003800000 */
[----:B------:R-:W-:Y:S01]  /*ff50*/  IMAD.IADD R12, R22, 0x1, R71 ;  /* 0x00000001160c7824 */ /* 0x000fe200078e0247 */
[C---:B------:R-:W-:Y:S02]  /*ff60*/  LOP3.LUT R0, R165.reuse, 0x38, R22, 0xf8, !PT ;  /* 0x00000038a5007812 */ /* 0x040fe400078ef816 */
[----:B------:R-:W-:Y:S02]  /*ff70*/  SHF.R.U64 R72, R20, 0x10, R21 ;  /* 0x0000001014487819 */ /* 0x000fe40000001215 */
[----:B------:R-:W-:Y:S02]  /*ff80*/  LOP3.LUT R12, R165, 0x38, R12, 0xf8, !PT ;  /* 0x00000038a50c7812 */ /* 0x000fe400078ef80c */
[C-C-:B------:R-:W-:Y:S02]  /*ff90*/  LOP3.LUT R13, R184.reuse, R0, R167.reuse, 0xf6, !PT ;  /* 0x00000000b80d7212 */ /* 0x140fe400078ef6a7 */
[----:B------:R-:W-:Y:S02]  /*ffa0*/  LOP3.LUT R25, R184, R12, R167, 0xf6, !PT ;  /* 0x0000000cb8197212 */ /* 0x000fe400078ef6a7 */
[----:B------:R-:W-:Y:S01]  /*ffb0*/  SHF.R.U64 R0, R64, 0x10, R65 ;  /* 0x0000001040007819 */ /* 0x000fe20000001241 */
[--C-:B------:R-:W-:Y:S01]  /*ffc0*/  IMAD R80, R13, 0x2, R2.reuse ;  /* 0x000000020d507824 */ /* 0x100fe200078e0202 */
[--C-:B------:R-:W-:Y:S01]  /*ffd0*/  SHF.R.U64 R76, R46, 0x10, R47.reuse ;  /* 0x000000102e4c7819 */ /* 0x100fe2000000122f */
[----:B------:R-:W-:Y:S01]  /*ffe0*/  IMAD R82, R25, 0x2, R2 ;  /* 0x0000000219527824 */ /* 0x000fe200078e0202 */
[----:B------:R-:W-:-:S02]  /*fff0*/  SHF.R.U32.HI R77, RZ, 0x10, R47 ;  /* 0x00000010ff4d7819 */ /* 0x000fc4000001162f */
[----:B------:R-:W0:Y:S01]  /*10000*/  LDS.128 R12, [R80+0x20400] ;  /* 0x02040000500c7984 */ /* 0x000e220000000c00 */
[----:B------:R-:W-:Y:S02]  /*10010*/  PRMT R72, R33, 0x5432, R72 ;  /* 0x0000543221487816 */ /* 0x000fe40000000048 */
[----:B------:R-:W-:Y:S01]  /*10020*/  SHF.R.U32.HI R74, RZ, 0x10, R21 ;  /* 0x00000010ff4a7819 */ /* 0x000fe20000011615 */
[----:B------:R-:W1:Y:S01]  /*10030*/  LDS.128 R24, [R82+0x20400] ;  /* 0x0204000052187984 */ /* 0x000e620000000c00 */
[----:B------:R-:W-:Y:S02]  /*10040*/  SHF.R.U32.HI R69, RZ, 0x10, R65 ;  /* 0x00000010ff457819 */ /* 0x000fe40000011641 */
[--C-:B------:R-:W-:Y:S02]  /*10050*/  SHF.R.U64 R65, R66, 0x10, R67.reuse ;  /* 0x0000001042417819 */ /* 0x100fe40000001243 */
[----:B------:R-:W-:Y:S02]  /*10060*/  SHF.R.U32.HI R67, RZ, 0x10, R67 ;  /* 0x00000010ff437819 */ /* 0x000fe40000011643 */
[----:B------:R-:W-:-:S02]  /*10070*/  PRMT R66, R68, 0x5432, R0 ;  /* 0x0000543244427816 */ /* 0x000fc40000000000 */
[C---:B------:R-:W-:Y:S02]  /*10080*/  PRMT R76, R73.reuse, 0x5432, R76 ;  /* 0x00005432494c7816 */ /* 0x040fe4000000004c */
[----:B------:R-:W-:Y:S01]  /*10090*/  PRMT R77, R73, 0x5410, R77 ;  /* 0x00005410494d7816 */ /* 0x000fe2000000004d */
[----:B------:R-:W-:Y:S01]  /*100a0*/  IMAD.U32 R73, R72, 0x10000, RZ ;  /* 0x0001000048497824 */ /* 0x000fe200078e00ff */
[----:B------:R-:W-:Y:S02]  /*100b0*/  PRMT R74, R62, 0x5432, R74 ;  /* 0x000054323e4a7816 */ /* 0x000fe4000000004a */
[----:B------:R-:W-:Y:S01]  /*100c0*/  PRMT R69, R70, 0x5410, R69 ;  /* 0x0000541046457816 */ /* 0x000fe20000000045 */
[----:B------:R-:W-:Y:S01]  /*100d0*/  IMAD.U32 R78, R77, 0x10000, RZ ;  /* 0x000100004d4e7824 */ /* 0x000fe200078e00ff */
[----:B------:R-:W-:Y:S01]  /*100e0*/  PRMT R68, R68, 0x5410, R67 ;  /* 0x0000541044447816 */ /* 0x000fe20000000043 */
[----:B------:R-:W-:Y:S01]  /*100f0*/  IMAD.U32 R67, R66, 0x10000, RZ ;  /* 0x0001000042437824 */ /* 0x000fe200078e00ff */
[----:B------:R-:W-:Y:S01]  /*10100*/  PRMT R70, R62, 0x5410, R65 ;  /* 0x000054103e467816 */ /* 0x000fe20000000041 */
[C---:B------:R-:W-:Y:S01]  /*10110*/  IMAD.U32 R75, R74.reuse, 0x10000, RZ ;  /* 0x000100004a4b7824 */ /* 0x040fe200078e00ff */
[----:B------:R-:W-:Y:S01]  /*10120*/  LOP3.LUT R74, R74, 0xffff0000, RZ, 0xc0, !PT ;  /* 0xffff00004a4a7812 */ /* 0x000fe200078ec0ff */
[C---:B0-----:R-:W-:Y:S01]  /*10130*/  IMAD.U32 R0, R12.reuse, 0x10000, RZ ;  /* 0x000100000c007824 */ /* 0x041fe200078e00ff */
[----:B------:R-:W-:Y:S01]  /*10140*/  LOP3.LUT R12, R12, 0xffff0000, RZ, 0xc0, !PT ;  /* 0xffff00000c0c7812 */ /* 0x000fe200078ec0ff */
[C---:B------:R-:W-:Y:S01]  /*10150*/  IMAD.U32 R20, R13.reuse, 0x10000, RZ ;  /* 0x000100000d147824 */ /* 0x040fe200078e00ff */
[----:B------:R-:W-:Y:S01]  /*10160*/  LOP3.LUT R13, R13, 0xffff0000, RZ, 0xc0, !PT ;  /* 0xffff00000d0d7812 */ /* 0x000fe200078ec0ff */
[C---:B-1----:R-:W-:Y:S01]  /*10170*/  IMAD.U32 R47, R24.reuse, 0x10000, RZ ;  /* 0x00010000182f7824 */ /* 0x042fe200078e00ff */
[----:B------:R-:W-:Y:S01]  /*10180*/  LOP3.LUT R24, R24, 0xffff0000, RZ, 0xc0, !PT ;  /* 0xffff000018187812 */ /* 0x000fe200078ec0ff */
[C---:B------:R-:W-:Y:S01]  /*10190*/  IMAD.U32 R62, R25.reuse, 0x10000, RZ ;  /* 0x00010000193e7824 */ /* 0x040fe200078e00ff */
[----:B------:R-:W-:Y:S01]  /*101a0*/  LOP3.LUT R25, R25, 0xffff0000, RZ, 0xc0, !PT ;  /* 0xffff000019197812 */ /* 0x000fe200078ec0ff */
[C---:B------:R-:W-:Y:S01]  /*101b0*/  FMUL.FTZ R79, R47.reuse, R73 ;  /* 0x000000492f4f7220 */ /* 0x040fe20000410000 */
[----:B------:R-:W-:Y:S01]  /*101c0*/  FMUL.FTZ R81, R47, R67 ;  /* 0x000000432f517220 */ /* 0x000fe20000410000 */
[----:B------:R-:W-:-:S02]  /*101d0*/  IMAD.U32 R47, R69, 0x10000, RZ ;  /* 0x00010000452f7824 */ /* 0x000fc400078e00ff */
[----:B------:R-:W-:Y:S01]  /*101e0*/  FFMA.FTZ R79, R0, R67, -R79 ;  /* 0x00000043004f7223 */ /* 0x000fe2000001084f */
[----:B------:R-:W-:Y:S01]  /*101f0*/  FMUL.FTZ R67, R62, R75 ;  /* 0x0000004b3e437220 */ /* 0x000fe20000410000 */
[----:B------:R-:W-:Y:S02]  /*10200*/  IMAD.U32 R65, R27, 0x10000, RZ ;  /* 0x000100001b417824 */ /* 0x000fe400078e00ff */
[----:B------:R-:W-:Y:S01]  /*10210*/  FFMA.FTZ R81, R0, R73, R81 ;  /* 0x0000004900517223 */ /* 0x000fe20000010051 */
[-C--:B------:R-:W-:Y:S01]  /*10220*/  FMUL.FTZ R83, R62, R47.reuse ;  /* 0x0000002f3e537220 */ /* 0x080fe20000410000 */
[----:B------:R-:W-:Y:S01]  /*10230*/  FFMA.FTZ R73, R20, R47, -R67 ;  /* 0x0000002f14497223 */ /* 0x000fe20000010843 */
[----:B------:R-:W-:Y:S02]  /*10240*/  IMAD.U32 R46, R15, 0x10000, RZ ;  /* 0x000100000f2e7824 */ /* 0x000fe400078e00ff */
[----:B------:R-:W-:Y:S01]  /*10250*/  FMUL.FTZ R47, R65, R78 ;  /* 0x0000004e412f7220 */ /* 0x000fe20000410000 */
[----:B------:R-:W-:Y:S01]  /*10260*/  IMAD.U32 R0, R68, 0x10000, RZ ;  /* 0x0001000044007824 */ /* 0x000fe200078e00ff */
[----:B------:R-:W-:Y:S01]  /*10270*/  LOP3.LUT R67, R72, 0xffff0000, RZ, 0xc0, !PT ;  /* 0xffff000048437812 */ /* 0x000fe200078ec0ff */
[----:B------:R-:W-:-:S02]  /*10280*/  IMAD.U32 R64, R26, 0x10000, RZ ;  /* 0x000100001a407824 */ /* 0x000fc400078e00ff */
[----:B------:R-:W-:Y:S01]  /*10290*/  FFMA.FTZ R83, R20, R75, R83 ;  /* 0x0000004b14537223 */ /* 0x000fe20000010053 */
[-C--:B------:R-:W-:Y:S01]  /*102a0*/  FFMA.FTZ R72, R46, R0.reuse, -R47 ;  /* 0x000000002e487223 */ /* 0x080fe2000001082f */
[----:B------:R-:W-:Y:S01]  /*102b0*/  FMUL.FTZ R65, R65, R0 ;  /* 0x0000000041417220 */ /* 0x000fe20000410000 */
[----:B------:R-:W-:Y:S01]  /*102c0*/  LOP3.LUT R47, R66, 0xffff0000, RZ, 0xc0, !PT ;  /* 0xffff0000422f7812 */ /* 0x000fe200078ec0ff */
[----:B------:R-:W-:Y:S01]  /*102d0*/  FMUL.FTZ R66, R25, R74 ;  /* 0x0000004a19427220 */ /* 0x000fe20000410000 */
[----:B------:R-:W-:Y:S01]  /*102e0*/  LOP3.LUT R0, R69, 0xffff0000, RZ, 0xc0, !PT ;  /* 0xffff000045007812 */ /* 0x000fe200078ec0ff */
[----:B------:R-:W-:Y:S01]  /*102f0*/  FFMA.FTZ R78, R46, R78, R65 ;  /* 0x0000004e2e4e7223 */ /* 0x000fe20000010041 */
[C---:B------:R-:W-:Y:S01]  /*10300*/  FMUL.FTZ R65, R24.reuse, R67 ;  /* 0x0000004318417220 */ /* 0x040fe20000410000 */
[----:B------:R-:W-:Y:S01]  /*10310*/  FMUL.FTZ R69, R24, R47 ;  /* 0x0000002f18457220 */ /* 0x000fe20000410000 */
[----:B------:R-:W-:Y:S02]  /*10320*/  IMAD.U32 R24, R76, 0x10000, RZ ;  /* 0x000100004c187824 */ /* 0x000fe400078e00ff */
[----:B------:R-:W-:Y:S01]  /*10330*/  FMUL.FTZ R25, R25, R0 ;  /* 0x0000000019197220 */ /* 0x000fe20000410000 */
[----:B------:R-:W-:-:S02]  /*10340*/  IMAD.U32 R20, R70, 0x10000, RZ ;  /* 0x0001000046147824 */ /* 0x000fc400078e00ff */
[C---:B------:R-:W-:Y:S01]  /*10350*/  FFMA.FTZ R46, R12.reuse, R47, -R65 ;  /* 0x0000002f0c2e7223 */ /* 0x040fe20000010841 */
[----:B------:R-:W-:Y:S01]  /*10360*/  FFMA.FTZ R62, R12, R67, R69 ;  /* 0x000000430c3e7223 */ /* 0x000fe20000010045 */
[----:B------:R-:W-:Y:S01]  /*10370*/  FMUL.FTZ R12, R64, R24 ;  /* 0x00000018400c7220 */ /* 0x000fe20000410000 */
[C---:B------:R-:W-:Y:S01]  /*10380*/  FFMA.FTZ R74, R13.reuse, R74, R25 ;  /* 0x0000004a0d4a7223 */ /* 0x040fe20000010019 */
[----:B------:R-:W-:Y:S01]  /*10390*/  IMAD.U32 R21, R14, 0x10000, RZ ;  /* 0x000100000e157824 */ /* 0x000fe200078e00ff */
[----:B------:R-:W-:Y:S01]  /*103a0*/  LOP3.LUT R26, R26, 0xffff0000, RZ, 0xc0, !PT ;  /* 0xffff00001a1a7812 */ /* 0x000fe200078ec0ff */
[----:B------:R-:W-:Y:S01]  /*103b0*/  FFMA.FTZ R66, R13, R0, -R66 ;  /* 0x000000000d427223 */ /* 0x000fe20000010842 */
[-C--:B------:R-:W-:Y:S01]  /*103c0*/  FMUL.FTZ R64, R64, R20.reuse ;  /* 0x0000001440407220 */ /* 0x080fe20000410000 */
[----:B------:R-:W-:Y:S01]  /*103d0*/  LOP3.LUT R25, R76, 0xffff0000, RZ, 0xc0, !PT ;  /* 0xffff00004c197812 */ /* 0x000fe200078ec0ff */
[----:B------:R-:W-:Y:S01]  /*103e0*/  FFMA.FTZ R20, R21, R20, -R12 ;  /* 0x0000001415147223 */ /* 0x000fe2000001080c */
[----:B------:R-:W-:Y:S01]  /*103f0*/  LOP3.LUT R27, R27, 0xffff0000, RZ, 0xc0, !PT ;  /* 0xffff00001b1b7812 */ /* 0x000fe200078ec0ff */
[----:B------:R-:W-:Y:S01]  /*10400*/  FFMA.FTZ R64, R21, R24, R64 ;  /* 0x0000001815407223 */ /* 0x000fe20000010040 */
[----:B------:R-:W-:Y:S01]  /*10410*/  LOP3.LUT R13, R70, 0xffff0000, RZ, 0xc0, !PT ;  /* 0xffff0000460d7812 */ /* 0x000fe200078ec0ff */
[----:B------:R-:W-:Y:S01]  /*10420*/  FMUL.FTZ R21, R26, R25 ;  /* 0x000000191a157220 */ /* 0x000fe20000410000 */
[----:B------:R-:W-:-:S02]  /*10430*/  LOP3.LUT R0, R77, 0xffff0000, RZ, 0xc0, !PT ;  /* 0xffff00004d007812 */ /* 0x000fc400078ec0ff */
[----:B------:R-:W-:Y:S01]  /*10440*/  LOP3.LUT R68, R68, 0xffff0000, RZ, 0xc0, !PT ;  /* 0xffff000044447812 */ /* 0x000fe200078ec0ff */
[----:B------:R-:W-:Y:S01]  /*10450*/  FMUL.FTZ R26, R26, R13 ;  /* 0x0000000d1a1a7220 */ /* 0x000fe20000410000 */
[----:B------:R-:W-:Y:S01]  /*10460*/  LOP3.LUT R14, R14, 0xffff0000, RZ, 0xc0, !PT ;  /* 0xffff00000e0e7812 */ /* 0x000fe200078ec0ff */
[----:B------:R-:W-:Y:S01]  /*10470*/  FMUL.FTZ R12, R27, R0 ;  /* 0x000000001b0c7220 */ /* 0x000fe20000410000 */
[----:B------:R-:W-:Y:S01]  /*10480*/  LOP3.LUT R15, R15, 0xffff0000, RZ, 0xc0, !PT ;  /* 0xffff00000f0f7812 */ /* 0x000fe200078ec0ff */
[-C--:B------:R-:W-:Y:S01]  /*10490*/  FMUL.FTZ R65, R27, R68.reuse ;  /* 0x000000441b417220 */ /* 0x080fe20000410000 */
[----:B------:R-:W-:Y:S01]  /*104a0*/  F2FP.BF16.F32.PACK_AB R24, R62, R81 ;  /* 0x000000513e18723e */ /* 0x000fe200000010ff */
        /* <DEDUP_REMOVED lines=11> */
[----:B------:R0:W-:Y:S04]  /*10560*/  STS.128 [R80+0x20400], R12 ;  /* 0x0204000c50007388 */ /* 0x0001e80000000c00 */
[----:B------:R0:W-:Y:S02]  /*10570*/  STS.128 [R82+0x20400], R24 ;  /* 0x0204001852007388 */ /* 0x0001e40000000c00 */
.L_x_3696:
[----:B------:R-:W-:Y:S05]  /*10580*/  BSYNC B1 ;  /* 0x0000000000017941 */ /* 0x000fea0003800000 */
.L_x_3695:
[----:B------:R-:W-:Y:S02]  /*10590*/  PRMT R62, R86, 0x7610, R62 ;  /* 0x00007610563e7816 */ /* 0x000fe4000000003e */
[----:B------:R-:W-:Y:S01]  /*105a0*/  PRMT R33, R33, 0x5410, R87 ;  /* 0x0000541021217816 */ /* 0x000fe20000000057 */
[----:B------:R-:W-:Y:S06]  /*105b0*/  @P0 BRA `(.L_x_3687) ;  /* 0x0000000400840947 */ /* 0x000fec0003800000 */
[----:B------:R-:W-:Y:S01]  /*105c0*/  IMAD.IADD R0, R22, 0x1, R71 ;  /* 0x0000000116007824 */ /* 0x000fe200078e0247 */
[----:B------:R-:W-:Y:S02]  /*105d0*/  SHF.R.U64 R20, R4, 0x10, R5 ;  /* 0x0000001004147819 */ /* 0x000fe40000001205 */
[----:B------:R-:W-:Y:S02]  /*105e0*/  SHF.R.U32.HI R64, RZ, 0x10, R7 ;  /* 0x00000010ff407819 */ /* 0x000fe40000011607 */
[----:B0-----:R-:W-:Y:S02]  /*105f0*/  LOP3.LUT R13, R221, 0x38, R0, 0xf8, !PT ;  /* 0x00000038dd0d7812 */ /* 0x001fe400078ef800 */
[----:B------:R-:W-:Y:S02]  /*10600*/  SHF.R.U32.HI R46, RZ, 0x10, R5 ;  /* 0x00000010ff2e7819 */ /* 0x000fe40000011605 */
[----:B------:R-:W-:Y:S02]  /*10610*/  LOP3.LUT R0, R13, R224, RZ, 0x3c, !PT ;  /* 0x000000e00d007212 */ /* 0x000fe400078e3cff */
[----:B------:R-:W0:Y:S01]  /*10620*/  LDS.128 R12, [R219+0x20400] ;  /* 0x02040000db0c7984 */ /* 0x000e220000000c00 */
[----:B------:R-:W-:-:S02]  /*10630*/  PRMT R20, R84, 0x5432, R20 ;  /* 0x0000543254147816 */ /* 0x000fc40000000014 */
[----:B------:R-:W-:Y:S01]  /*10640*/  IMAD.IADD R21, R225, 0x1, R0 ;  /* 0x00000001e1157824 */ /* 0x000fe200078e0200 */
[--C-:B------:R-:W-:Y:S02]  /*10650*/  SHF.R.U64 R0, R8, 0x10, R9.reuse ;  /* 0x0000001008007819 */ /* 0x100fe40000001209 */
[----:B------:R-:W-:Y:S01]  /*10660*/  SHF.R.U32.HI R8, RZ, 0x10, R9 ;  /* 0x00000010ff087819 */ /* 0x000fe20000011609 */
[----:B------:R-:W-:Y:S01]  /*10670*/  IMAD R21, R21, 0x2, R2 ;  /* 0x0000000215157824 */ /* 0x000fe200078e0202 */
[----:B------:R-:W-:Y:S02]  /*10680*/  PRMT R65, R3, 0x5410, R0 ;  /* 0x0000541003417816 */ /* 0x000fe40000000000 */
[----:B------:R-:W-:Y:S02]  /*10690*/  SHF.R.U32.HI R68, RZ, 0x10, R11 ;  /* 0x00000010ff447819 */ /* 0x000fe4000001160b */
[----:B------:R-:W1:Y:S01]  /*106a0*/  LDS.128 R24, [R21+0x20400] ;  /* 0x0204000015187984 */ /* 0x000e620000000c00 */
[----:B------:R-:W-:-:S02]  /*106b0*/  PRMT R64, R33, 0x5432, R64 ;  /* 0x0000543221407816 */ /* 0x000fc40000000040 */
[----:B------:R-:W-:Y:S02]  /*106c0*/  SHF.R.U64 R47, R6, 0x10, R7 ;  /* 0x00000010062f7819 */ /* 0x000fe40000001207 */
[----:B------:R-:W-:Y:S02]  /*106d0*/  PRMT R33, R33, 0x5410, R8 ;  /* 0x0000541021217816 */ /* 0x000fe40000000008 */
[----:B------:R-:W-:Y:S02]  /*106e0*/  PRMT R46, R85, 0x5432, R46 ;  /* 0x00005432552e7816 */ /* 0x000fe4000000002e */
[----:B------:R-:W-:Y:S01]  /*106f0*/  PRMT R68, R3, 0x5432, R68 ;  /* 0x0000543203447816 */ /* 0x000fe20000000044 */
[----:B------:R-:W-:Y:S01]  /*10700*/  IMAD.U32 R66, R33, 0x10000, RZ ;  /* 0x0001000021427824 */ /* 0x000fe200078e00ff */
[----:B------:R-:W-:Y:S02]  /*10710*/  SHF.R.U64 R67, R10, 0x10, R11 ;  /* 0x000000100a437819 */ /* 0x000fe4000000120b */
[----:B------:R-:W-:Y:S01]  /*10720*/  PRMT R47, R62, 0x5410, R47 ;  /* 0x000054103e2f7816 */ /* 0x000fe2000000002f */
[----:B------:R-:W-:Y:S01]  /*10730*/  IMAD.U32 R62, R46, 0x10000, RZ ;  /* 0x000100002e3e7824 */ /* 0x000fe200078e00ff */
[----:B------:R-:W-:-:S02]  /*10740*/  PRMT R67, R84, 0x5410, R67 ;  /* 0x0000541054437816 */ /* 0x000fc40000000043 */
[----:B------:R-:W-:Y:S01]  /*10750*/  LOP3.LUT R33, R33, 0xffff0000, RZ, 0xc0, !PT ;  /* 0xffff000021217812 */ /* 0x000fe200078ec0ff */
[C---:B0-----:R-:W-:Y:S01]  /*10760*/  IMAD.U32 R4, R14.reuse, 0x10000, RZ ;  /* 0x000100000e047824 */ /* 0x041fe200078e00ff */
[----:B------:R-:W-:Y:S01]  /*10770*/  LOP3.LUT R5, R14, 0xffff0000, RZ, 0xc0, !PT ;  /* 0xffff00000e057812 */ /* 0x000fe200078ec0ff */
[C---:B------:R-:W-:Y:S01]  /*10780*/  IMAD.U32 R6, R15.reuse, 0x10000, RZ ;  /* 0x000100000f067824 */ /* 0x040fe200078e00ff */
[----:B------:R-:W-:Y:S01]  /*10790*/  LOP3.LUT R14, R15, 0xffff0000, RZ, 0xc0, !PT ;  /* 0xffff00000f0e7812 */ /* 0x000fe200078ec0ff */
[----:B------:R-:W-:Y:S01]  /*107a0*/  IMAD.U32 R15, R20, 0x10000, RZ ;  /* 0x00010000140f7824 */ /* 0x000fe200078e00ff */
[C---:B------:R-:W-:Y:S01]  /*107b0*/  LOP3.LUT R2, R12.reuse, 0xffff0000, RZ, 0xc0, !PT ;  /* 0xffff00000c027812 */ /* 0x040fe200078ec0ff */
[----:B------:R-:W-:Y:S01]  /*107c0*/  IMAD.U32 R0, R12, 0x10000, RZ ;  /* 0x000100000c007824 */ /* 0x000fe200078e00ff */
[C---:B------:R-:W-:Y:S01]  /*107d0*/  LOP3.LUT R12, R13.reuse, 0xffff0000, RZ, 0xc0, !PT ;  /* 0xffff00000d0c7812 */ /* 0x040fe200078ec0ff */
[----:B------:R-:W-:Y:S02]  /*107e0*/  IMAD.U32 R3, R13, 0x10000, RZ ;  /* 0x000100000d037824 */ /* 0x000fe400078e00ff */
[C---:B-1----:R-:W-:Y:S01]  /*107f0*/  IMAD.U32 R7, R24.reuse, 0x10000, RZ ;  /* 0x0001000018077824 */ /* 0x042fe200078e00ff */
[----:B------:R-:W-:Y:S01]  /*10800*/  LOP3.LUT R8, R24, 0xffff0000, RZ, 0xc0, !PT ;  /* 0xffff000018087812 */ /* 0x000fe200078ec0ff */
[C---:B------:R-:W-:Y:S01]  /*10810*/  IMAD.U32 R9, R25.reuse, 0x10000, RZ ;  /* 0x0001000019097824 */ /* 0x040fe200078e00ff */
[----:B------:R-:W-:Y:S01]  /*10820*/  LOP3.LUT R24, R25, 0xffff0000, RZ, 0xc0, !PT ;  /* 0xffff000019187812 */ /* 0x000fe200078ec0ff */
[----:B------:R-:W-:Y:S01]  /*10830*/  IMAD.U32 R25, R65, 0x10000, RZ ;  /* 0x0001000041197824 */ /* 0x000fe200078e00ff */
[C---:B------:R-:W-:Y:S01]  /*10840*/  LOP3.LUT R11, R26.reuse, 0xffff0000, RZ, 0xc0, !PT ;  /* 0xffff00001a0b7812 */ /* 0x040fe200078ec0ff */
[----:B------:R-:W-:Y:S01]  /*10850*/  IMAD.U32 R10, R26, 0x10000, RZ ;  /* 0x000100001a0a7824 */ /* 0x000fe200078e00ff */
[C---:B------:R-:W-:Y:S01]  /*10860*/  LOP3.LUT R26, R27.reuse, 0xffff0000, RZ, 0xc0, !PT ;  /* 0xffff00001b1a7812 */ /* 0x040fe200078ec0ff */
[----:B------:R-:W-:-:S02]  /*10870*/  IMAD.U32 R13, R27, 0x10000, RZ ;  /* 0x000100001b0d7824 */ /* 0x000fc400078e00ff */
[C---:B------:R-:W-:Y:S01]  /*10880*/  FMUL.FTZ R69, R7.reuse, R25 ;  /* 0x0000001907457220 */ /* 0x040fe20000410000 */
[-C--:B------:R-:W-:Y:S01]  /*10890*/  FMUL.FTZ R27, R7, R15.reuse ;  /* 0x0000000f071b7220 */ /* 0x080fe20000410000 */
[----:B------:R-:W-:Y:S02]  /*108a0*/  IMAD.U32 R7, R68, 0x10000, RZ ;  /* 0x0001000044077824 */ /* 0x000fe400078e00ff */
[C---:B------:R-:W-:Y:S01]  /*108b0*/  FMUL.FTZ R70, R9.reuse, R66 ;  /* 0x0000004209467220 */ /* 0x040fe20000410000 */
[C---:B------:R-:W-:Y:S01]  /*108c0*/  FFMA.FTZ R69, R0.reuse, R15, -R69 ;  /* 0x0000000f00457223 */ /* 0x040fe20000010845 */
[----:B------:R-:W-:Y:S01]  /*108d0*/  FFMA.FTZ R27, R0, R25, R27 ;  /* 0x00000019001b7223 */ /* 0x000fe2000001001b */
[-C--:B------:R-:W-:Y:S01]  /*108e0*/  FMUL.FTZ R72, R9, R62.reuse ;  /* 0x0000003e09487220 */ /* 0x080fe20000410000 */
[----:B------:R-:W-:Y:S02]  /*108f0*/  IMAD.U32 R0, R64, 0x10000, RZ ;  /* 0x0001000040007824 */ /* 0x000fe400078e00ff */
[----:B------:R-:W-:Y:S01]  /*10900*/  FMUL.FTZ R9, R13, R7 ;  /* 0x000000070d097220 */ /* 0x000fe20000410000 */
[----:B------:R-:W-:Y:S01]  /*10910*/  LOP3.LUT R65, R65, 0xffff0000, RZ, 0xc0, !PT ;  /* 0xffff000041417812 */ /* 0x000fe200078ec0ff */
[C---:B------:R-:W-:Y:S01]  /*10920*/  FFMA.FTZ R70, R3.reuse, R62, -R70 ;  /* 0x0000003e03467223 */ /* 0x040fe20000010846 */
[----:B------:R-:W-:Y:S01]  /*10930*/  FFMA.FTZ R72, R3, R66, R72 ;  /* 0x0000004203487223 */ /* 0x000fe20000010048 */
[-C--:B------:R-:W-:Y:S01]  /*10940*/  FMUL.FTZ R74, R13, R0.reuse ;  /* 0x000000000d4a7220 */ /* 0x080fe20000410000 */
[----:B------:R-:W-:Y:S01]  /*10950*/  FFMA.FTZ R62, R6, R0, -R9 ;  /* 0x00000000063e7223 */ /* 0x000fe20000010809 */
[----:B------:R-:W-:Y:S01]  /*10960*/  LOP3.LUT R3, R20, 0xffff0000, RZ, 0xc0, !PT ;  /* 0xffff000014037812 */ /* 0x000fe200078ec0ff */
[----:B------:R-:W-:Y:S01]  /*10970*/  FMUL.FTZ R9, R8, R65 ;  /* 0x0000004108097220 */ /* 0x000fe20000410000 */
[----:B------:R-:W-:Y:S01]  /*10980*/  FFMA.FTZ R74, R6, R7, R74 ;  /* 0x00000007064a7223 */ /* 0x000fe2000001004a */
[----:B------:R-:W-:Y:S01]  /*10990*/  LOP3.LUT R7, R46, 0xffff0000, RZ, 0xc0, !PT ;  /* 0xffff00002e077812 */ /* 0x000fe200078ec0ff */
[----:B------:R-:W-:Y:S01]  /*109a0*/  FMUL.FTZ R15, R24, R33 ;  /* 0x00000021180f7220 */ /* 0x000fe20000410000 */
[-C--:B------:R-:W-:Y:S01]  /*109b0*/  FMUL.FTZ R13, R8, R3.reuse ;  /* 0x00000003080d7220 */ /* 0x080fe20000410000 */
[----:B------:R-:W-:Y:S01]  /*109c0*/  FFMA.FTZ R6, R2, R3, -R9 ;  /* 0x0000000302067223 */ /* 0x000fe20000010809 */
[----:B------:R-:W-:-:S02]  /*109d0*/  IMAD.U32 R9, R67, 0x10000, RZ ;  /* 0x0001000043097824 */ /* 0x000fc400078e00ff */
[----:B------:R-:W-:Y:S01]  /*109e0*/  FMUL.FTZ R24, R24, R7 ;  /* 0x0000000718187220 */ /* 0x000fe20000410000 */
[----:B------:R-:W-:Y:S02]  /*109f0*/  IMAD.U32 R3, R47, 0x10000, RZ ;  /* 0x000100002f037824 */ /* 0x000fe400078e00ff */
[----:B------:R-:W-:Y:S01]  /*10a00*/  FFMA.FTZ R8, R2, R65, R13 ;  /* 0x0000004102087223 */ /* 0x000fe2000001000d */
[----:B------:R-:W-:Y:S01]  /*10a10*/  FMUL.FTZ R13, R10, R9 ;  /* 0x000000090a0d7220 */ /* 0x000fe20000410000 */
[----:B------:R-:W-:Y:S01]  /*10a20*/  FFMA.FTZ R15, R12, R7, -R15 ;  /* 0x000000070c0f7223 */ /* 0x000fe2000001080f */
[-C--:B------:R-:W-:Y:S01]  /*10a30*/  FMUL.FTZ R25, R10, R3.reuse ;  /* 0x000000030a197220 */ /* 0x080fe20000410000 */
[----:B------:R-:W-:Y:S01]  /*10a40*/  LOP3.LUT R2, R67, 0xffff0000, RZ, 0xc0, !PT ;  /* 0xffff000043027812 */ /* 0x000fe200078ec0ff */
[C---:B------:R-:W-:Y:S01]  /*10a50*/  FFMA.FTZ R13, R4.reuse, R3, -R13 ;  /* 0x00000003040d7223 */ /* 0x040fe2000001080d */
[----:B------:R-:W-:Y:S01]  /*10a60*/  LOP3.LUT R0, R47, 0xffff0000, RZ, 0xc0, !PT ;  /* 0xffff00002f007812 */ /* 0x000fe200078ec0ff */
[----:B------:R-:W-:Y:S01]  /*10a70*/  FFMA.FTZ R10, R4, R9, R25 ;  /* 0x00000009040a7223 */ /* 0x000fe20000010019 */
[----:B------:R-:W-:Y:S01]  /*10a80*/  LOP3.LUT R7, R68, 0xffff0000, RZ, 0xc0, !PT ;  /* 0xffff000044077812 */ /* 0x000fe200078ec0ff */
[C---:B------:R-:W-:Y:S01]  /*10a90*/  FMUL.FTZ R4, R11.reuse, R2 ;  /* 0x000000020b047220 */ /* 0x040fe20000410000 */
[----:B------:R-:W-:Y:S01]  /*10aa0*/  LOP3.LUT R3, R64, 0xffff0000, RZ, 0xc0, !PT ;  /* 0xffff000040037812 */ /* 0x000fe200078ec0ff */
[-C--:B------:R-:W-:Y:S01]  /*10ab0*/  FMUL.FTZ R11, R11, R0.reuse ;  /* 0x000000000b0b7220 */ /* 0x080fe20000410000 */
[----:B------:R-:W-:Y:S01]  /*10ac0*/  FFMA.FTZ R33, R12, R33, R24 ;  /* 0x000000210c217223 */ /* 0x000fe20000010018 */
[C---:B------:R-:W-:Y:S01]  /*10ad0*/  FMUL.FTZ R9, R26.reuse, R7 ;  /* 0x000000071a097220 */ /* 0x040fe20000410000 */
[C---:B------:R-:W-:Y:S01]  /*10ae0*/  FFMA.FTZ R0, R5.reuse, R0, -R4 ;  /* 0x0000000005007223 */ /* 0x040fe20000010804 */
[-C--:B------:R-:W-:Y:S01]  /*10af0*/  FMUL.FTZ R26, R26, R3.reuse ;  /* 0x000000031a1a7220 */ /* 0x080fe20000410000 */
[----:B------:R-:W-:Y:S01]  /*10b00*/  FFMA.FTZ R11, R5, R2, R11 ;  /* 0x00000002050b7223 */ /* 0x000fe2000001000b */
[----:B------:R-:W-:Y:S01]  /*10b10*/  FFMA.FTZ R3, R14, R3, -R9 ;  /* 0x000000030e037223 */ /* 0x000fe20000010809 */
[----:B------:R-:W-:Y:S01]  /*10b20*/  F2FP.BF16.F32.PACK_AB R4, R6, R69 ;  /* 0x000000450604723e */ /* 0x000fe200000010ff */
        /* <DEDUP_REMOVED lines=10> */
.L_x_3687:
[----:B------:R-:W-:Y:S05]  /*10bd0*/  BSYNC B0 ;  /* 0x0000000000007941 */ /* 0x000fea0003800000 */
.L_x_3673:
        /* <DEDUP_REMOVED lines=8> */
.L_x_3670:
[----:B0123--:R-:W-:Y:S01]  /*10c60*/  IMAD.U32 R6, RZ, RZ, UR42 ;  /* 0x0000002aff067e24 */ /* 0x00ffe2000f8e00ff */
[----:B------:R-:W-:Y:S01]  /*10c70*/  UIADD3 UR4, UP0, UR37, 0x1f8, URZ ;  /* 0x000001f825047890 */ /* 0x000fe2000ff1e03f */
[----:B------:R-:W-:Y:S01]  /*10c80*/  IMAD.U32 R7, RZ, RZ, UR43 ;  /* 0x0000002bff077e24 */ /* 0x000fe2000f8e00ff */
[----:B------:R-:W-:Y:S01]  /*10c90*/  STL.64 [R1+0x1e0], R28 ;  /* 0x0001e01c01007387 */ /* 0x000fe20000100a00 */
[----:B------:R-:W-:Y:S01]  /*10ca0*/  IMAD.MOV.U32 R4, RZ, RZ, R52 ;  /* 0x000000ffff047224 */ /* 0x000fe200078e0034 */
[----:B------:R-:W-:Y:S01]  /*10cb0*/  UIADD3.X UR5, URZ, UR36, URZ, UP0, !UPT ;  /* 0x000000243f057290 */ /* 0x000fe200087fe43f */
[----:B------:R-:W-:Y:S01]  /*10cc0*/  IMAD.MOV.U32 R5, RZ, RZ, R55 ;  /* 0x000000ffff057224 */ /* 0x000fe200078e0037 */
[----:B------:R-:W-:Y:S01]  /*10cd0*/  BSSY B0, `(.L_x_3697) ;  /* 0x0000034000007945 */ /* 0x000fe20003800000 */
[----:B------:R-:W-:Y:S02]  /*10ce0*/  IMAD.MOV.U32 R8, RZ, RZ, R59 ;  /* 0x000000ffff087224 */ /* 0x000fe400078e003b */
[----:B------:R-:W-:Y:S01]  /*10cf0*/  IMAD.MOV.U32 R9, RZ, RZ, R54 ;  /* 0x000000ffff097224 */ /* 0x000fe200078e0036 */
[----:B------:R0:W-:Y:S01]  /*10d00*/  STL.128 [R1+0x170], R4 ;  /* 0x0001700401007387 */ /* 0x0001e20000100c00 */
[----:B------:R-:W-:-:S02]  /*10d10*/  IMAD.MOV.U32 R10, RZ, RZ, R39 ;  /* 0x000000ffff0a7224 */ /* 0x000fc400078e0027 */
[----:B------:R-:W-:Y:S02]  /*10d20*/  IMAD.MOV.U32 R11, RZ, RZ, R60 ;  /* 0x000000ffff0b7224 */ /* 0x000fe400078e003c */
[----:B------:R-:W-:Y:S02]  /*10d30*/  IMAD.U32 R0, RZ, RZ, UR41 ;  /* 0x00000029ff007e24 */ /* 0x000fe4000f8e00ff */
[----:B------:R-:W-:Y:S01]  /*10d40*/  IMAD.U32 R2, RZ, RZ, UR39 ;  /* 0x00000027ff027e24 */ /* 0x000fe2000f8e00ff */
[----:B------:R1:W-:Y:S01]  /*10d50*/  STL.128 [R1+0x150], R8 ;  /* 0x0001500801007387 */ /* 0x0003e20000100c00 */
[----:B------:R-:W-:-:S05]  /*10d60*/  IMAD.U32 R3, RZ, RZ, UR47 ;  /* 0x0000002fff037e24 */ /* 0x000fca000f8e00ff */
[----:B------:R-:W-:Y:S01]  /*10d70*/  STL.64 [R1+0x148], R2 ;  /* 0x0001480201007387 */ /* 0x000fe20000100a00 */
[----:B0-----:R-:W-:Y:S02]  /*10d80*/  IMAD.MOV.U32 R4, RZ, RZ, R38 ;  /* 0x000000ffff047224 */ /* 0x001fe400078e0026 */
[----:B------:R-:W-:Y:S02]  /*10d90*/  IMAD.MOV.U32 R5, RZ, RZ, R63 ;  /* 0x000000ffff057224 */ /* 0x000fe400078e003f */
[----:B------:R-:W-:Y:S02]  /*10da0*/  IMAD.MOV.U32 R6, RZ, RZ, R37 ;  /* 0x000000ffff067224 */ /* 0x000fe400078e0025 */
[----:B------:R-:W-:Y:S02]  /*10db0*/  IMAD.MOV.U32 R7, RZ, RZ, R36 ;  /* 0x000000ffff077224 */ /* 0x000fe400078e0024 */
[----:B-1----:R-:W-:Y:S02]  /*10dc0*/  IMAD.MOV.U32 R8, RZ, RZ, R50 ;  /* 0x000000ffff087224 */ /* 0x002fe400078e0032 */
[----:B------:R-:W-:Y:S01]  /*10dd0*/  IMAD.MOV.U32 R9, RZ, RZ, R53 ;  /* 0x000000ffff097224 */ /* 0x000fe200078e0035 */
[----:B------:R0:W-:Y:S01]  /*10de0*/  STL.128 [R1+0x1b0], R4 ;  /* 0x0001b00401007387 */ /* 0x0001e20000100c00 */
[----:B------:R-:W-:-:S02]  /*10df0*/  IMAD.MOV.U32 R10, RZ, RZ, R51 ;  /* 0x000000ffff0a7224 */ /* 0x000fc400078e0033 */
[----:B------:R-:W-:-:S05]  /*10e00*/  IMAD.MOV.U32 R11, RZ, RZ, R48 ;  /* 0x000000ffff0b7224 */ /* 0x000fca00078e0030 */
[----:B------:R1:W-:Y:S01]  /*10e10*/  STL.128 [R1+0x190], R8 ;  /* 0x0001900801007387 */ /* 0x0003e20000100c00 */
[----:B0-----:R-:W-:Y:S02]  /*10e20*/  IMAD.MOV.U32 R4, RZ, RZ, R35 ;  /* 0x000000ffff047224 */ /* 0x001fe400078e0023 */
[----:B------:R-:W-:Y:S02]  /*10e30*/  IMAD.MOV.U32 R5, RZ, RZ, R58 ;  /* 0x000000ffff057224 */ /* 0x000fe400078e003a */
[----:B------:R-:W-:Y:S02]  /*10e40*/  IMAD.MOV.U32 R6, RZ, RZ, R34 ;  /* 0x000000ffff067224 */ /* 0x000fe400078e0022 */
[----:B------:R-:W-:Y:S02]  /*10e50*/  IMAD.MOV.U32 R7, RZ, RZ, R61 ;  /* 0x000000ffff077224 */ /* 0x000fe400078e003d */
[----:B-1----:R-:W-:Y:S01]  /*10e60*/  IMAD.U32 R9, RZ, RZ, UR48 ;  /* 0x00000030ff097e24 */ /* 0x002fe2000f8e00ff */
[----:B------:R-:W-:Y:S01]  /*10e70*/  MOV R10, 0x11010 ;  /* 0x00011010000a7802 */ /* 0x000fe20000000f00 */
[----:B------:R-:W-:Y:S01]  /*10e80*/  IMAD.U32 R8, RZ, RZ, UR4 ;  /* 0x00000004ff087e24 */ /* 0x000fe2000f8e00ff */
[----:B------:R0:W-:Y:S02]  /*10e90*/  STL.128 [R1+0x1c0], R4 ;  /* 0x0001c00401007387 */ /* 0x0001e40000100c00 */
[----:B0-----:R-:W-:-:S02]  /*10ea0*/  IMAD.MOV.U32 R4, RZ, RZ, R19 ;  /* 0x000000ffff047224 */ /* 0x001fc400078e0013 */
[----:B------:R-:W-:Y:S02]  /*10eb0*/  IMAD.MOV.U32 R5, RZ, RZ, R18 ;  /* 0x000000ffff057224 */ /* 0x000fe400078e0012 */
[----:B------:R-:W-:Y:S02]  /*10ec0*/  IMAD.MOV.U32 R6, RZ, RZ, R45 ;  /* 0x000000ffff067224 */ /* 0x000fe400078e002d */
[----:B------:R-:W-:Y:S02]  /*10ed0*/  IMAD.MOV.U32 R7, RZ, RZ, R44 ;  /* 0x000000ffff077224 */ /* 0x000fe400078e002c */
[----:B------:R-:W-:Y:S02]  /*10ee0*/  IMAD.MOV.U32 R18, RZ, RZ, R42 ;  /* 0x000000ffff127224 */ /* 0x000fe400078e002a */
[----:B------:R-:W-:Y:S01]  /*10ef0*/  IMAD.MOV.U32 R19, RZ, RZ, R43 ;  /* 0x000000ffff137224 */ /* 0x000fe200078e002b */
[----:B------:R0:W-:Y:S04]  /*10f00*/  STL.128 [R1+0x1d0], R4 ;  /* 0x0001d00401007387 */ /* 0x0001e80000100c00 */
[----:B------:R-:W-:Y:S01]  /*10f10*/  STL.128 [R1+0x160], R16 ;  /* 0x0001601001007387 */ /* 0x000fe20000100c00 */
[----:B0-----:R-:W-:-:S02]  /*10f20*/  IMAD.MOV.U32 R6, RZ, RZ, R31 ;  /* 0x000000ffff067224 */ /* 0x001fc400078e001f */
[----:B------:R-:W-:Y:S02]  /*10f30*/  IMAD.MOV.U32 R7, RZ, RZ, R30 ;  /* 0x000000ffff077224 */ /* 0x000fe400078e001e */
[----:B------:R-:W-:Y:S02]  /*10f40*/  IMAD.MOV.U32 R4, RZ, RZ, R0 ;  /* 0x000000ffff047224 */ /* 0x000fe400078e0000 */
[----:B------:R-:W-:Y:S02]  /*10f50*/  IMAD.MOV.U32 R5, RZ, RZ, R9 ;  /* 0x000000ffff057224 */ /* 0x000fe400078e0009 */
[----:B------:R-:W-:Y:S02]  /*10f60*/  IMAD.U32 R9, RZ, RZ, UR5 ;  /* 0x00000005ff097e24 */ /* 0x000fe4000f8e00ff */
[----:B------:R-:W-:Y:S01]  /*10f70*/  IMAD.U32 R0, RZ, RZ, UR37 ;  /* 0x00000025ff007e24 */ /* 0x000fe2000f8e00ff */
[----:B------:R0:W-:Y:S03]  /*10f80*/  STL.128 [R1+0x180], R4 ;  /* 0x0001800401007387 */ /* 0x0001e60000100c00 */
[----:B------:R-:W-:-:S02]  /*10f90*/  VIADD R0, R0, 0x148 ;  /* 0x0000014800007836 */ /* 0x000fc40000000000 */
[----:B0-----:R-:W-:Y:S02]  /*10fa0*/  IMAD.MOV.U32 R4, RZ, RZ, R41 ;  /* 0x000000ffff047224 */ /* 0x001fe400078e0029 */
[----:B------:R-:W-:Y:S02]  /*10fb0*/  IMAD.MOV.U32 R5, RZ, RZ, R40 ;  /* 0x000000ffff057224 */ /* 0x000fe400078e0028 */
[----:B------:R-:W-:Y:S02]  /*10fc0*/  IMAD.MOV.U32 R6, RZ, RZ, R8 ;  /* 0x000000ffff067224 */ /* 0x000fe400078e0008 */
[----:B------:R-:W-:Y:S02]  /*10fd0*/  IMAD.MOV.U32 R7, RZ, RZ, R9 ;  /* 0x000000ffff077224 */ /* 0x000fe400078e0009 */
[----:B------:R-:W-:-:S03]  /*10fe0*/  VIADD R8, R200, 0xffffffff ;  /* 0xffffffffc8087836 */ /* 0x000fc60000000000 */
[----:B------:R0:W-:Y:S04]  /*10ff0*/  STL.128 [R1+0x1a0], R4 ;  /* 0x0001a00401007387 */ /* 0x0001e80000100c00 */
[----:B0----5:R-:W-:Y:S05]  /*11000*/  CALL.REL.NOINC `($_ZN7cutlass13device_kernelIN5flash11enable_sm90INS1_16FlashAttnFwdSm90INS1_25CollectiveMainloopFwdSm90ILi2EN4cute5tupleIJNS5_1CILi1EEES8_S8_EEENS6_IJNS7_ILi64EEESA_SA_EEELi512ENS_10bfloat16_tEfNS_4arch4Sm90ELb0ELb1ELb1ELb1ELb0ELb1ELb1ELb0ELb0ELb1ELb0ELb0EEENS1_21CollectiveEpilogueFwdINS6_IJSA_NS7_ILi512EEESA_EEES9_SC_SE_Li256ELb1ELb1ELb0ELb0EEENS1_36VarlenDynamicPersistentTileSchedulerILi64ELi64ELi256ELi128ELb0ELb1ELb1ELb1ELb0ELb1EEEEEEEEEvNT_6ParamsE$_ZZN5flash25CollectiveMainloopFwdSm90ILi2EN4cute5tupleIJNS1_1CILi1EEES4_S4_EEENS2_IJNS3_ILi64EEES6_S6_EEELi512EN7cutlass10bfloat16_tEfNS8_4arch4Sm90ELb0ELb1ELb1ELb1ELb0ELb1ELb1ELb0ELb0ELb1ELb0ELb0EE3mmaINS_16FlashAttnFwdSm90ISC_NS_21CollectiveEpilogueFwdINS2_IJS6_NS3_ILi512EEES6_EEES5_S9_SB_Li256ELb1ELb1ELb0ELb0EEENS_36VarlenDynamicPersistentTileSchedulerILi64ELi64ELi256ELi128ELb0ELb1ELb1ELb1ELb0ELb1EEEE13SharedStorageENS1_6TensorINS1_11ArrayEngineIfLm128EEENS1_6LayoutINS2_IJNS2_IJNS3_ILi2EEESR_NS3_ILi32EEEEEES4_S4_EEENS2_IJNS2_IJS4_SR_NS3_ILi4EEEEEENS3_ILi0EEESX_EEEEEEENS_7SoftmaxILi2ELi0EEEEEbRKNSC_6ParamsENS8_25PipelineTmaAsyncNoClusterILi2ENS8_16PipelineTmaAsyncILi2EEEEES19_RNS8_13PipelineStateILj2EEERT0_RT1_iRiRKNS_16SeqlenInfoQKNewKILb1ELb1EEENS2_IJiiiiEEERT_ENKUliT_T0_T1_E_clIZSD_ISM_S10_S12_EbS15_S19_S19_S1C_S1E_S1G_iS1H_S1L_S1M_S1O_EUlRS1P_iE0_NS3_ILb1EEES1W_EEDaiS1P_S1Q_S1R_) ;  /* 0x0000030c00a07944 */ /* 0x021fea0003c00000 */
[----:B------:R-:W-:Y:S05]  /*11010*/  BSYNC B0 ;  /* 0x0000000000007941 */ /* 0x000fea0003800000 */
.L_x_3697:
[----:B------:R-:W2:Y:S01]  /*11020*/  LDL R2, [R1+0x70] ;  /* 0x0000700001027983 */ /* 0x000ea20000100800 */
[----:B------:R-:W0:Y:S08]  /*11030*/  LDC R0, c[0x0][0x448] ;  /* 0x00011200ff007b82 */ /* 0x000e300000000800 */
        /* <DEDUP_REMOVED lines=9> */
[----:B------:R-:W-:Y:S02]  /*110d0*/  IMAD.IADD R197, R197, 0x1, R0 ;  /* 0x00000001c5c57824 */ /* 0x000fe400078e0200 */
[----:B------:R-:W-:Y:S02]  /*110e0*/  VIADD R0, R200, 0xfffffffe ;  /* 0xfffffffec8007836 */ /* 0x000fe40000000000 */
        /* <DEDUP_REMOVED lines=13> */
.L_x_3700:
[----:B------:R-:W-:-:S13]  /*111c0*/  ISETP.NE.AND P0, PT, R7, 0x1, PT ;  /* 0x000000010700780c */ /* 0x000fda0003f05270 */
[----:B------:R-:W0:Y:S02]  /*111d0*/  @P0 LDC.64 R4, c[0x0][0xae0] ;  /* 0x0002b800ff040b82 */ /* 0x000e240000000a00 */
[----:B0-----:R-:W-:-:S05]  /*111e0*/  @P0 IMAD.HI.U32 R4, R3, R4, RZ ;  /* 0x0000000403040227 */ /* 0x001fca00078e00ff */
[----:B------:R-:W-:-:S07]  /*111f0*/  @P0 SHF.R.U32.HI R3, RZ, R5, R4 ;  /* 0x00000005ff030219 */ /* 0x000fce0000011604 */
.L_x_3701:
[----:B------:R-:W-:Y:S05]  /*11200*/  BSYNC B0 ;  /* 0x0000000000007941 */ /* 0x000fea0003800000 */
.L_x_3699:
[----:B------:R-:W-:-:S05]  /*11210*/  IMAD R3, R3, R7, R7 ;  /* 0x0000000703037224 */ /* 0x000fca00078e0207 */
[----:B------:R-:W-:-:S07]  /*11220*/  VIMNMX R6, R6, R3, PT ;  /* 0x0000000306067248 */ /* 0x000fce0003fe0100 */
.L_x_3698:
[----:B------:R-:W-:-:S04]  /*11230*/  SHF.R.S32.HI R3, RZ, 0x1f, R6 ;  /* 0x0000001fff037819 */ /* 0x000fc80000011406 */
[----:B------:R-:W-:-:S04]  /*11240*/  LEA.HI R3, R3, R6, RZ, 0x6 ;  /* 0x0000000603037211 */ /* 0x000fc800078f30ff */
[----:B------:R-:W-:-:S04]  /*11250*/  SHF.R.S32.HI R3, RZ, 0x6, R3 ;  /* 0x00000006ff037819 */ /* 0x000fc80000011403 */
[----:B------:R-:W-:-:S04]  /*11260*/  VIMNMX R12, R164, R3, !PT ;  /* 0x00000003a40c7248 */ /* 0x000fc80007fe0100 */
[----:B------:R-:W-:-:S13]  /*11270*/  ISETP.GE.AND P0, PT, R0, R12, PT ;  /* 0x0000000c0000720c */ /* 0x000fda0003f06270 */
[----:B------:R-:W-:Y:S05]  /*11280*/  @!P0 BRA `(.L_x_3702) ;  /* 0x000000a800588947 */ /* 0x000fea0003800000 */
.L_x_3731:
[----:B0-----:R-:W2:Y:S04]  /*11290*/  LD.E R20, desc[UR44][R16.64+0x1e8] ;  /* 0x0001e82c10147980 */ /* 0x001ea8000c101900 */
[----:B------:R-:W3:Y:S04]  /*112a0*/  LD.E R2, desc[UR44][R16.64+0x1f0] ;  /* 0x0001f02c10027980 */ /* 0x000ee8000c101900 */
[----:B------:R-:W4:Y:S01]  /*112b0*/  LD.E R6, desc[UR44][R16.64+0x1c] ;  /* 0x00001c2c10067980 */ /* 0x000f22000c101900 */
[----:B--2---:R-:W-:-:S05]  /*112c0*/  VIADD R5, R20, 0x1 ;  /* 0x0000000114057836 */ /* 0x004fca0000000000 */
[----:B------:R-:W-:-:S13]  /*112d0*/  ISETP.NE.AND P0, PT, R5, 0x2, PT ;  /* 0x000000020500780c */ /* 0x000fda0003f05270 */
[----:B------:R0:W5:Y:S04]  /*112e0*/  @P0 LD.E R7, desc[UR44][R16.64+0x1ec] ;  /* 0x0001ec2c10070980 */ /* 0x000168000c101900 */
[----:B-1----:R-:W2:Y:S01]  /*112f0*/  @!P0 LD.E R4, desc[UR44][R16.64+0x1ec] ;  /* 0x0001ec2c10048980 */ /* 0x002ea2000c101900 */
        /* <DEDUP_REMOVED lines=13> */
.L_x_3704:
[----:B------:R-:W-:Y:S05]  /*113d0*/  BSYNC B0 ;  /* 0x0000000000007941 */ /* 0x000fea0003800000 */
.L_x_3703:
        /* <DEDUP_REMOVED lines=13> */
.L_x_3706:
[----:B------:R-:W-:Y:S05]  /*114b0*/  BSYNC B0 ;  /* 0x0000000000007941 */ /* 0x000fea0003800000 */
.L_x_3705:
        /* <DEDUP_REMOVED lines=8> */
.L_x_3708:
[----:B------:R-:W-:Y:S05]  /*11540*/  BSYNC B0 ;  /* 0x0000000000007941 */ /* 0x000fea0003800000 */
.L_x_3707:
        /* <DEDUP_REMOVED lines=60> */
.L_x_3711:
[----:B------:R-:W-:Y:S05]  /*11910*/  BSYNC B0 ;  /* 0x0000000000007941 */ /* 0x000fea0003800000 */
.L_x_3710:
        /* <DEDUP_REMOVED lines=13> */
.L_x_3713:
[----:B------:R-:W-:Y:S05]  /*119f0*/  BSYNC B0 ;  /* 0x0000000000007941 */ /* 0x000fea0003800000 */
.L_x_3712:
        /* <DEDUP_REMOVED lines=8> */
.L_x_3715:
[----:B------:R-:W-:Y:S05]  /*11a80*/  BSYNC B0 ;  /* 0x0000000000007941 */ /* 0x000fea0003800000 */
.L_x_3714:
        /* <DEDUP_REMOVED lines=505> */
[----:B------:R-:W-:-:S04]  /*13a20*/  IMAD.U32 R30, R31, 0x10, R30 ;  /* 0x000000101f1e7824 */ /* 0x000fc800078e001e */
[----:B------:R-:W-:-:S04]  /*13a30*/  IMAD.IADD R27, R58, 0x1, -R27 ;  /* 0x000000013a1b7824 */ /* 0x000fc800078e0a1b */
[----:B------:R-:W-:-:S04]  /*13a40*/  IMAD R32, R27, 0x8, R30 ;  /* 0x000000081b207824 */ /* 0x000fc800078e021e */
[----:B------:R-:W-:-:S04]  /*13a50*/  @P1 IMAD.HI.U32 R2, R32, R3, RZ ;  /* 0x0000000320021227 */ /* 0x000fc800078e00ff */
[----:B------:R-:W-:Y:S01]  /*13a60*/  FMUL.FTZ R38, R38, R21 ;  /* 0x0000001526267220 */ /* 0x000fe20000410000 */
[----:B------:R-:W-:-:S03]  /*13a70*/  @P1 SHF.R.U32.HI R32, RZ, R19, R2 ;  /* 0x00000013ff201219 */ /* 0x000fc60000011602 */
[----:B------:R0:W3:Y:S01]  /*13a80*/  MUFU.TANH R64, R38 ;  /* 0x0000002600407308 */ /* 0x0000e20000002400 */
[----:B------:R-:W-:Y:S01]  /*13a90*/  LOP3.LUT R26, R26, 0x7ffffffc, RZ, 0xc0, !PT ;  /* 0x7ffffffc1a1a7812 */ /* 0x000fe200078ec0ff */
[----:B------:R-:W-:Y:S01]  /*13aa0*/  FMUL.FTZ R36, R36, R21 ;  /* 0x0000001524247220 */ /* 0x000fe20000410000 */
[----:B------:R-:W4:Y:S01]  /*13ab0*/  SHFL.IDX PT, R24, R32, RZ, 0x1c1f ;  /* 0x001c1fff20187589 */ /* 0x000f2200000e0000 */
[----:B0-----:R-:W-:-:S04]  /*13ac0*/  IMAD.SHL.U32 R38, R0, 0x40, RZ ;  /* 0x0000004000267824 */ /* 0x001fc800078e00ff */
[----:B------:R0:W1:Y:S01]  /*13ad0*/  MUFU.TANH R63, R36 ;  /* 0x00000024003f7308 */ /* 0x0000620000002400 */
[----:B------:R-:W-:Y:S02]  /*13ae0*/  IMAD.IADD R2, R29, 0x1, -R26 ;  /* 0x000000011d027824 */ /* 0x000fe400078e0a1a */
[-C--:B------:R-:W-:Y:S01]  /*13af0*/  FMUL.FTZ R25, R25, R21.reuse ;  /* 0x0000001519197220 */ /* 0x080fe20000410000 */
[----:B------:R-:W-:Y:S01]  /*13b00*/  IADD3 R3, -R38, 0x1, RZ ;  /* 0x0000000126037810 */ /* 0x000fe20007ffe1ff */
        /* <DEDUP_REMOVED lines=23> */
[----:B------:R-:W0:Y:S04]  /*13c80*/  MUFU.TANH R15, R15 ;  /* 0x0000000f000f7308 */ /* 0x000e280000002400 */
        /* <DEDUP_REMOVED lines=30> */
[----:B------:R2:W0:Y:S01]  /*13e70*/  MUFU.TANH R65, R39 ;  /* 0x0000002700417308 */ /* 0x0004220000002400 */
[----:B----4-:R-:W-:Y:S02]  /*13e80*/  IMAD.IADD R3, R55, 0x1, R24 ;  /* 0x0000000137037824 */ /* 0x010fe400078e0218 */
[----:B--2---:R-:W-:-:S04]  /*13e90*/  IMAD.IADD R39, R18, 0x1, R7 ;  /* 0x0000000112277824 */ /* 0x004fc800078e0207 */
[----:B------:R-:W-:Y:S01]  /*13ea0*/  IMAD.IADD R6, R39, 0x1, R24 ;  /* 0x0000000127067824 */ /* 0x000fe200078e0218 */
[----:B-1-3--:R-:W-:Y:S06]  /*13eb0*/  @!P2 BRA `(.L_x_3718) ;  /* 0x000000000048a947 */ /* 0x00afec0003800000 */
        /* <DEDUP_REMOVED lines=10> */
.L_x_3720:
[----:B------:R-:W-:-:S13]  /*13f60*/  ISETP.NE.AND P1, PT, R9, 0x1, PT ;  /* 0x000000010900780c */ /* 0x000fda0003f25270 */
[----:B------:R-:W-:-:S05]  /*13f70*/  @P1 IMAD.HI.U32 R8, R7, R10, RZ ;  /* 0x0000000a07081227 */ /* 0x000fca00078e00ff */
[----:B------:R-:W-:-:S07]  /*13f80*/  @P1 SHF.R.U32.HI R7, RZ, R11, R8 ;  /* 0x0000000bff071219 */ /* 0x000fce0000011608 */
.L_x_3721:
[----:B------:R-:W-:Y:S05]  /*13f90*/  BSYNC B1 ;  /* 0x0000000000017941 */ /* 0x000fea0003800000 */
.L_x_3719:
[----:B------:R-:W-:-:S04]  /*13fa0*/  IMAD R7, R7, R9, -R38 ;  /* 0x0000000907077224 */ /* 0x000fc800078e0a26 */
[----:B------:R-:W-:-:S05]  /*13fb0*/  IMAD R8, R2, -0x2, R7 ;  /* 0xfffffffe02087824 */ /* 0x000fca00078e0207 */
[----:B------:R-:W-:Y:S02]  /*13fc0*/  VIMNMX R3, R3, R8, !PT ;  /* 0x0000000803037248 */ /* 0x000fe40007fe0100 */
[----:B------:R-:W-:-:S07]  /*13fd0*/  VIADDMNMX R6, R8, R9, R6, PT ;  /* 0x0000000908067246 */ /* 0x000fce0003800106 */
.L_x_3718:
[----:B------:R-:W-:Y:S05]  /*13fe0*/  BSYNC B0 ;  /* 0x0000000000007941 */ /* 0x000fea0003800000 */
.L_x_3717:
[C---:B------:R-:W-:Y:S01]  /*13ff0*/  ISETP.GE.AND P1, PT, R58.reuse, 0x9, PT ;  /* 0x000000093a00780c */ /* 0x040fe20003f26270 */
[----:B------:R-:W1:Y:S01]  /*14000*/  SHFL.IDX PT, R32, R32, 0x1, 0x1c1f ;  /* 0x003c1f0020207f89 */ /* 0x000e6200000e0000 */
[----:B------:R-:W-:Y:S01]  /*14010*/  ISETP.GE.AND P2, PT, R58, 0x2, PT ;  /* 0x000000023a00780c */ /* 0x000fe20003f46270 */
[----:B------:R-:W-:Y:S01]  /*14020*/  BSSY B0, `(.L_x_3722) ;  /* 0x0000060000007945 */ /* 0x000fe20003800000 */
[----:B------:R-:W-:Y:S02]  /*14030*/  P2R R67, PR, RZ, 0x2 ;  /* 0x00000002ff437803 */ /* 0x000fe40000000000 */
[----:B------:R-:W-:Y:S02]  /*14040*/  ISETP.GT.AND P1, PT, R3, 0x8, !P1 ;  /* 0x000000080300780c */ /* 0x000fe40004f24270 */
[----:B------:R-:W-:Y:S02]  /*14050*/  P2R R66, PR, RZ, 0x4 ;  /* 0x00000004ff427803 */ /* 0x000fe40000000000 */
[----:B------:R-:W-:-:S02]  /*14060*/  ISETP.LT.OR P1, PT, R6, 0x9, P1 ;  /* 0x000000090600780c */ /* 0x000fc40000f21670 */
[C---:B------:R-:W-:Y:S02]  /*14070*/  ISETP.GT.AND P2, PT, R3.reuse, 0x1, !P2 ;  /* 0x000000010300780c */ /* 0x040fe40005744270 */
[----:B------:R-:W-:Y:S02]  /*14080*/  ISETP.GE.AND P3, PT, R58, 0xa, PT ;  /* 0x0000000a3a00780c */ /* 0x000fe40003f66270 */
[----:B0-----:R-:W-:Y:S02]  /*14090*/  FSEL R33, R28, -INF , !P1 ;  /* 0xff8000001c217808 */ /* 0x001fe40004800000 */
[----:B------:R-:W-:Y:S02]  /*140a0*/  ISETP.LT.OR P2, PT, R6, 0x2, P2 ;  /* 0x000000020600780c */ /* 0x000fe40001741670 */
[----:B------:R-:W-:Y:S02]  /*140b0*/  ISETP.GT.AND P1, PT, R3, 0x9, !P3 ;  /* 0x000000090300780c */ /* 0x000fe40005f24270 */
[----:B------:R-:W-:-:S02]  /*140c0*/  FSEL R35, R25, -INF , !P2 ;  /* 0xff80000019237808 */ /* 0x000fc40005000000 */
[----:B------:R-:W-:Y:S01]  /*140d0*/  ISETP.LT.OR P1, PT, R6, 0xa, P1 ;  /* 0x0000000a0600780c */ /* 0x000fe20000f21670 */
[----:B-1----:R-:W-:Y:S01]  /*140e0*/  IMAD.IADD R8, R55, 0x1, R32 ;  /* 0x0000000137087824 */ /* 0x002fe200078e0220 */
        /* <DEDUP_REMOVED lines=75> */
.L_x_3725:
[----:B------:R-:W-:-:S13]  /*145a0*/  ISETP.NE.AND P6, PT, R9, 0x1, PT ;  /* 0x000000010900780c */ /* 0x000fda0003fc5270 */
[----:B------:R-:W-:-:S05]  /*145b0*/  @P6 IMAD.HI.U32 R10, R4, R10, RZ ;  /* 0x0000000a040a6227 */ /* 0x000fca00078e00ff */
[----:B------:R-:W-:-:S07]  /*145c0*/  @P6 SHF.R.U32.HI R4, RZ, R11, R10 ;  /* 0x0000000bff046219 */ /* 0x000fce000001160a */
.L_x_3726:
[----:B------:R-:W-:Y:S05]  /*145d0*/  BSYNC B1 ;  /* 0x0000000000017941 */ /* 0x000fea0003800000 */
.L_x_3724:
[----:B------:R-:W-:-:S04]  /*145e0*/  IMAD R3, R4, R9, -R38 ;  /* 0x0000000904037224 */ /* 0x000fc800078e0a26 */
[----:B------:R-:W-:-:S05]  /*145f0*/  IMAD R3, R2, -0x2, R3 ;  /* 0xfffffffe02037824 */ /* 0x000fca00078e0203 */
[----:B------:R-:W-:Y:S02]  /*14600*/  VIADDMNMX R6, R3, R9, R6, PT ;  /* 0x0000000903067246 */ /* 0x000fe40003800106 */
[----:B------:R-:W-:-:S07]  /*14610*/  VIMNMX R8, R8, R3, !PT ;  /* 0x0000000308087248 */ /* 0x000fce0007fe0100 */
.L_x_3723:
[----:B------:R-:W-:Y:S05]  /*14620*/  BSYNC B0 ;  /* 0x0000000000007941 */ /* 0x000fea0003800000 */
.L_x_3722:
        /* <DEDUP_REMOVED lines=42> */
[----:B------:R-:W-:Y:S02]  /*148d0*/  ISETP.GT.AND P1, PT, R8, 0x29, !P1 ;  /* 0x000000290800780c */ /* 0x000fe40004f24270 */
[----:B------:R-:W-:Y:S02]  /*148e0*/  ISETP.LT.OR P5, PT, R6, 0x29, P5 ;  /* 0x000000290600780c */ /* 0x000fe40002fa1670 */
[----:B------:R-:W-:Y:S02]  /*148f0*/  ISETP.GT.AND P2, PT, R8, 0x30, !P2 ;  /* 0x000000300800780c */ /* 0x000fe40005744270 */
[----:B------:R-:W-:-:S02]  /*14900*/  FSEL R9, R46, -INF , !P5 ;  /* 0xff8000002e097808 */ /* 0x000fc40006800000 */
[----:B------:R-:W-:Y:S02]  /*14910*/  ISETP.LT.OR P1, PT, R6, 0x2a, P1 ;  /* 0x0000002a0600780c */ /* 0x000fe40000f21670 */
[----:B------:R-:W-:Y:S02]  /*14920*/  ISETP.GT.AND P3, PT, R8, 0x31, !P3 ;  /* 0x000000310800780c */ /* 0x000fe40005f64270 */
[----:B------:R-:W-:Y:S02]  /*14930*/  ISETP.LT.OR P2, PT, R6, 0x31, P2 ;  /* 0x000000310600780c */ /* 0x000fe40001741670 */
[----:B------:R-:W-:Y:S02]  /*14940*/  FSEL R52, R36, -INF , !P1 ;  /* 0xff80000024347808 */ /* 0x000fe40004800000 */
[----:B------:R-:W-:Y:S02]  /*14950*/  ISETP.NE.AND P6, PT, R41, RZ, PT ;  /* 0x000000ff2900720c */ /* 0x000fe40003fc5270 */
[----:B------:R-:W-:-:S02]  /*14960*/  ISETP.GT.AND P4, PT, R8, 0x38, !P4 ;  /* 0x000000380800780c */ /* 0x000fc40006784270 */
[----:B------:R-:W-:Y:S02]  /*14970*/  ISETP.LT.OR P3, PT, R6, 0x32, P3 ;  /* 0x000000320600780c */ /* 0x000fe40001f61670 */
[----:B------:R-:W-:Y:S02]  /*14980*/  FSEL R50, R50, -INF , !P2 ;  /* 0xff80000032327808 */ /* 0x000fe40005000000 */
[----:B------:R-:W-:Y:S02]  /*14990*/  ISETP.GT.AND P1, PT, R8, 0x39, !P6 ;  /* 0x000000390800780c */ /* 0x000fe40007724270 */
[C---:B------:R-:W-:Y:S02]  /*149a0*/  ISETP.LT.OR P4, PT, R6.reuse, 0x39, P4 ;  /* 0x000000390600780c */ /* 0x040fe40002781670 */
[----:B------:R-:W-:Y:S01]  /*149b0*/  FSEL R56, R51, -INF , !P3 ;  /* 0xff80000033387808 */ /* 0x000fe20005800000 */
[----:B------:R-:W-:Y:S01]  /*149c0*/  UIADD3 UR4, UP0, UR37, 0x200, URZ ;  /* 0x0000020025047890 */ /* 0x000fe2000ff1e03f */
[----:B------:R-:W-:-:S02]  /*149d0*/  ISETP.LT.OR P1, PT, R6, 0x3a, P1 ;  /* 0x0000003a0600780c */ /* 0x000fc40000f21670 */
[----:B------:R-:W-:Y:S01]  /*149e0*/  FSEL R54, R54, -INF , !P4 ;  /* 0xff80000036367808 */ /* 0x000fe20006000000 */
[----:B------:R-:W-:Y:S02]  /*149f0*/  ULOP3.LUT UR4, UR4, 0x4, URZ, 0xfc, !UPT ;  /* 0x0000000404047892 */ /* 0x000fe4000f8efc3f */
[----:B------:R-:W-:Y:S01]  /*14a00*/  UIADD3.X UR5, URZ, UR36, URZ, UP0, !UPT ;  /* 0x000000243f057290 */ /* 0x000fe200087fe43f */
        /* <DEDUP_REMOVED lines=34> */
[----:B------:R-:W-:Y:S01]  /*14c30*/  FMNMX.FTZ R41, R54, R4, !PT ;  /* 0x0000000436297209 */ /* 0x000fe20007810000 */
[----:B------:R-:W-:Y:S02]  /*14c40*/  IMAD.U32 R4, RZ, RZ, UR4 ;  /* 0x00000004ff047e24 */ /* 0x000fe4000f8e00ff */
[----:B------:R-:W-:Y:S01]  /*14c50*/  IMAD.U32 R5, RZ, RZ, UR5 ;  /* 0x00000005ff057e24 */ /* 0x000fe2000f8e00ff */
        /* <DEDUP_REMOVED lines=43> */
.L_x_3728:
[----:B------:R-:W-:Y:S05]  /*14f10*/  BSYNC B0 ;  /* 0x0000000000007941 */ /* 0x000fea0003800000 */
.L_x_3727:
        /* <DEDUP_REMOVED lines=36> */
[----:B------:R-:W-:Y:S01]  /*15160*/  MUFU.EX2 R33, R33 ;  /* 0x0000002100217308 */ /* 0x000fe20000000800 */
[----:B-----5:R-:W-:-:S02]  /*15170*/  FADD.FTZ R2, R168, R47 ;  /* 0x0000002fa8027221 */ /* 0x020fc40000010000 */
        /* <DEDUP_REMOVED lines=8> */
[----:B--2---:R-:W-:Y:S01]  /*15200*/  FADD.FTZ R20, R35, R2 ;  /* 0x0000000223147221 */ /* 0x004fe20000010000 */
[-CC-:B------:R-:W-:Y:S01]  /*15210*/  FFMA.FTZ R13, R13, R46.reuse, -R3.reuse ;  /* 0x0000002e0d0d7223 */ /* 0x180fe20000010803 */
[-CC-:B------:R-:W-:Y:S01]  /*15220*/  FFMA.FTZ R11, R11, R46.reuse, -R3.reuse ;  /* 0x0000002e0b0b7223 */ /* 0x180fe20000010803 */
[-CC-:B------:R-:W-:Y:S01]  /*15230*/  FFMA.FTZ R10, R10, R46.reuse, -R3.reuse ;  /* 0x0000002e0a0a7223 */ /* 0x180fe20000010803 */
[-CC-:B------:R-:W-:Y:S01]  /*15240*/  FFMA.FTZ R9, R9, R46.reuse, -R3.reuse ;  /* 0x0000002e09097223 */ /* 0x180fe20000010803 */
[----:B------:R-:W1:Y:S01]  /*15250*/  MUFU.EX2 R40, R40 ;  /* 0x0000002800287308 */ /* 0x000e620000000800 */
[----:B------:R-:W-:-:S07]  /*15260*/  FFMA.FTZ R2, R52, R46, -R3 ;  /* 0x0000002e34027223 */ /* 0x000fce0000010803 */
[----:B------:R-:W2:Y:S08]  /*15270*/  MUFU.EX2 R39, R39 ;  /* 0x0000002700277308 */ /* 0x000eb00000000800 */
[----:B------:R-:W3:Y:S01]  /*15280*/  MUFU.EX2 R38, R38 ;  /* 0x0000002600267308 */ /* 0x000ee20000000800 */
[----:B-1----:R-:W-:-:S07]  /*15290*/  FADD.FTZ R4, R40, R49 ;  /* 0x0000003128047221 */ /* 0x002fce0000010000 */
[----:B------:R-:W1:Y:S01]  /*152a0*/  MUFU.EX2 R37, R37 ;  /* 0x0000002500257308 */ /* 0x000e620000000800 */
[----:B--2---:R-:W-:-:S07]  /*152b0*/  FADD.FTZ R5, R39, R4 ;  /* 0x0000000427057221 */ /* 0x004fce0000010000 */
[----:B------:R-:W-:Y:S01]  /*152c0*/  MUFU.EX2 R30, R30 ;  /* 0x0000001e001e7308 */ /* 0x000fe20000000800 */
[----:B---3--:R-:W-:-:S07]  /*152d0*/  FADD.FTZ R4, R38, R5 ;  /* 0x0000000526047221 */ /* 0x008fce0000010000 */
[----:B------:R-:W2:Y:S01]  /*152e0*/  MUFU.EX2 R34, R34 ;  /* 0x0000002200227308 */ /* 0x000ea20000000800 */
[----:B-1----:R-:W-:Y:S01]  /*152f0*/  FADD.FTZ R5, R37, R4 ;  /* 0x0000000425057221 */ /* 0x002fe20000010000 */
[----:B------:R-:W-:-:S06]  /*15300*/  FFMA.FTZ R4, R50, R46, -R3 ;  /* 0x0000002e32047223 */ /* 0x000fcc0000010803 */
[----:B------:R-:W-:Y:S08]  /*15310*/  MUFU.EX2 R29, R29 ;  /* 0x0000001d001d7308 */ /* 0x000ff00000000800 */
[----:B------:R-:W1:Y:S01]  /*15320*/  MUFU.EX2 R173, R32 ;  /* 0x0000002000ad7308 */ /* 0x000e620000000800 */
[----:B--2---:R-:W-:Y:S01]  /*15330*/  FADD.FTZ R42, R34, R5 ;  /* 0x00000005222a7221 */ /* 0x004fe20000010000 */
[----:B------:R-:W-:-:S06]  /*15340*/  FFMA.FTZ R5, R56, R46, -R3 ;  /* 0x0000002e38057223 */ /* 0x000fcc0000010803 */
[----:B------:R-:W2:Y:S08]  /*15350*/  MUFU.EX2 R28, R28 ;  /* 0x0000001c001c7308 */ /* 0x000eb00000000800 */
[----:B------:R3:W-:Y:S01]  /*15360*/  MUFU.EX2 R182, R15 ;  /* 0x0000000f00b67308 */ /* 0x0007e20000000800 */
[----:B-1----:R-:W-:-:S07]  /*15370*/  FADD.FTZ R31, R173, R42 ;  /* 0x0000002aad1f7221 */ /* 0x002fce0000010000 */
[----:B------:R-:W-:Y:S01]  /*15380*/  MUFU.EX2 R14, R14 ;  /* 0x0000000e000e7308 */ /* 0x000fe20000000800 */
[----:B---3--:R-:W-:-:S04]  /*15390*/  FADD.FTZ R15, R33, R20 ;  /* 0x00000014210f7221 */ /* 0x008fc80000010000 */
[----:B------:R-:W-:-:S03]  /*153a0*/  FADD.FTZ R15, R170, R15 ;  /* 0x0000000faa0f7221 */ /* 0x000fc60000010000 */
[----:B------:R-:W1:Y:S01]  /*153b0*/  MUFU.EX2 R27, R27 ;  /* 0x0000001b001b7308 */ /* 0x000e620000000800 */
[----:B------:R-:W-:-:S04]  /*153c0*/  FADD.FTZ R32, R30, R15 ;  /* 0x0000000f1e207221 */ /* 0x000fc80000010000 */
[----:B------:R-:W-:-:S03]  /*153d0*/  FADD.FTZ R15, R29, R32 ;  /* 0x000000201d0f7221 */ /* 0x000fc60000010000 */
[----:B------:R-:W-:Y:S01]  /*153e0*/  MUFU.EX2 R13, R13 ;  /* 0x0000000d000d7308 */ /* 0x000fe20000000800 */
[----:B--2---:R-:W-:-:S07]  /*153f0*/  FADD.FTZ R42, R28, R15 ;  /* 0x0000000f1c2a7221 */ /* 0x004fce0000010000 */
[----:B------:R-:W0:Y:S01]  /*15400*/  MUFU.EX2 R26, R26 ;  /* 0x0000001a001a7308 */ /* 0x000e220000000800 */
[----:B-1----:R-:W-:-:S07]  /*15410*/  FADD.FTZ R15, R27, R42 ;  /* 0x0000002a1b0f7221 */ /* 0x002fce0000010000 */
[----:B------:R-:W-:Y:S08]  /*15420*/  MUFU.EX2 R11, R11 ;  /* 0x0000000b000b7308 */ /* 0x000ff00000000800 */
[----:B------:R-:W1:Y:S01]  /*15430*/  MUFU.EX2 R25, R25 ;  /* 0x0000001900197308 */ /* 0x000e620000000800 */
[----:B0-----:R-:W-:-:S07]  /*15440*/  FADD.FTZ R44, R26, R15 ;  /* 0x0000000f1a2c7221 */ /* 0x001fce0000010000 */
[----:B------:R-:W-:Y:S08]  /*15450*/  MUFU.EX2 R10, R10 ;  /* 0x0000000a000a7308 */ /* 0x000ff00000000800 */
[----:B------:R-:W0:Y:S08]  /*15460*/  MUFU.EX2 R24, R24 ;  /* 0x0000001800187308 */ /* 0x000e300000000800 */
[----:B------:R-:W-:Y:S08]  /*15470*/  MUFU.EX2 R9, R9 ;  /* 0x0000000900097308 */ /* 0x000ff00000000800 */
[----:B------:R2:W-:Y:S08]  /*15480*/  MUFU.EX2 R20, R2 ;  /* 0x0000000200147308 */ /* 0x0005f00000000800 */
[----:B------:R-:W3:Y:S01]  /*15490*/  MUFU.EX2 R21, R21 ;  /* 0x0000001500157308 */ /* 0x000ee20000000800 */
[----:B--2---:R-:W-:Y:S01]  /*154a0*/  FADD.FTZ R2, R14, R31 ;  /* 0x0000001f0e027221 */ /* 0x004fe20000010000 */
[----:B-1----:R-:W-:-:S03]  /*154b0*/  FADD.FTZ R31, R25, R44 ;  /* 0x0000002c191f7221 */ /* 0x002fc60000010000 */
[----:B------:R-:W-:Y:S01]  /*154c0*/  FADD.FTZ R42, R13, R2 ;  /* 0x000000020d2a7221 */ /* 0x000fe20000010000 */
[-CC-:B------:R-:W-:Y:S01]  /*154d0*/  FFMA.FTZ R2, R54, R46.reuse, -R3.reuse ;  /* 0x0000002e36027223 */ /* 0x180fe20000010803 */
[----:B------:R-:W-:Y:S01]  /*154e0*/  FFMA.FTZ R3, R36, R46, -R3 ;  /* 0x0000002e24037223 */ /* 0x000fe20000010803 */
[----:B------:R-:W1:Y:S01]  /*154f0*/  MUFU.EX2 R19, R19 ;  /* 0x0000001300137308 */ /* 0x000e620000000800 */
[----:B------:R-:W-:Y:S01]  /*15500*/  FADD.FTZ R15, R11, R42 ;  /* 0x0000002a0b0f7221 */ /* 0x000fe20000010000 */
[----:B0-----:R-:W-:-:S06]  /*15510*/  FADD.FTZ R42, R24, R31 ;  /* 0x0000001f182a7221 */ /* 0x001fcc0000010000 */
[----:B------:R0:W2:Y:S01]  /*15520*/  MUFU.EX2 R181, R4 ;  /* 0x0000000400b57308 */ /* 0x0000a20000000800 */
[----:B---3--:R-:W-:-:S07]  /*15530*/  FADD.FTZ R42, R21, R42 ;  /* 0x0000002a152a7221 */ /* 0x008fce0000010000 */
[----:B------:R-:W-:Y:S01]  /*15540*/  MUFU.EX2 R18, R18 ;  /* 0x0000001200127308 */ /* 0x000fe20000000800 */
[----:B0-----:R-:W-:-:S07]  /*15550*/  FADD.FTZ R4, R10, R15 ;  /* 0x0000000f0a047221 */ /* 0x001fce0000010000 */
[----:B------:R0:W3:Y:S08]  /*15560*/  MUFU.EX2 R32, R5 ;  /* 0x0000000500207308 */ /* 0x0000f00000000800 */
[----:B------:R-:W4:Y:S01]  /*15570*/  MUFU.EX2 R7, R7 ;  /* 0x0000000700077308 */ /* 0x000f220000000800 */
[----:B0-----:R-:W-:-:S04]  /*15580*/  FADD.FTZ R5, R9, R4 ;  /* 0x0000000409057221 */ /* 0x001fc80000010000 */
[----:B------:R-:W-:Y:S01]  /*15590*/  FADD.FTZ R4, R20, R5 ;  /* 0x0000000514047221 */ /* 0x000fe20000010000 */
[----:B-1----:R-:W-:Y:S02]  /*155a0*/  FADD.FTZ R5, R19, R42 ;  /* 0x0000002a13057221 */ /* 0x002fe40000010000 */
[----:B------:R0:W1:Y:S01]  /*155b0*/  MUFU.EX2 R183, R2 ;  /* 0x0000000200b77308 */ /* 0x0000620000000800 */
[----:B--2---:R-:W-:-:S04]  /*155c0*/  FADD.FTZ R15, R181, R4 ;  /* 0x00000004b50f7221 */ /* 0x004fc80000010000 */
[----:B---3--:R-:W-:-:S03]  /*155d0*/  FADD.FTZ R4, R32, R15 ;  /* 0x0000000f20047221 */ /* 0x008fc60000010000 */
[----:B------:R-:W2:Y:S01]  /*155e0*/  MUFU.EX2 R36, R3 ;  /* 0x0000000300247308 */ /* 0x000ea20000000800 */
[----:B0-----:R-:W-:-:S04]  /*155f0*/  FADD.FTZ R2, R18, R5 ;  /* 0x0000000512027221 */ /* 0x001fc80000010000 */
[----:B----4-:R-:W-:Y:S01]  /*15600*/  FADD.FTZ R5, R7, R2 ;  /* 0x0000000207057221 */ /* 0x010fe20000010000 */
[----:B-1----:R-:W-:-:S03]  /*15610*/  FADD.FTZ R15, R183, R4 ;  /* 0x00000004b70f7221 */ /* 0x002fc60000010000 */
[----:B------:R-:W-:-:S05]  /*15620*/  FADD.FTZ R31, R182, R5 ;  /* 0x00000005b61f7221 */ /* 0x000fca0000010000 */
        /* <DEDUP_REMOVED lines=32> */
[----:B------:R-:W-:-:S04]  /*15830*/  UIADD3 UR4, UP0, UR37, 0x230, URZ ;  /* 0x0000023025047890 */ /* 0x000fc8000ff1e03f */
[----:B------:R-:W-:Y:S02]  /*15840*/  ULOP3.LUT UR5, UR4, 0x4, URZ, 0xfc, !UPT ;  /* 0x0000000404057892 */ /* 0x000fe4000f8efc3f */
[----:B------:R-:W-:-:S04]  /*15850*/  UIADD3.X UR6, URZ, UR36, URZ, UP0, !UPT ;  /* 0x000000243f067290 */ /* 0x000fc800087fe43f */
[----:B------:R-:W-:Y:S02]  /*15860*/  IMAD.U32 R2, RZ, RZ, UR5 ;  /* 0x00000005ff027e24 */ /* 0x000fe4000f8e00ff */
[----:B------:R-:W-:Y:S02]  /*15870*/  IMAD.U32 R3, RZ, RZ, UR6 ;  /* 0x00000006ff037e24 */ /* 0x000fe4000f8e00ff */
[----:B--2---:R-:W-:-:S05]  /*15880*/  FMUL.FTZ R5, R6, R5 ;  /* 0x0000000506057220 */ /* 0x004fca0000410000 */
[----:B------:R0:W-:Y:S04]  /*15890*/  ST.E desc[UR44][R16.64+0x230], R5 ;  /* 0x0002300510007985 */ /* 0x0001e8000c10192c */
[----:B------:R-:W2:Y:S02]  /*158a0*/  LD.E R7, desc[UR44][R2.64] ;  /* 0x0000002c02077980 */ /* 0x000ea4000c101900 */
[----:B--2---:R-:W-:-:S05]  /*158b0*/  FMUL.FTZ R7, R6, R7 ;  /* 0x0000000706077220 */ /* 0x004fca0000410000 */
[----:B------:R1:W-:Y:S04]  /*158c0*/  ST.E desc[UR44][R2.64], R7 ;  /* 0x0000000702007985 */ /* 0x0003e8000c10192c */
[----:B0-----:R-:W2:Y:S04]  /*158d0*/  LD.E R5, desc[UR44][R16.64+0x270] ;  /* 0x0002702c10057980 */ /* 0x001ea8000c101900 */
        /* <DEDUP_REMOVED lines=61> */
[----:B------:R-:W-:-:S06]  /*15cb0*/  ULOP3.LUT UR5, UR4, 0x8, URZ, 0xfc, !UPT ;  /* 0x0000000804057892 */ /* 0x000fcc000f8efc3f */
[----:B------:R-:W-:Y:S02]  /*15cc0*/  IMAD.U32 R4, RZ, RZ, UR5 ;  /* 0x00000005ff047e24 */ /* 0x000fe4000f8e00ff */
[C---:B--2---:R-:W-:Y:S01]  /*15cd0*/  FMUL.FTZ R5, R6.reuse, R5 ;  /* 0x0000000506057220 */ /* 0x044fe20000410000 */
[----:B---3--:R-:W-:-:S04]  /*15ce0*/  FMUL.FTZ R131, R6, R131 ;  /* 0x0000008306837220 */ /* 0x008fc80000410000 */
[----:B------:R0:W-:Y:S01]  /*15cf0*/  ST.E desc[UR44][R16.64+0x270], R5 ;  /* 0x0002700510007985 */ /* 0x0001e2000c10192c */
[C---:B----4-:R-:W-:Y:S01]  /*15d00*/  FMUL.FTZ R9, R6.reuse, R9 ;  /* 0x0000000906097220 */ /* 0x050fe20000410000 */
[C---:B-----5:R-:W-:Y:S01]  /*15d10*/  FMUL.FTZ R11, R6.reuse, R11 ;  /* 0x0000000b060b7220 */ /* 0x060fe20000410000 */
[C---:B------:R-:W-:Y:S01]  /*15d20*/  FMUL.FTZ R13, R6.reuse, R13 ;  /* 0x0000000d060d7220 */ /* 0x040fe20000410000 */
[----:B0-----:R-:W-:Y:S02]  /*15d30*/  IMAD.U32 R5, RZ, RZ, UR6 ;  /* 0x00000006ff057e24 */ /* 0x001fe4000f8e00ff */
        /* <DEDUP_REMOVED lines=119> */
[----:B------:R-:W-:Y:S01]  /*164b0*/  ULOP3.LUT UR4, UR4, 0xc, URZ, 0xfc, !UPT ;  /* 0x0000000c04047892 */ /* 0x000fe2000f8efc3f */
[----:B-1----:R-:W-:-:S05]  /*164c0*/  IMAD.U32 R7, RZ, RZ, UR6 ;  /* 0x00000006ff077e24 */ /* 0x002fca000f8e00ff */
[----:B------:R-:W-:Y:S02]  /*164d0*/  IMAD.U32 R6, RZ, RZ, UR4 ;  /* 0x00000004ff067e24 */ /* 0x000fe4000f8e00ff */
[----:B--2---:R-:W-:-:S05]  /*164e0*/  FMUL.FTZ R9, R8, R9 ;  /* 0x0000000908097220 */ /* 0x004fca0000410000 */
        /* <DEDUP_REMOVED lines=1116> */
[----:B------:R-:W3:Y:S04]  /*1aab0*/  LD.E R11, desc[UR44][R2.64] ;  /* 0x0000002c020b7980 */ /* 0x000ee8000c101900 */
[----:B---3--:R3:W-:Y:S04]  /*1aac0*/  ST.E desc[UR44][R2.64], R11 ;  /* 0x0000000b02007985 */ /* 0x0087e8000c10192c */
[----:B------:R-:W4:Y:S04]  /*1aad0*/  LD.E R13, desc[UR44][R4.64] ;  /* 0x0000002c040d7980 */ /* 0x000f28000c101900 */
[----:B----4-:R4:W-:Y:S04]  /*1aae0*/  ST.E desc[UR44][R4.64], R13 ;  /* 0x0000000d04007985 */ /* 0x0109e8000c10192c */
[----:B------:R-:W5:Y:S04]  /*1aaf0*/  LD.E R15, desc[UR44][R6.64] ;  /* 0x0000002c060f7980 */ /* 0x000f68000c101900 */
[----:B-----5:R5:W-:Y:S04]  /*1ab00*/  ST.E desc[UR44][R6.64], R15 ;  /* 0x0000000f06007985 */ /* 0x020be8000c10192c */
[----:B------:R-:W5:Y:S04]  /*1ab10*/  LD.E R19, desc[UR44][R16.64+0x240] ;  /* 0x0002402c10137980 */ /* 0x000f68000c101900 */
[----:B------:R-:W5:Y:S04]  /*1ab20*/  LD.E R21, desc[UR44][R16.64+0x244] ;  /* 0x0002442c10157980 */ /* 0x000f68000c101900 */
[----:B0-----:R-:W5:Y:S04]  /*1ab30*/  LD.E R25, desc[UR44][R16.64+0x248] ;  /* 0x0002482c10197980 */ /* 0x001f68000c101900 */
[----:B-1----:R-:W5:Y:S04]  /*1ab40*/  LD.E R27, desc[UR44][R16.64+0x24c] ;  /* 0x00024c2c101b7980 */ /* 0x002f68000c101900 */
[----:B--2---:R-:W2:Y:S04]  /*1ab50*/  LD.E R9, desc[UR44][R16.64+0x250] ;  /* 0x0002502c10097980 */ /* 0x004ea8000c101900 */
[----:B------:R-:W2:Y:S04]  /*1ab60*/  LD.E R29, desc[UR44][R16.64+0x254] ;  /* 0x0002542c101d7980 */ /* 0x000ea8000c101900 */
[----:B---3--:R-:W3:Y:S04]  /*1ab70*/  LD.E R3, desc[UR44][R16.64+0x258] ;  /* 0x0002582c10037980 */ /* 0x008ee8000c101900 */
[----:B------:R-:W3:Y:S04]  /*1ab80*/  LD.E R11, desc[UR44][R16.64+0x25c] ;  /* 0x00025c2c100b7980 */ /* 0x000ee8000c101900 */
[----:B----4-:R-:W4:Y:S04]  /*1ab90*/  LD.E R5, desc[UR44][R16.64+0x260] ;  /* 0x0002602c10057980 */ /* 0x010f28000c101900 */
[----:B------:R-:W4:Y:S04]  /*1aba0*/  LD.E R13, desc[UR44][R16.64+0x264] ;  /* 0x0002642c100d7980 */ /* 0x000f28000c101900 */
[----:B-----5:R-:W5:Y:S04]  /*1abb0*/  LD.E R7, desc[UR44][R16.64+0x268] ;  /* 0x0002682c10077980 */ /* 0x020f68000c101900 */
        /* <DEDUP_REMOVED lines=113> */
[----:B------:R0:W-:Y:S04]  /*1b2d0*/  ST.E desc[UR44][R16.64+0x240], R19 ;  /* 0x0002401310007985 */ /* 0x0001e8000c10192c */
[----:B------:R0:W-:Y:S04]  /*1b2e0*/  ST.E desc[UR44][R16.64+0x244], R21 ;  /* 0x0002441510007985 */ /* 0x0001e8000c10192c */
[----:B------:R0:W-:Y:S04]  /*1b2f0*/  ST.E desc[UR44][R16.64+0x248], R25 ;  /* 0x0002481910007985 */ /* 0x0001e8000c10192c */
[----:B------:R0:W-:Y:S04]  /*1b300*/  ST.E desc[UR44][R16.64+0x24c], R27 ;  /* 0x00024c1b10007985 */ /* 0x0001e8000c10192c */
[----:B--2---:R0:W-:Y:S04]  /*1b310*/  ST.E desc[UR44][R16.64+0x250], R9 ;  /* 0x0002500910007985 */ /* 0x0041e8000c10192c */
[----:B------:R0:W-:Y:S04]  /*1b320*/  ST.E desc[UR44][R16.64+0x254], R29 ;  /* 0x0002541d10007985 */ /* 0x0001e8000c10192c */
[----:B---3--:R0:W-:Y:S04]  /*1b330*/  ST.E desc[UR44][R16.64+0x258], R3 ;  /* 0x0002580310007985 */ /* 0x0081e8000c10192c */
[----:B------:R0:W-:Y:S04]  /*1b340*/  ST.E desc[UR44][R16.64+0x25c], R11 ;  /* 0x00025c0b10007985 */ /* 0x0001e8000c10192c */
[----:B----4-:R0:W-:Y:S04]  /*1b350*/  ST.E desc[UR44][R16.64+0x260], R5 ;  /* 0x0002600510007985 */ /* 0x0101e8000c10192c */
[----:B------:R0:W-:Y:S04]  /*1b360*/  ST.E desc[UR44][R16.64+0x264], R13 ;  /* 0x0002640d10007985 */ /* 0x0001e8000c10192c */
[----:B-----5:R0:W-:Y:S04]  /*1b370*/  ST.E desc[UR44][R16.64+0x268], R7 ;  /* 0x0002680710007985 */ /* 0x0201e8000c10192c */
        /* <DEDUP_REMOVED lines=129> */
.L_x_3730:
[----:B------:R-:W-:Y:S05]  /*1bb90*/  BSYNC B0 ;  /* 0x0000000000007941 */ /* 0x000fea0003800000 */
.L_x_3729:
[C---:B------:R-:W-:Y:S01]  /*1bba0*/  ISETP.GT.AND P0, PT, R0.reuse, R12, PT ;  /* 0x0000000c0000720c */ /* 0x040fe20003f04270 */
[----:B------:R-:W-:-:S12]  /*1bbb0*/  VIADD R0, R0, 0xffffffff ;  /* 0xffffffff00007836 */ /* 0x000fd80000000000 */
[----:B------:R-:W-:Y:S05]  /*1bbc0*/  @P0 BRA `(.L_x_3731) ;  /* 0xffffff5400b00947 */ /* 0x000fea000383ffff */
[----:B0-----:R-:W2:Y:S02]  /*1bbd0*/  LDL R2, [R1+0x70] ;  /* 0x0000700001027983 */ /* 0x001ea40000100800 */
[----:B--2---:R-:W-:-:S07]  /*1bbe0*/  IMAD.SHL.U32 R2, R2, 0x40, RZ ;  /* 0x0000004002027824 */ /* 0x004fce00078e00ff */
.L_x_3702:
[----:B------:R-:W0:Y:S01]  /*1bbf0*/  LDC R3, c[0x0][0x448] ;  /* 0x00011200ff037b82 */ /* 0x000e220000000800 */
[----:B------:R-:W-:-:S07]  /*1bc00*/  ULDC UR4, c[0x0][0xad4] ;  /* 0x0002b50000047ab9 */ /* 0x000fce0000000800 */
[----:B------:R-:W2:Y:S01]  /*1bc10*/  LDC R6, c[0x0][0xadc] ;  /* 0x0002b700ff067b82 */ /* 0x000ea20000000800 */
[----:B0-----:R-:W-:Y:S01]  /*1bc20*/  ISETP.NE.AND P0, PT, R3, 0x1, PT ;  /* 0x000000010300780c */ /* 0x001fe20003f05270 */
[----:B------:R-:W-:-:S12]  /*1bc30*/  VIADD R3, R2, 0x3f ;  /* 0x0000003f02037836 */ /* 0x000fd80000000000 */
[----:B-1----:R-:W0:Y:S08]  /*1bc40*/  @P0 LDC R4, c[0x0][0x44c] ;  /* 0x00011300ff040b82 */ /* 0x002e300000000800 */
[----:B------:R-:W1:Y:S01]  /*1bc50*/  @P0 LDC R5, c[0x0][0x450] ;  /* 0x00011400ff050b82 */ /* 0x000e620000000800 */
[----:B0-----:R-:W-:-:S05]  /*1bc60*/  @P0 IMAD.HI.U32 R2, R3, R4, RZ ;  /* 0x0000000403020227 */ /* 0x001fca00078e00ff */
[----:B-1----:R-:W-:Y:S02]  /*1bc70*/  @P0 SHF.R.U32.HI R3, RZ, R5, R2 ;  /* 0x00000005ff030219 */ /* 0x002fe40000011602 */
[----:B--2---:R-:W-:-:S03]  /*1bc80*/  ISETP.GE.AND P0, PT, R6, 0x1, PT ;  /* 0x000000010600780c */ /* 0x004fc60003f06270 */
[----:B------:R-:W-:-:S04]  /*1bc90*/  IMAD.IADD R3, R192, 0x1, R3 ;  /* 0x00000001c0037824 */ /* 0x000fc800078e0203 */
        /* <DEDUP_REMOVED lines=12> */
.L_x_3734:
[----:B------:R-:W-:-:S13]  /*1bd60*/  ISETP.NE.AND P0, PT, R6, 0x1, PT ;  /* 0x000000010600780c */ /* 0x000fda0003f05270 */
[----:B------:R-:W0:Y:S02]  /*1bd70*/  @P0 LDC.64 R4, c[0x0][0xae0] ;  /* 0x0002b800ff040b82 */ /* 0x000e240000000a00 */
[----:B0-----:R-:W-:-:S05]  /*1bd80*/  @P0 IMAD.HI.U32 R4, R3, R4, RZ ;  /* 0x0000000403040227 */ /* 0x001fca00078e00ff */
[----:B------:R-:W-:-:S07]  /*1bd90*/  @P0 SHF.R.U32.HI R3, RZ, R5, R4 ;  /* 0x00000005ff030219 */ /* 0x000fce0000011604 */
.L_x_3735:
[----:B------:R-:W-:Y:S05]  /*1bda0*/  BSYNC B0 ;  /* 0x0000000000007941 */ /* 0x000fea0003800000 */
.L_x_3733:
[----:B------:R-:W-:-:S05]  /*1bdb0*/  IMAD R3, R3, R6, RZ ;  /* 0x0000000603037224 */ /* 0x000fca00078e02ff */
[----:B------:R-:W-:-:S07]  /*1bdc0*/  VIMNMX R2, R2, R3, !PT ;  /* 0x0000000302027248 */ /* 0x000fce0007fe0100 */
.L_x_3732:
[----:B------:R-:W-:-:S05]  /*1bdd0*/  VIADD R2, R2, 0x3f ;  /* 0x0000003f02027836 */ /* 0x000fca0000000000 */
[----:B------:R-:W-:-:S04]  /*1bde0*/  SHF.R.S32.HI R3, RZ, 0x1f, R2 ;  /* 0x0000001fff037819 */ /* 0x000fc80000011402 */
[----:B------:R-:W-:-:S04]  /*1bdf0*/  LEA.HI R3, R3, R2, RZ, 0x6 ;  /* 0x0000000203037211 */ /* 0x000fc800078f30ff */
[----:B------:R-:W-:-:S04]  /*1be00*/  SHF.R.S32.HI R3, RZ, 0x6, R3 ;  /* 0x00000006ff037819 */ /* 0x000fc80000011403 */
[----:B------:R-:W-:-:S04]  /*1be10*/  VIMNMX R10, R164, R3, !PT ;  /* 0x00000003a40a7248 */ /* 0x000fc80007fe0100 */
[----:B------:R-:W-:-:S13]  /*1be20*/  ISETP.GE.AND P0, PT, R0, R10, PT ;  /* 0x0000000a0000720c */ /* 0x000fda0003f06270 */
[----:B------:R-:W-:Y:S05]  /*1be30*/  @!P0 BRA `(.L_x_3736) ;  /* 0x0000009800b08947 */ /* 0x000fea0003800000 */
.L_x_3755:
        /* <DEDUP_REMOVED lines=23> */
.L_x_3738:
[----:B------:R-:W-:Y:S05]  /*1bfb0*/  BSYNC B0 ;  /* 0x0000000000007941 */ /* 0x000fea0003800000 */
.L_x_3737:
        /* <DEDUP_REMOVED lines=13> */
.L_x_3740:
[----:B------:R-:W-:Y:S05]  /*1c090*/  BSYNC B0 ;  /* 0x0000000000007941 */ /* 0x000fea0003800000 */
.L_x_3739:
        /* <DEDUP_REMOVED lines=8> */
.L_x_3742:
[----:B------:R-:W-:Y:S05]  /*1c120*/  BSYNC B0 ;  /* 0x0000000000007941 */ /* 0x000fea0003800000 */
.L_x_3741:
        /* <DEDUP_REMOVED lines=8> */
[----:B------:R-:W-:-:S03]  /*1c1b0*/  IMAD.MOV.U32 R3, RZ, RZ, R9 ;  /* 0x000000ffff037224 */ /* 0x000fc600078e0009 */
[C---:B------:R-:W-:Y:S02]  /*1c1c0*/  R2UR UR6, R2.reuse ;  /* 0x00000000020672ca */ /* 0x040fe400000e0000 */
[----:B------:R-:W-:Y:S01]  /*1c1d0*/  R2UR UR7, R3 ;  /* 0x00000000030772ca */ /* 0x000fe200000e0000 */
[----:B------:R0:W-:Y:S01]  /*1c1e0*/  ST.E desc[UR44][R16.64+0x80], RZ ;  /* 0x000080ff10007985 */ /* 0x0001e2000c10192c */
[----:B------:R-:W-:Y:S02]  /*1c1f0*/  VIADD R8, R2, 0x2 ;  /* 0x0000000202087836 */ /* 0x000fe40000000000 */
[----:B------:R-:W-:Y:S01]  /*1c200*/  IMAD.MOV.U32 R5, RZ, RZ, 0x1 ;  /* 0x00000001ff057424 */ /* 0x000fe200078e00ff */
[----:B---3--:R-:W-:Y:S02]  /*1c210*/  R2UR UR4, R18 ;  /* 0x00000000120472ca */ /* 0x008fe400000e0000 */
[----:B------:R-:W-:Y:S02]  /*1c220*/  R2UR UR5, R19 ;  /* 0x00000000130572ca */ /* 0x000fe400000e0000 */
[----:B------:R-:W2:Y:S01]  /*1c230*/  LD.E R19, desc[UR44][R16.64+0x54] ;  /* 0x0000542c10137980 */ /* 0x000ea2000c101900 */
[----:B------:R-:W-:-:S10]  /*1c240*/  WARPGROUP.ARRIVE ;  /* 0x00000000000079c5 */ /* 0x000fd40000000000 */
        /* <DEDUP_REMOVED lines=8> */
[----:B------:R0:W5:Y:S01]  /*1c2d0*/  LD.E R18, desc[UR44][R16.64+0x1ec] ;  /* 0x0001ec2c10127980 */ /* 0x000162000c101900 */
[----:B------:R-:W-:Y:S01]  /*1c2e0*/  VIADD R6, R12, 0x4 ;  /* 0x000000040c067836 */ /* 0x000fe20000000000 */
[----:B------:R-:W-:Y:S01]  /*1c2f0*/  BSSY B0, `(.L_x_3744) ;  /* 0x0000020000007945 */ /* 0x000fe20003800000 */
[----:B------:R-:W-:Y:S01]  /*1c300*/  VIADD R8, R2, 0x4 ;  /* 0x0000000402087836 */ /* 0x000fe20000000000 */
[----:B------:R0:W-:Y:S01]  /*1c310*/  ST.E desc[UR44][R16.64+0x80], R5 ;  /* 0x0000800510007985 */ /* 0x0001e2000c10192c */
[----:B------:R-:W-:Y:S01]  /*1c320*/  WARPGROUP.ARRIVE ;  /* 0x00000000000079c5 */ /* 0x000fe20000000000 */
[----:B------:R-:W-:-:S02]  /*1c330*/  IMAD.MOV.U32 R7, RZ, RZ, R13 ;  /* 0x000000ffff077224 */ /* 0x000fc400078e000d */
[----:B------:R-:W-:-:S03]  /*1c340*/  IMAD.MOV.U32 R3, RZ, RZ, R15 ;  /* 0x000000ffff037224 */ /* 0x000fc600078e000f */
[----:B------:R-:W-:Y:S01]  /*1c350*/  HGMMA.64x64x16.F32.BF16 R24, gdesc[UR4], R24, gsb0 ;  /* 0x00e00000041879f0 */ /* 0x000fe20008001818 */
[----:B------:R-:W-:Y:S02]  /*1c360*/  R2UR UR6, R8 ;  /* 0x00000000080672ca */ /* 0x000fe400000e0000 */
[----:B------:R-:W-:Y:S02]  /*1c370*/  R2UR UR7, R9 ;  /* 0x00000000090772ca */ /* 0x000fe400000e0000 */
[----:B------:R-:W-:Y:S01]  /*1c380*/  R2UR UR4, R6 ;  /* 0x00000000060472ca */ /* 0x000fe200000e0000 */
[----:B------:R-:W-:Y:S01]  /*1c390*/  VIADD R6, R2, 0x6 ;  /* 0x0000000602067836 */ /* 0x000fe20000000000 */
[----:B------:R-:W-:Y:S01]  /*1c3a0*/  R2UR UR5, R7 ;  /* 0x00000000070572ca */ /* 0x000fe200000e0000 */
[----:B------:R-:W-:Y:S02]  /*1c3b0*/  VIADD R2, R14, 0x6 ;  /* 0x000000060e027836 */ /* 0x000fe40000000000 */
[----:B------:R-:W-:Y:S01]  /*1c3c0*/  IMAD.MOV.U32 R7, RZ, RZ, R9 ;  /* 0x000000ffff077224 */ /* 0x000fe200078e0009 */
[----:B------:R-:W-:-:S02]  /*1c3d0*/  WARPGROUP.DEPBAR.LE gsb0, 0x0 ;  /* 0x00008000000079c5 */ /* 0x000fc40000010000 */
[----:B------:R0:W-:Y:S01]  /*1c3e0*/  ST.E desc[UR44][R16.64+0x80], R5 ;  /* 0x0000800510007985 */ /* 0x0001e2000c10192c */
[----:B------:R-:W-:-:S06]  /*1c3f0*/  WARPGROUP.ARRIVE ;  /* 0x00000000000079c5 */ /* 0x000fcc0000000000 */
[----:B------:R-:W-:Y:S01]  /*1c400*/  HGMMA.64x64x16.F32.BF16 R24, gdesc[UR4], R24, gsb0 ;  /* 0x00e00000041879f0 */ /* 0x000fe20008001818 */
[----:B------:R-:W-:Y:S02]  /*1c410*/  R2UR UR6, R6 ;  /* 0x00000000060672ca */ /* 0x000fe400000e0000 */
[----:B------:R-:W-:Y:S02]  /*1c420*/  R2UR UR7, R7 ;  /* 0x00000000070772ca */ /* 0x000fe400000e0000 */
        /* <DEDUP_REMOVED lines=8> */
[----:B------:R-:W-:Y:S02]  /*1c4b0*/  WARPGROUP.DEPBAR.LE gsb0, 0x0 ;  /* 0x00008000000079c5 */ /* 0x000fe40000010000 */
[----:B------:R0:W-:Y:S10]  /*1c4c0*/  ST.E desc[UR44][R16.64+0x80], R5 ;  /* 0x0000800510007985 */ /* 0x0001f4000c10192c */
[----:B------:R-:W-:Y:S05]  /*1c4d0*/  @!P1 BRA `(.L_x_3745) ;  /* 0x0000000000049947 */ /* 0x000fea0003800000 */
[----:B------:R-:W-:Y:S01]  /*1c4e0*/  BPT.TRAP 0x1 ;  /* 0x000000040000795c */ /* 0x000fe20000300000 */
.L_x_3745:
[----:B------:R-:W-:Y:S05]  /*1c4f0*/  BSYNC B0 ;  /* 0x0000000000007941 */ /* 0x000fea0003800000 */
.L_x_3744:
        /* <DEDUP_REMOVED lines=13> */
.L_x_3747:
[----:B------:R-:W-:Y:S05]  /*1c5d0*/  BSYNC B0 ;  /* 0x0000000000007941 */ /* 0x000fea0003800000 */
.L_x_3746:
        /* <DEDUP_REMOVED lines=8> */
.L_x_3749:
[----:B------:R-:W-:Y:S05]  /*1c660*/  BSYNC B0 ;  /* 0x0000000000007941 */ /* 0x000fea0003800000 */
.L_x_3748:
[----:B------:R-:W2:Y:S01]  /*1c670*/  S2R R2, SR_TID.X ;  /* 0x0000000000027919 */ /* 0x000ea20000002100 */
[----:B------:R-:W3:Y:S01]  /*1c680*/  LD.E R9, desc[UR44][R16.64+0x1e8] ;  /* 0x0001e82c10097980 */ /* 0x000ee2000c101900 */
[----:B--2---:R-:W-:-:S03]  /*1c690*/  LOP3.LUT R8, R2, 0x7f, RZ, 0xc0, !PT ;  /* 0x0000007f02087812 */ /* 0x004fc600078ec0ff */
[----:B------:R-:W3:Y:S01]  /*1c6a0*/  LD.E.64 R2, desc[UR44][R16.64+0xb8] ;  /* 0x0000b82c10027980 */ /* 0x000ee2000c101b00 */
[----:B------:R-:W-:Y:S05]  /*1c6b0*/  WARPSYNC.ALL ;  /* 0x0000000000007948 */ /* 0x000fea0003800000 */
[----:B------:R-:W-:Y:S02]  /*1c6c0*/  ISETP.NE.AND P2, PT, R8, RZ, PT ;  /* 0x000000ff0800720c */ /* 0x000fe40003f45270 */
[----:B------:R-:W2:Y:S04]  /*1c6d0*/  LD.E R8, desc[UR44][R16.64+0x88] ;  /* 0x0000882c10087980 */ /* 0x000ea8000c101900 */
[----:B-1---5:R-:W4:Y:S04]  /*1c6e0*/  LD.E.64 R6, desc[UR44][R16.64+0xb0] ;  /* 0x0000b02c10067980 */ /* 0x022f28000c101b00 */
[----:B------:R-:W4:Y:S04]  /*1c6f0*/  LD.E.64 R12, desc[UR44][R16.64+0xb0] ;  /* 0x0000b02c100c7980 */ /* 0x000f28000c101b00 */
[----:B------:R-:W4:Y:S04]  /*1c700*/  LD.E.64 R14, desc[UR44][R16.64+0xb0] ;  /* 0x0000b02c100e7980 */ /* 0x000f28000c101b00 */
[----:B------:R-:W4:Y:S01]  /*1c710*/  LD.E.64 R18, desc[UR44][R16.64+0xb0] ;  /* 0x0000b02c10127980 */ /* 0x000f22000c101b00 */
[----:B---3--:R-:W-:Y:S01]  /*1c720*/  IMAD R2, R9, 0x1000, R2 ;  /* 0x0000100009027824 */ /* 0x008fe200078e0202 */
[----:B------:R-:W-:-:S02]  /*1c730*/  R2UR UR7, R3 ;  /* 0x00000000030772ca */ /* 0x000fc400000e0000 */
[----:B------:R-:W3:Y:S02]  /*1c740*/  LD.E.64 R20, desc[UR44][R16.64+0xb0] ;  /* 0x0000b02c10147980 */ /* 0x000ee4000c101b00 */
[----:B------:R-:W-:Y:S01]  /*1c750*/  R2UR UR6, R2 ;  /* 0x00000000020672ca */ /* 0x000fe200000e0000 */
[----:B------:R-:W-:Y:S01]  /*1c760*/  WARPGROUP.ARRIVE ;  /* 0x00000000000079c5 */ /* 0x000fe20000000000 */
[----:B------:R-:W-:Y:S01]  /*1c770*/  IMAD.MOV.U32 R9, RZ, RZ, R3 ;  /* 0x000000ffff097224 */ /* 0x000fe200078e0003 */
[----:B--2---:R-:W-:Y:S02]  /*1c780*/  ISETP.NE.U32.AND P1, PT, R8, RZ, PT ;  /* 0x000000ff0800720c */ /* 0x004fe40003f25070 */
[----:B----4-:R-:W-:Y:S02]  /*1c790*/  R2UR UR4, R6 ;  /* 0x00000000060472ca */ /* 0x010fe400000e0000 */
[----:B------:R-:W-:-:S09]  /*1c7a0*/  R2UR UR5, R7 ;  /* 0x00000000070572ca */ /* 0x000fd200000e0000 */
[----:B------:R-:W-:-:S05]  /*1c7b0*/  VOTEU.ANY UP0, P1 ;  /* 0x00000000003f7886 */ /* 0x000fca0000800100 */
[----:B------:R-:W-:Y:S01]  /*1c7c0*/  HGMMA.64x64x16.F32.BF16 R24, gdesc[UR4], R24, UP0, gsb0 ;  /* 0x00e00000041879f0 */ /* 0x000fe2000b801818 */
        /* <DEDUP_REMOVED lines=445> */
[----:B------:R-:W1:Y:S04]  /*1e3a0*/  LD.E.64 R2, desc[UR44][R16.64+0x200] ;  /* 0x0002002c10027980 */ /* 0x000e68000c101b00 */
[----:B--2---:R-:W2:Y:S01]  /*1e3b0*/  LD.E R15, desc[UR44][R8.64] ;  /* 0x0000002c080f7980 */ /* 0x004ea2000c101900 */
[----:B------:R-:W-:-:S04]  /*1e3c0*/  UIADD3 UR4, UP0, UR37, 0x200, URZ ;  /* 0x0000020025047890 */ /* 0x000fc8000ff1e03f */
[----:B------:R-:W-:Y:S02]  /*1e3d0*/  ULOP3.LUT UR4, UR4, 0x4, URZ, 0xfc, !UPT ;  /* 0x0000000404047892 */ /* 0x000fe4000f8efc3f */
[----:B------:R-:W-:Y:S01]  /*1e3e0*/  UIADD3.X UR5, URZ, UR36, URZ, UP0, !UPT ;  /* 0x000000243f057290 */ /* 0x000fe200087fe43f */
[-C--:B--2---:R-:W-:Y:S01]  /*1e3f0*/  FMUL.FTZ R57, R24, R15.reuse ;  /* 0x0000000f18397220 */ /* 0x084fe20000410000 */
[-C--:B------:R-:W-:Y:S01]  /*1e400*/  FMUL.FTZ R19, R25, R15.reuse ;  /* 0x0000000f19137220 */ /* 0x080fe20000410000 */
[----:B------:R-:W-:-:S04]  /*1e410*/  FMUL.FTZ R25, R28, R15 ;  /* 0x0000000f1c197220 */ /* 0x000fc80000410000 */
[----:B------:R-:W1:Y:S01]  /*1e420*/  MUFU.TANH R57, R57 ;  /* 0x0000003900397308 */ /* 0x000e620000002400 */
[----:B------:R-:W-:-:S07]  /*1e430*/  FMUL.FTZ R24, R29, R15 ;  /* 0x0000000f1d187220 */ /* 0x000fce0000410000 */
[----:B------:R-:W2:Y:S01]  /*1e440*/  MUFU.TANH R19, R19 ;  /* 0x0000001300137308 */ /* 0x000ea20000002400 */
[----:B------:R-:W-:-:S07]  /*1e450*/  FMUL.FTZ R32, R32, R15 ;  /* 0x0000000f20207220 */ /* 0x000fce0000410000 */
[----:B------:R-:W3:Y:S01]  /*1e460*/  MUFU.TANH R25, R25 ;  /* 0x0000001900197308 */ /* 0x000ee20000002400 */
[----:B------:R-:W-:Y:S01]  /*1e470*/  FMUL.FTZ R33, R33, R15 ;  /* 0x0000000f21217220 */ /* 0x000fe20000410000 */
[----:B-1----:R-:W-:-:S06]  /*1e480*/  FMNMX.FTZ R18, R57, R2, !PT ;  /* 0x0000000239127209 */ /* 0x002fcc0007810000 */
[----:B------:R-:W1:Y:S01]  /*1e490*/  MUFU.TANH R24, R24 ;  /* 0x0000001800187308 */ /* 0x000e620000002400 */
[----:B------:R-:W-:Y:S01]  /*1e4a0*/  FMUL.FTZ R36, R36, R15 ;  /* 0x0000000f24247220 */ /* 0x000fe20000410000 */
[----:B--2---:R-:W-:-:S06]  /*1e4b0*/  FMNMX.FTZ R18, R19, R18, !PT ;  /* 0x0000001213127209 */ /* 0x004fcc0007810000 */
[----:B------:R-:W2:Y:S01]  /*1e4c0*/  MUFU.TANH R56, R32 ;  /* 0x0000002000387308 */ /* 0x000ea20000002400 */
[----:B------:R-:W-:Y:S01]  /*1e4d0*/  FMUL.FTZ R37, R37, R15 ;  /* 0x0000000f25257220 */ /* 0x000fe20000410000 */
[----:B---3--:R-:W-:-:S06]  /*1e4e0*/  FMNMX.FTZ R21, R25, R18, !PT ;  /* 0x0000001219157209 */ /* 0x008fcc0007810000 */
[----:B------:R-:W3:Y:S01]  /*1e4f0*/  MUFU.TANH R58, R33 ;  /* 0x00000021003a7308 */ /* 0x000ee20000002400 */
[----:B------:R-:W-:Y:S01]  /*1e500*/  FMUL.FTZ R40, R40, R15 ;  /* 0x0000000f28287220 */ /* 0x000fe20000410000 */
[----:B-1----:R-:W-:-:S06]  /*1e510*/  FMNMX.FTZ R21, R24, R21, !PT ;  /* 0x0000001518157209 */ /* 0x002fcc0007810000 */
[----:B------:R-:W1:Y:S01]  /*1e520*/  MUFU.TANH R60, R36 ;  /* 0x00000024003c7308 */ /* 0x000e620000002400 */
        /* <DEDUP_REMOVED lines=18> */
[----:B-1----:R-:W-:-:S05]  /*1e650*/  FMNMX.FTZ R21, R38, R21, !PT ;  /* 0x0000001526157209 */ /* 0x002fca0007810000 */
[----:B------:R-:W1:Y:S01]  /*1e660*/  MUFU.TANH R66, R48 ;  /* 0x0000003000427308 */ /* 0x000e620000002400 */
[-C--:B0-----:R-:W-:Y:S01]  /*1e670*/  FMUL.FTZ R5, R27, R15.reuse ;  /* 0x0000000f1b057220 */ /* 0x081fe20000410000 */
[----:B------:R-:W-:Y:S01]  /*1e680*/  FMUL.FTZ R53, R53, R15 ;  /* 0x0000000f35357220 */ /* 0x000fe20000410000 */
[----:B--2---:R-:W-:-:S05]  /*1e690*/  FMNMX.FTZ R21, R44, R21, !PT ;  /* 0x000000152c157209 */ /* 0x004fca0007810000 */
[----:B------:R-:W0:Y:S01]  /*1e6a0*/  MUFU.TANH R68, R49 ;  /* 0x0000003100447308 */ /* 0x000e220000002400 */
[----:B------:R-:W-:Y:S01]  /*1e6b0*/  FMUL.FTZ R7, R30, R15 ;  /* 0x0000000f1e077220 */ /* 0x000fe20000410000 */
[----:B---3--:R-:W-:-:S06]  /*1e6c0*/  FMNMX.FTZ R21, R64, R21, !PT ;  /* 0x0000001540157209 */ /* 0x008fcc0007810000 */
[----:B------:R-:W2:Y:S01]  /*1e6d0*/  MUFU.TANH R70, R52 ;  /* 0x0000003400467308 */ /* 0x000ea20000002400 */
[----:B------:R-:W-:-:S07]  /*1e6e0*/  FMUL.FTZ R8, R31, R15 ;  /* 0x0000000f1f087220 */ /* 0x000fce0000410000 */
[----:B------:R-:W3:Y:S01]  /*1e6f0*/  MUFU.TANH R6, R6 ;  /* 0x0000000600067308 */ /* 0x000ee20000002400 */
[----:B-1----:R-:W-:-:S07]  /*1e700*/  FMNMX.FTZ R21, R66, R21, !PT ;  /* 0x0000001542157209 */ /* 0x002fce0007810000 */
[----:B------:R-:W1:Y:S01]  /*1e710*/  MUFU.TANH R72, R53 ;  /* 0x0000003500487308 */ /* 0x000e620000002400 */
[----:B------:R-:W-:-:S07]  /*1e720*/  FMUL.FTZ R9, R34, R15 ;  /* 0x0000000f22097220 */ /* 0x000fce0000410000 */
[----:B------:R-:W4:Y:S01]  /*1e730*/  MUFU.TANH R5, R5 ;  /* 0x0000000500057308 */ /* 0x000f220000002400 */
[----:B0-----:R-:W-:Y:S01]  /*1e740*/  FMNMX.FTZ R21, R68, R21, !PT ;  /* 0x0000001544157209 */ /* 0x001fe20007810000 */
[----:B------:R-:W-:-:S06]  /*1e750*/  FMUL.FTZ R11, R35, R15 ;  /* 0x0000000f230b7220 */ /* 0x000fcc0000410000 */
[----:B------:R-:W0:Y:S01]  /*1e760*/  MUFU.TANH R7, R7 ;  /* 0x0000000700077308 */ /* 0x000e220000002400 */
[----:B--2---:R-:W-:Y:S02]  /*1e770*/  FMNMX.FTZ R21, R70, R21, !PT ;  /* 0x0000001546157209 */ /* 0x004fe40007810000 */
[----:B---3--:R-:W-:-:S05]  /*1e780*/  FMNMX.FTZ R18, R6, R3, !PT ;  /* 0x0000000306127209 */ /* 0x008fca0007810000 */
[----:B------:R-:W2:Y:S01]  /*1e790*/  MUFU.TANH R8, R8 ;  /* 0x0000000800087308 */ /* 0x000ea20000002400 */
[----:B-1----:R-:W-:Y:S01]  /*1e7a0*/  FMNMX.FTZ R29, R72, R21, !PT ;  /* 0x00000015481d7209 */ /* 0x002fe20007810000 */
[----:B------:R-:W-:Y:S01]  /*1e7b0*/  FMUL.FTZ R13, R39, R15 ;  /* 0x0000000f270d7220 */ /* 0x000fe20000410000 */
[----:B----4-:R-:W-:-:S05]  /*1e7c0*/  FMNMX.FTZ R18, R5, R18, !PT ;  /* 0x0000001205127209 */ /* 0x010fca0007810000 */
        /* <DEDUP_REMOVED lines=34> */
[----:B-1----:R-:W-:Y:S01]  /*1e9f0*/  FMNMX.FTZ R18, R52, R21, !PT ;  /* 0x0000001534127209 */ /* 0x002fe20007810000 */
[----:B------:R-:W-:Y:S01]  /*1ea00*/  IMAD.U32 R20, RZ, RZ, UR4 ;  /* 0x00000004ff147e24 */ /* 0x000fe2000f8e00ff */
[----:B--2---:R-:W-:Y:S01]  /*1ea10*/  FMNMX.FTZ R31, R28, R31, !PT ;  /* 0x0000001f1c1f7209 */ /* 0x004fe20007810000 */
[----:B------:R-:W-:Y:S01]  /*1ea20*/  IMAD.U32 R21, RZ, RZ, UR5 ;  /* 0x00000005ff157e24 */ /* 0x000fe2000f8e00ff */
[----:B---3--:R-:W-:Y:S01]  /*1ea30*/  FMNMX.FTZ R15, R27, R18, !PT ;  /* 0x000000121b0f7209 */ /* 0x008fe20007810000 */
[----:B------:R-:W-:Y:S03]  /*1ea40*/  ST.E desc[UR44][R16.64+0x200], R29 ;  /* 0x0002001d10007985 */ /* 0x000fe6000c10192c */
[----:B0-----:R-:W-:-:S05]  /*1ea50*/  FMNMX.FTZ R15, R26, R15, !PT ;  /* 0x0000000f1a0f7209 */ /* 0x001fca0007810000 */
        /* <DEDUP_REMOVED lines=36> */
.L_x_3752:
[----:B------:R-:W-:Y:S05]  /*1eca0*/  BSYNC B0 ;  /* 0x0000000000007941 */ /* 0x000fea0003800000 */
.L_x_3751:
        /* <DEDUP_REMOVED lines=23> */
[-C--:B------:R-:W-:Y:S01]  /*1ee20*/  FFMA.FTZ R4, R60, R32.reuse, -R29 ;  /* 0x000000203c047223 */ /* 0x080fe2000001081d */
[-C--:B------:R-:W-:Y:S01]  /*1ee30*/  FFMA.FTZ R9, R9, R32.reuse, -R37 ;  /* 0x0000002009097223 */ /* 0x080fe20000010825 */
[-CC-:B------:R-:W-:Y:S01]  /*1ee40*/  FFMA.FTZ R2, R56, R32.reuse, -R29.reuse ;  /* 0x0000002038027223 */ /* 0x180fe2000001081d */
[-CC-:B------:R-:W-:Y:S01]  /*1ee50*/  FFMA.FTZ R28, R38, R32.reuse, -R29.reuse ;  /* 0x00000020261c7223 */ /* 0x180fe2000001081d */
[-CC-:B------:R-:W-:Y:S01]  /*1ee60*/  FFMA.FTZ R3, R58, R32.reuse, -R29.reuse ;  /* 0x000000203a037223 */ /* 0x180fe2000001081d */
[----:B------:R-:W5:Y:S01]  /*1ee70*/  MUFU.EX2 R6, R6 ;  /* 0x0000000600067308 */ /* 0x000f620000000800 */
[-C--:B0-----:R-:W-:Y:S01]  /*1ee80*/  FFMA.FTZ R30, R68, R32.reuse, -R29 ;  /* 0x00000020441e7223 */ /* 0x081fe2000001081d */
[-CC-:B------:R-:W-:Y:S01]  /*1ee90*/  FFMA.FTZ R11, R11, R32.reuse, -R37.reuse ;  /* 0x000000200b0b7223 */ /* 0x180fe20000010825 */
[-CC-:B------:R-:W-:Y:S01]  /*1eea0*/  FFMA.FTZ R12, R12, R32.reuse, -R37.reuse ;  /* 0x000000200c0c7223 */ /* 0x180fe20000010825 */
[-C--:B------:R-:W-:Y:S01]  /*1eeb0*/  FFMA.FTZ R13, R13, R32.reuse, -R37 ;  /* 0x000000200d0d7223 */ /* 0x080fe20000010825 */
[-C--:B------:R-:W-:Y:S01]  /*1eec0*/  FFMA.FTZ R20, R40, R32.reuse, -R29 ;  /* 0x0000002028147223 */ /* 0x080fe2000001081d */
[-C--:B------:R-:W-:Y:S01]  /*1eed0*/  FFMA.FTZ R14, R14, R32.reuse, -R37 ;  /* 0x000000200e0e7223 */ /* 0x080fe20000010825 */
[-C--:B------:R-:W-:Y:S01]  /*1eee0*/  FFMA.FTZ R34, R70, R32.reuse, -R29 ;  /* 0x0000002046227223 */ /* 0x080fe2000001081d */
[----:B------:R0:W-:Y:S01]  /*1eef0*/  MUFU.EX2 R168, R19 ;  /* 0x0000001300a87308 */ /* 0x0001e20000000800 */
[-CC-:B------:R-:W-:Y:S01]  /*1ef00*/  FFMA.FTZ R27, R27, R32.reuse, -R37.reuse ;  /* 0x000000201b1b7223 */ /* 0x180fe20000010825 */
[----:B------:R-:W-:-:S06]  /*1ef10*/  FFMA.FTZ R26, R26, R32, -R37 ;  /* 0x000000201a1a7223 */ /* 0x000fcc0000010825 */
[----:B------:R4:W1:Y:S01]  /*1ef20*/  MUFU.EX2 R169, R5 ;  /* 0x0000000500a97308 */ /* 0x0008620000000800 */
[----:B0-----:R-:W-:-:S07]  /*1ef30*/  FFMA.FTZ R19, R62, R32, -R29 ;  /* 0x000000203e137223 */ /* 0x001fce000001081d */
[----:B------:R-:W0:Y:S01]  /*1ef40*/  MUFU.EX2 R25, R25 ;  /* 0x0000001900197308 */ /* 0x000e220000000800 */
[----:B----4-:R-:W-:-:S07]  /*1ef50*/  FADD.FTZ R5, R57, R36 ;  /* 0x0000002439057221 */ /* 0x010fce0000010000 */
[----:B------:R-:W2:Y:S08]  /*1ef60*/  MUFU.EX2 R7, R7 ;  /* 0x0000000700077308 */ /* 0x000eb00000000800 */
[----:B------:R3:W-:Y:S08]  /*1ef70*/  MUFU.EX2 R174, R4 ;  /* 0x0000000400ae7308 */ /* 0x0007f00000000800 */
[----:B------:R-:W4:Y:S01]  /*1ef80*/  MUFU.EX2 R24, R24 ;  /* 0x0000001800187308 */ /* 0x000f220000000800 */
[----:B---3--:R-:W-:-:S07]  /*1ef90*/  FFMA.FTZ R4, R66, R32, -R29 ;  /* 0x0000002042047223 */ /* 0x008fce000001081d */
[----:B------:R-:W3:Y:S08]  /*1efa0*/  MUFU.EX2 R8, R8 ;  /* 0x0000000800087308 */ /* 0x000ef00000000800 */
[----:B------:R5:W3:Y:S08]  /*1efb0*/  MUFU.EX2 R172, R2 ;  /* 0x0000000200ac7308 */ /* 0x000af00000000800 */
[----:B------:R1:W-:Y:S01]  /*1efc0*/  MUFU.EX2 R180, R4 ;  /* 0x0000000400b47308 */ /* 0x0003e20000000800 */
[----:B-----5:R-:W-:-:S07]  /*1efd0*/  FFMA.FTZ R2, R44, R32, -R29 ;  /* 0x000000202c027223 */ /* 0x020fce000001081d */
[----:B------:R-:W-:Y:S01]  /*1efe0*/  MUFU.EX2 R9, R9 ;  /* 0x0000000900097308 */ /* 0x000fe20000000800 */
[----:B-1----:R-:W-:-:S04]  /*1eff0*/  FADD.FTZ R4, R6, R39 ;  /* 0x0000002706047221 */ /* 0x002fc80000010000 */
[----:B------:R-:W-:Y:S01]  /*1f000*/  FADD.FTZ R36, R169, R4 ;  /* 0x00000004a9247221 */ /* 0x000fe20000010000 */
[-C--:B------:R-:W-:Y:S02]  /*1f010*/  FFMA.FTZ R4, R48, R32.reuse, -R37 ;  /* 0x0000002030047223 */ /* 0x080fe40000010825 */
[----:B------:R-:W-:Y:S08]  /*1f020*/  MUFU.EX2 R31, R28 ;  /* 0x0000001c001f7308 */ /* 0x000ff00000000800 */
[----:B------:R1:W5:Y:S08]  /*1f030*/  MUFU.EX2 R21, R3 ;  /* 0x0000000300157308 */ /* 0x0003700000000800 */
[----:B------:R0:W-:Y:S01]  /*1f040*/  MUFU.EX2 R35, R30 ;  /* 0x0000001e00237308 */ /* 0x0001e20000000800 */
[-CC-:B-1----:R-:W-:Y:S01]  /*1f050*/  FFMA.FTZ R3, R64, R32.reuse, -R29.reuse ;  /* 0x0000002040037223 */ /* 0x182fe2000001081d */
[----:B------:R-:W-:-:S06]  /*1f060*/  FFMA.FTZ R29, R72, R32, -R29 ;  /* 0x00000020481d7223 */ /* 0x000fcc000001081d */
[----:B------:R2:W-:Y:S01]  /*1f070*/  MUFU.EX2 R28, R11 ;  /* 0x0000000b001c7308 */ /* 0x0005e20000000800 */
[----:B0-----:R-:W-:-:S04]  /*1f080*/  FADD.FTZ R30, R168, R5 ;  /* 0x00000005a81e7221 */ /* 0x001fc80000010000 */
[----:B------:R-:W-:-:S03]  /*1f090*/  FADD.FTZ R5, R25, R30 ;  /* 0x0000001e19057221 */ /* 0x000fc60000010000 */
[----:B------:R-:W-:Y:S01]  /*1f0a0*/  MUFU.EX2 R12, R12 ;  /* 0x0000000c000c7308 */ /* 0x000fe20000000800 */
[----:B--2---:R-:W-:Y:S01]  /*1f0b0*/  FADD.FTZ R11, R7, R36 ;  /* 0x00000024070b7221 */ /* 0x004fe20000010000 */
[----:B----4-:R-:W-:-:S03]  /*1f0c0*/  FADD.FTZ R5, R24, R5 ;  /* 0x0000000518057221 */ /* 0x010fc60000010000 */
[----:B---3--:R-:W-:Y:S01]  /*1f0d0*/  FADD.FTZ R36, R8, R11 ;  /* 0x0000000b08247221 */ /* 0x008fe20000010000 */
[----:B------:R-:W-:Y:S02]  /*1f0e0*/  FADD.FTZ R38, R172, R5 ;  /* 0x00000005ac267221 */ /* 0x000fe40000010000 */
[----:B------:R0:W-:Y:S02]  /*1f0f0*/  MUFU.EX2 R33, R3 ;  /* 0x0000000300217308 */ /* 0x0001e40000000800 */
[----:B-----5:R-:W-:-:S04]  /*1f100*/  FADD.FTZ R5, R21, R38 ;  /* 0x0000002615057221 */ /* 0x020fc80000010000 */
[----:B------:R-:W-:Y:S02]  /*1f110*/  FADD.FTZ R38, R174, R5 ;  /* 0x00000005ae267221 */ /* 0x000fe40000010000 */
[----:B------:R-:W1:Y:S01]  /*1f120*/  MUFU.EX2 R19, R19 ;  /* 0x0000001300137308 */ /* 0x000e620000000800 */
[----:B0-----:R-:W-:-:S07]  /*1f130*/  FFMA.FTZ R3, R46, R32, -R37 ;  /* 0x000000202e037223 */ /* 0x001fce0000010825 */
[----:B------:R-:W0:Y:S08]  /*1f140*/  MUFU.EX2 R13, R13 ;  /* 0x0000000d000d7308 */ /* 0x000e300000000800 */
[----:B------:R2:W-:Y:S01]  /*1f150*/  MUFU.EX2 R178, R2 ;  /* 0x0000000200b27308 */ /* 0x0005e20000000800 */
[----:B-1----:R-:W-:-:S07]  /*1f160*/  FADD.FTZ R5, R19, R38 ;  /* 0x0000002613057221 */ /* 0x002fce0000010000 */
[----:B------:R-:W1:Y:S01]  /*1f170*/  MUFU.EX2 R20, R20 ;  /* 0x0000001400147308 */ /* 0x000e620000000800 */
[----:B--2---:R-:W-:-:S07]  /*1f180*/  FFMA.FTZ R2, R42, R32, -R37 ;  /* 0x000000202a027223 */ /* 0x004fce0000010825 */
[----:B------:R-:W2:Y:S08]  /*1f190*/  MUFU.EX2 R14, R14 ;  /* 0x0000000e000e7308 */ /* 0x000eb00000000800 */
[----:B------:R3:W-:Y:S08]  /*1f1a0*/  MUFU.EX2 R179, R3 ;  /* 0x0000000300b37308 */ /* 0x0007f00000000800 */
[----:B------:R4:W5:Y:S01]  /*1f1b0*/  MUFU.EX2 R177, R2 ;  /* 0x0000000200b17308 */ /* 0x0009620000000800 */
[----:B---3--:R-:W-:-:S04]  /*1f1c0*/  FADD.FTZ R3, R9, R36 ;  /* 0x0000002409037221 */ /* 0x008fc80000010000 */
[----:B------:R-:W-:Y:S01]  /*1f1d0*/  FADD.FTZ R11, R28, R3 ;  /* 0x000000031c0b7221 */ /* 0x000fe20000010000 */
[-CC-:B------:R-:W-:Y:S02]  /*1f1e0*/  FFMA.FTZ R3, R52, R32.reuse, -R37.reuse ;  /* 0x0000002034037223 */ /* 0x180fe40000010825 */
[----:B------:R3:W5:Y:S01]  /*1f1f0*/  MUFU.EX2 R30, R4 ;  /* 0x00000004001e7308 */ /* 0x0007620000000800 */
[----:B----4-:R-:W-:-:S07]  /*1f200*/  FFMA.FTZ R2, R50, R32, -R37 ;  /* 0x0000002032027223 */ /* 0x010fce0000010825 */
[----:B------:R2:W4:Y:S01]  /*1f210*/  MUFU.EX2 R181, R2 ;  /* 0x0000000200b57308 */ /* 0x0005220000000800 */
[----:B---3--:R-:W-:-:S04]  /*1f220*/  FADD.FTZ R4, R12, R11 ;  /* 0x0000000b0c047221 */ /* 0x008fc80000010000 */
[----:B0-----:R-:W-:Y:S01]  /*1f230*/  FADD.FTZ R11, R13, R4 ;  /* 0x000000040d0b7221 */ /* 0x001fe20000010000 */
[----:B-1----:R-:W-:Y:S02]  /*1f240*/  FADD.FTZ R4, R20, R5 ;  /* 0x0000000514047221 */ /* 0x002fe40000010000 */
[----:B------:R0:W1:Y:S01]  /*1f250*/  MUFU.EX2 R36, R3 ;  /* 0x0000000300247308 */ /* 0x0000620000000800 */
[----:B--2---:R-:W-:Y:S01]  /*1f260*/  FADD.FTZ R2, R14, R11 ;  /* 0x0000000b0e027221 */ /* 0x004fe20000010000 */
[----:B------:R-:W-:-:S03]  /*1f270*/  FADD.FTZ R5, R31, R4 ;  /* 0x000000041f057221 */ /* 0x000fc60000010000 */
[----:B-----5:R-:W-:Y:S01]  /*1f280*/  FADD.FTZ R2, R177, R2 ;  /* 0x00000002b1027221 */ /* 0x020fe20000010000 */
[----:B------:R-:W-:Y:S02]  /*1f290*/  FADD.FTZ R4, R178, R5 ;  /* 0x00000005b2047221 */ /* 0x000fe40000010000 */
[----:B------:R-:W2:Y:S01]  /*1f2a0*/  MUFU.EX2 R34, R34 ;  /* 0x0000002200227308 */ /* 0x000ea20000000800 */
[----:B0-----:R-:W-:Y:S01]  /*1f2b0*/  FADD.FTZ R3, R179, R2 ;  /* 0x00000002b3037221 */ /* 0x001fe20000010000 */
[----:B------:R-:W-:-:S03]  /*1f2c0*/  FADD.FTZ R5, R33, R4 ;  /* 0x0000000421057221 */ /* 0x000fc60000010000 */
[----:B------:R-:W-:Y:S01]  /*1f2d0*/  FADD.FTZ R2, R30, R3 ;  /* 0x000000031e027221 */ /* 0x000fe20000010000 */
[----:B------:R-:W-:Y:S02]  /*1f2e0*/  FADD.FTZ R4, R180, R5 ;  /* 0x00000005b4047221 */ /* 0x000fe40000010000 */
[----:B------:R-:W0:Y:S01]  /*1f2f0*/  MUFU.EX2 R27, R27 ;  /* 0x0000001b001b7308 */ /* 0x000e220000000800 */
[----:B----4-:R-:W-:Y:S01]  /*1f300*/  FADD.FTZ R3, R181, R2 ;  /* 0x00000002b5037221 */ /* 0x010fe20000010000 */
[----:B------:R-:W-:-:S03]  /*1f310*/  FADD.FTZ R5, R35, R4 ;  /* 0x0000000423057221 */ /* 0x000fc60000010000 */
[----:B-1----:R-:W-:-:S03]  /*1f320*/  FADD.FTZ R2, R36, R3 ;  /* 0x0000000324027221 */ /* 0x002fc60000010000 */
[----:B------:R-:W1:Y:S01]  /*1f330*/  MUFU.EX2 R29, R29 ;  /* 0x0000001d001d7308 */ /* 0x000e620000000800 */
[----:B--2---:R-:W-:-:S07]  /*1f340*/  FADD.FTZ R4, R34, R5 ;  /* 0x0000000522047221 */ /* 0x004fce0000010000 */
[----:B------:R-:W2:Y:S01]  /*1f350*/  MUFU.EX2 R26, R26 ;  /* 0x0000001a001a7308 */ /* 0x000ea20000000800 */
[----:B0-----:R-:W-:Y:S01]  /*1f360*/  FADD.FTZ R3, R27, R2 ;  /* 0x000000021b037221 */ /* 0x001fe20000010000 */
[----:B-1----:R-:W-:-:S05]  /*1f370*/  FADD.FTZ R11, R29, R4 ;  /* 0x000000041d0b7221 */ /* 0x002fca0000010000 */
        /* <DEDUP_REMOVED lines=232> */
[----:B------:R-:W-:Y:S01]  /*20200*/  ULOP3.LUT UR4, UR4, 0xc, URZ, 0xfc, !UPT ;  /* 0x0000000c04047892 */ /* 0x000fe2000f8efc3f */
[----:B0-----:R-:W-:-:S05]  /*20210*/  IMAD.U32 R7, RZ, RZ, UR5 ;  /* 0x00000005ff077e24 */ /* 0x001fca000f8e00ff */
[----:B------:R-:W-:Y:S02]  /*20220*/  IMAD.U32 R6, RZ, RZ, UR4 ;  /* 0x00000004ff067e24 */ /* 0x000fe4000f8e00ff */
[----:B--2---:R-:W-:-:S05]  /*20230*/  FMUL.FTZ R9, R15, R8 ;  /* 0x000000080f097220 */ /* 0x004fca0000410000 */
[----:B------:R0:W-:Y:S04]  /*20240*/  ST.E desc[UR44][R4.64], R9 ;  /* 0x0000000904007985 */ /* 0x0001e8000c10192c */
[----:B------:R-:W2:Y:S02]  /*20250*/  LD.E R8, desc[UR44][R6.64] ;  /* 0x0000002c06087980 */ /* 0x000ea4000c101900 */
[----:B--2---:R-:W-:-:S05]  /*20260*/  FMUL.FTZ R11, R15, R8 ;  /* 0x000000080f0b7220 */ /* 0x004fca0000410000 */
[----:B------:R2:W-:Y:S04]  /*20270*/  ST.E desc[UR44][R6.64], R11 ;  /* 0x0000000b06007985 */ /* 0x0005e8000c10192c */
[----:B------:R-:W3:Y:S04]  /*20280*/  LD.E R136, desc[UR44][R16.64+0x42c] ;  /* 0x00042c2c10887980 */ /* 0x000ee8000c101900 */
[----:B------:R-:W0:Y:S04]  /*20290*/  LD.E R8, desc[UR44][R16.64+0x248] ;  /* 0x0002482c10087980 */ /* 0x000e28000c101900 */
[----:B------:R-:W2:Y:S04]  /*202a0*/  LD.E R12, desc[UR44][R16.64+0x24c] ;  /* 0x00024c2c100c7980 */ /* 0x000ea8000c101900 */
        /* <DEDUP_REMOVED lines=59> */
[----:B-1----:R-:W5:Y:S01]  /*20660*/  LD.E R35, desc[UR44][R16.64+0x230] ;  /* 0x0002302c10237980 */ /* 0x002f62000c101900 */
[C---:B---3--:R-:W-:Y:S01]  /*20670*/  FMUL.FTZ R27, R15.reuse, R136 ;  /* 0x000000880f1b7220 */ /* 0x048fe20000410000 */
[----:B0-----:R-:W-:-:S04]  /*20680*/  FMUL.FTZ R9, R15, R8 ;  /* 0x000000080f097220 */ /* 0x001fc80000410000 */
[----:B------:R0:W-:Y:S01]  /*20690*/  ST.E desc[UR44][R16.64+0x42c], R27 ;  /* 0x00042c1b10007985 */ /* 0x0001e2000c10192c */
[C---:B--2---:R-:W-:Y:S01]  /*206a0*/  FMUL.FTZ R11, R15.reuse, R12 ;  /* 0x0000000c0f0b7220 */ /* 0x044fe20000410000 */
        /* <DEDUP_REMOVED lines=20> */
[----:B0-----:R-:W-:-:S03]  /*207f0*/  FMUL.FTZ R21, R15, R42 ;  /* 0x0000002a0f157220 */ /* 0x001fc60000410000 */
[----:B------:R0:W-:Y:S01]  /*20800*/  ST.E desc[UR44][R16.64+0x28c], R31 ;  /* 0x00028c1f10007985 */ /* 0x0001e2000c10192c */
[----:B-1----:R-:W-:-:S03]  /*20810*/  FMUL.FTZ R25, R15, R44 ;  /* 0x0000002c0f197220 */ /* 0x002fc60000410000 */
[----:B------:R1:W-:Y:S01]  /*20820*/  ST.E desc[UR44][R16.64+0x298], R33 ;  /* 0x0002982110007985 */ /* 0x0003e2000c10192c */
[C---:B--2---:R-:W-:Y:S01]  /*20830*/  FMUL.FTZ R27, R15.reuse, R48 ;  /* 0x000000300f1b7220 */ /* 0x044fe20000410000 */
[C---:B---3--:R-:W-:Y:S01]  /*20840*/  FMUL.FTZ R29, R15.reuse, R50 ;  /* 0x000000320f1d7220 */ /* 0x048fe20000410000 */
        /* <DEDUP_REMOVED lines=94> */
[----:B------:R-:W-:Y:S04]  /*20e30*/  ST.E desc[UR44][R16.64+0x230], R35 ;  /* 0x0002302310007985 */ /* 0x000fe8000c10192c */
[----:B0-----:R-:W5:Y:S04]  /*20e40*/  LD.E R13, desc[UR44][R2.64] ;  /* 0x0000002c020d7980 */ /* 0x001f68000c101900 */
[----:B------:R-:W4:Y:S04]  /*20e50*/  LD.E R11, desc[UR44][R16.64+0x1e8] ;  /* 0x0001e82c100b7980 */ /* 0x000f28000c101900 */
[----:B------:R-:W4:Y:S04]  /*20e60*/  LD.E.64 R8, desc[UR44][R16.64+0xa8] ;  /* 0x0000a82c10087980 */ /* 0x000f28000c101b00 */
[----:B-----5:R0:W-:Y:S04]  /*20e70*/  ST.E desc[UR44][R2.64], R13 ;  /* 0x0000000d02007985 */ /* 0x0201e8000c10192c */
[----:B-1----:R-:W5:Y:S04]  /*20e80*/  LD.E R19, desc[UR44][R4.64] ;  /* 0x0000002c04137980 */ /* 0x002f68000c101900 */
[----:B-----5:R1:W-:Y:S04]  /*20e90*/  ST.E desc[UR44][R4.64], R19 ;  /* 0x0000001304007985 */ /* 0x0203e8000c10192c */
[----:B--2---:R-:W2:Y:S04]  /*20ea0*/  LD.E R21, desc[UR44][R6.64] ;  /* 0x0000002c06157980 */ /* 0x004ea8000c101900 */
[----:B--2---:R2:W-:Y:S04]  /*20eb0*/  ST.E desc[UR44][R6.64], R21 ;  /* 0x0000001506007985 */ /* 0x0045e8000c10192c */
[----:B---3--:R-:W3:Y:S04]  /*20ec0*/  LD.E R25, desc[UR44][R16.64+0x240] ;  /* 0x0002402c10197980 */ /* 0x008ee8000c101900 */
[----:B----4-:R-:W4:Y:S04]  /*20ed0*/  LD.E R15, desc[UR44][R16.64+0x244] ;  /* 0x0002442c100f7980 */ /* 0x010f28000c101900 */
        /* <DEDUP_REMOVED lines=1184> */
.L_x_3754:
[----:B------:R-:W-:Y:S05]  /*258e0*/  BSYNC B0 ;  /* 0x0000000000007941 */ /* 0x000fea0003800000 */
.L_x_3753:
[----:B------:R-:W-:Y:S05]  /*258f0*/  @P0 BRA `(.L_x_3755) ;  /* 0xffffff6400500947 */ /* 0x000fea000383ffff */
.L_x_3736:
[----:B------:R-:W-:-:S13]  /*25900*/  ISETP.GE.AND P0, PT, R0, R164, PT ;  /* 0x000000a40000720c */ /* 0x000fda0003f06270 */
[----:B------:R-:W-:Y:S05]  /*25910*/  @!P0 BRA `(.L_x_3756) ;  /* 0x000000a8009c8947 */ /* 0x000fea0003800000 */
.L_x_3785:
        /* <DEDUP_REMOVED lines=20> */
.L_x_3758:
[----:B------:R-:W-:Y:S05]  /*25a60*/  BSYNC B0 ;  /* 0x0000000000007941 */ /* 0x000fea0003800000 */
.L_x_3757:
        /* <DEDUP_REMOVED lines=13> */
.L_x_3760:
[----:B------:R-:W-:Y:S05]  /*25b40*/  BSYNC B0 ;  /* 0x0000000000007941 */ /* 0x000fea0003800000 */
.L_x_3759:
        /* <DEDUP_REMOVED lines=8> */
.L_x_3762:
[----:B------:R-:W-:Y:S05]  /*25bd0*/  BSYNC B0 ;  /* 0x0000000000007941 */ /* 0x000fea0003800000 */
.L_x_3761:
        /* <DEDUP_REMOVED lines=60> */
.L_x_3765:
[----:B------:R-:W-:Y:S05]  /*25fa0*/  BSYNC B0 ;  /* 0x0000000000007941 */ /* 0x000fea0003800000 */
.L_x_3764:
        /* <DEDUP_REMOVED lines=13> */
.L_x_3767:
[----:B------:R-:W-:Y:S05]  /*26080*/  BSYNC B0 ;  /* 0x0000000000007941 */ /* 0x000fea0003800000 */
.L_x_3766:
        /* <DEDUP_REMOVED lines=8> */
.L_x_3769:
[----:B------:R-:W-:Y:S05]  /*26110*/  BSYNC B0 ;  /* 0x0000000000007941 */ /* 0x000fea0003800000 */
.L_x_3768:
        /* <DEDUP_REMOVED lines=469> */
[----:B------:R-:W4:Y:S04]  /*27e70*/  LDL R15, [R1+0x70] ;  /* 0x00007000010f7983 */ /* 0x000f280000100800 */
[----:B------:R-:W4:Y:S04]  /*27e80*/  LDL R18, [R1+0x118] ;  /* 0x0001180001127983 */ /* 0x000f280000100800 */
[----:B------:R-:W4:Y:S04]  /*27e90*/  LDL.128 R8, [R1+0x100] ;  /* 0x0001000001087983 */ /* 0x000f280000100c00 */
[----:B------:R-:W4:Y:S04]  /*27ea0*/  LDL.128 R4, [R1+0xf0] ;  /* 0x0000f00001047983 */ /* 0x000f280000100c00 */
[----:B--2---:R3:W2:Y:S02]  /*27eb0*/  LD.E R20, desc[UR44][R20.64] ;  /* 0x0000002c14147980 */ /* 0x0046a4000c101900 */
[----:B---3--:R-:W-:-:S02]  /*27ec0*/  SHF.R.S32.HI R21, RZ, 0x1f, R58 ;  /* 0x0000001fff157819 */ /* 0x008fc4000001143a */
[----:B----4-:R-:W-:Y:S02]  /*27ed0*/  ISETP.NE.AND P1, PT, R2, 0x1, PT ;  /* 0x000000010200780c */ /* 0x010fe40003f25270 */
[----:B------:R-:W-:Y:S01]  /*27ee0*/  ISETP.GE.AND P2, PT, R9, 0x1, PT ;  /* 0x000000010900780c */ /* 0x000fe20003f46270 */
[----:B------:R-:W-:Y:S01]  /*27ef0*/  BSSY B0, `(.L_x_3771) ;  /* 0x0000078000007945 */ /* 0x000fe20003800000 */
[----:B--2---:R-:W-:Y:S01]  /*27f00*/  FMUL.FTZ R14, R24, R20 ;  /* 0x00000014180e7220 */ /* 0x004fe20000410000 */
[----:B------:R-:W-:Y:S01]  /*27f10*/  LEA.HI R24, R21, R58, RZ, 0x7 ;  /* 0x0000003a15187211 */ /* 0x000fe200078f38ff */
[----:B0-----:R-:W-:-:S03]  /*27f20*/  FMUL.FTZ R13, R27, R20 ;  /* 0x000000141b0d7220 */ /* 0x001fc60000410000 */
[----:B------:R-:W-:Y:S01]  /*27f30*/  LOP3.LUT R27, R24, 0xffffff80, RZ, 0xc0, !PT ;  /* 0xffffff80181b7812 */ /* 0x000fe200078ec0ff */
[----:B------:R-:W-:-:S04]  /*27f40*/  FMUL.FTZ R29, R29, R20 ;  /* 0x000000141d1d7220 */ /* 0x000fc80000410000 */
[----:B------:R-:W-:Y:S01]  /*27f50*/  IMAD.IADD R27, R58, 0x1, -R27 ;  /* 0x000000013a1b7824 */ /* 0x000fe200078e0a1b */
[----:B------:R0:W2:Y:S01]  /*27f60*/  MUFU.TANH R59, R29 ;  /* 0x0000001d003b7308 */ /* 0x0000a20000002400 */
[----:B-1----:R-:W-:-:S03]  /*27f70*/  FMUL.FTZ R12, R26, R20 ;  /* 0x000000141a0c7220 */ /* 0x002fc60000410000 */
[----:B------:R-:W-:Y:S02]  /*27f80*/  SHF.R.S32.HI R24, RZ, 0x1f, R27 ;  /* 0x0000001fff187819 */ /* 0x000fe4000001141b */
[----:B0-----:R-:W-:Y:S02]  /*27f90*/  LEA.HI R29, R21, R58, RZ, 0x2 ;  /* 0x0000003a151d7211 */ /* 0x001fe400078f10ff */
[-C--:B------:R-:W-:Y:S01]  /*27fa0*/  LEA.HI R26, R24, R27.reuse, RZ, 0x2 ;  /* 0x0000001b181a7211 */ /* 0x080fe200078f10ff */
[----:B------:R-:W-:Y:S01]  /*27fb0*/  FMUL.FTZ R56, R30, R20 ;  /* 0x000000141e387220 */ /* 0x000fe20000410000 */
[----:B------:R-:W-:Y:S02]  /*27fc0*/  LOP3.LUT R29, R29, 0xfffffffc, RZ, 0xc0, !PT ;  /* 0xfffffffc1d1d7812 */ /* 0x000fe400078ec0ff */
[--C-:B------:R-:W-:Y:S02]  /*27fd0*/  SHF.R.S32.HI R21, RZ, 0x2, R26.reuse ;  /* 0x00000002ff157819 */ /* 0x100fe4000001141a */
[----:B------:R-:W-:Y:S01]  /*27fe0*/  SHF.R.S32.HI R30, RZ, 0x1f, R26 ;  /* 0x0000001fff1e7819 */ /* 0x000fe2000001141a */
[----:B------:R-:W-:Y:S01]  /*27ff0*/  IMAD.IADD R29, R58, 0x1, -R29 ;  /* 0x000000013a1d7824 */ /* 0x000fe200078e0a1d */
[----:B------:R-:W-:-:S02]  /*28000*/  LEA.HI R24, R24, R27, RZ, 0x5 ;  /* 0x0000001b18187211 */ /* 0x000fc400078f28ff */
[----:B------:R-:W-:Y:S01]  /*28010*/  LEA.HI R30, R30, R21, RZ, 0x3 ;  /* 0x000000151e1e7211 */ /* 0x000fe200078f18ff */
[-C--:B------:R-:W-:Y:S01]  /*28020*/  FMUL.FTZ R57, R31, R20.reuse ;  /* 0x000000141f397220 */ /* 0x080fe20000410000 */
[----:B------:R-:W-:Y:S01]  /*28030*/  FMUL.FTZ R32, R32, R20 ;  /* 0x0000001420207220 */ /* 0x000fe20000410000 */
[----:B------:R-:W-:Y:S02]  /*28040*/  LEA.HI R31, R29, R29, RZ, 0x1 ;  /* 0x0000001d1d1f7211 */ /* 0x000fe400078f08ff */
[----:B------:R-:W-:Y:S02]  /*28050*/  LOP3.LUT R30, R30, 0xfffffff8, RZ, 0xc0, !PT ;  /* 0xfffffff81e1e7812 */ /* 0x000fe400078ec0ff */
[----:B------:R-:W-:Y:S01]  /*28060*/  SHF.R.S32.HI R24, RZ, 0x5, R24 ;  /* 0x00000005ff187819 */ /* 0x000fe20000011418 */
[----:B------:R0:W1:Y:S02]  /*28070*/  MUFU.TANH R60, R32 ;  /* 0x00000020003c7308 */ /* 0x0000640000002400 */
[----:B------:R-:W-:-:S02]  /*28080*/  IMAD.IADD R30, R21, 0x1, -R30 ;  /* 0x00000001151e7824 */ /* 0x000fc400078e0a1e */
[----:B------:R-:W-:Y:S01]  /*28090*/  IMAD R15, R15, 0x4, R24 ;  /* 0x000000040f0f7824 */ /* 0x000fe200078e0218 */
[----:B0-----:R-:W-:-:S03]  /*280a0*/  LOP3.LUT R32, R31, 0x1ffffffe, RZ, 0xc0, !PT ;  /* 0x1ffffffe1f207812 */ /* 0x001fc600078ec0ff */
[----:B------:R-:W-:Y:S02]  /*280b0*/  IMAD.U32 R15, R15, 0x10, R30 ;  /* 0x000000100f0f7824 */ /* 0x000fe400078e001e */
        /* <DEDUP_REMOVED lines=67> */
[----:B------:R3:W0:Y:S01]  /*284f0*/  MUFU.TANH R65, R39 ;  /* 0x0000002700417308 */ /* 0x0006220000002400 */
[----:B--2---:R-:W-:-:S04]  /*28500*/  IMAD.IADD R35, R18, 0x1, R7 ;  /* 0x0000000112237824 */ /* 0x004fc800078e0207 */
[----:B----4-:R-:W-:Y:S02]  /*28510*/  IMAD.IADD R6, R35, 0x1, R24 ;  /* 0x0000000123067824 */ /* 0x010fe400078e0218 */
[----:B---3--:R-:W-:-:S04]  /*28520*/  IMAD.IADD R39, R18, 0x1, R3 ;  /* 0x0000000112277824 */ /* 0x008fc800078e0203 */
[----:B------:R-:W-:Y:S01]  /*28530*/  IMAD.IADD R3, R39, 0x1, R24 ;  /* 0x0000000127037824 */ /* 0x000fe200078e0218 */
[----:B-1----:R-:W-:Y:S06]  /*28540*/  @!P2 BRA `(.L_x_3772) ;  /* 0x000000000048a947 */ /* 0x002fec0003800000 */
        /* <DEDUP_REMOVED lines=10> */
.L_x_3774:
[----:B------:R-:W-:-:S13]  /*285f0*/  ISETP.NE.AND P1, PT, R9, 0x1, PT ;  /* 0x000000010900780c */ /* 0x000fda0003f25270 */
[----:B------:R-:W-:-:S05]  /*28600*/  @P1 IMAD.HI.U32 R8, R7, R10, RZ ;  /* 0x0000000a07081227 */ /* 0x000fca00078e00ff */
[----:B------:R-:W-:-:S07]  /*28610*/  @P1 SHF.R.U32.HI R7, RZ, R11, R8 ;  /* 0x0000000bff071219 */ /* 0x000fce0000011608 */
.L_x_3775:
[----:B------:R-:W-:Y:S05]  /*28620*/  BSYNC B1 ;  /* 0x0000000000017941 */ /* 0x000fea0003800000 */
.L_x_3773:
[----:B------:R-:W-:-:S04]  /*28630*/  IMAD R7, R7, R9, -R38 ;  /* 0x0000000907077224 */ /* 0x000fc800078e0a26 */
[----:B------:R-:W-:-:S05]  /*28640*/  IMAD R8, R2, -0x2, R7 ;  /* 0xfffffffe02087824 */ /* 0x000fca00078e0207 */
[----:B------:R-:W-:Y:S02]  /*28650*/  VIMNMX R3, R3, R8, !PT ;  /* 0x0000000803037248 */ /* 0x000fe40007fe0100 */
[----:B------:R-:W-:-:S07]  /*28660*/  VIADDMNMX R6, R8, R9, R6, PT ;  /* 0x0000000908067246 */ /* 0x000fce0003800106 */
.L_x_3772:
[----:B------:R-:W-:Y:S05]  /*28670*/  BSYNC B0 ;  /* 0x0000000000007941 */ /* 0x000fea0003800000 */
.L_x_3771:
        /* <DEDUP_REMOVED lines=8> */
[----:B------:R-:W-:Y:S02]  /*28700*/  ISETP.GT.AND P2, PT, R3, 0x1, !P2 ;  /* 0x000000010300780c */ /* 0x000fe40005744270 */
[----:B------:R-:W-:Y:S02]  /*28710*/  ISETP.GE.AND P3, PT, R55, 0xa, PT ;  /* 0x0000000a3700780c */ /* 0x000fe40003f66270 */
[----:B0-----:R-:W-:Y:S02]  /*28720*/  FSEL R31, R28, -INF , !P1 ;  /* 0xff8000001c1f7808 */ /* 0x001fe40004800000 */
[----:B------:R-:W-:Y:S02]  /*28730*/  ISETP.LT.OR P2, PT, R6, 0x2, P2 ;  /* 0x000000020600780c */ /* 0x000fe40001741670 */
[----:B------:R-:W-:Y:S02]  /*28740*/  ISETP.GT.AND P1, PT, R3, 0x9, !P3 ;  /* 0x000000090300780c */ /* 0x000fe40005f24270 */
[----:B------:R-:W-:-:S02]  /*28750*/  FSEL R33, R25, -INF , !P2 ;  /* 0xff80000019217808 */ /* 0x000fc40005000000 */
[C---:B------:R-:W-:Y:S01]  /*28760*/  ISETP.LT.OR P1, PT, R6.reuse, 0xa, P1 ;  /* 0x0000000a0600780c */ /* 0x040fe20000f21670 */
        /* <DEDUP_REMOVED lines=76> */
.L_x_3779:
[----:B------:R-:W-:-:S13]  /*28c30*/  ISETP.NE.AND P6, PT, R9, 0x1, PT ;  /* 0x000000010900780c */ /* 0x000fda0003fc5270 */
[----:B------:R-:W-:-:S05]  /*28c40*/  @P6 IMAD.HI.U32 R10, R4, R10, RZ ;  /* 0x0000000a040a6227 */ /* 0x000fca00078e00ff */
[----:B------:R-:W-:-:S07]  /*28c50*/  @P6 SHF.R.U32.HI R4, RZ, R11, R10 ;  /* 0x0000000bff046219 */ /* 0x000fce000001160a */
.L_x_3780:
[----:B------:R-:W-:Y:S05]  /*28c60*/  BSYNC B1 ;  /* 0x0000000000017941 */ /* 0x000fea0003800000 */
.L_x_3778:
[----:B------:R-:W-:-:S04]  /*28c70*/  IMAD R3, R4, R9, -R38 ;  /* 0x0000000904037224 */ /* 0x000fc800078e0a26 */
[----:B------:R-:W-:-:S05]  /*28c80*/  IMAD R2, R2, -0x2, R3 ;  /* 0xfffffffe02027824 */ /* 0x000fca00078e0203 */
[----:B------:R-:W-:Y:S02]  /*28c90*/  VIADDMNMX R6, R2, R9, R6, PT ;  /* 0x0000000902067246 */ /* 0x000fe40003800106 */
[----:B------:R-:W-:-:S07]  /*28ca0*/  VIMNMX R39, R39, R2, !PT ;  /* 0x0000000227277248 */ /* 0x000fce0007fe0100 */
.L_x_3777:
[----:B------:R-:W-:Y:S05]  /*28cb0*/  BSYNC B0 ;  /* 0x0000000000007941 */ /* 0x000fea0003800000 */
.L_x_3776:
        /* <DEDUP_REMOVED lines=43> */
[----:B------:R-:W-:Y:S02]  /*28f70*/  ISETP.LT.OR P5, PT, R6, 0x29, P5 ;  /* 0x000000290600780c */ /* 0x000fe40002fa1670 */
[----:B------:R-:W-:Y:S02]  /*28f80*/  ISETP.GT.AND P1, PT, R39, 0x29, !P1 ;  /* 0x000000292700780c */ /* 0x000fe40004f24270 */
[----:B------:R-:W-:-:S02]  /*28f90*/  FSEL R9, R46, -INF , !P5 ;  /* 0xff8000002e097808 */ /* 0x000fc40006800000 */
[C---:B------:R-:W-:Y:S02]  /*28fa0*/  ISETP.GT.AND P2, PT, R39.reuse, 0x30, !P2 ;  /* 0x000000302700780c */ /* 0x040fe40005744270 */
[C---:B------:R-:W-:Y:S02]  /*28fb0*/  ISETP.LT.OR P1, PT, R6.reuse, 0x2a, P1 ;  /* 0x0000002a0600780c */ /* 0x040fe40000f21670 */
[C---:B------:R-:W-:Y:S02]  /*28fc0*/  ISETP.GT.AND P3, PT, R39.reuse, 0x31, !P3 ;  /* 0x000000312700780c */ /* 0x040fe40005f64270 */
[----:B------:R-:W-:Y:S02]  /*28fd0*/  ISETP.LT.OR P2, PT, R6, 0x31, P2 ;  /* 0x000000310600780c */ /* 0x000fe40001741670 */
[----:B------:R-:W-:Y:S02]  /*28fe0*/  FSEL R53, R34, -INF , !P1 ;  /* 0xff80000022357808 */ /* 0x000fe40004800000 */
        /* <DEDUP_REMOVED lines=91> */
.L_x_3782:
[----:B------:R-:W-:Y:S05]  /*295a0*/  BSYNC B0 ;  /* 0x0000000000007941 */ /* 0x000fea0003800000 */
.L_x_3781:
        /* <DEDUP_REMOVED lines=24> */
[-CC-:B------:R-:W-:Y:S01]  /*29730*/  FFMA.FTZ R37, R37, R19.reuse, -R4.reuse ;  /* 0x0000001325257223 */ /* 0x180fe20000010804 */
[----:B------:R-:W5:Y:S01]  /*29740*/  MUFU.EX2 R3, R3 ;  /* 0x0000000300037308 */ /* 0x000f620000000800 */
[-CC-:B------:R-:W-:Y:S01]  /*29750*/  FFMA.FTZ R36, R36, R19.reuse, -R4.reuse ;  /* 0x0000001324247223 */ /* 0x180fe20000010804 */
[-CC-:B------:R-:W-:Y:S01]  /*29760*/  FFMA.FTZ R35, R35, R19.reuse, -R4.reuse ;  /* 0x0000001323237223 */ /* 0x180fe20000010804 */
[-C--:B------:R-:W-:Y:S01]  /*29770*/  FFMA.FTZ R32, R32, R19.reuse, -R4 ;  /* 0x0000001320207223 */ /* 0x080fe20000010804 */
[-CC-:B------:R-:W-:Y:S01]  /*29780*/  FFMA.FTZ R8, R8, R19.reuse, -R40.reuse ;  /* 0x0000001308087223 */ /* 0x180fe20000010828 */
[-C--:B------:R-:W-:Y:S01]  /*29790*/  FFMA.FTZ R28, R28, R19.reuse, -R40 ;  /* 0x000000131c1c7223 */ /* 0x080fe20000010828 */
[-C--:B------:R-:W-:Y:S01]  /*297a0*/  FFMA.FTZ R14, R14, R19.reuse, -R4 ;  /* 0x000000130e0e7223 */ /* 0x080fe20000010804 */
[-C--:B------:R-:W-:Y:S01]  /*297b0*/  FFMA.FTZ R27, R27, R19.reuse, -R40 ;  /* 0x000000131b1b7223 */ /* 0x080fe20000010828 */
[----:B------:R-:W1:Y:S01]  /*297c0*/  MUFU.EX2 R38, R38 ;  /* 0x0000002600267308 */ /* 0x000e620000000800 */
[-C--:B------:R-:W-:Y:S01]  /*297d0*/  FFMA.FTZ R13, R13, R19.reuse, -R4 ;  /* 0x000000130d0d7223 */ /* 0x080fe20000010804 */
[-C--:B------:R-:W-:Y:S01]  /*297e0*/  FFMA.FTZ R26, R26, R19.reuse, -R40 ;  /* 0x000000131a1a7223 */ /* 0x080fe20000010828 */
[-C--:B------:R-:W-:Y:S01]  /*297f0*/  FFMA.FTZ R12, R12, R19.reuse, -R4 ;  /* 0x000000130c0c7223 */ /* 0x080fe20000010804 */
[-C--:B------:R-:W-:Y:S01]  /*29800*/  FFMA.FTZ R25, R25, R19.reuse, -R40 ;  /* 0x0000001319197223 */ /* 0x080fe20000010828 */
[-C--:B------:R-:W-:Y:S01]  /*29810*/  FFMA.FTZ R11, R11, R19.reuse, -R4 ;  /* 0x000000130b0b7223 */ /* 0x080fe20000010804 */
[-CC-:B------:R-:W-:Y:S01]  /*29820*/  FFMA.FTZ R24, R24, R19.reuse, -R40.reuse ;  /* 0x0000001318187223 */ /* 0x180fe20000010828 */
[-C--:B------:R-:W-:Y:S01]  /*29830*/  FFMA.FTZ R21, R21, R19.reuse, -R40 ;  /* 0x0000001315157223 */ /* 0x080fe20000010828 */
[----:B------:R-:W-:Y:S01]  /*29840*/  MUFU.EX2 R168, R33 ;  /* 0x0000002100a87308 */ /* 0x000fe20000000800 */
[----:B-----5:R-:W-:Y:S01]  /*29850*/  FADD.FTZ R5, R3, R46 ;  /* 0x0000002e03057221 */ /* 0x020fe20000010000 */
[-CC-:B------:R-:W-:Y:S01]  /*29860*/  FFMA.FTZ R20, R20, R19.reuse, -R40.reuse ;  /* 0x0000001314147223 */ /* 0x180fe20000010828 */
[-CC-:B------:R-:W-:Y:S01]  /*29870*/  FFMA.FTZ R18, R18, R19.reuse, -R40.reuse ;  /* 0x0000001312127223 */ /* 0x180fe20000010828 */
[-CC-:B------:R-:W-:Y:S01]  /*29880*/  FFMA.FTZ R15, R15, R19.reuse, -R40.reuse ;  /* 0x000000130f0f7223 */ /* 0x180fe20000010828 */
[-C--:B------:R-:W-:Y:S01]  /*29890*/  FFMA.FTZ R7, R7, R19.reuse, -R40 ;  /* 0x0000001307077223 */ /* 0x080fe20000010828 */
[-CC-:B------:R-:W-:Y:S01]  /*298a0*/  FFMA.FTZ R10, R10, R19.reuse, -R4.reuse ;  /* 0x000000130a0a7223 */ /* 0x180fe20000010804 */
[----:B------:R-:W-:Y:S01]  /*298b0*/  FFMA.FTZ R9, R9, R19, -R4 ;  /* 0x0000001309097223 */ /* 0x000fe20000010804 */
[----:B------:R-:W2:Y:S08]  /*298c0*/  MUFU.EX2 R37, R37 ;  /* 0x0000002500257308 */ /* 0x000eb00000000800 */
[----:B------:R-:W-:Y:S08]  /*298d0*/  MUFU.EX2 R31, R31 ;  /* 0x0000001f001f7308 */ /* 0x000ff00000000800 */
[----:B------:R-:W3:Y:S08]  /*298e0*/  MUFU.EX2 R36, R36 ;  /* 0x0000002400247308 */ /* 0x000ef00000000800 */
[----:B------:R-:W-:Y:S08]  /*298f0*/  MUFU.EX2 R30, R30 ;  /* 0x0000001e001e7308 */ /* 0x000ff00000000800 */
[----:B------:R-:W4:Y:S08]  /*29900*/  MUFU.EX2 R35, R35 ;  /* 0x0000002300237308 */ /* 0x000f300000000800 */
[----:B------:R-:W5:Y:S08]  /*29910*/  MUFU.EX2 R29, R29 ;  /* 0x0000001d001d7308 */ /* 0x000f700000000800 */
[----:B------:R1:W-:Y:S08]  /*29920*/  MUFU.EX2 R182, R8 ;  /* 0x0000000800b67308 */ /* 0x0003f00000000800 */
[----:B------:R-:W0:Y:S01]  /*29930*/  MUFU.EX2 R32, R32 ;  /* 0x0000002000207308 */ /* 0x000e220000000800 */
[----:B-1----:R-:W-:-:S04]  /*29940*/  FADD.FTZ R8, R38, R47 ;  /* 0x0000002f26087221 */ /* 0x002fc80000010000 */
[----:B--2---:R-:W-:-:S03]  /*29950*/  FADD.FTZ R33, R37, R8 ;  /* 0x0000000825217221 */ /* 0x004fc60000010000 */
[----:B------:R1:W-:Y:S01]  /*29960*/  MUFU.EX2 R173, R14 ;  /* 0x0000000e00ad7308 */ /* 0x0003e20000000800 */
[----:B---3--:R-:W-:-:S04]  /*29970*/  FADD.FTZ R8, R36, R33 ;  /* 0x0000002124087221 */ /* 0x008fc80000010000 */
[----:B----4-:R-:W-:Y:S01]  /*29980*/  FADD.FTZ R33, R35, R8 ;  /* 0x0000000823217221 */ /* 0x010fe20000010000 */
[-CC-:B------:R-:W-:Y:S02]  /*29990*/  FFMA.FTZ R8, R55, R19.reuse, -R4.reuse ;  /* 0x0000001337087223 */ /* 0x180fe40000010804 */
[----:B------:R-:W2:Y:S01]  /*299a0*/  MUFU.EX2 R28, R28 ;  /* 0x0000001c001c7308 */ /* 0x000ea20000000800 */
[----:B-1----:R-:W-:Y:S01]  /*299b0*/  FADD.FTZ R14, R168, R5 ;  /* 0x00000005a80e7221 */ /* 0x002fe20000010000 */
[----:B------:R-:W-:-:S03]  /*299c0*/  FFMA.FTZ R5, R53, R19, -R4 ;  /* 0x0000001335057223 */ /* 0x000fc60000010804 */
[----:B------:R-:W-:-:S03]  /*299d0*/  FADD.FTZ R39, R31, R14 ;  /* 0x0000000e1f277221 */ /* 0x000fc60000010000 */
[----:B------:R-:W1:Y:S01]  /*299e0*/  MUFU.EX2 R27, R27 ;  /* 0x0000001b001b7308 */ /* 0x000e620000000800 */
[----:B------:R-:W-:-:S04]  /*299f0*/  FADD.FTZ R40, R30, R39 ;  /* 0x000000271e287221 */ /* 0x000fc80000010000 */
[----:B-----5:R-:W-:Y:S01]  /*29a00*/  FADD.FTZ R39, R29, R40 ;  /* 0x000000281d277221 */ /* 0x020fe20000010000 */
[----:B0-----:R-:W-:Y:S02]  /*29a10*/  FADD.FTZ R40, R32, R33 ;  /* 0x0000002120287221 */ /* 0x001fe40000010000 */
[----:B------:R-:W-:Y:S01]  /*29a20*/  MUFU.EX2 R13, R13 ;  /* 0x0000000d000d7308 */ /* 0x000fe20000000800 */
[----:B--2---:R-:W-:Y:S01]  /*29a30*/  FADD.FTZ R42, R28, R39 ;  /* 0x000000271c2a7221 */ /* 0x004fe20000010000 */
[----:B------:R-:W-:-:S06]  /*29a40*/  FADD.FTZ R40, R173, R40 ;  /* 0x00000028ad287221 */ /* 0x000fcc0000010000 */
[----:B------:R-:W0:Y:S01]  /*29a50*/  MUFU.EX2 R26, R26 ;  /* 0x0000001a001a7308 */ /* 0x000e220000000800 */
[----:B-1----:R-:W-:-:S07]  /*29a60*/  FADD.FTZ R33, R27, R42 ;  /* 0x0000002a1b217221 */ /* 0x002fce0000010000 */
[----:B------:R-:W-:Y:S08]  /*29a70*/  MUFU.EX2 R12, R12 ;  /* 0x0000000c000c7308 */ /* 0x000ff00000000800 */
[----:B------:R-:W1:Y:S01]  /*29a80*/  MUFU.EX2 R25, R25 ;  /* 0x0000001900197308 */ /* 0x000e620000000800 */
[----:B0-----:R-:W-:-:S07]  /*29a90*/  FADD.FTZ R42, R26, R33 ;  /* 0x000000211a2a7221 */ /* 0x001fce0000010000 */
[----:B------:R-:W0:Y:S08]  /*29aa0*/  MUFU.EX2 R11, R11 ;  /* 0x0000000b000b7308 */ /* 0x000e300000000800 */
[----:B------:R-:W-:Y:S01]  /*29ab0*/  MUFU.EX2 R24, R24 ;  /* 0x0000001800187308 */ /* 0x000fe20000000800 */
[----:B-1----:R-:W-:-:S07]  /*29ac0*/  FADD.FTZ R33, R25, R42 ;  /* 0x0000002a19217221 */ /* 0x002fce0000010000 */
[----:B------:R-:W1:Y:S08]  /*29ad0*/  MUFU.EX2 R10, R10 ;  /* 0x0000000a000a7308 */ /* 0x000e700000000800 */
[----:B------:R-:W2:Y:S08]  /*29ae0*/  MUFU.EX2 R21, R21 ;  /* 0x0000001500157308 */ /* 0x000eb00000000800 */
[----:B------:R3:W-:Y:S08]  /*29af0*/  MUFU.EX2 R179, R9 ;  /* 0x0000000900b37308 */ /* 0x0007f00000000800 */
[----:B------:R4:W-:Y:S01]  /*29b00*/  MUFU.EX2 R14, R5 ;  /* 0x00000005000e7308 */ /* 0x0009e20000000800 */
[----:B---3--:R-:W-:-:S07]  /*29b10*/  FFMA.FTZ R9, R51, R19, -R4 ;  /* 0x0000001333097223 */ /* 0x008fce0000010804 */
[----:B------:R-:W3:Y:S01]  /*29b20*/  MUFU.EX2 R20, R20 ;  /* 0x0000001400147308 */ /* 0x000ee20000000800 */
[----:B----4-:R-:W-:-:S04]  /*29b30*/  FADD.FTZ R5, R13, R40 ;  /* 0x000000280d057221 */ /* 0x010fc80000010000 */
[----:B------:R-:W-:Y:S01]  /*29b40*/  FADD.FTZ R44, R12, R5 ;  /* 0x000000050c2c7221 */ /* 0x000fe20000010000 */
[-CC-:B------:R-:W-:Y:S01]  /*29b50*/  FFMA.FTZ R5, R57, R19.reuse, -R4.reuse ;  /* 0x0000001339057223 */ /* 0x180fe20000010804 */
[----:B------:R-:W-:Y:S01]  /*29b60*/  FFMA.FTZ R4, R34, R19, -R4 ;  /* 0x0000001322047223 */ /* 0x000fe20000010804 */
[----:B------:R-:W4:Y:S01]  /*29b70*/  MUFU.EX2 R18, R18 ;  /* 0x0000001200127308 */ /* 0x000f220000000800 */
[----:B0-----:R-:W-:-:S04]  /*29b80*/  FADD.FTZ R39, R11, R44 ;  /* 0x0000002c0b277221 */ /* 0x001fc80000010000 */
[----:B-1----:R-:W-:-:S03]  /*29b90*/  FADD.FTZ R42, R10, R39 ;  /* 0x000000270a2a7221 */ /* 0x002fc60000010000 */
[----:B------:R0:W-:Y:S08]  /*29ba0*/  MUFU.EX2 R181, R8 ;  /* 0x0000000800b57308 */ /* 0x0001f00000000800 */
[----:B------:R-:W1:Y:S01]  /*29bb0*/  MUFU.EX2 R15, R15 ;  /* 0x0000000f000f7308 */ /* 0x000e620000000800 */
[----:B0-----:R-:W-:-:S04]  /*29bc0*/  FADD.FTZ R8, R24, R33 ;  /* 0x0000002118087221 */ /* 0x001fc80000010000 */
[----:B--2---:R-:W-:-:S03]  /*29bd0*/  FADD.FTZ R19, R21, R8 ;  /* 0x0000000815137221 */ /* 0x004fc60000010000 */
[----:B------:R0:W2:Y:S01]  /*29be0*/  MUFU.EX2 R40, R9 ;  /* 0x0000000900287308 */ /* 0x0000a20000000800 */
[----:B---3--:R-:W-:-:S07]  /*29bf0*/  FADD.FTZ R19, R20, R19 ;  /* 0x0000001314137221 */ /* 0x008fce0000010000 */
[----:B------:R-:W3:Y:S01]  /*29c00*/  MUFU.EX2 R7, R7 ;  /* 0x0000000700077308 */ /* 0x000ee20000000800 */
[----:B0-----:R-:W-:Y:S01]  /*29c10*/  FADD.FTZ R9, R179, R42 ;  /* 0x0000002ab3097221 */ /* 0x001fe20000010000 */
[----:B----4-:R-:W-:-:S03]  /*29c20*/  FADD.FTZ R42, R18, R19 ;  /* 0x00000013122a7221 */ /* 0x010fc60000010000 */
[----:B------:R-:W-:Y:S01]  /*29c30*/  FADD.FTZ R8, R14, R9 ;  /* 0x000000090e087221 */ /* 0x000fe20000010000 */
[----:B-1----:R-:W-:Y:S02]  /*29c40*/  FADD.FTZ R42, R15, R42 ;  /* 0x0000002a0f2a7221 */ /* 0x002fe40000010000 */
[----:B------:R3:W0:Y:S01]  /*29c50*/  MUFU.EX2 R183, R5 ;  /* 0x0000000500b77308 */ /* 0x0006220000000800 */
[----:B------:R-:W-:-:S04]  /*29c60*/  FADD.FTZ R9, R181, R8 ;  /* 0x00000008b5097221 */ /* 0x000fc80000010000 */
[----:B--2---:R-:W-:-:S03]  /*29c70*/  FADD.FTZ R8, R40, R9 ;  /* 0x0000000928087221 */ /* 0x004fc60000010000 */
[----:B------:R-:W1:Y:S01]  /*29c80*/  MUFU.EX2 R34, R4 ;  /* 0x0000000400227308 */ /* 0x000e620000000800 */
[----:B---3--:R-:W-:-:S04]  /*29c90*/  FADD.FTZ R5, R7, R42 ;  /* 0x0000002a07057221 */ /* 0x008fc80000010000 */
[----:B------:R-:W-:Y:S01]  /*29ca0*/  FADD.FTZ R19, R182, R5 ;  /* 0x00000005b6137221 */ /* 0x000fe20000010000 */
[----:B0-----:R-:W-:-:S04]  /*29cb0*/  FADD.FTZ R9, R183, R8 ;  /* 0x00000008b7097221 */ /* 0x001fc80000010000 */
        /* <DEDUP_REMOVED lines=38> */
[----:B------:R-:W-:Y:S04]  /*29f20*/  ST.E desc[UR44][R16.64+0x230], R7 ;  /* 0x0002300710007985 */ /* 0x000fe8000c10192c */
[----:B0-----:R-:W2:Y:S02]  /*29f30*/  LD.E R3, desc[UR44][R4.64] ;  /* 0x0000002c04037980 */ /* 0x001ea4000c101900 */
        /* <DEDUP_REMOVED lines=64> */
[----:B------:R-:W-:Y:S01]  /*2a340*/  ULOP3.LUT UR5, UR4, 0x8, URZ, 0xfc, !UPT ;  /* 0x0000000804057892 */ /* 0x000fe2000f8efc3f */
        /* <DEDUP_REMOVED lines=64> */
[----:B------:R-:W-:Y:S01]  /*2a750*/  IMAD.U32 R2, RZ, RZ, UR5 ;  /* 0x00000005ff027e24 */ /* 0x000fe2000f8e00ff */
        /* <DEDUP_REMOVED lines=62> */
[----:B------:R-:W-:Y:S01]  /*2ab40*/  ULOP3.LUT UR6, UR4, 0xc, URZ, 0xfc, !UPT ;  /* 0x0000000c04067892 */ /* 0x000fe2000f8efc3f */
[----:B------:R-:W-:-:S05]  /*2ab50*/  IMAD.U32 R9, RZ, RZ, UR7 ;  /* 0x00000007ff097e24 */ /* 0x000fca000f8e00ff */
[----:B------:R-:W-:Y:S02]  /*2ab60*/  IMAD.U32 R8, RZ, RZ, UR6 ;  /* 0x00000006ff087e24 */ /* 0x000fe4000f8e00ff */
[----:B---3--:R-:W-:-:S05]  /*2ab70*/  FMUL.FTZ R7, R6, R7 ;  /* 0x0000000706077220 */ /* 0x008fca0000410000 */
[----:B------:R0:W-:Y:S04]  /*2ab80*/  ST.E desc[UR44][R2.64], R7 ;  /* 0x0000000702007985 */ /* 0x0001e8000c10192c */
[----:B------:R-:W3:Y:S01]  /*2ab90*/  LD.E R9, desc[UR44][R8.64] ;  /* 0x0000002c08097980 */ /* 0x000ee2000c101900 */
[----:B------:R-:W-:Y:S02]  /*2aba0*/  IMAD.U32 R10, RZ, RZ, UR6 ;  /* 0x00000006ff0a7e24 */ /* 0x000fe4000f8e00ff */
[----:B------:R-:W-:Y:S02]  /*2abb0*/  IMAD.U32 R11, RZ, RZ, UR7 ;  /* 0x00000007ff0b7e24 */ /* 0x000fe4000f8e00ff */
[----:B---3--:R-:W-:-:S05]  /*2abc0*/  FMUL.FTZ R13, R6, R9 ;  /* 0x00000009060d7220 */ /* 0x008fca0000410000 */
[----:B------:R3:W-:Y:S04]  /*2abd0*/  ST.E desc[UR44][R10.64], R13 ;  /* 0x0000000d0a007985 */ /* 0x0007e8000c10192c */
[----:B------:R-:W4:Y:S04]  /*2abe0*/  LD.E R133, desc[UR44][R16.64+0x42c] ;  /* 0x00042c2c10857980 */ /* 0x000f28000c101900 */
        /* <DEDUP_REMOVED lines=189> */
[----:B------:R-:W5:Y:S04]  /*2b7c0*/  LD.E.64 R6, desc[UR44][R16.64+0xa8] ;  /* 0x0000a82c10067980 */ /* 0x000f68000c101b00 */
[----:B----4-:R-:W-:Y:S04]  /*2b7d0*/  ST.E desc[UR44][R4.64], R15 ;  /* 0x0000000f04007985 */ /* 0x010fe8000c10192c */
[----:B------:R-:W4:Y:S01]  /*2b7e0*/  LD.E R19, desc[UR44][R2.64] ;  /* 0x0000002c02137980 */ /* 0x000f22000c101900 */
[----:B--2---:R-:W-:-:S02]  /*2b7f0*/  IMAD.U32 R11, RZ, RZ, UR7 ;  /* 0x00000007ff0b7e24 */ /* 0x004fc4000f8e00ff */
[----:B------:R-:W-:Y:S01]  /*2b800*/  IMAD.U32 R12, RZ, RZ, UR6 ;  /* 0x00000006ff0c7e24 */ /* 0x000fe2000f8e00ff */
[----:B----4-:R-:W-:Y:S04]  /*2b810*/  ST.E desc[UR44][R2.64], R19 ;  /* 0x0000001302007985 */ /* 0x010fe8000c10192c */
[----:B------:R-:W2:Y:S01]  /*2b820*/  LD.E R11, desc[UR44][R10.64] ;  /* 0x0000002c0a0b7980 */ /* 0x000ea2000c101900 */
[----:B---3--:R-:W-:-:S05]  /*2b830*/  IMAD.U32 R13, RZ, RZ, UR7 ;  /* 0x00000007ff0d7e24 */ /* 0x008fca000f8e00ff */
[----:B--2---:R0:W-:Y:S04]  /*2b840*/  ST.E desc[UR44][R12.64], R11 ;  /* 0x0000000b0c007985 */ /* 0x0041e8000c10192c */
        /* <DEDUP_REMOVED lines=124> */
[----:B----4-:R0:W-:Y:S04]  /*2c010*/  ST.E desc[UR44][R16.64+0x268], R11 ;  /* 0x0002680b10007985 */ /* 0x0101e8000c10192c */
[----:B--2---:R1:W-:Y:S04]  /*2c020*/  ST.E desc[UR44][R16.64+0x378], R10 ;  /* 0x0003780a10007985 */ /* 0x0043e8000c10192c */
[----:B---3--:R-:W-:Y:S01]  /*2c030*/  ST.E desc[UR44][R16.64+0x240], R21 ;  /* 0x0002401510007985 */ /* 0x008fe2000c10192c */
[----:B0-----:R-:W-:-:S03]  /*2c040*/  IMAD.U32 R11, RZ, RZ, UR7 ;  /* 0x00000007ff0b7e24 */ /* 0x001fc6000f8e00ff */
[----:B-----5:R-:W-:Y:S01]  /*2c050*/  ST.E desc[UR44][R16.64+0x244], R25 ;  /* 0x0002441910007985 */ /* 0x020fe2000c10192c */
[----:B-1----:R-:W-:-:S03]  /*2c060*/  IMAD.U32 R10, RZ, RZ, UR6 ;  /* 0x00000006ff0a7e24 */ /* 0x002fc6000f8e00ff */
        /* <DEDUP_REMOVED lines=121> */
[----:B------:R0:W5:Y:S04]  /*2c800*/  LD.E R27, desc[UR44][R10.64] ;  /* 0x0000002c0a1b7980 */ /* 0x000168000c101900 */
        /* <DEDUP_REMOVED lines=130> */
[----:B------:R-:W-:Y:S02]  /*2d030*/  IMAD.MOV.U32 R9, RZ, RZ, R7 ;  /* 0x000000ffff097224 */ /* 0x000fe400078e0007 */
[----:B0-----:R-:W-:Y:S02]  /*2d040*/  IMAD.U32 R10, RZ, RZ, UR6 ;  /* 0x00000006ff0a7e24 */ /* 0x001fe4000f8e00ff */
[----:B------:R-:W-:Y:S01]  /*2d050*/  IMAD.U32 R11, RZ, RZ, UR7 ;  /* 0x00000007ff0b7e24 */ /* 0x000fe2000f8e00ff */
[----:B--2---:R-:W-:-:S06]  /*2d060*/  WARPGROUP.ARRIVE ;  /* 0x00000000000079c5 */ /* 0x004fcc0000000000 */
        /* <DEDUP_REMOVED lines=136> */
[----:B------:R-:W-:Y:S01]  /*2d8f0*/  IMAD.U32 R10, RZ, RZ, UR6 ;  /* 0x00000006ff0a7e24 */ /* 0x000fe2000f8e00ff */
[----:B------:R-:W-:Y:S01]  /*2d900*/  R2UR UR10, R8 ;  /* 0x00000000080a72ca */ /* 0x000fe200000e0000 */
[----:B------:R-:W-:Y:S01]  /*2d910*/  IMAD.U32 R11, RZ, RZ, UR7 ;  /* 0x00000007ff0b7e24 */ /* 0x000fe2000f8e00ff */
[----:B------:R-:W-:Y:S01]  /*2d920*/  R2UR UR11, R9 ;  /* 0x00000000090b72ca */ /* 0x000fe200000e0000 */
[----:B------:R-:W-:Y:S02]  /*2d930*/  VIADD R6, R6, 0x180 ;  /* 0x0000018006067836 */ /* 0x000fe40000000000 */
[----:B------:R-:W-:Y:S02]  /*2d940*/  IMAD.U32 R8, RZ, RZ, UR6 ;  /* 0x00000006ff087e24 */ /* 0x000fe4000f8e00ff */
[----:B------:R-:W-:Y:S01]  /*2d950*/  IMAD.U32 R9, RZ, RZ, UR7 ;  /* 0x00000007ff097e24 */ /* 0x000fe2000f8e00ff */
[----:B------:R-:W-:-:S02]  /*2d960*/  WARPGROUP.DEPBAR.LE gsb0, 0x0 ;  /* 0x00008000000079c5 */ /* 0x000fc40000010000 */
        /* <DEDUP_REMOVED lines=132> */
[----:B------:R-:W-:Y:S02]  /*2e1b0*/  IMAD.U32 R6, RZ, RZ, UR6 ;  /* 0x00000006ff067e24 */ /* 0x000fe4000f8e00ff */
[----:B------:R-:W-:Y:S01]  /*2e1c0*/  IMAD.U32 R7, RZ, RZ, UR7 ;  /* 0x00000007ff077e24 */ /* 0x000fe2000f8e00ff */
        /* <DEDUP_REMOVED lines=133> */
[----:B------:R-:W-:Y:S04]  /*2ea20*/  ST.E desc[UR44][R4.64], R25 ;  /* 0x0000001904007985 */ /* 0x000fe8000c10192c */
        /* <DEDUP_REMOVED lines=128> */
[----:B------:R-:W2:Y:S01]  /*2f230*/  LD.E R13, desc[UR44][R4.64] ;  /* 0x0000002c040d7980 */ /* 0x000ea2000c101900 */
[----:B0-----:R-:W-:-:S02]  /*2f240*/  IMAD.U32 R7, RZ, RZ, UR7 ;  /* 0x00000007ff077e24 */ /* 0x001fc4000f8e00ff */
[----:B------:R-:W-:Y:S01]  /*2f250*/  IMAD.U32 R6, RZ, RZ, UR6 ;  /* 0x00000006ff067e24 */ /* 0x000fe2000f8e00ff */
[----:B--2---:R0:W-:Y:S04]  /*2f260*/  ST.E desc[UR44][R4.64], R13 ;  /* 0x0000000d04007985 */ /* 0x0041e8000c10192c */
[----:B------:R-:W2:Y:S01]  /*2f270*/  LD.E R15, desc[UR44][R2.64] ;  /* 0x0000002c020f7980 */ /* 0x000ea2000c101900 */
[----:B------:R-:W-:Y:S02]  /*2f280*/  IMAD.U32 R8, RZ, RZ, UR6 ;  /* 0x00000006ff087e24 */ /* 0x000fe4000f8e00ff */
[----:B------:R-:W-:Y:S01]  /*2f290*/  IMAD.U32 R9, RZ, RZ, UR7 ;  /* 0x00000007ff097e24 */ /* 0x000fe2000f8e00ff */
[----:B--2---:R2:W-:Y:S04]  /*2f2a0*/  ST.E desc[UR44][R2.64], R15 ;  /* 0x0000000f02007985 */ /* 0x0045e8000c10192c */
[----:B------:R-:W3:Y:S04]  /*2f2b0*/  LD.E R7, desc[UR44][R6.64] ;  /* 0x0000002c06077980 */ /* 0x000ee8000c101900 */
[----:B---3--:R3:W-:Y:S04]  /*2f2c0*/  ST.E desc[UR44][R8.64], R7 ;  /* 0x0000000708007985 */ /* 0x0087e8000c10192c */
[----:B------:R-:W4:Y:S04]  /*2f2d0*/  LD.E R19, desc[UR44][R16.64+0x240] ;  /* 0x0002402c10137980 */ /* 0x000f28000c101900 */
[----:B------:R-:W5:Y:S04]  /*2f2e0*/  LD.E R21, desc[UR44][R16.64+0x244] ;  /* 0x0002442c10157980 */ /* 0x000f68000c101900 */
[----:B-1----:R-:W5:Y:S04]  /*2f2f0*/  LD.E R11, desc[UR44][R16.64+0x248] ;  /* 0x0002482c100b7980 */ /* 0x002f68000c101900 */
[----:B------:R-:W5:Y:S04]  /*2f300*/  LD.E R25, desc[UR44][R16.64+0x24c] ;  /* 0x00024c2c10197980 */ /* 0x000f68000c101900 */
[----:B0-----:R-:W5:Y:S04]  /*2f310*/  LD.E R5, desc[UR44][R16.64+0x250] ;  /* 0x0002502c10057980 */ /* 0x001f68000c101900 */
[----:B------:R-:W5:Y:S04]  /*2f320*/  LD.E R13, desc[UR44][R16.64+0x254] ;  /* 0x0002542c100d7980 */ /* 0x000f68000c101900 */
[----:B------:R-:W5:Y:S04]  /*2f330*/  LD.E R27, desc[UR44][R16.64+0x258] ;  /* 0x0002582c101b7980 */ /* 0x000f68000c101900 */
[----:B--2---:R-:W2:Y:S04]  /*2f340*/  LD.E R3, desc[UR44][R16.64+0x25c] ;  /* 0x00025c2c10037980 */ /* 0x004ea8000c101900 */
        /* <DEDUP_REMOVED lines=116> */
[----:B----4-:R0:W-:Y:S04]  /*2fa90*/  ST.E desc[UR44][R16.64+0x240], R19 ;  /* 0x0002401310007985 */ /* 0x0101e8000c10192c */
[----:B-----5:R0:W-:Y:S04]  /*2faa0*/  ST.E desc[UR44][R16.64+0x244], R21 ;  /* 0x0002441510007985 */ /* 0x0201e8000c10192c */
[----:B------:R0:W-:Y:S04]  /*2fab0*/  ST.E desc[UR44][R16.64+0x248], R11 ;  /* 0x0002480b10007985 */ /* 0x0001e8000c10192c */
[----:B------:R0:W-:Y:S04]  /*2fac0*/  ST.E desc[UR44][R16.64+0x24c], R25 ;  /* 0x00024c1910007985 */ /* 0x0001e8000c10192c */
[----:B------:R0:W-:Y:S04]  /*2fad0*/  ST.E desc[UR44][R16.64+0x250], R5 ;  /* 0x0002500510007985 */ /* 0x0001e8000c10192c */
[----:B------:R0:W-:Y:S04]  /*2fae0*/  ST.E desc[UR44][R16.64+0x254], R13 ;  /* 0x0002540d10007985 */ /* 0x0001e8000c10192c */
[----:B------:R0:W-:Y:S04]  /*2faf0*/  ST.E desc[UR44][R16.64+0x258], R27 ;  /* 0x0002581b10007985 */ /* 0x0001e8000c10192c */
[----:B--2---:R0:W-:Y:S04]  /*2fb00*/  ST.E desc[UR44][R16.64+0x25c], R3 ;  /* 0x00025c0310007985 */ /* 0x0041e8000c10192c */
[----:B------:R0:W-:Y:S04]  /*2fb10*/  ST.E desc[UR44][R16.64+0x260], R15 ;  /* 0x0002600f10007985 */ /* 0x0001e8000c10192c */
        /* <DEDUP_REMOVED lines=131> */
.L_x_3784:
[----:B------:R-:W-:Y:S05]  /*30350*/  BSYNC B0 ;  /* 0x0000000000007941 */ /* 0x000fea0003800000 */
.L_x_3783:
[C---:B------:R-:W-:Y:S01]  /*30360*/  ISETP.GT.AND P0, PT, R0.reuse, R164, PT ;  /* 0x000000a40000720c */ /* 0x040fe20003f04270 */
[----:B------:R-:W-:-:S12]  /*30370*/  VIADD R0, R0, 0xffffffff ;  /* 0xffffffff00007836 */ /* 0x000fd80000000000 */
[----:B------:R-:W-:Y:S05]  /*30380*/  @P0 BRA `(.L_x_3785) ;  /* 0xffffff5400640947 */ /* 0x000fea000383ffff */
.L_x_3756:
[----:B0-----:R-:W2:Y:S01]  /*30390*/  LDL R5, [R1+0x210] ;  /* 0x0002100001057983 */ /* 0x001ea20000100800 */
[----:B------:R-:W-:Y:S05]  /*303a0*/  WARPSYNC.ALL ;  /* 0x0000000000007948 */ /* 0x000fea0003800000 */
[----:B------:R-:W3:Y:S04]  /*303b0*/  LDL R6, [R1+0x214] ;  /* 0x0002140001067983 */ /* 0x000ee80000100800 */
[----:B------:R-:W4:Y:S01]  /*303c0*/  LDL.64 R14, [R1+0xd8] ;  /* 0x0000d800010e7983 */ /* 0x000f220000100a00 */
[----:B------:R-:W-:Y:S08]  /*303d0*/  BAR.ARV 0x8, 0x100 ;  /* 0x0204000000007b1d */ /* 0x000ff00000002000 */
[----:B------:R-:W-:Y:S06]  /*303e0*/  BAR.SYNC.DEFER_BLOCKING 0xf, 0x100 ;  /* 0x03c4000000007b1d */ /* 0x000fec0000010000 */
[----:B--2---:R-:W0:Y:S02]  /*303f0*/  SHFL.BFLY PT, R0, R5, 0x2, 0x1f ;  /* 0x0c401f0005007f89 */ /* 0x004e2400000e0000 */
[----:B0-----:R-:W-:-:S05]  /*30400*/  FADD.FTZ R0, R5, R0 ;  /* 0x0000000005007221 */ /* 0x001fca0000010000 */
[----:B------:R-:W0:Y:S02]  /*30410*/  SHFL.BFLY PT, R3, R0, 0x1, 0x1f ;  /* 0x0c201f0000037f89 */ /* 0x000e2400000e0000 */
[----:B0-----:R-:W-:-:S05]  /*30420*/  FADD.FTZ R2, R0, R3 ;  /* 0x0000000300027221 */ /* 0x001fca0000010000 */
[----:B------:R-:W-:Y:S04]  /*30430*/  STL [R1+0x210], R2 ;  /* 0x0002100201007387 */ /* 0x000fe80000100800 */
[----:B------:R-:W2:Y:S04]  /*30440*/  LDL R13, [R1+0x210] ;  /* 0x00021000010d7983 */ /* 0x000ea80000100800 */
[----:B---3--:R-:W0:Y:S02]  /*30450*/  SHFL.BFLY PT, R3, R6, 0x2, 0x1f ;  /* 0x0c401f0006037f89 */ /* 0x008e2400000e0000 */
[----:B0-----:R-:W-:-:S05]  /*30460*/  FADD.FTZ R3, R3, R6 ;  /* 0x0000000603037221 */ /* 0x001fca0000010000 */
[----:B-1----:R-:W0:Y:S02]  /*30470*/  SHFL.BFLY PT, R4, R3, 0x1, 0x1f ;  /* 0x0c201f0003047f89 */ /* 0x002e2400000e0000 */
        /* <DEDUP_REMOVED lines=243> */
[----:B0-----:R-:W-:Y:S01]  /*313b0*/  VIADD R2, R135, 0x1 ;  /* 0x0000000187027836 */ /* 0x001fe20000000000 */
        /* <DEDUP_REMOVED lines=71> */
.L_x_3647:
[----:B------:R-:W-:Y:S05]  /*31830*/  BSYNC B7 ;  /* 0x0000000000077941 */ /* 0x000fea0003800000 */
.L_x_3637:
[----:B------:R-:W2:Y:S08]  /*31840*/  S2UR UR5, SR_CgaCtaId ;  /* 0x00000000000579c3 */ /* 0x000eb00000008800 */
[----:B------:R-:W-:Y:S01]  /*31850*/  BAR.SYNC.DEFER_BLOCKING 0x5, 0x180 ;  /* 0x0146000000007b1d */ /* 0x000fe20000010000 */
[----:B01----:R-:W-:-:S04]  /*31860*/  PRMT R0, R3, 0x9910, RZ ;  /* 0x0000991003007816 */ /* 0x003fc800000000ff */
[----:B------:R-:W-:Y:S01]  /*31870*/  ISETP.NE.AND P0, PT, R0, RZ, PT ;  /* 0x000000ff0000720c */ /* 0x000fe20003f05270 */
[----:B------:R-:W-:Y:S01]  /*31880*/  UMOV UR4, 0x400 ;  /* 0x0000040000047882 */ /* 0x000fe20000000000 */
[----:B------:R-:W-:Y:S01]  /*31890*/  BSSY B0, `(.L_x_3786) ;  /* 0x00002f4000007945 */ /* 0x000fe20003800000 */
[----:B--2---:R-:W-:-:S06]  /*318a0*/  ULEA UR4, UR5, UR4, 0x18 ;  /* 0x0000000405047291 */ /* 0x004fcc000f8ec03f */
[----:B------:R-:W-:-:S05]  /*318b0*/  IMAD.U32 R2, RZ, RZ, UR4 ;  /* 0x00000004ff027e24 */ /* 0x000fca000f8e00ff */
[----:B------:R0:W1:Y:S01]  /*318c0*/  LDS.128 R116, [R2+0x388d0] ;  /* 0x0388d00002747984 */ /* 0x0000620000000c00 */
[----:B------:R-:W-:Y:S06]  /*318d0*/  BAR.ARV 0x4, 0x180 ;  /* 0x0106000000007b1d */ /* 0x000fec0000002000 */
[----:B------:R-:W-:Y:S05]  /*318e0*/  @!P0 BRA `(.L_x_3787) ;  /* 0x0000002000648947 */ /* 0x000fea0003800000 */
        /* <DEDUP_REMOVED lines=18> */
[----:B---3--:R-:W3:Y:S04]  /*31a10*/  LDL.128 R68, [R1+0x340] ;  /* 0x0003400001447983 */ /* 0x008ee80000100c00 */
[----:B------:R-:W3:Y:S04]  /*31a20*/  LDL.128 R56, [R1+0x370] ;  /* 0x0003700001387983 */ /* 0x000ee80000100c00 */
[----:B----4-:R-:W4:Y:S04]  /*31a30*/  LDL.128 R60, [R1+0x360] ;  /* 0x00036000013c7983 */ /* 0x010f280000100c00 */
[----:B------:R-:W4:Y:S04]  /*31a40*/  LDL.128 R48, [R1+0x390] ;  /* 0x0003900001307983 */ /* 0x000f280000100c00 */
[----:B------:R-:W4:Y:S04]  /*31a50*/  LDL.128 R52, [R1+0x380] ;  /* 0x0003800001347983 */ /* 0x000f280000100c00 */
[----:B------:R-:W4:Y:S04]  /*31a60*/  LDL.128 R40, [R1+0x3b0] ;  /* 0x0003b00001287983 */ /* 0x000f280000100c00 */
[----:B------:R-:W4:Y:S04]  /*31a70*/  LDL.128 R44, [R1+0x3a0] ;  /* 0x0003a000012c7983 */ /* 0x000f280000100c00 */
[----:B-----5:R-:W4:Y:S04]  /*31a80*/  LDL.128 R32, [R1+0x3d0] ;  /* 0x0003d00001207983 */ /* 0x020f280000100c00 */
[----:B------:R-:W4:Y:S04]  /*31a90*/  LDL.128 R36, [R1+0x3c0] ;  /* 0x0003c00001247983 */ /* 0x000f280000100c00 */
[----:B------:R-:W4:Y:S04]  /*31aa0*/  LDL.128 R24, [R1+0x3f0] ;  /* 0x0003f00001187983 */ /* 0x000f280000100c00 */
[----:B------:R-:W4:Y:S04]  /*31ab0*/  LDL.128 R28, [R1+0x3e0] ;  /* 0x0003e000011c7983 */ /* 0x000f280000100c00 */
[----:B------:R-:W4:Y:S04]  /*31ac0*/  LDL.128 R8, [R1+0x410] ;  /* 0x0004100001087983 */ /* 0x000f280000100c00 */
[----:B------:R-:W4:Y:S04]  /*31ad0*/  LDL.128 R12, [R1+0x400] ;  /* 0x00040000010c7983 */ /* 0x000f280000100c00 */
[----:B------:R-:W4:Y:S01]  /*31ae0*/  LDL.128 R4, [R1+0x420] ;  /* 0x0004200001047983 */ /* 0x000f220000100c00 */
[C---:B------:R-:W-:Y:S01]  /*31af0*/  IADD3 R169, P0, R158.reuse, 0x2040, RZ ;  /* 0x000020409ea97810 */ /* 0x040fe20007f1e0ff */
[----:B------:R-:W-:Y:S01]  /*31b00*/  ULDC.64 UR4, c[0x0][0xd00] ;  /* 0x0003400000047ab9 */ /* 0x000fe20000000a00 */
[----:B------:R-:W-:-:S02]  /*31b10*/  IADD3 R21, P1, R158, 0x20, RZ ;  /* 0x000000209e157810 */ /* 0x000fc40007f3e0ff */
[C---:B------:R-:W-:Y:S02]  /*31b20*/  IADD3 R145, P2, R158.reuse, 0x40, RZ ;  /* 0x000000409e917810 */ /* 0x040fe40007f5e0ff */
[----:B------:R-:W-:Y:S02]  /*31b30*/  LOP3.LUT R168, R169, 0x380, RZ, 0xc0, !PT ;  /* 0x00000380a9a87812 */ /* 0x000fe400078ec0ff */
[----:B------:R-:W-:Y:S02]  /*31b40*/  IADD3 R146, P3, R158, 0x60, RZ ;  /* 0x000000609e927810 */ /* 0x000fe40007f7e0ff */
[----:B------:R-:W-:Y:S02]  /*31b50*/  LOP3.LUT R20, R21, 0x380, RZ, 0xc0, !PT ;  /* 0x0000038015147812 */ /* 0x000fe400078ec0ff */
[----:B------:R-:W-:Y:S02]  /*31b60*/  LOP3.LUT R144, R145, 0x380, RZ, 0xc0, !PT ;  /* 0x0000038091907812 */ /* 0x000fe400078ec0ff */
[----:B------:R-:W-:-:S02]  /*31b70*/  SHF.R.U64 R168, R168, 0x3, RZ ;  /* 0x00000003a8a87819 */ /* 0x000fc400000012ff */
[----:B------:R-:W-:Y:S02]  /*31b80*/  LOP3.LUT R0, R146, 0x380, RZ, 0xc0, !PT ;  /* 0x0000038092007812 */ /* 0x000fe400078ec0ff */
[----:B------:R-:W-:Y:S02]  /*31b90*/  SHF.R.U64 R20, R20, 0x3, RZ ;  /* 0x0000000314147819 */ /* 0x000fe400000012ff */
[----:B------:R-:W-:Y:S02]  /*31ba0*/  SHF.R.U64 R144, R144, 0x3, RZ ;  /* 0x0000000390907819 */ /* 0x000fe400000012ff */
[----:B------:R-:W-:Y:S01]  /*31bb0*/  LOP3.LUT R168, R168, R169, RZ, 0x3c, !PT ;  /* 0x000000a9a8a87212 */ /* 0x000fe200078e3cff */
[----:B------:R-:W-:Y:S01]  /*31bc0*/  IMAD.X R169, RZ, RZ, R159, P0 ;  /* 0x000000ffffa97224 */ /* 0x000fe200000e069f */
[----:B------:R-:W-:Y:S02]  /*31bd0*/  SHF.R.U64 R147, R0, 0x3, RZ ;  /* 0x0000000300937819 */ /* 0x000fe400000012ff */
[----:B------:R-:W-:-:S02]  /*31be0*/  IADD3 R181, P0, R158, 0x6000, RZ ;  /* 0x000060009eb57810 */ /* 0x000fc40007f1e0ff */
[----:B------:R-:W-:Y:S01]  /*31bf0*/  LOP3.LUT R20, R20, R21, RZ, 0x3c, !PT ;  /* 0x0000001514147212 */ /* 0x000fe200078e3cff */
[--C-:B------:R-:W-:Y:S01]  /*31c00*/  IMAD.X R21, RZ, RZ, R159.reuse, P1 ;  /* 0x000000ffff157224 */ /* 0x100fe200008e069f */
[----:B------:R-:W-:Y:S02]  /*31c10*/  IADD3 R151, P5, R158, 0x2020, RZ ;  /* 0x000020209e977810 */ /* 0x000fe40007fbe0ff */
[----:B------:R-:W-:Y:S01]  /*31c20*/  LOP3.LUT R144, R144, R145, RZ, 0x3c, !PT ;  /* 0x0000009190907212 */ /* 0x000fe200078e3cff */
[--C-:B------:R-:W-:Y:S01]  /*31c30*/  IMAD.X R145, RZ, RZ, R159.reuse, P2 ;  /* 0x000000ffff917224 */ /* 0x100fe200010e069f */
[----:B------:R-:W-:Y:S01]  /*31c40*/  LOP3.LUT R146, R147, R146, RZ, 0x3c, !PT ;  /* 0x0000009293927212 */ /* 0x000fe200078e3cff */
[----:B------:R-:W-:Y:S01]  /*31c50*/  IMAD.X R147, RZ, RZ, R159, P3 ;  /* 0x000000ffff937224 */ /* 0x000fe200018e069f */
[C---:B------:R-:W-:Y:S02]  /*31c60*/  IADD3 R171, P1, R158.reuse, 0x2060, RZ ;  /* 0x000020609eab7810 */ /* 0x040fe40007f3e0ff */
[----:B------:R-:W-:-:S02]  /*31c70*/  IADD3 R173, P2, R158, 0x4000, RZ ;  /* 0x000040009ead7810 */ /* 0x000fc40007f5e0ff */
[----:B------:R-:W-:Y:S02]  /*31c80*/  LOP3.LUT R180, R181, 0x380, RZ, 0xc0, !PT ;  /* 0x00000380b5b47812 */ /* 0x000fe400078ec0ff */
[----:B------:R-:W-:Y:S02]  /*31c90*/  LOP3.LUT R150, R151, 0x380, RZ, 0xc0, !PT ;  /* 0x0000038097967812 */ /* 0x000fe400078ec0ff */
[C---:B------:R-:W-:Y:S02]  /*31ca0*/  IADD3 R175, P3, R158.reuse, 0x4020, RZ ;  /* 0x000040209eaf7810 */ /* 0x040fe40007f7e0ff */
[----:B------:R-:W-:Y:S02]  /*31cb0*/  LOP3.LUT R170, R171, 0x380, RZ, 0xc0, !PT ;  /* 0x00000380abaa7812 */ /* 0x000fe400078ec0ff */
[----:B------:R-:W-:Y:S02]  /*31cc0*/  IADD3 R148, P4, R158, 0x2000, RZ ;  /* 0x000020009e947810 */ /* 0x000fe40007f9e0ff */
[----:B------:R-:W-:-:S02]  /*31cd0*/  LOP3.LUT R172, R173, 0x380, RZ, 0xc0, !PT ;  /* 0x00000380adac7812 */ /* 0x000fc400078ec0ff */
[----:B------:R-:W-:Y:S02]  /*31ce0*/  SHF.R.U64 R180, R180, 0x3, RZ ;  /* 0x00000003b4b47819 */ /* 0x000fe400000012ff */
[----:B------:R-:W-:Y:S02]  /*31cf0*/  LOP3.LUT R183, R158, 0x380, RZ, 0xc0, !PT ;  /* 0x000003809eb77812 */ /* 0x000fe400078ec0ff */
[----:B------:R-:W-:Y:S02]  /*31d00*/  SHF.R.U64 R150, R150, 0x3, RZ ;  /* 0x0000000396967819 */ /* 0x000fe400000012ff */
[----:B------:R-:W-:Y:S02]  /*31d10*/  LOP3.LUT R174, R175, 0x380, RZ, 0xc0, !PT ;  /* 0x00000380afae7812 */ /* 0x000fe400078ec0ff */
[----:B------:R-:W-:Y:S01]  /*31d20*/  SHF.R.U64 R170, R170, 0x3, RZ ;  /* 0x00000003aaaa7819 */ /* 0x000fe200000012ff */
[----:B------:R-:W-:Y:S01]  /*31d30*/  IMAD.X R149, RZ, RZ, R159, P4 ;  /* 0x000000ffff957224 */ /* 0x000fe200020e069f */
[----:B------:R-:W-:-:S02]  /*31d40*/  SHF.R.U64 R172, R172, 0x3, RZ ;  /* 0x00000003acac7819 */ /* 0x000fc400000012ff */
[----:B------:R-:W-:Y:S01]  /*31d50*/  LOP3.LUT R180, R180, R181, RZ, 0x3c, !PT ;  /* 0x000000b5b4b47212 */ /* 0x000fe200078e3cff */
[--C-:B------:R-:W-:Y:S01]  /*31d60*/  IMAD.X R181, RZ, RZ, R159.reuse, P0 ;  /* 0x000000ffffb57224 */ /* 0x100fe200000e069f */
[----:B------:R-:W-:Y:S02]  /*31d70*/  SHF.R.U64 R183, R183, 0x3, RZ ;  /* 0x00000003b7b77819 */ /* 0x000fe400000012ff */
[----:B------:R-:W-:Y:S01]  /*31d80*/  LOP3.LUT R150, R150, R151, RZ, 0x3c, !PT ;  /* 0x0000009796967212 */ /* 0x000fe200078e3cff */
[----:B------:R-:W-:Y:S01]  /*31d90*/  IMAD.X R151, RZ, RZ, R159, P5 ;  /* 0x000000ffff977224 */ /* 0x000fe200028e069f */
[----:B------:R-:W-:Y:S02]  /*31da0*/  SHF.R.U64 R174, R174, 0x3, RZ ;  /* 0x00000003aeae7819 */ /* 0x000fe400000012ff */
[----:B------:R-:W-:Y:S02]  /*31db0*/  LOP3.LUT R3, R148, 0x380, RZ, 0xc0, !PT ;  /* 0x0000038094037812 */ /* 0x000fe400078ec0ff */
[----:B------:R-:W-:-:S02]  /*31dc0*/  IADD3 R177, P4, R158, 0x4040, RZ ;  /* 0x000040409eb17810 */ /* 0x000fc40007f9e0ff */
[----:B------:R-:W-:Y:S02]  /*31dd0*/  ISETP.NE.U32.AND P0, PT, RZ, UR4, PT ;  /* 0x00000004ff007c0c */ /* 0x000fe4000bf05070 */
[----:B------:R-:W-:Y:S01]  /*31de0*/  LOP3.LUT R170, R170, R171, RZ, 0x3c, !PT ;  /* 0x000000abaaaa7212 */ /* 0x000fe200078e3cff */
[--C-:B------:R-:W-:Y:S01]  /*31df0*/  IMAD.X R171, RZ, RZ, R159.reuse, P1 ;  /* 0x000000ffffab7224 */ /* 0x100fe200008e069f */
[----:B------:R-:W-:Y:S02]  /*31e00*/  IADD3 R179, P5, R158, 0x4060, RZ ;  /* 0x000040609eb37810 */ /* 0x000fe40007fbe0ff */
[----:B------:R-:W-:Y:S01]  /*31e10*/  LOP3.LUT R172, R172, R173, RZ, 0x3c, !PT ;  /* 0x000000adacac7212 */ /* 0x000fe200078e3cff */
[--C-:B------:R-:W-:Y:S01]  /*31e20*/  IMAD.X R173, RZ, RZ, R159.reuse, P2 ;  /* 0x000000ffffad7224 */ /* 0x100fe200010e069f */
[----:B------:R-:W-:Y:S01]  /*31e30*/  LOP3.LUT R182, R183, R158, RZ, 0x3c, !PT ;  /* 0x0000009eb7b67212 */ /* 0x000fe200078e3cff */
[--C-:B------:R-:W-:Y:S01]  /*31e40*/  IMAD.MOV.U32 R183, RZ, RZ, R159.reuse ;  /* 0x000000ffffb77224 */ /* 0x100fe200078e009f */
[----:B------:R-:W-:Y:S01]  /*31e50*/  LOP3.LUT R174, R174, R175, RZ, 0x3c, !PT ;  /* 0x000000afaeae7212 */ /* 0x000fe200078e3cff */
[----:B------:R-:W-:Y:S01]  /*31e60*/  IMAD.X R175, RZ, RZ, R159, P3 ;  /* 0x000000ffffaf7224 */ /* 0x000fe200018e069f */
[----:B------:R-:W-:-:S02]  /*31e70*/  IADD3 R207, P1, R158, 0x6020, RZ ;  /* 0x000060209ecf7810 */ /* 0x000fc40007f3e0ff */
[----:B------:R-:W-:Y:S02]  /*31e80*/  SHF.R.U64 R3, R3, 0x3, RZ ;  /* 0x0000000303037819 */ /* 0x000fe400000012ff */
[----:B------:R-:W-:Y:S02]  /*31e90*/  LOP3.LUT R176, R177, 0x380, RZ, 0xc0, !PT ;  /* 0x00000380b1b07812 */ /* 0x000fe400078ec0ff */
[C---:B------:R-:W-:Y:S02]  /*31ea0*/  IADD3 R209, P2, R158.reuse, 0x6040, RZ ;  /* 0x000060409ed17810 */ /* 0x040fe40007f5e0ff */
[----:B------:R-:W-:Y:S01]  /*31eb0*/  ISETP.NE.AND.EX P0, PT, RZ, UR5, PT, P0 ;  /* 0x00000005ff007c0c */ /* 0x000fe2000bf05300 */
[----:B------:R-:W-:Y:S01]  /*31ec0*/  ULDC.64 UR4, c[0x0][0xd08] ;  /* 0x0003420000047ab9 */ /* 0x000fe20000000a00 */
[----:B------:R-:W-:Y:S02]  /*31ed0*/  LOP3.LUT R178, R179, 0x380, RZ, 0xc0, !PT ;  /* 0x00000380b3b27812 */ /* 0x000fe400078ec0ff */
[----:B------:R-:W-:-:S02]  /*31ee0*/  IADD3 R19, P3, R158, 0x6060, RZ ;  /* 0x000060609e137810 */ /* 0x000fc40007f7e0ff */
[----:B------:R-:W-:Y:S02]  /*31ef0*/  LOP3.LUT R206, R207, 0x380, RZ, 0xc0, !PT ;  /* 0x00000380cfce7812 */ /* 0x000fe400078ec0ff */
[----:B------:R-:W-:Y:S02]  /*31f00*/  ISETP.NE.U32.AND P6, PT, RZ, UR4, PT ;  /* 0x00000004ff007c0c */ /* 0x000fe4000bfc5070 */
[----:B------:R-:W-:Y:S02]  /*31f10*/  LOP3.LUT R148, R3, R148, RZ, 0x3c, !PT ;  /* 0x0000009403947212 */ /* 0x000fe400078e3cff */
[----:B------:R-:W-:Y:S02]  /*31f20*/  SHF.R.U64 R176, R176, 0x3, RZ ;  /* 0x00000003b0b07819 */ /* 0x000fe400000012ff */
[----:B------:R-:W-:Y:S02]  /*31f30*/  LOP3.LUT R208, R209, 0x380, RZ, 0xc0, !PT ;  /* 0x00000380d1d07812 */ /* 0x000fe400078ec0ff */
[----:B------:R-:W-:-:S02]  /*31f40*/  MOV R182, R182 ;  /* 0x000000b600b67202 */ /* 0x000fc40000000f00 */
[----:B------:R-:W-:Y:S02]  /*31f50*/  SHF.R.U64 R178, R178, 0x3, RZ ;  /* 0x00000003b2b27819 */ /* 0x000fe400000012ff */
[----:B------:R-:W-:Y:S02]  /*31f60*/  LOP3.LUT R18, R19, 0x380, RZ, 0xc0, !PT ;  /* 0x0000038013127812 */ /* 0x000fe400078ec0ff */
[----:B------:R-:W-:Y:S02]  /*31f70*/  MOV R20, R20 ;  /* 0x0000001400147202 */ /* 0x000fe40000000f00 */
[----:B------:R-:W-:Y:S02]  /*31f80*/  MOV R144, R144 ;  /* 0x0000009000907202 */ /* 0x000fe40000000f00 */
[----:B------:R-:W-:Y:S02]  /*31f90*/  SHF.R.U64 R206, R206, 0x3, RZ ;  /* 0x00000003cece7819 */ /* 0x000fe400000012ff */
[----:B------:R-:W-:-:S02]  /*31fa0*/  MOV R146, R146 ;  /* 0x0000009200927202 */ /* 0x000fc40000000f00 */
[----:B------:R-:W-:Y:S02]  /*31fb0*/  ISETP.NE.AND.EX P6, PT, RZ, UR5, PT, P6 ;  /* 0x00000005ff007c0c */ /* 0x000fe4000bfc5360 */
[----:B------:R-:W-:Y:S01]  /*31fc0*/  LOP3.LUT R176, R176, R177, RZ, 0x3c, !PT ;  /* 0x000000b1b0b07212 */ /* 0x000fe200078e3cff */
[--C-:B------:R-:W-:Y:S01]  /*31fd0*/  IMAD.X R177, RZ, RZ, R159.reuse, P4 ;  /* 0x000000ffffb17224 */ /* 0x100fe200020e069f */
[----:B------:R-:W-:Y:S02]  /*31fe0*/  SHF.R.U64 R208, R208, 0x3, RZ ;  /* 0x00000003d0d07819 */ /* 0x000fe400000012ff */
[----:B------:R-:W-:Y:S02]  /*31ff0*/  MOV R148, R148 ;  /* 0x0000009400947202 */ /* 0x000fe40000000f00 */
[----:B------:R-:W-:Y:S01]  /*32000*/  LOP3.LUT R178, R178, R179, RZ, 0x3c, !PT ;  /* 0x000000b3b2b27212 */ /* 0x000fe200078e3cff */
[----:B------:R-:W-:Y:S01]  /*32010*/  IMAD.X R179, RZ, RZ, R159, P5 ;  /* 0x000000ffffb37224 */ /* 0x000fe200028e069f */
[----:B------:R-:W-:-:S02]  /*32020*/  SHF.R.U64 R18, R18, 0x3, RZ ;  /* 0x0000000312127819 */ /* 0x000fc400000012ff */
[----:B------:R-:W-:Y:S02]  /*32030*/  MOV R150, R150 ;  /* 0x0000009600967202 */ /* 0x000fe40000000f00 */
[----:B------:R-:W-:Y:S02]  /*32040*/  MOV R168, R168 ;  /* 0x000000a800a87202 */ /* 0x000fe40000000f00 */
        /* <DEDUP_REMOVED lines=9> */
[----:B------:R-:W-:Y:S02]  /*320e0*/  MOV R176, R176 ;  /* 0x000000b000b07202 */ /* 0x000fe40000000f00 */
[----:B------:R-:W-:Y:S02]  /*320f0*/  MOV R178, R178 ;  /* 0x000000b200b27202 */ /* 0x000fe40000000f00 */
[----:B------:R-:W-:Y:S02]  /*32100*/  MOV R180, R180 ;  /* 0x000000b400b47202 */ /* 0x000fe40000000f00 */
[----:B------:R-:W-:-:S02]  /*32110*/  MOV R206, R206 ;  /* 0x000000ce00ce7202 */ /* 0x000fc40000000f00 */
[----:B--2---:R-:W-:Y:S02]  /*32120*/  F2FP.BF16.F32.PACK_AB R140, R141, R140 ;  /* 0x0000008c8d8c723e */ /* 0x004fe400000010ff */
[----:B------:R-:W-:Y:S02]  /*32130*/  F2FP.BF16.F32.PACK_AB R141, R143, R142 ;  /* 0x0000008e8f8d723e */ /* 0x000fe400000010ff */
[----:B------:R-:W-:Y:S02]  /*32140*/  F2FP.BF16.F32.PACK_AB R132, R133, R132 ;  /* 0x000000848584723e */ /* 0x000fe400000010ff */
[----:B------:R-:W-:Y:S02]  /*32150*/  F2FP.BF16.F32.PACK_AB R133, R135, R134 ;  /* 0x000000868785723e */ /* 0x000fe400000010ff */
[----:B------:R-:W-:Y:S02]  /*32160*/  F2FP.BF16.F32.PACK_AB R142, R137, R136 ;  /* 0x00000088898e723e */ /* 0x000fe400000010ff */
        /* <DEDUP_REMOVED lines=20> */
[----:B------:R2:W-:Y:S01]  /*322b0*/  STSM.16.M88.4 [R20], R132 ;  /* 0x0000008414007844 */ /* 0x0005e20000000200 */
        /* <DEDUP_REMOVED lines=16> */
[----:B---3--:R-:W-:Y:S02]  /*323c0*/  F2FP.BF16.F32.PACK_AB R74, R69, R68 ;  /* 0x00000044454a723e */ /* 0x008fe400000010ff */
[----:B------:R-:W-:-:S02]  /*323d0*/  F2FP.BF16.F32.PACK_AB R75, R71, R70 ;  /* 0x00000046474b723e */ /* 0x000fc400000010ff */
[----:B------:R-:W-:Y:S01]  /*323e0*/  F2FP.BF16.F32.PACK_AB R56, R57, R56 ;  /* 0x000000383938723e */ /* 0x000fe200000010ff */
[----:B------:R-:W-:Y:S01]  /*323f0*/  STSM.16.M88.4 [R150], R96 ;  /* 0x0000006096007844 */ /* 0x000fe20000000200 */
[----:B------:R-:W-:Y:S02]  /*32400*/  F2FP.BF16.F32.PACK_AB R57, R59, R58 ;  /* 0x0000003a3b39723e */ /* 0x000fe400000010ff */
[----:B----4-:R-:W-:Y:S02]  /*32410*/  F2FP.BF16.F32.PACK_AB R66, R61, R60 ;  /* 0x0000003c3d42723e */ /* 0x010fe400000010ff */
        /* <DEDUP_REMOVED lines=13> */
[----:B------:R-:W-:Y:S01]  /*324f0*/  F2FP.BF16.F32.PACK_AB R33, R35, R34 ;  /* 0x000000222321723e */ /* 0x000fe200000010ff */
[----:B------:R-:W3:Y:S01]  /*32500*/  LDC.64 R44, c[0x0][0xd00] ;  /* 0x00034000ff2c7b82 */ /* 0x000ee20000000a00 */
        /* <DEDUP_REMOVED lines=12> */
[----:B------:R-:W-:Y:S01]  /*325d0*/  F2FP.BF16.F32.PACK_AB R9, R11, R10 ;  /* 0x0000000a0b09723e */ /* 0x000fe200000010ff */
[----:B------:R-:W-:Y:S01]  /*325e0*/  STSM.16.M88.4 [R178], R48 ;  /* 0x00000030b2007844 */ /* 0x000fe20000000200 */
[----:B------:R-:W-:Y:S02]  /*325f0*/  MOV R18, R18 ;  /* 0x0000001200127202 */ /* 0x000fe40000000f00 */
[----:B------:R-:W-:Y:S02]  /*32600*/  F2FP.BF16.F32.PACK_AB R10, R5, R4 ;  /* 0x00000004050a723e */ /* 0x000fe400000010ff */
[----:B------:R-:W-:Y:S01]  /*32610*/  F2FP.BF16.F32.PACK_AB R11, R7, R6 ;  /* 0x00000006070b723e */ /* 0x000fe200000010ff */
[----:B------:R-:W-:Y:S01]  /*32620*/  STSM.16.M88.4 [R180], R40 ;  /* 0x00000028b4007844 */ /* 0x000fe20000000200 */
[----:B------:R-:W4:Y:S03]  /*32630*/  @P6 LDC.64 R6, c[0x0][0xd08] ;  /* 0x00034200ff066b82 */ /* 0x000f260000000a00 */
[----:B------:R-:W-:Y:S04]  /*32640*/  STSM.16.M88.4 [R206], R32 ;  /* 0x00000020ce007844 */ /* 0x000fe80000000200 */
[----:B------:R-:W-:Y:S04]  /*32650*/  STSM.16.M88.4 [R208], R24 ;  /* 0x00000018d0007844 */ /* 0x000fe80000000200 */
[----:B------:R0:W-:Y:S01]  /*32660*/  STSM.16.M88.4 [R18], R8 ;  /* 0x0000000812007844 */ /* 0x0001e20000000200 */
[----:B------:R-:W-:Y:S01]  /*32670*/  ULDC UR4, c[0x0][0xb88] ;  /* 0x0002e20000047ab9 */ /* 0x000fe20000000800 */
[----:B--2---:R-:W-:-:S02]  /*32680*/  IMAD.MOV.U32 R20, RZ, RZ, RZ ;  /* 0x000000ffff147224 */ /* 0x004fc400078e00ff */
[C---:B---3--:R-:W-:Y:S01]  /*32690*/  IMAD.WIDE R14, R198.reuse, 0x4, R44 ;  /* 0x00000004c60e7825 */ /* 0x048fe200078e022c */
[----:B------:R-:W-:Y:S03]  /*326a0*/  BAR.SYNC.DEFER_BLOCKING 0x1, 0x100 ;  /* 0x0044000000007b1d */ /* 0x000fe60000010000 */
[----:B----4-:R-:W-:-:S04]  /*326b0*/  @P6 IMAD.WIDE R6, R198, 0x4, R6 ;  /* 0x00000004c6066825 */ /* 0x010fc800078e0206 */
[----:B0-----:R-:W-:Y:S01]  /*326c0*/  IMAD.U32 R18, RZ, RZ, UR4 ;  /* 0x00000004ff127e24 */ /* 0x001fe2000f8e00ff */
[----:B------:R0:W5:Y:S05]  /*326d0*/  @P0 LDG.E R20, desc[UR44][R14.64] ;  /* 0x0000002c0e140981 */ /* 0x00016a000c1e1900 */
[----:B------:R0:W5:Y:S01]  /*326e0*/  @P6 LDG.E R18, desc[UR44][R6.64] ;  /* 0x0000002c06126981 */ /* 0x000162000c1e1900 */
[----:B------:R-:W-:Y:S02]  /*326f0*/  IMAD R4, R199, 0x40, R193 ;  /* 0x00000040c7047824 */ /* 0x000fe400078e02c1 */
[----:B------:R-:W-:-:S04]  /*32700*/  IMAD.MOV.U32 R5, RZ, RZ, 0x2 ;  /* 0x00000002ff057424 */ /* 0x000fc800078e00ff */
[----:B------:R-:W-:-:S03]  /*32710*/  IMAD.WIDE R4, R4, R5, UR42 ;  /* 0x0000002a04047e25 */ /* 0x000fc6000f8e0205 */
[C---:B------:R-:W-:Y:S02]  /*32720*/  IADD3 R3, P4, R4.reuse, 0x1000, RZ ;  /* 0x0000100004037810 */ /* 0x040fe40007f9e0ff */
[C---:B------:R-:W-:Y:S02]  /*32730*/  IADD3 R13, P1, R4.reuse, 0x2000, RZ ;  /* 0x00002000040d7810 */ /* 0x040fe40007f3e0ff */
[C---:B------:R-:W-:Y:S01]  /*32740*/  IADD3 R25, P2, R4.reuse, 0x3000, RZ ;  /* 0x0000300004197810 */ /* 0x040fe20007f5e0ff */
[----:B------:R-:W-:Y:S01]  /*32750*/  IMAD.X R11, RZ, RZ, R5, P4 ;  /* 0x000000ffff0b7224 */ /* 0x000fe200020e0605 */
[C---:B------:R-:W-:Y:S02]  /*32760*/  IADD3 R29, P3, R4.reuse, 0x4000, RZ ;  /* 0x00004000041d7810 */ /* 0x040fe40007f7e0ff */
[----:B------:R-:W-:Y:S02]  /*32770*/  IADD3 R33, P4, R4, 0x5000, RZ ;  /* 0x0000500004217810 */ /* 0x000fe40007f9e0ff */
[----:B------:R-:W-:-:S02]  /*32780*/  LOP3.LUT R12, R13, 0x380, RZ, 0xc0, !PT ;  /* 0x000003800d0c7812 */ /* 0x000fc400078ec0ff */
[----:B------:R-:W-:Y:S02]  /*32790*/  LOP3.LUT R24, R25, 0x380, RZ, 0xc0, !PT ;  /* 0x0000038019187812 */ /* 0x000fe400078ec0ff */
[----:B------:R-:W-:Y:S02]  /*327a0*/  LOP3.LUT R28, R29, 0x380, RZ, 0xc0, !PT ;  /* 0x000003801d1c7812 */ /* 0x000fe400078ec0ff */
[----:B------:R-:W-:Y:S02]  /*327b0*/  LOP3.LUT R32, R33, 0x380, RZ, 0xc0, !PT ;  /* 0x0000038021207812 */ /* 0x000fe400078ec0ff */
        /* <DEDUP_REMOVED lines=12> */
[----:B------:R-:W-:-:S02]  /*32880*/  IADD3 R37, P1, R4, 0x6000, RZ ;  /* 0x0000600004257810 */ /* 0x000fc40007f3e0ff */
        /* <DEDUP_REMOVED lines=8> */
[----:B------:R-:W-:Y:S02]  /*32910*/  LOP3.LUT R48, R49, 0x380, RZ, 0xc0, !PT ;  /* 0x0000038031307812 */ /* 0x000fe400078ec0ff */
[----:B------:R-:W-:Y:S02]  /*32920*/  LOP3.LUT R52, R53, 0x380, RZ, 0xc0, !PT ;  /* 0x0000038035347812 */ /* 0x000fe400078ec0ff */
[----:B------:R-:W-:Y:S02]  /*32930*/  SHF.R.U64 R10, R0, 0x3, RZ ;  /* 0x00000003000a7819 */ /* 0x000fe400000012ff */
[----:B------:R-:W-:-:S02]  /*32940*/  SHF.R.U64 R36, R36, 0x3, RZ ;  /* 0x0000000324247819 */ /* 0x000fc400000012ff */
[----:B------:R-:W-:Y:S02]  /*32950*/  SHF.R.U64 R40, R40, 0x3, RZ ;  /* 0x0000000328287819 */ /* 0x000fe400000012ff */
        /* <DEDUP_REMOVED lines=8> */
[----:B------:R-:W-:Y:S01]  /*329e0*/  LOP3.LUT R52, R52, R53, RZ, 0x3c, !PT ;  /* 0x0000003534347212 */ /* 0x000fe200078e3cff */
[----:B0-----:R-:W-:Y:S06]  /*329f0*/  @P6 BRA `(.L_x_3788) ;  /* 0x0000000000106947 */ /* 0x001fec0003800000 */
[----:B------:R-:W-:Y:S05]  /*32a00*/  @!P0 BRA `(.L_x_3788) ;  /* 0x00000000000c8947 */ /* 0x000fea0003800000 */
[----:B------:R-:W2:Y:S04]  /*32a10*/  LDG.E R3, desc[UR44][R14.64] ;  /* 0x0000002c0e037981 */ /* 0x000ea8000c1e1900 */
[----:B-----5:R-:W2:Y:S02]  /*32a20*/  LDG.E R18, desc[UR44][R14.64+0x4] ;  /* 0x0000042c0e127981 */ /* 0x020ea4000c1e1900 */
[----:B--2---:R-:W-:-:S07]  /*32a30*/  IMAD.IADD R18, R18, 0x1, -R3 ;  /* 0x0000000112127824 */ /* 0x004fce00078e0a03 */
.L_x_3788:
[----:B------:R-:W0:Y:S01]  /*32a40*/  SHFL.IDX PT, R6, R213, RZ, 0x1f ;  /* 0x00001fffd5067589 */ /* 0x000e2200000e0000 */
[--C-:B------:R-:W-:Y:S01]  /*32a50*/  IMAD.X R37, RZ, RZ, R5.reuse, P1 ;  /* 0x000000ffff257224 */ /* 0x100fe200008e0605 */
[C---:B------:R-:W-:Y:S01]  /*32a60*/  IADD3 R57, P1, R4.reuse, 0xb000, RZ ;  /* 0x0000b00004397810 */ /* 0x040fe20007f3e0ff */
[--C-:B------:R-:W-:Y:S01]  /*32a70*/  IMAD.X R53, RZ, RZ, R5.reuse, P5 ;  /* 0x000000ffff357224 */ /* 0x100fe200028e0605 */
[C---:B------:R-:W-:Y:S01]  /*32a80*/  IADD3 R3, P5, R4.reuse, 0xf000, RZ ;  /* 0x0000f00004037810 */ /* 0x040fe20007fbe0ff */
[--C-:B------:R-:W-:Y:S01]  /*32a90*/  IMAD.X R41, RZ, RZ, R5.reuse, P2 ;  /* 0x000000ffff297224 */ /* 0x100fe200010e0605 */
[----:B------:R-:W-:Y:S01]  /*32aa0*/  LOP3.LUT R56, R57, 0x380, RZ, 0xc0, !PT ;  /* 0x0000038039387812 */ /* 0x000fe200078ec0ff */
[--C-:B------:R-:W-:Y:S01]  /*32ab0*/  IMAD.X R45, RZ, RZ, R5.reuse, P3 ;  /* 0x000000ffff2d7224 */ /* 0x100fe200018e0605 */
[----:B------:R-:W-:Y:S01]  /*32ac0*/  IADD3 R61, P2, R4, 0xc000, RZ ;  /* 0x0000c000043d7810 */ /* 0x000fe20007f5e0ff */
[--C-:B------:R-:W-:Y:S01]  /*32ad0*/  IMAD.X R49, RZ, RZ, R5.reuse, P4 ;  /* 0x000000ffff317224 */ /* 0x100fe200020e0605 */
[----:B------:R-:W-:Y:S01]  /*32ae0*/  SHF.R.U64 R56, R56, 0x3, RZ ;  /* 0x0000000338387819 */ /* 0x000fe200000012ff */
[----:B------:R-:W-:Y:S01]  /*32af0*/  IMAD.X R73, RZ, RZ, R5, P5 ;  /* 0x000000ffff497224 */ /* 0x000fe200028e0605 */
[----:B------:R-:W-:-:S02]  /*32b00*/  IADD3 R65, P3, R4, 0xd000, RZ ;  /* 0x0000d00004417810 */ /* 0x000fc40007f7e0ff */
[----:B------:R-:W-:Y:S01]  /*32b10*/  LOP3.LUT R56, R56, R57, RZ, 0x3c, !PT ;  /* 0x0000003938387212 */ /* 0x000fe200078e3cff */
[----:B------:R-:W-:Y:S01]  /*32b20*/  IMAD.X R57, RZ, RZ, R5, P1 ;  /* 0x000000ffff397224 */ /* 0x000fe200008e0605 */
[----:B------:R-:W-:Y:S02]  /*32b30*/  IADD3 R69, P4, R4, 0xe000, RZ ;  /* 0x0000e00004457810 */ /* 0x000fe40007f9e0ff */
[----:B------:R-:W-:Y:S02]  /*32b40*/  LOP3.LUT R0, R3, 0x380, RZ, 0xc0, !PT ;  /* 0x0000038003007812 */ /* 0x000fe400078ec0ff */
[----:B------:R-:W-:Y:S02]  /*32b50*/  LOP3.LUT R60, R61, 0x380, RZ, 0xc0, !PT ;  /* 0x000003803d3c7812 */ /* 0x000fe400078ec0ff */
[----:B------:R-:W-:Y:S02]  /*32b60*/  LOP3.LUT R64, R65, 0x380, RZ, 0xc0, !PT ;  /* 0x0000038041407812 */ /* 0x000fe400078ec0ff */
[----:B0-----:R-:W-:-:S02]  /*32b70*/  ISETP.NE.AND P1, PT, R6, RZ, PT ;  /* 0x000000ff0600720c */ /* 0x001fc40003f25270 */
[----:B------:R-:W-:Y:S02]  /*32b80*/  LOP3.LUT R68, R69, 0x380, RZ, 0xc0, !PT ;  /* 0x0000038045447812 */ /* 0x000fe400078ec0ff */
[----:B------:R-:W-:Y:S02]  /*32b90*/  LOP3.LUT R59, R4, 0x380, RZ, 0xc0, !PT ;  /* 0x00000380043b7812 */ /* 0x000fe400078ec0ff */
[----:B------:R-:W-:Y:S02]  /*32ba0*/  SHF.R.U64 R0, R0, 0x3, RZ ;  /* 0x0000000300007819 */ /* 0x000fe400000012ff */
[----:B------:R-:W-:Y:S02]  /*32bb0*/  SHF.R.U64 R60, R60, 0x3, RZ ;  /* 0x000000033c3c7819 */ /* 0x000fe400000012ff */
[----:B------:R-:W-:Y:S02]  /*32bc0*/  SHF.R.U64 R64, R64, 0x3, RZ ;  /* 0x0000000340407819 */ /* 0x000fe400000012ff */
[----:B------:R-:W-:-:S02]  /*32bd0*/  SHF.R.U64 R68, R68, 0x3, RZ ;  /* 0x0000000344447819 */ /* 0x000fc400000012ff */
[----:B------:R-:W-:Y:S02]  /*32be0*/  SHF.R.U64 R59, R59, 0x3, RZ ;  /* 0x000000033b3b7819 */ /* 0x000fe400000012ff */
[----:B------:R-:W-:Y:S02]  /*32bf0*/  LOP3.LUT R72, R0, R3, RZ, 0x3c, !PT ;  /* 0x0000000300487212 */ /* 0x000fe400078e3cff */
        /* <DEDUP_REMOVED lines=9> */
[----:B------:R-:W-:-:S02]  /*32c90*/  SHF.R.S32.HI R78, RZ, 0x1f, R194 ;  /* 0x0000001fff4e7819 */ /* 0x000fc400000114c2 */
[----:B------:R-:W-:Y:S02]  /*32ca0*/  SEL R77, R198, RZ, !P0 ;  /* 0x000000ffc64d7207 */ /* 0x000fe40004000000 */
[----:B------:R-:W-:Y:S02]  /*32cb0*/  SEL R76, R0, RZ, !P0 ;  /* 0x000000ff004c7207 */ /* 0x000fe40004000000 */
[----:B-----5:R-:W-:Y:S01]  /*32cc0*/  SHF.R.S32.HI R21, RZ, 0x1f, R20 ;  /* 0x0000001fff157819 */ /* 0x020fe20000011414 */
[----:B------:R-:W-:Y:S06]  /*32cd0*/  @P1 BRA `(.L_x_3789) ;  /* 0x0000000000b81947 */ /* 0x000fec0003800000 */
[----:B------:R-:W0:Y:S01]  /*32ce0*/  LDC R6, c[0x0][0xce8] ;  /* 0x00033a00ff067b82 */ /* 0x000e220000000800 */
[----:B------:R-:W-:Y:S01]  /*32cf0*/  IMAD.MOV R3, RZ, RZ, -R222 ;  /* 0x000000ffff037224 */ /* 0x000fe200078e0ade */
[----:B------:R-:W-:Y:S01]  /*32d00*/  ULDC.64 UR4, c[0x0][0xc90] ;  /* 0x0003240000047ab9 */ /* 0x000fe20000000a00 */
[----:B------:R-:W-:-:S03]  /*32d10*/  IMAD.IADD R14, R162, 0x1, R185 ;  /* 0x00000001a20e7824 */ /* 0x000fc600078e02b9 */
[----:B------:R-:W-:Y:S01]  /*32d20*/  ISETP.NE.AND P0, PT, R226, R3, PT ;  /* 0x00000003e200720c */ /* 0x000fe20003f05270 */
[----:B0-----:R-:W-:-:S05]  /*32d30*/  IMAD R27, R18, R6, RZ ;  /* 0x00000006121b7224 */ /* 0x001fca00078e02ff */
[----:B------:R-:W-:-:S13]  /*32d40*/  ISETP.GE.OR P1, PT, R14, R27, P0 ;  /* 0x0000001b0e00720c */ /* 0x000fda0000726670 */
[----:B------:R-:W2:Y:S01]  /*32d50*/  @!P1 LDL R19, [R1+0x210] ;  /* 0x0002100001139983 */ /* 0x000ea20000100800 */
[----:B------:R-:W-:Y:S01]  /*32d60*/  ISETP.NE.AND P2, PT, R6, 0x1, PT ;  /* 0x000000010600780c */ /* 0x000fe20003f45270 */
[----:B------:R-:W-:Y:S02]  /*32d70*/  IMAD.IADD R9, R228, 0x1, R185 ;  /* 0x00000001e4097824 */ /* 0x000fe400078e02b9 */
[----:B------:R-:W-:Y:S02]  /*32d80*/  IMAD R3, R78, UR4, RZ ;  /* 0x000000044e037c24 */ /* 0x000fe4000f8e02ff */
[----:B------:R-:W-:Y:S02]  /*32d90*/  IMAD.MOV.U32 R15, RZ, RZ, R9 ;  /* 0x000000ffff0f7224 */ /* 0x000fe400078e0009 */
[----:B------:R-:W-:-:S04]  /*32da0*/  IMAD.WIDE.U32 R4, R194, UR4, R20 ;  /* 0x00000004c2047c25 */ /* 0x000fc8000f8e0014 */
[----:B------:R-:W-:Y:S01]  /*32db0*/  IMAD R3, R194, UR5, R3 ;  /* 0x00000005c2037c24 */ /* 0x000fe2000f8e0203 */
[----:B------:R-:W-:Y:S01]  /*32dc0*/  ULDC.64 UR4, c[0x0][0xc98] ;  /* 0x0003260000047ab9 */ /* 0x000fe20000000a00 */
[----:B------:R-:W0:Y:S02]  /*32dd0*/  @P2 LDC R0, c[0x0][0xcec] ;  /* 0x00033b00ff002b82 */ /* 0x000e240000000800 */
[----:B------:R-:W-:Y:S02]  /*32de0*/  IMAD.IADD R5, R5, 0x1, R3 ;  /* 0x0000000105057824 */ /* 0x000fe400078e0203 */
[----:B------:R-:W-:-:S04]  /*32df0*/  IMAD.WIDE.U32 R4, R77, UR4, R4 ;  /* 0x000000044d047c25 */ /* 0x000fc8000f8e0004 */
        /* <DEDUP_REMOVED lines=9> */
[----:B------:R-:W-:Y:S02]  /*32e90*/  ULDC.64 UR4, c[0x0][0xc88] ;  /* 0x0003220000047ab9 */ /* 0x000fe40000000a00 */
        /* <DEDUP_REMOVED lines=18> */
.L_x_3789:
[----:B------:R-:W2:Y:S01]  /*32fc0*/  LDC R79, c[0x0][0xce8] ;  /* 0x00033a00ff4f7b82 */ /* 0x000ea20000000800 */
[----:B------:R-:W-:Y:S01]  /*32fd0*/  ULDC.64 UR4, c[0x0][0xba0] ;  /* 0x0002e80000047ab9 */ /* 0x000fe20000000a00 */
[----:B0-----:R0:W5:Y:S01]  /*32fe0*/  LD.E.128 R4, desc[UR44][R58.64] ;  /* 0x0000002c3a047980 */ /* 0x001162000c101d00 */
        /* <DEDUP_REMOVED lines=12> */
[----:B------:R-:W5:Y:S01]  /*330b0*/  LD.E.128 R40, desc[UR44][R40.64] ;  /* 0x0000002c28287980 */ /* 0x000f62000c101d00 */
[----:B------:R-:W-:-:S03]  /*330c0*/  IMAD R0, R218, 0x20, R199 ;  /* 0x00000020da007824 */ /* 0x000fc600078e02c7 */
[----:B------:R-:W5:Y:S02]  /*330d0*/  LD.E.128 R44, desc[UR44][R44.64] ;  /* 0x0000002c2c2c7980 */ /* 0x000f64000c101d00 */
[----:B------:R-:W2:Y:S01]  /*330e0*/  @P1 LDC R19, c[0x0][0xcec] ;  /* 0x00033b00ff131b82 */ /* 0x000ea20000000800 */
[----:B------:R-:W-:Y:S01]  /*330f0*/  IMAD.IADD R21, R21, 0x1, R3 ;  /* 0x0000000115157824 */ /* 0x000fe200078e0203 */
[----:B------:R-:W5:Y:S01]  /*33100*/  LD.E.128 R48, desc[UR44][R48.64] ;  /* 0x0000002c30307980 */ /* 0x000f62000c101d00 */
[----:B------:R-:W-:-:S03]  /*33110*/  IMAD R3, R78, UR4, RZ ;  /* 0x000000044e037c24 */ /* 0x000fc6000f8e02ff */
[----:B------:R-:W5:Y:S02]  /*33120*/  LD.E.128 R52, desc[UR44][R52.64] ;  /* 0x0000002c34347980 */ /* 0x000f64000c101d00 */
[----:B------:R-:W4:Y:S01]  /*33130*/  @P1 LDC R81, c[0x0][0xcf0] ;  /* 0x00033c00ff511b82 */ /* 0x000f220000000800 */
[C---:B------:R-:W-:Y:S01]  /*33140*/  IMAD R3, R194.reuse, UR5, R3 ;  /* 0x00000005c2037c24 */ /* 0x040fe2000f8e0203 */
[----:B------:R-:W5:Y:S01]  /*33150*/  LD.E.128 R56, desc[UR44][R56.64] ;  /* 0x0000002c38387980 */ /* 0x000f62000c101d00 */
[----:B------:R-:W-:Y:S01]  /*33160*/  IMAD.WIDE.U32 R20, R194, UR4, R20 ;  /* 0x00000004c2147c25 */ /* 0x000fe2000f8e0014 */
[----:B------:R-:W-:Y:S02]  /*33170*/  ULDC.64 UR4, c[0x0][0xbf0] ;  /* 0x0002fc0000047ab9 */ /* 0x000fe40000000a00 */
[----:B------:R-:W5:Y:S01]  /*33180*/  LD.E.128 R60, desc[UR44][R60.64] ;  /* 0x0000002c3c3c7980 */ /* 0x000f62000c101d00 */
[----:B------:R-:W-:Y:S02]  /*33190*/  IMAD.IADD R21, R21, 0x1, R3 ;  /* 0x0000000115157824 */ /* 0x000fe400078e0203 */
[----:B------:R-:W-:Y:S01]  /*331a0*/  IMAD R3, R76, UR4, RZ ;  /* 0x000000044c037c24 */ /* 0x000fe2000f8e02ff */
[----:B------:R-:W5:Y:S01]  /*331b0*/  LD.E.128 R64, desc[UR44][R64.64] ;  /* 0x0000002c40407980 */ /* 0x000f62000c101d00 */
[----:B------:R-:W-:Y:S01]  /*331c0*/  IMAD.IADD R78, R185, 0x1, R0 ;  /* 0x00000001b94e7824 */ /* 0x000fe200078e0200 */
[----:B---3--:R-:W-:Y:S01]  /*331d0*/  ISETP.GE.AND P0, PT, R191, R84, PT ;  /* 0x00000054bf00720c */ /* 0x008fe20003f06270 */
[C---:B------:R-:W-:Y:S01]  /*331e0*/  IMAD R3, R77.reuse, UR5, R3 ;  /* 0x000000054d037c24 */ /* 0x040fe2000f8e0203 */
[----:B------:R-:W5:Y:S01]  /*331f0*/  LD.E.128 R68, desc[UR44][R68.64] ;  /* 0x0000002c44447980 */ /* 0x000f62000c101d00 */
[----:B------:R-:W-:Y:S01]  /*33200*/  IMAD.WIDE.U32 R20, R77, UR4, R20 ;  /* 0x000000044d147c25 */ /* 0x000fe2000f8e0014 */
[----:B------:R-:W-:-:S02]  /*33210*/  ULDC.64 UR4, c[0x0][0xbe0] ;  /* 0x0002f80000047ab9 */ /* 0x000fc40000000a00 */
[----:B------:R-:W5:Y:S01]  /*33220*/  LD.E.128 R72, desc[UR44][R72.64] ;  /* 0x0000002c48487980 */ /* 0x000f62000c101d00 */
[----:B--2---:R-:W-:Y:S01]  /*33230*/  @P1 IMAD.HI.U32 R0, R78, R19, RZ ;  /* 0x000000134e001227 */ /* 0x004fe200078e00ff */
[----:B------:R-:W-:Y:S01]  /*33240*/  SEL R19, RZ, 0xffffffff, P0 ;  /* 0xffffffffff137807 */ /* 0x000fe20000000000 */
[----:B------:R-:W-:Y:S01]  /*33250*/  BSSY B1, `(.L_x_3790) ;  /* 0x000005c000017945 */ /* 0x000fe20003800000 */
[-C--:B------:R-:W-:Y:S01]  /*33260*/  ISETP.GE.AND P0, PT, R190, R84.reuse, PT ;  /* 0x00000054be00720c */ /* 0x080fe20003f06270 */
[----:B------:R-:W-:Y:S01]  /*33270*/  IMAD.IADD R21, R21, 0x1, R3 ;  /* 0x0000000115157824 */ /* 0x000fe200078e0203 */
[----:B------:R-:W-:Y:S01]  /*33280*/  @!PT LDS RZ, [RZ] ;  /* 0x00000000fffff984 */ /* 0x000fe20000000800 */
[----:B------:R-:W-:Y:S01]  /*33290*/  @!PT LDS RZ, [RZ] ;  /* 0x00000000fffff984 */ /* 0x000fe20000000800 */
[----:B------:R-:W-:Y:S01]  /*332a0*/  @!PT LDS RZ, [RZ] ;  /* 0x00000000fffff984 */ /* 0x000fe20000000800 */
[----:B------:R-:W-:Y:S01]  /*332b0*/  @!PT LDS RZ, [RZ] ;  /* 0x00000000fffff984 */ /* 0x000fe20000000800 */
[----:B------:R2:W-:Y:S06]  /*332c0*/  MEMBAR.ALL.CTA ;  /* 0x0000000000007992 */ /* 0x0005ec0000008000 */
[----:B--2---:R-:W2:Y:S01]  /*332d0*/  FENCE.VIEW.ASYNC.S ;  /* 0x00000000000073c6 */ /* 0x004ea20000000000 */
[----:B------:R-:W-:Y:S01]  /*332e0*/  IMAD.MOV.U32 R3, RZ, RZ, R78 ;  /* 0x000000ffff037224 */ /* 0x000fe200078e004e */
[----:B----4-:R-:W-:Y:S01]  /*332f0*/  @P1 SHF.R.U32.HI R3, RZ, R81, R0 ;  /* 0x00000051ff031219 */ /* 0x010fe20000011600 */
[----:B------:R-:W-:Y:S01]  /*33300*/  IMAD.SHL.U32 R81, R19, 0x2, RZ ;  /* 0x0000000213517824 */ /* 0x000fe200078e00ff */
[-C--:B------:R-:W-:Y:S01]  /*33310*/  ISETP.GE.AND P1, PT, R193, R84.reuse, PT ;  /* 0x00000054c100720c */ /* 0x080fe20003f26270 */
[----:B------:R-:W-:Y:S01]  /*33320*/  IMAD R87, R18, R79, RZ ;  /* 0x0000004f12577224 */ /* 0x000fe200078e02ff */
[----:B------:R-:W-:Y:S01]  /*33330*/  SEL R76, RZ, 0xffffffff, P0 ;  /* 0xffffffffff4c7807 */ /* 0x000fe20000000000 */
[----:B------:R-:W-:Y:S01]  /*33340*/  IMAD.MOV R77, RZ, RZ, -R3 ;  /* 0x000000ffff4d7224 */ /* 0x000fe200078e0a03 */
[----:B------:R-:W-:Y:S01]  /*33350*/  SEL R0, RZ, 0x1, P1 ;  /* 0x00000001ff007807 */ /* 0x000fe20000800000 */
[----:B------:R-:W-:Y:S01]  /*33360*/  IMAD.WIDE.U32 R20, R3, UR4, R20 ;  /* 0x0000000403147c25 */ /* 0x000fe2000f8e0014 */
[----:B------:R-:W-:-:S02]  /*33370*/  ISETP.GE.AND P0, PT, R189, R84, PT ;  /* 0x00000054bd00720c */ /* 0x000fc40003f06270 */
[----:B------:R-:W-:Y:S01]  /*33380*/  LOP3.LUT R0, R81, 0x2, R0, 0xe2, !PT ;  /* 0x0000000251007812 */ /* 0x000fe200078ee200 */
[----:B------:R-:W-:Y:S01]  /*33390*/  IMAD.SHL.U32 R81, R76, 0x4, RZ ;  /* 0x000000044c517824 */ /* 0x000fe200078e00ff */
[----:B------:R-:W-:Y:S01]  /*333a0*/  SEL R76, RZ, 0xffffffff, P0 ;  /* 0xffffffffff4c7807 */ /* 0x000fe20000000000 */
[----:B------:R-:W-:Y:S01]  /*333b0*/  IMAD R19, R79, R77, R78 ;  /* 0x0000004d4f137224 */ /* 0x000fe200078e024e */
[----:B------:R-:W-:Y:S01]  /*333c0*/  SHF.R.S32.HI R77, RZ, 0x1f, R3 ;  /* 0x0000001fff4d7819 */ /* 0x000fe20000011403 */
[----:B------:R-:W-:Y:S01]  /*333d0*/  IMAD.IADD R185, R199, 0x1, R185 ;  /* 0x00000001c7b97824 */ /* 0x000fe200078e02b9 */
[-C--:B------:R-:W-:Y:S02]  /*333e0*/  ISETP.GE.AND P0, PT, R188, R84.reuse, PT ;  /* 0x00000054bc00720c */ /* 0x080fe40003f06270 */
[----:B------:R-:W-:Y:S01]  /*333f0*/  LOP3.LUT R0, R81, 0x4, R0, 0xe2, !PT ;  /* 0x0000000451007812 */ /* 0x000fe200078ee200 */
[----:B------:R-:W-:Y:S01]  /*33400*/  IMAD.SHL.U32 R81, R76, 0x8, RZ ;  /* 0x000000084c517824 */ /* 0x000fe200078e00ff */
[----:B------:R-:W-:Y:S01]  /*33410*/  SEL R76, RZ, 0xffffffff, P0 ;  /* 0xffffffffff4c7807 */ /* 0x000fe20000000000 */
[----:B------:R-:W-:Y:S01]  /*33420*/  IMAD R78, R77, UR4, RZ ;  /* 0x000000044d4e7c24 */ /* 0x000fe2000f8e02ff */
[----:B------:R-:W-:-:S02]  /*33430*/  ISETP.GE.AND P0, PT, R187, R84, PT ;  /* 0x00000054bb00720c */ /* 0x000fc40003f06270 */
[----:B------:R-:W-:Y:S01]  /*33440*/  LOP3.LUT R0, R81, 0x8, R0, 0xe2, !PT ;  /* 0x0000000851007812 */ /* 0x000fe200078ee200 */
[----:B------:R-:W-:Y:S01]  /*33450*/  IMAD R77, R3, UR5, R78 ;  /* 0x00000005034d7c24 */ /* 0x000fe2000f8e024e */
[----:B------:R-:W-:Y:S01]  /*33460*/  SEL R3, RZ, 0xffffffff, P0 ;  /* 0xffffffffff037807 */ /* 0x000fe20000000000 */
[----:B------:R-:W-:Y:S01]  /*33470*/  IMAD.SHL.U32 R81, R76, 0x10, RZ ;  /* 0x000000104c517824 */ /* 0x000fe200078e00ff */
[----:B------:R-:W-:Y:S01]  /*33480*/  SHF.R.S32.HI R76, RZ, 0x1f, R19 ;  /* 0x0000001fff4c7819 */ /* 0x000fe20000011413 */
[----:B------:R-:W-:Y:S01]  /*33490*/  ULDC.64 UR4, c[0x0][0xbd8] ;  /* 0x0002f60000047ab9 */ /* 0x000fe20000000a00 */
[-C--:B------:R-:W-:Y:S01]  /*334a0*/  ISETP.GE.AND P0, PT, R196, R84.reuse, PT ;  /* 0x00000054c400720c */ /* 0x080fe20003f06270 */
[----:B------:R-:W-:Y:S01]  /*334b0*/  IMAD.SHL.U32 R3, R3, 0x20, RZ ;  /* 0x0000002003037824 */ /* 0x000fe200078e00ff */
[----:B------:R-:W-:Y:S01]  /*334c0*/  LOP3.LUT R0, R81, 0x10, R0, 0xe2, !PT ;  /* 0x0000001051007812 */ /* 0x000fe200078ee200 */
[----:B------:R-:W-:Y:S01]  /*334d0*/  IMAD R76, R76, UR4, RZ ;  /* 0x000000044c4c7c24 */ /* 0x000fe2000f8e02ff */
[----:B------:R-:W-:Y:S01]  /*334e0*/  ISETP.GE.AND P1, PT, R185, R87, PT ;  /* 0x00000057b900720c */ /* 0x000fe20003f26270 */
[----:B------:R-:W-:Y:S01]  /*334f0*/  IMAD.IADD R21, R21, 0x1, R77 ;  /* 0x0000000115157824 */ /* 0x000fe200078e024d */
[----:B------:R-:W-:Y:S01]  /*33500*/  LOP3.LUT R0, R3, 0x20, R0, 0xe2, !PT ;  /* 0x0000002003007812 */ /* 0x000fe200078ee200 */
[C---:B------:R-:W-:Y:S01]  /*33510*/  IMAD R77, R19.reuse, UR5, R76 ;  /* 0x00000005134d7c24 */ /* 0x040fe2000f8e024c */
[----:B------:R-:W-:Y:S01]  /*33520*/  SEL R3, RZ, 0x40, P0 ;  /* 0x00000040ff037807 */ /* 0x000fe20000000000 */
[----:B------:R-:W-:Y:S01]  /*33530*/  IMAD.WIDE.U32 R18, R19, UR4, R20 ;  /* 0x0000000413127c25 */ /* 0x000fe2000f8e0014 */
[----:B------:R-:W-:Y:S01]  /*33540*/  ULDC.64 UR4, c[0x0][0xb80] ;  /* 0x0002e00000047ab9 */ /* 0x000fe20000000a00 */
[----:B------:R-:W-:-:S02]  /*33550*/  ISETP.GE.AND P0, PT, R195, R84, PT ;  /* 0x00000054c300720c */ /* 0x000fc40003f06270 */
[----:B------:R-:W-:Y:S01]  /*33560*/  LOP3.LUT R3, R0, R3, RZ, 0xfc, !PT ;  /* 0x0000000300037212 */ /* 0x000fe200078efcff */
[----:B------:R-:W-:Y:S01]  /*33570*/  VIADD R0, R2, 0x38820 ;  /* 0x0003882002007836 */ /* 0x000fe20000000000 */
[C---:B------:R-:W-:Y:S01]  /*33580*/  LEA R85, P2, R18.reuse, UR4, 0x1 ;  /* 0x0000000412557c11 */ /* 0x040fe2000f8408ff */
[----:B------:R-:W-:Y:S01]  /*33590*/  IMAD.IADD R19, R19, 0x1, R77 ;  /* 0x0000000113137824 */ /* 0x000fe200078e024d */
[----:B------:R-:W-:Y:S02]  /*335a0*/  SEL R20, RZ, 0x80, P0 ;  /* 0x00000080ff147807 */ /* 0x000fe40000000000 */
[----:B------:R-:W-:Y:S02]  /*335b0*/  PRMT R0, RZ, 0x654, R0 ;  /* 0x00000654ff007816 */ /* 0x000fe40000000000 */
[----:B------:R-:W-:Y:S02]  /*335c0*/  LEA.HI.X R86, R18, UR5, R19, 0x1, P2 ;  /* 0x0000000512567c11 */ /* 0x000fe400090f0c13 */
[----:B--2---:R2:W-:Y:S03]  /*335d0*/  SYNCS.ARRIVE.TRANS64.RED.A1T0 RZ, [R0+URZ], RZ ;  /* 0x000000ff00ff79a7 */ /* 0x0045e6000810043f */
[----:B------:R0:W3:Y:S01]  /*335e0*/  SHFL.IDX PT, R21, R86, RZ, 0x181f ;  /* 0x00181fff56157589 */ /* 0x0000e200000e0000 */
[----:B--2---:R-:W-:-:S03]  /*335f0*/  LOP3.LUT R0, R3, R20, RZ, 0xfc, !PT ;  /* 0x0000001403007212 */ /* 0x004fc600078efcff */
[----:B------:R0:W2:Y:S01]  /*33600*/  SHFL.IDX PT, R20, R85, RZ, 0x181f ;  /* 0x00181fff55147589 */ /* 0x0000a200000e0000 */
[----:B------:R-:W-:Y:S05]  /*33610*/  @P1 BRA `(.L_x_3791) ;  /* 0x00000000007c1947 */ /* 0x000fea0003800000 */
[-C--:B------:R-:W-:Y:S02]  /*33620*/  ISETP.GE.AND P3, PT, R193, R84.reuse, PT ;  /* 0x00000054c100720c */ /* 0x080fe40003f66270 */
[-C--:B------:R-:W-:Y:S02]  /*33630*/  ISETP.GE.AND P1, PT, R191, R84.reuse, PT ;  /* 0x00000054bf00720c */ /* 0x080fe40003f26270 */
[-C--:B------:R-:W-:Y:S02]  /*33640*/  ISETP.GE.AND P0, PT, R190, R84.reuse, PT ;  /* 0x00000054be00720c */ /* 0x080fe40003f06270 */
[----:B------:R-:W-:-:S07]  /*33650*/  ISETP.GE.AND P4, PT, R189, R84, PT ;  /* 0x00000054bd00720c */ /* 0x000fce0003f86270 */
[----:B--23--:R-:W-:Y:S02]  /*33660*/  @!P3 IMAD.WIDE R18, R193, 0x2, R20 ;  /* 0x00000002c112b825 */ /* 0x00cfe400078e0214 */
[CC--:B------:R-:W-:Y:S02]  /*33670*/  @!P1 LEA R76, P5, R191.reuse, R20.reuse, 0x1 ;  /* 0x00000014bf4c9211 */ /* 0x0c0fe400078a08ff */
[----:B------:R-:W-:Y:S01]  /*33680*/  @!P0 LEA R78, P2, R190, R20, 0x1 ;  /* 0x00000014be4e8211 */ /* 0x000fe200078408ff */
[----:B-----5:R2:W-:Y:S01]  /*33690*/  @!P3 ST.E.128 desc[UR44][R18.64], R4 ;  /* 0x000000041200b985 */ /* 0x0205e2000c101d2c */
[-C--:B------:R-:W-:Y:S02]  /*336a0*/  @!P1 LEA.HI.X R77, R191, R21.reuse, R211, 0x1, P5 ;  /* 0x00000015bf4d9211 */ /* 0x080fe400028f0cd3 */
[-C--:B------:R-:W-:Y:S02]  /*336b0*/  ISETP.GE.AND P3, PT, R188, R84.reuse, PT ;  /* 0x00000054bc00720c */ /* 0x080fe40003f66270 */
[----:B------:R-:W-:Y:S01]  /*336c0*/  @!P0 LEA.HI.X R79, R190, R21, R210, 0x1, P2 ;  /* 0x00000015be4f8211 */ /* 0x000fe200010f0cd2 */
[----:B------:R3:W-:Y:S01]  /*336d0*/  @!P1 ST.E.128 desc[UR44][R76.64], R12 ;  /* 0x0000000c4c009985 */ /* 0x0007e2000c101d2c */
[----:B------:R-:W-:-:S02]  /*336e0*/  ISETP.GE.AND P2, PT, R187, R84, PT ;  /* 0x00000054bb00720c */ /* 0x000fc40003f46270 */
[-C--:B------:R-:W-:Y:S01]  /*336f0*/  @!P4 LEA R80, P5, R189, R20.reuse, 0x1 ;  /* 0x00000014bd50c211 */ /* 0x080fe200078a08ff */
[----:B------:R4:W-:Y:S01]  /*33700*/  @!P0 ST.E.128 desc[UR44][R78.64], R28 ;  /* 0x0000001c4e008985 */ /* 0x0009e2000c101d2c */
[----:B------:R-:W-:Y:S02]  /*33710*/  LOP3.LUT P1, RZ, R3, 0x40, RZ, 0xc0, !PT ;  /* 0x0000004003ff7812 */ /* 0x000fe4000782c0ff */
[----:B------:R-:W-:Y:S02]  /*33720*/  LOP3.LUT P0, RZ, R0, 0x80, RZ, 0xc0, !PT ;  /* 0x0000008000ff7812 */ /* 0x000fe4000780c0ff */
[----:B------:R-:W-:Y:S02]  /*33730*/  @!P4 LEA.HI.X R81, R189, R21, R205, 0x1, P5 ;  /* 0x00000015bd51c211 */ /* 0x000fe400028f0ccd */
[----:B------:R-:W-:-:S03]  /*33740*/  @!P3 LEA R82, P5, R188, R20, 0x1 ;  /* 0x00000014bc52b211 */ /* 0x000fc600078a08ff */
[----:B------:R4:W-:Y:S01]  /*33750*/  @!P4 ST.E.128 desc[UR44][R80.64], R36 ;  /* 0x000000245000c985 */ /* 0x0009e2000c101d2c */
[CC--:B--2---:R-:W-:Y:S02]  /*33760*/  @!P2 LEA R4, P4, R187.reuse, R20.reuse, 0x1 ;  /* 0x00000014bb04a211 */ /* 0x0c4fe400078808ff */
[-C--:B------:R-:W-:Y:S02]  /*33770*/  @!P3 LEA.HI.X R83, R188, R21.reuse, R204, 0x1, P5 ;  /* 0x00000015bc53b211 */ /* 0x080fe400028f0ccc */
[CC--:B------:R-:W-:Y:S02]  /*33780*/  @P1 LEA R6, P5, R196.reuse, R20.reuse, 0x1 ;  /* 0x00000014c4061211 */ /* 0x0c0fe400078a08ff */
[-C--:B------:R-:W-:Y:S01]  /*33790*/  @!P2 LEA.HI.X R5, R187, R21.reuse, R203, 0x1, P4 ;  /* 0x00000015bb05a211 */ /* 0x080fe200020f0ccb */
[----:B------:R4:W-:Y:S01]  /*337a0*/  @!P3 ST.E.128 desc[UR44][R82.64], R44 ;  /* 0x0000002c5200b985 */ /* 0x0009e2000c101d2c */
[C---:B---3--:R-:W-:Y:S02]  /*337b0*/  @P0 LEA R12, P4, R195.reuse, R20, 0x1 ;  /* 0x00000014c30c0211 */ /* 0x048fe400078808ff */
[-C--:B------:R-:W-:Y:S01]  /*337c0*/  @P1 LEA.HI.X R7, R196, R21.reuse, R202, 0x1, P5 ;  /* 0x00000015c4071211 */ /* 0x080fe200028f0cca */
[----:B------:R4:W-:Y:S01]  /*337d0*/  @!P2 ST.E.128 desc[UR44][R4.64], R52 ;  /* 0x000000340400a985 */ /* 0x0009e2000c101d2c */
[----:B------:R-:W-:-:S03]  /*337e0*/  @P0 LEA.HI.X R13, R195, R21, R201, 0x1, P4 ;  /* 0x00000015c30d0211 */ /* 0x000fc600020f0cc9 */
[----:B------:R4:W-:Y:S04]  /*337f0*/  @P1 ST.E.128 desc[UR44][R6.64], R60 ;  /* 0x0000003c06001985 */ /* 0x0009e8000c101d2c */
[----:B------:R4:W-:Y:S02]  /*33800*/  @P0 ST.E.128 desc[UR44][R12.64], R68 ;  /* 0x000000440c000985 */ /* 0x0009e4000c101d2c */
.L_x_3791:
[----:B------:R-:W-:Y:S05]  /*33810*/  BSYNC B1 ;  /* 0x0000000000017941 */ /* 0x000fea0003800000 */
.L_x_3790:
[----:B----45:R-:W-:Y:S01]  /*33820*/  VIADD R4, R185, 0x20 ;  /* 0x00000020b9047836 */ /* 0x030fe20000000000 */
[----:B------:R4:W0:Y:S04]  /*33830*/  SHFL.IDX PT, R7, R86, 0x1, 0x181f ;  /* 0x00381f0056077f89 */ /* 0x00082800000e0000 */
[----:B------:R-:W-:Y:S01]  /*33840*/  ISETP.GE.AND P0, PT, R4, R87, PT ;  /* 0x000000570400720c */ /* 0x000fe20003f06270 */
[----:B------:R4:W0:-:S12]  /*33850*/  SHFL.IDX PT, R6, R85, 0x1, 0x181f ;  /* 0x00381f0055067f89 */ /* 0x00081800000e0000 */
[----:B----4-:R-:W-:Y:S05]  /*33860*/  @P0 BRA `(.L_x_3792) ;  /* 0x0000000c00d80947 */ /* 0x010fea0003800000 */
[-C--:B------:R-:W-:Y:S02]  /*33870*/  ISETP.GE.AND P1, PT, R193, R84.reuse, PT ;  /* 0x00000054c100720c */ /* 0x080fe40003f26270 */
[-C--:B------:R-:W-:Y:S02]  /*33880*/  ISETP.GE.AND P4, PT, R191, R84.reuse, PT ;  /* 0x00000054bf00720c */ /* 0x080fe40003f86270 */
[-C--:B------:R-:W-:Y:S02]  /*33890*/  ISETP.GE.AND P3, PT, R190, R84.reuse, PT ;  /* 0x00000054be00720c */ /* 0x080fe40003f66270 */
[----:B------:R-:W-:-:S07]  /*338a0*/  ISETP.GE.AND P2, PT, R189, R84, PT ;  /* 0x00000054bd00720c */ /* 0x000fce0003f46270 */
[----:B0-----:R-:W-:Y:S02]  /*338b0*/  @!P1 IMAD.WIDE R4, R193, 0x2, R6 ;  /* 0x00000002c1049825 */ /* 0x001fe400078e0206 */
[CC--:B------:R-:W-:Y:S02]  /*338c0*/  @!P4 LEA R12, P0, R191.reuse, R6.reuse, 0x1 ;  /* 0x00000006bf0cc211 */ /* 0x0c0fe400078008ff */
[----:B------:R-:W-:Y:S01]  /*338d0*/  @!P3 LEA R14, P5, R190, R6, 0x1 ;  /* 0x00000006be0eb211 */ /* 0x000fe200078a08ff */
[----:B------:R0:W-:Y:S01]  /*338e0*/  @!P1 ST.E.128 desc[UR44][R4.64], R8 ;  /* 0x0000000804009985 */ /* 0x0001e2000c101d2c */
[----:B------:R-:W-:Y:S02]  /*338f0*/  @!P4 LEA.HI.X R13, R191, R7, R211, 0x1, P0 ;  /* 0x00000007bf0dc211 */ /* 0x000fe400000f0cd3 */
[-C--:B------:R-:W-:Y:S02]  /*33900*/  ISETP.GE.AND P1, PT, R188, R84.reuse, PT ;  /* 0x00000054bc00720c */ /* 0x080fe40003f26270 */
[----:B------:R-:W-:Y:S01]  /*33910*/  ISETP.GE.AND P0, PT, R187, R84, PT ;  /* 0x00000054bb00720c */ /* 0x000fe20003f06270 */
[----:B------:R4:W-:Y:S01]  /*33920*/  @!P4 ST.E.128 desc[UR44][R12.64], R24 ;  /* 0x000000180c00c985 */ /* 0x0009e2000c101d2c */
[----:B------:R-:W-:-:S02]  /*33930*/  LOP3.LUT P4, RZ, R3, 0x40, RZ, 0xc0, !PT ;  /* 0x0000004003ff7812 */ /* 0x000fc4000788c0ff */
[----:B------:R-:W-:Y:S02]  /*33940*/  @!P3 LEA.HI.X R15, R190, R7, R210, 0x1, P5 ;  /* 0x00000007be0fb211 */ /* 0x000fe400028f0cd2 */
[----:B------:R-:W-:-:S03]  /*33950*/  @!P2 LEA R18, P5, R189, R6, 0x1 ;  /* 0x00000006bd12a211 */ /* 0x000fc600078a08ff */
[----:B------:R4:W-:Y:S01]  /*33960*/  @!P3 ST.E.128 desc[UR44][R14.64], R32 ;  /* 0x000000200e00b985 */ /* 0x0009e2000c101d2c */
[-C--:B------:R-:W-:Y:S02]  /*33970*/  @!P2 LEA.HI.X R19, R189, R7.reuse, R205, 0x1, P5 ;  /* 0x00000007bd13a211 */ /* 0x080fe400028f0ccd */
[CC--:B--2---:R-:W-:Y:S02]  /*33980*/  @!P1 LEA R20, P3, R188.reuse, R6.reuse, 0x1 ;  /* 0x00000006bc149211 */ /* 0x0c4fe400078608ff */
[CC--:B0-----:R-:W-:Y:S01]  /*33990*/  @!P0 LEA R4, P5, R187.reuse, R6.reuse, 0x1 ;  /* 0x00000006bb048211 */ /* 0x0c1fe200078a08ff */
[----:B------:R4:W-:Y:S01]  /*339a0*/  @!P2 ST.E.128 desc[UR44][R18.64], R40 ;  /* 0x000000281200a985 */ /* 0x0009e2000c101d2c */
[-C--:B---3--:R-:W-:Y:S02]  /*339b0*/  @!P1 LEA.HI.X R21, R188, R7.reuse, R204, 0x1, P3 ;  /* 0x00000007bc159211 */ /* 0x088fe400018f0ccc */
[C---:B------:R-:W-:Y:S02]  /*339c0*/  @P4 LEA R8, P3, R196.reuse, R6, 0x1 ;  /* 0x00000006c4084211 */ /* 0x040fe400078608ff */
[-C--:B------:R-:W-:Y:S01]  /*339d0*/  @!P0 LEA.HI.X R5, R187, R7.reuse, R203, 0x1, P5 ;  /* 0x00000007bb058211 */ /* 0x080fe200028f0ccb */
[----:B------:R4:W-:Y:S01]  /*339e0*/  @!P1 ST.E.128 desc[UR44][R20.64], R48 ;  /* 0x0000003014009985 */ /* 0x0009e2000c101d2c */
[----:B------:R-:W-:-:S03]  /*339f0*/  @P4 LEA.HI.X R9, R196, R7, R202, 0x1, P3 ;  /* 0x00000007c4094211 */ /* 0x000fc600018f0cca */
        /* <DEDUP_REMOVED lines=8> */
.L_x_3787:
[----:B------:R-:W-:Y:S01]  /*33a80*/  ULDC.64 UR4, c[0x0][0xd00] ;  /* 0x0003400000047ab9 */ /* 0x000fe20000000a00 */
[----:B------:R-:W2:Y:S01]  /*33a90*/  LDC.64 R4, c[0x0][0xd00] ;  /* 0x00034000ff047b82 */ /* 0x000ea20000000a00 */
[----:B------:R-:W-:Y:S01]  /*33aa0*/  ISETP.NE.U32.AND P0, PT, RZ, UR4, PT ;  /* 0x00000004ff007c0c */ /* 0x000fe2000bf05070 */
[----:B------:R-:W-:-:S03]  /*33ab0*/  IMAD.MOV.U32 R3, RZ, RZ, RZ ;  /* 0x000000ffff037224 */ /* 0x000fc600078e00ff */
[----:B------:R-:W-:Y:S01]  /*33ac0*/  ISETP.NE.AND.EX P0, PT, RZ, UR5, PT, P0 ;  /* 0x00000005ff007c0c */ /* 0x000fe2000bf05300 */
[----:B------:R-:W-:Y:S02]  /*33ad0*/  ULDC.64 UR4, c[0x0][0xd08] ;  /* 0x0003420000047ab9 */ /* 0x000fe40000000a00 */
[----:B------:R-:W-:Y:S01]  /*33ae0*/  ISETP.NE.U32.AND P1, PT, RZ, UR4, PT ;  /* 0x00000004ff007c0c */ /* 0x000fe2000bf25070 */
[----:B------:R-:W0:Y:S03]  /*33af0*/  LDC R21, c[0x0][0xce8] ;  /* 0x00033a00ff157b82 */ /* 0x000e260000000800 */
[----:B------:R-:W-:Y:S01]  /*33b00*/  ISETP.NE.AND.EX P1, PT, RZ, UR5, PT, P1 ;  /* 0x00000005ff007c0c */ /* 0x000fe2000bf25310 */
[----:B--2---:R-:W-:-:S12]  /*33b10*/  IMAD.WIDE R4, R198, 0x4, R4 ;  /* 0x00000004c6047825 */ /* 0x004fd800078e0204 */
[----:B------:R-:W2:Y:S01]  /*33b20*/  @P1 LDC.64 R6, c[0x0][0xd08] ;  /* 0x00034200ff061b82 */ /* 0x000ea20000000a00 */
[----:B------:R-:W-:Y:S02]  /*33b30*/  ULDC UR4, c[0x0][0xb88] ;  /* 0x0002e20000047ab9 */ /* 0x000fe40000000800 */
[----:B------:R-:W-:Y:S01]  /*33b40*/  IMAD.U32 R0, RZ, RZ, UR4 ;  /* 0x00000004ff007e24 */ /* 0x000fe2000f8e00ff */
[----:B------:R0:W5:Y:S01]  /*33b50*/  @P0 LDG.E R3, desc[UR44][R4.64] ;  /* 0x0000002c04030981 */ /* 0x000162000c1e1900 */
[----:B--2---:R-:W-:-:S05]  /*33b60*/  @P1 IMAD.WIDE R6, R198, 0x4, R6 ;  /* 0x00000004c6061825 */ /* 0x004fca00078e0206 */
[----:B------:R2:W5:Y:S01]  /*33b70*/  @P1 LDG.E R0, desc[UR44][R6.64] ;  /* 0x0000002c06001981 */ /* 0x000562000c1e1900 */
[----:B------:R-:W-:Y:S02]  /*33b80*/  ISETP.GE.AND P2, PT, R212, 0x40, PT ;  /* 0x00000040d400780c */ /* 0x000fe40003f46270 */
[----:B------:R-:W-:Y:S01]  /*33b90*/  SHF.R.S32.HI R8, RZ, 0x1f, R198 ;  /* 0x0000001fff087819 */ /* 0x000fe200000114c6 */
[----:B0-----:R-:W-:Y:S10]  /*33ba0*/  @P1 BRA `(.L_x_3793) ;  /* 0x0000000000101947 */ /* 0x001ff40003800000 */
[----:B------:R-:W-:Y:S05]  /*33bb0*/  @!P0 BRA `(.L_x_3793) ;  /* 0x00000000000c8947 */ /* 0x000fea0003800000 */
[----:B--2---:R-:W2:Y:S04]  /*33bc0*/  LDG.E R7, desc[UR44][R4.64] ;  /* 0x0000002c04077981 */ /* 0x004ea8000c1e1900 */
[----:B-----5:R-:W2:Y:S02]  /*33bd0*/  LDG.E R0, desc[UR44][R4.64+0x4] ;  /* 0x0000042c04007981 */ /* 0x020ea4000c1e1900 */
[----:B--2---:R-:W-:-:S07]  /*33be0*/  IMAD.IADD R0, R0, 0x1, -R7 ;  /* 0x0000000100007824 */ /* 0x004fce00078e0a07 */
.L_x_3793:
[----:B------:R-:W-:Y:S01]  /*33bf0*/  BSSY B1, `(.L_x_3794) ;  /* 0x000002d000017945 */ /* 0x000fe20003800000 */
[----:B---3--:R-:W-:Y:S02]  /*33c00*/  SHF.R.S32.HI R12, RZ, 0x1f, R194 ;  /* 0x0000001fff0c7819 */ /* 0x008fe400000114c2 */
[----:B------:R-:W-:Y:S02]  /*33c10*/  SEL R13, R198, RZ, !P0 ;  /* 0x000000ffc60d7207 */ /* 0x000fe40004000000 */
[----:B------:R-:W-:Y:S02]  /*33c20*/  SEL R14, R8, RZ, !P0 ;  /* 0x000000ff080e7207 */ /* 0x000fe40004000000 */
[----:B-----5:R-:W-:Y:S01]  /*33c30*/  SHF.R.S32.HI R10, RZ, 0x1f, R3 ;  /* 0x0000001fff0a7819 */ /* 0x020fe20000011403 */
[----:B------:R-:W-:Y:S06]  /*33c40*/  @P2 BRA `(.L_x_3795) ;  /* 0x00000000009c2947 */ /* 0x000fec0003800000 */
[----:B------:R-:W0:Y:S01]  /*33c50*/  S2R R5, SR_TID.X ;  /* 0x0000000000057919 */ /* 0x000e220000002100 */
[----:B------:R-:W3:Y:S02]  /*33c60*/  LDC R11, c[0x0][0xce8] ;  /* 0x00033a00ff0b7b82 */ /* 0x000ee40000000800 */
[----:B---3--:R-:W-:Y:S01]  /*33c70*/  IMAD R4, R0, R11, RZ ;  /* 0x0000000b00047224 */ /* 0x008fe200078e02ff */
        /* <DEDUP_REMOVED lines=8> */
[----:B--2---:R-:W-:Y:S02]  /*33d00*/  IMAD.MOV.U32 R7, RZ, RZ, R8 ;  /* 0x000000ffff077224 */ /* 0x004fe400078e0008 */
[----:B------:R-:W-:-:S03]  /*33d10*/  IMAD.WIDE.U32 R4, R194, UR4, R4 ;  /* 0x00000004c2047c25 */ /* 0x000fc6000f8e0004 */
[----:B------:R-:W0:Y:S01]  /*33d20*/  @P0 LDC R15, c[0x0][0xcec] ;  /* 0x00033b00ff0f0b82 */ /* 0x000e220000000800 */
[----:B------:R-:W-:Y:S01]  /*33d30*/  IMAD R9, R194, UR5, R9 ;  /* 0x00000005c2097c24 */ /* 0x000fe2000f8e0209 */
[----:B------:R-:W-:-:S03]  /*33d40*/  ULDC.64 UR4, c[0x0][0xc98] ;  /* 0x0003260000047ab9 */ /* 0x000fc60000000a00 */
[----:B------:R-:W-:-:S03]  /*33d50*/  IMAD.IADD R5, R5, 0x1, R9 ;  /* 0x0000000105057824 */ /* 0x000fc600078e0209 */
[----:B------:R-:W2:Y:S01]  /*33d60*/  @P0 LDC R19, c[0x0][0xcf0] ;  /* 0x00033c00ff130b82 */ /* 0x000ea20000000800 */
[----:B------:R-:W-:-:S04]  /*33d70*/  IMAD.WIDE.U32 R4, R13, UR4, R4 ;  /* 0x000000040d047c25 */ /* 0x000fc8000f8e0004 */
[----:B0-----:R-:W-:-:S05]  /*33d80*/  @P0 IMAD.HI.U32 R6, R8, R15, RZ ;  /* 0x0000000f08060227 */ /* 0x001fca00078e00ff */
[----:B--2---:R-:W-:Y:S01]  /*33d90*/  @P0 SHF.R.U32.HI R7, RZ, R19, R6 ;  /* 0x00000013ff070219 */ /* 0x004fe20000011606 */
        /* <DEDUP_REMOVED lines=18> */
.L_x_3795:
[----:B------:R-:W-:Y:S05]  /*33ec0*/  BSYNC B1 ;  /* 0x0000000000017941 */ /* 0x000fea0003800000 */
.L_x_3794:
[----:B------:R-:W-:Y:S01]  /*33ed0*/  ISETP.NE.AND P0, PT, R21, 0x1, PT ;  /* 0x000000011500780c */ /* 0x000fe20003f05270 */
[----:B------:R-:W3:Y:S01]  /*33ee0*/  LDC R20, c[0x0][0xbc8] ;  /* 0x0002f200ff147b82 */ /* 0x000ee20000000800 */
[----:B------:R-:W-:Y:S01]  /*33ef0*/  ULDC.64 UR4, c[0x0][0xba0] ;  /* 0x0002e80000047ab9 */ /* 0x000fe20000000a00 */
[----:B------:R-:W-:Y:S01]  /*33f00*/  IMAD R25, R0, R21, RZ ;  /* 0x0000001500197224 */ /* 0x000fe200078e02ff */
[----:B------:R-:W-:Y:S01]  /*33f10*/  BSSY B1, `(.L_x_3796) ;  /* 0x0000067000017945 */ /* 0x000fe20003800000 */
[----:B0-2---:R-:W-:Y:S02]  /*33f20*/  IMAD R6, R10, UR4, RZ ;  /* 0x000000040a067c24 */ /* 0x005fe4000f8e02ff */
[----:B------:R-:W-:-:S04]  /*33f30*/  IMAD.WIDE.U32 R4, R3, UR4, RZ ;  /* 0x0000000403047c25 */ /* 0x000fc8000f8e00ff */
[----:B------:R-:W-:Y:S01]  /*33f40*/  IMAD R3, R3, UR5, R6 ;  /* 0x0000000503037c24 */ /* 0x000fe2000f8e0206 */
[----:B------:R-:W-:Y:S01]  /*33f50*/  ULDC.64 UR4, c[0x0][0xbe8] ;  /* 0x0002fa0000047ab9 */ /* 0x000fe20000000a00 */
[----:B------:R-:W0:Y:S01]  /*33f60*/  @P0 LDC R7, c[0x0][0xcec] ;  /* 0x00033b00ff070b82 */ /* 0x000e220000000800 */
[----:B------:R-:W-:Y:S02]  /*33f70*/  IMAD R6, R218, 0x20, R199 ;  /* 0x00000020da067824 */ /* 0x000fe400078e02c7 */
[----:B------:R-:W-:Y:S02]  /*33f80*/  IMAD.IADD R5, R5, 0x1, R3 ;  /* 0x0000000105057824 */ /* 0x000fe400078e0203 */
[----:B------:R-:W-:Y:S02]  /*33f90*/  IMAD R3, R12, UR4, RZ ;  /* 0x000000040c037c24 */ /* 0x000fe4000f8e02ff */
[C---:B------:R-:W-:Y:S01]  /*33fa0*/  IMAD.WIDE.U32 R4, R194.reuse, UR4, R4 ;  /* 0x00000004c2047c25 */ /* 0x040fe2000f8e0004 */
[----:B------:R-:W2:Y:S03]  /*33fb0*/  @P0 LDC R9, c[0x0][0xcf0] ;  /* 0x00033c00ff090b82 */ /* 0x000ea60000000800 */
[----:B------:R-:W-:Y:S01]  /*33fc0*/  IMAD R3, R194, UR5, R3 ;  /* 0x00000005c2037c24 */ /* 0x000fe2000f8e0203 */
[-C--:B---3--:R-:W-:Y:S01]  /*33fd0*/  ISETP.GE.AND P1, PT, R191, R20.reuse, PT ;  /* 0x00000014bf00720c */ /* 0x088fe20003f26270 */
[----:B------:R-:W-:Y:S01]  /*33fe0*/  ULDC.64 UR4, c[0x0][0xbf0] ;  /* 0x0002fc0000047ab9 */ /* 0x000fe20000000a00 */
[----:B------:R-:W-:Y:S01]  /*33ff0*/  IMAD.IADD R8, R185, 0x1, R6 ;  /* 0x00000001b9087824 */ /* 0x000fe200078e0206 */
[-C--:B------:R-:W-:Y:S01]  /*34000*/  ISETP.GE.AND P2, PT, R193, R20.reuse, PT ;  /* 0x00000014c100720c */ /* 0x080fe20003f46270 */
[----:B------:R-:W-:Y:S01]  /*34010*/  IMAD.IADD R5, R5, 0x1, R3 ;  /* 0x0000000105057824 */ /* 0x000fe200078e0203 */
[----:B------:R-:W-:Y:S01]  /*34020*/  SEL R10, RZ, 0xffffffff, P1 ;  /* 0xffffffffff0a7807 */ /* 0x000fe20000800000 */
[----:B------:R-:W-:Y:S01]  /*34030*/  IMAD R3, R14, UR4, RZ ;  /* 0x000000040e037c24 */ /* 0x000fe2000f8e02ff */
[----:B------:R-:W-:Y:S01]  /*34040*/  ISETP.GE.AND P1, PT, R189, R20, PT ;  /* 0x00000014bd00720c */ /* 0x000fe20003f26270 */
[----:B------:R-:W-:-:S03]  /*34050*/  IMAD.WIDE.U32 R4, R13, UR4, R4 ;  /* 0x000000040d047c25 */ /* 0x000fc6000f8e0004 */
[----:B------:R-:W-:Y:S01]  /*34060*/  SEL R11, RZ, 0xffffffff, P1 ;  /* 0xffffffffff0b7807 */ /* 0x000fe20000800000 */
[----:B------:R-:W-:Y:S01]  /*34070*/  IMAD R3, R13, UR5, R3 ;  /* 0x000000050d037c24 */ /* 0x000fe2000f8e0203 */
[----:B------:R-:W-:Y:S01]  /*34080*/  ULDC.64 UR4, c[0x0][0xbe0] ;  /* 0x0002f80000047ab9 */ /* 0x000fe20000000a00 */
[----:B0-----:R-:W-:Y:S01]  /*34090*/  @P0 IMAD.HI.U32 R6, R8, R7, RZ ;  /* 0x0000000708060227 */ /* 0x001fe200078e00ff */
[----:B------:R-:W-:Y:S02]  /*340a0*/  SEL R7, RZ, 0x1, P2 ;  /* 0x00000001ff077807 */ /* 0x000fe40001000000 */
[-C--:B------:R-:W-:Y:S01]  /*340b0*/  ISETP.GE.AND P2, PT, R190, R20.reuse, PT ;  /* 0x00000014be00720c */ /* 0x080fe20003f46270 */
[----:B------:R-:W-:Y:S02]  /*340c0*/  IMAD.SHL.U32 R10, R10, 0x2, RZ ;  /* 0x000000020a0a7824 */ /* 0x000fe400078e00ff */
[----:B------:R-:W-:Y:S02]  /*340d0*/  IMAD.IADD R5, R5, 0x1, R3 ;  /* 0x0000000105057824 */ /* 0x000fe400078e0203 */
[----:B------:R-:W-:Y:S01]  /*340e0*/  IMAD.MOV.U32 R3, RZ, RZ, R8 ;  /* 0x000000ffff037224 */ /* 0x000fe200078e0008 */
[----:B--2---:R-:W-:Y:S01]  /*340f0*/  @P0 SHF.R.U32.HI R3, RZ, R9, R6 ;  /* 0x00000009ff030219 */ /* 0x004fe20000011606 */
[----:B------:R-:W-:Y:S01]  /*34100*/  IMAD.SHL.U32 R11, R11, 0x8, RZ ;  /* 0x000000080b0b7824 */ /* 0x000fe200078e00ff */
[----:B------:R-:W-:Y:S01]  /*34110*/  LOP3.LUT R9, R10, 0x2, R7, 0xe2, !PT ;  /* 0x000000020a097812 */ /* 0x000fe200078ee207 */
[----:B------:R-:W-:Y:S01]  /*34120*/  IMAD.IADD R24, R199, 0x1, R185 ;  /* 0x00000001c7187824 */ /* 0x000fe200078e02b9 */
        /* <DEDUP_REMOVED lines=43> */
[----:B------:R-:W-:Y:S02]  /*343e0*/  @!P4 LEA R10, P1, R190, R6, 0x1 ;  /* 0x00000006be0ac211 */ /* 0x000fe400078208ff */
[----:B---3--:R-:W-:Y:S01]  /*343f0*/  @!P5 IMAD.WIDE R4, R193, 0x2, R6 ;  /* 0x00000002c104d825 */ /* 0x008fe200078e0206 */
[-C--:B------:R-:W-:Y:S02]  /*34400*/  @!P0 LEA.HI.X R9, R191, R7.reuse, R211, 0x1, P2 ;  /* 0x00000007bf098211 */ /* 0x080fe400010f0cd3 */
[-C--:B------:R-:W-:Y:S02]  /*34410*/  ISETP.GE.AND P2, PT, R188, R20.reuse, PT ;  /* 0x00000014bc00720c */ /* 0x080fe40003f46270 */
[----:B------:R-:W-:Y:S01]  /*34420*/  @!P4 LEA.HI.X R11, R190, R7, R210, 0x1, P1 ;  /* 0x00000007be0bc211 */ /* 0x000fe200008f0cd2 */
[----:B------:R2:W-:Y:S01]  /*34430*/  @!P5 ST.E.128 desc[UR44][R4.64], RZ ;  /* 0x000000ff0400d985 */ /* 0x0005e2000c101d2c */
[----:B------:R-:W-:-:S02]  /*34440*/  ISETP.GE.AND P1, PT, R187, R20, PT ;  /* 0x00000014bb00720c */ /* 0x000fc40003f26270 */
[-C--:B------:R-:W-:Y:S01]  /*34450*/  @!P3 LEA R12, P5, R189, R6.reuse, 0x1 ;  /* 0x00000006bd0cb211 */ /* 0x080fe200078a08ff */
[----:B------:R3:W-:Y:S01]  /*34460*/  @!P0 ST.E.128 desc[UR44][R8.64], RZ ;  /* 0x000000ff08008985 */ /* 0x0007e2000c101d2c */
[----:B------:R-:W-:Y:S02]  /*34470*/  LOP3.LUT P0, RZ, R19, 0x40, RZ, 0xc0, !PT ;  /* 0x0000004013ff7812 */ /* 0x000fe4000780c0ff */
[----:B------:R-:W-:Y:S01]  /*34480*/  @!P3 LEA.HI.X R13, R189, R7, R205, 0x1, P5 ;  /* 0x00000007bd0db211 */ /* 0x000fe200028f0ccd */
[----:B------:R0:W-:Y:S01]  /*34490*/  @!P4 ST.E.128 desc[UR44][R10.64], RZ ;  /* 0x000000ff0a00c985 */ /* 0x0001e2000c101d2c */
[----:B------:R-:W-:Y:S02]  /*344a0*/  LOP3.LUT P4, RZ, R21, 0x80, RZ, 0xc0, !PT ;  /* 0x0000008015ff7812 */ /* 0x000fe4000788c0ff */
[-C--:B------:R-:W-:Y:S01]  /*344b0*/  @!P2 LEA R14, P5, R188, R6.reuse, 0x1 ;  /* 0x00000006bc0ea211 */ /* 0x080fe200078a08ff */
[----:B------:R0:W-:Y:S02]  /*344c0*/  @!P3 ST.E.128 desc[UR44][R12.64], RZ ;  /* 0x000000ff0c00b985 */ /* 0x0001e4000c101d2c */
[----:B--2---:R-:W-:-:S02]  /*344d0*/  @!P1 LEA R4, P3, R187, R6, 0x1 ;  /* 0x00000006bb049211 */ /* 0x004fc400078608ff */
[-C--:B------:R-:W-:Y:S02]  /*344e0*/  @!P2 LEA.HI.X R15, R188, R7.reuse, R204, 0x1, P5 ;  /* 0x00000007bc0fa211 */ /* 0x080fe400028f0ccc */
[CC--:B---3--:R-:W-:Y:S02]  /*344f0*/  @P0 LEA R8, P5, R196.reuse, R6.reuse, 0x1 ;  /* 0x00000006c4080211 */ /* 0x0c8fe400078a08ff */
[-C--:B------:R-:W-:Y:S01]  /*34500*/  @!P1 LEA.HI.X R5, R187, R7.reuse, R203, 0x1, P3 ;  /* 0x00000007bb059211 */ /* 0x080fe200018f0ccb */
[----:B------:R0:W-:Y:S01]  /*34510*/  @!P2 ST.E.128 desc[UR44][R14.64], RZ ;  /* 0x000000ff0e00a985 */ /* 0x0001e2000c101d2c */
[C---:B------:R-:W-:Y:S02]  /*34520*/  @P4 LEA R6, P3, R195.reuse, R6, 0x1 ;  /* 0x00000006c3064211 */ /* 0x040fe400078608ff */
[-C--:B------:R-:W-:Y:S01]  /*34530*/  @P0 LEA.HI.X R9, R196, R7.reuse, R202, 0x1, P5 ;  /* 0x00000007c4090211 */ /* 0x080fe200028f0cca */
[----:B------:R0:W-:Y:S01]  /*34540*/  @!P1 ST.E.128 desc[UR44][R4.64], RZ ;  /* 0x000000ff04009985 */ /* 0x0001e2000c101d2c */
[----:B------:R-:W-:-:S03]  /*34550*/  @P4 LEA.HI.X R7, R195, R7, R201, 0x1, P3 ;  /* 0x00000007c3074211 */ /* 0x000fc600018f0cc9 */
[----:B------:R0:W-:Y:S04]  /*34560*/  @P0 ST.E.128 desc[UR44][R8.64], RZ ;  /* 0x000000ff08000985 */ /* 0x0001e8000c101d2c */
[----:B------:R0:W-:Y:S02]  /*34570*/  @P4 ST.E.128 desc[UR44][R6.64], RZ ;  /* 0x000000ff06004985 */ /* 0x0001e4000c101d2c */
.L_x_3797:
[----:B------:R-:W-:Y:S05]  /*34580*/  BSYNC B1 ;  /* 0x0000000000017941 */ /* 0x000fea0003800000 */
.L_x_3796:
[----:B------:R-:W-:Y:S01]  /*34590*/  VIADD R0, R24, 0x20 ;  /* 0x0000002018007836 */ /* 0x000fe20000000000 */
[----:B0--3--:R0:W3:Y:S04]  /*345a0*/  SHFL.IDX PT, R7, R3, 0x1, 0x181f ;  /* 0x00381f0003077f89 */ /* 0x0090e800000e0000 */
[----:B------:R-:W-:Y:S01]  /*345b0*/  ISETP.GE.AND P0, PT, R0, R25, PT ;  /* 0x000000190000720c */ /* 0x000fe20003f06270 */
[----:B--2---:R0:W2:-:S12]  /*345c0*/  SHFL.IDX PT, R6, R18, 0x1, 0x181f ;  /* 0x00381f0012067f89 */ /* 0x00409800000e0000 */
[----:B0-----:R-:W-:Y:S05]  /*345d0*/  @P0 BRA `(.L_x_3792) ;  /* 0x00000000007c0947 */ /* 0x001fea0003800000 */
[-C--:B------:R-:W-:Y:S02]  /*345e0*/  ISETP.GE.AND P3, PT, R193, R20.reuse, PT ;  /* 0x00000014c100720c */ /* 0x080fe40003f66270 */
[-C--:B------:R-:W-:Y:S02]  /*345f0*/  ISETP.GE.AND P1, PT, R191, R20.reuse, PT ;  /* 0x00000014bf00720c */ /* 0x080fe40003f26270 */
[-C--:B------:R-:W-:Y:S02]  /*34600*/  ISETP.GE.AND P0, PT, R190, R20.reuse, PT ;  /* 0x00000014be00720c */ /* 0x080fe40003f06270 */
[----:B------:R-:W-:-:S07]  /*34610*/  ISETP.GE.AND P4, PT, R189, R20, PT ;  /* 0x00000014bd00720c */ /* 0x000fce0003f86270 */
[----:B--23--:R-:W-:Y:S02]  /*34620*/  @!P3 IMAD.WIDE R4, R193, 0x2, R6 ;  /* 0x00000002c104b825 */ /* 0x00cfe400078e0206 */
[CC--:B------:R-:W-:Y:S02]  /*34630*/  @!P1 LEA R8, P2, R191.reuse, R6.reuse, 0x1 ;  /* 0x00000006bf089211 */ /* 0x0c0fe400078408ff */
[----:B------:R-:W-:Y:S01]  /*34640*/  @!P0 LEA R10, P5, R190, R6, 0x1 ;  /* 0x00000006be0a8211 */ /* 0x000fe200078a08ff */
[----:B------:R0:W-:Y:S01]  /*34650*/  @!P3 ST.E.128 desc[UR44][R4.64], RZ ;  /* 0x000000ff0400b985 */ /* 0x0001e2000c101d2c */
        /* <DEDUP_REMOVED lines=8> */
[----:B------:R-:W-:Y:S02]  /*346e0*/  LOP3.LUT P0, RZ, R21, 0x80, RZ, 0xc0, !PT ;  /* 0x0000008015ff7812 */ /* 0x000fe4000780c0ff */
[----:B------:R-:W-:Y:S02]  /*346f0*/  @!P4 LEA.HI.X R13, R189, R7, R205, 0x1, P5 ;  /* 0x00000007bd0dc211 */ /* 0x000fe400028f0ccd */
[----:B------:R-:W-:-:S03]  /*34700*/  @!P3 LEA R14, P5, R188, R6, 0x1 ;  /* 0x00000006bc0eb211 */ /* 0x000fc600078a08ff */
[----:B------:R2:W-:Y:S01]  /*34710*/  @!P4 ST.E.128 desc[UR44][R12.64], RZ ;  /* 0x000000ff0c00c985 */ /* 0x0005e2000c101d2c */
[CC--:B0-----:R-:W-:Y:S02]  /*34720*/  @!P2 LEA R4, P4, R187.reuse, R6.reuse, 0x1 ;  /* 0x00000006bb04a211 */ /* 0x0c1fe400078808ff */
[-C--:B------:R-:W-:Y:S02]  /*34730*/  @!P3 LEA.HI.X R15, R188, R7.reuse, R204, 0x1, P5 ;  /* 0x00000007bc0fb211 */ /* 0x080fe400028f0ccc */
[CC--:B------:R-:W-:Y:S02]  /*34740*/  @P1 LEA R18, P5, R196.reuse, R6.reuse, 0x1 ;  /* 0x00000006c4121211 */ /* 0x0c0fe400078a08ff */
        /* <DEDUP_REMOVED lines=8> */
.L_x_3792:
[----:B------:R-:W-:Y:S05]  /*347d0*/  BSYNC B0 ;  /* 0x0000000000007941 */ /* 0x000fea0003800000 */
.L_x_3786:
[----:B------:R-:W-:Y:S02]  /*347e0*/  ULDC UR4, c[0x0][0xd3c] ;  /* 0x00034f0000047ab9 */ /* 0x000fe40000000800 */
[----:B-1----:R-:W-:-:S13]  /*347f0*/  ISETP.GE.AND P0, PT, R119, UR4, PT ;  /* 0x0000000477007c0c */ /* 0x002fda000bf06270 */
[----:B------:R-:W-:Y:S05]  /*34800*/  @!P0 BRA `(.L_x_3798) ;  /* 0xfffffcc800bc8947 */ /* 0x000fea000383ffff */
[----:B------:R-:W-:Y:S05]  /*34810*/  BRA `(.L_x_3588) ;  /* 0x000000a400287947 */ /* 0x000fea0003800000 */
.L_x_3586:
        /* <DEDUP_REMOVED lines=18> */
.L_x_3799:
        /* <DEDUP_REMOVED lines=42> */
.L_x_3805:
        /* <DEDUP_REMOVED lines=12> */
.L_x_3804:
[----:B------:R-:W-:Y:S05]  /*34ca0*/  BSYNC B0 ;  /* 0x0000000000007941 */ /* 0x000fea0003800000 */
.L_x_3803:
        /* <DEDUP_REMOVED lines=21> */
.L_x_3801:
        /* <DEDUP_REMOVED lines=20> */
.L_x_3806:
        /* <DEDUP_REMOVED lines=56> */
.L_x_3802:
[----:B------:R-:W-:Y:S02]  /*352c0*/  IMAD.MOV.U32 R17, RZ, RZ, RZ ;  /* 0x000000ffff117224 */ /* 0x000fe400078e00ff */
[----:B------:R-:W-:Y:S02]  /*352d0*/  IMAD.U32 R16, RZ, RZ, UR6 ;  /* 0x00000006ff107e24 */ /* 0x000fe4000f8e00ff */
[----:B------:R-:W-:-:S07]  /*352e0*/  IMAD.MOV.U32 R18, RZ, RZ, RZ ;  /* 0x000000ffff127224 */ /* 0x000fce00078e00ff */
.L_x_3807:
[----:B------:R-:W-:-:S13]  /*352f0*/  ISETP.NE.AND P0, PT, R0, RZ, PT ;  /* 0x000000ff0000720c */ /* 0x000fda0003f05270 */
[----:B------:R-:W1:Y:S01]  /*35300*/  @!P0 S2R R3, SR_CgaCtaId ;  /* 0x0000000000038919 */ /* 0x000e620000008800 */
[----:B------:R-:W-:-:S04]  /*35310*/  @!P0 MOV R0, 0x400 ;  /* 0x0000040000008802 */ /* 0x000fc80000000f00 */
[----:B-1----:R-:W-:-:S05]  /*35320*/  @!P0 LEA R0, R3, R0, 0x18 ;  /* 0x0000000003008211 */ /* 0x002fca00078ec0ff */
[----:B------:R1:W-:Y:S01]  /*35330*/  @!P0 STS.128 [R0+0x388d0], R16 ;  /* 0x0388d01000008388 */ /* 0x0003e20000000c00 */
[----:B------:R-:W-:Y:S06]  /*35340*/  BAR.ARV 0x5, 0x180 ;  /* 0x0146000000007b1d */ /* 0x000fec0000002000 */
.L_x_3800:
        /* <DEDUP_REMOVED lines=12> */
[----:B------:R-:W-:Y:S01]  /*35410*/  ULDC.64 UR42, c[0x0][0x198] ;  /* 0x00006600002a7ab9 */ /* 0x000fe20000000a00 */
[----:B------:R-:W-:Y:S02]  /*35420*/  ULDC UR39, c[0x0][0xc] ;  /* 0x0000030000277ab9 */ /* 0x000fe40000000800 */
[----:B------:R-:W-:Y:S04]  /*35430*/  STL [R1+0x438], RZ ;  /* 0x000438ff01007387 */ /* 0x000fe80000100800 */
        /* <DEDUP_REMOVED lines=17> */
[----:B------:R-:W-:Y:S01]  /*35550*/  STL [R1+0x448], R2 ;  /* 0x0004480201007387 */ /* 0x000fe20000100800 */
[----:B0-----:R-:W-:-:S03]  /*35560*/  LOP3.LUT R4, R0, 0x40, RZ, 0xfc, !PT ;  /* 0x0000004000047812 */ /* 0x001fc600078efcff */
[----:B------:R0:W-:Y:S01]  /*35570*/  STL [R1+0x444], R2 ;  /* 0x0004440201007387 */ /* 0x0001e20000100800 */
[C---:B------:R-:W-:Y:S02]  /*35580*/  LOP3.LUT R4, R0.reuse, 0x100, RZ, 0xfc, !PT ;  /* 0x0000010000047812 */ /* 0x040fe400078efcff */
[C---:B-1----:R-:W-:Y:S02]  /*35590*/  LOP3.LUT R3, R0.reuse, 0x80, RZ, 0xfc, !PT ;  /* 0x0000008000037812 */ /* 0x042fe400078efcff */
[C---:B------:R-:W-:Y:S02]  /*355a0*/  LOP3.LUT R3, R0.reuse, 0x140, RZ, 0xfc, !PT ;  /* 0x0000014000037812 */ /* 0x040fe400078efcff */
[C---:B0-----:R-:W-:Y:S02]  /*355b0*/  LOP3.LUT R2, R0.reuse, 0xc0, RZ, 0xfc, !PT ;  /* 0x000000c000027812 */ /* 0x041fe400078efcff */
[C---:B------:R-:W-:Y:S02]  /*355c0*/  LOP3.LUT R2, R0.reuse, 0x180, RZ, 0xfc, !PT ;  /* 0x0000018000027812 */ /* 0x040fe400078efcff */
[----:B------:R-:W-:-:S07]  /*355d0*/  LOP3.LUT R0, R0, 0x1c0, RZ, 0xfc, !PT ;  /* 0x000001c000007812 */ /* 0x000fce00078efcff */
.L_x_3994:
[----:B------:R-:W-:Y:S05]  /*355e0*/  YIELD ;  /* 0x0000000000007946 */ /* 0x000fea0003800000 */
[----:B------:R-:W-:Y:S01]  /*355f0*/  ULDC.64 UR4, c[0x0][0xb20] ;  /* 0x0002c80000047ab9 */ /* 0x000fe20000000a00 */
[----:B------:R-:W-:Y:S02]  /*35600*/  CS2R R6, SRZ ;  /* 0x0000000000067805 */ /* 0x000fe4000001ff00 */
[----:B------:R-:W-:Y:S01]  /*35610*/  ISETP.NE.U32.AND P0, PT, RZ, UR4, PT ;  /* 0x00000004ff007c0c */ /* 0x000fe2000bf05070 */
[----:B0-----:R-:W0:Y:S01]  /*35620*/  LDC.64 R12, c[0x0][0xaf8] ;  /* 0x0002be00ff0c7b82 */ /* 0x001e220000000a00 */
[----:B------:R-:W-:Y:S01]  /*35630*/  ULDC.64 UR6, c[0x0][0xb00] ;  /* 0x0002c00000067ab9 */ /* 0x000fe20000000a00 */
[----:B------:R-:W-:Y:S01]  /*35640*/  ULDC.64 UR8, c[0x0][0xb08] ;  /* 0x0002c20000087ab9 */ /* 0x000fe20000000a00 */
[----:B------:R-:W-:Y:S01]  /*35650*/  ISETP.NE.AND.EX P0, PT, RZ, UR5, PT, P0 ;  /* 0x00000005ff007c0c */ /* 0x000fe2000bf05300 */
[----:B------:R-:W-:-:S04]  /*35660*/  ULDC.64 UR4, c[0x0][0xb10] ;  /* 0x0002c40000047ab9 */ /* 0x000fc80000000a00 */
[----:B-1----:R-:W1:Y:S08]  /*35670*/  LDC.64 R4, c[0x0][0xb00] ;  /* 0x0002c000ff047b82 */ /* 0x002e700000000a00 */
[----:B--2---:R-:W2:Y:S02]  /*35680*/  @P0 LDC.64 R2, c[0x0][0xb20] ;  /* 0x0002c800ff020b82 */ /* 0x004ea40000000a00 */
[----:B--2---:R-:W-:-:S05]  /*35690*/  @P0 IMAD.WIDE R2, R19, 0x4, R2 ;  /* 0x0000000413020825 */ /* 0x004fca00078e0202 */
[----:B------:R2:W5:Y:S01]  /*356a0*/  @P0 LDG.E R6, desc[UR44][R2.64] ;  /* 0x0000002c02060981 */ /* 0x000562000c1e1900 */
[----:B------:R-:W-:Y:S01]  /*356b0*/  ISETP.NE.U32.AND P0, PT, RZ, UR4, PT ;  /* 0x00000004ff007c0c */ /* 0x000fe2000bf05070 */
[----:B0-----:R-:W-:Y:S01]  /*356c0*/  IMAD.WIDE R12, R19, 0x4, R12 ;  /* 0x00000004130c7825 */ /* 0x001fe200078e020c */
[----:B------:R-:W-:Y:S02]  /*356d0*/  ISETP.NE.U32.AND P2, PT, RZ, UR6, PT ;  /* 0x00000006ff007c0c */ /* 0x000fe4000bf45070 */
[----:B------:R-:W-:Y:S01]  /*356e0*/  ISETP.NE.AND.EX P0, PT, RZ, UR5, PT, P0 ;  /* 0x00000005ff007c0c */ /* 0x000fe2000bf05300 */
[----:B------:R-:W-:Y:S01]  /*356f0*/  ULDC.64 UR4, c[0x0][0xaf8] ;  /* 0x0002be0000047ab9 */ /* 0x000fe20000000a00 */
[----:B------:R-:W-:Y:S01]  /*35700*/  ISETP.NE.U32.AND P4, PT, RZ, UR8, PT ;  /* 0x00000008ff007c0c */ /* 0x000fe2000bf85070 */
[----:B------:R-:W-:Y:S01]  /*35710*/  IMAD.MOV.U32 R8, RZ, RZ, RZ ;  /* 0x000000ffff087224 */ /* 0x000fe200078e00ff */
[----:B------:R-:W-:Y:S01]  /*35720*/  ISETP.NE.U32.AND P1, PT, RZ, UR4, PT ;  /* 0x00000004ff007c0c */ /* 0x000fe2000bf25070 */
[----:B--2---:R-:W0:Y:S01]  /*35730*/  LDC.64 R2, c[0x0][0xb08] ;  /* 0x0002c200ff027b82 */ /* 0x004e220000000a00 */
[----:B------:R-:W-:-:S02]  /*35740*/  IMAD.MOV.U32 R0, RZ, RZ, RZ ;  /* 0x000000ffff007224 */ /* 0x000fc400078e00ff */
[----:B------:R-:W-:Y:S01]  /*35750*/  ISETP.NE.AND.EX P3, PT, RZ, UR5, PT, P1 ;  /* 0x00000005ff007c0c */ /* 0x000fe2000bf65310 */
[----:B-1----:R-:W-:-:S04]  /*35760*/  IMAD.WIDE R4, R19, 0x4, R4 ;  /* 0x0000000413047825 */ /* 0x002fc800078e0204 */
        /* <DEDUP_REMOVED lines=30> */
.L_x_3809:
[----:B-----5:R-:W-:Y:S01]  /*35950*/  IMAD.IADD R8, R8, 0x1, R6 ;  /* 0x0000000108087824 */ /* 0x020fe200078e0206 */
[----:B------:R-:W-:Y:S02]  /*35960*/  ULDC.64 UR4, c[0x0][0xb18] ;  /* 0x0002c60000047ab9 */ /* 0x000fe40000000a00 */
[----:B------:R-:W-:Y:S02]  /*35970*/  ISETP.NE.U32.AND P0, PT, RZ, UR4, PT ;  /* 0x00000004ff007c0c */ /* 0x000fe4000bf05070 */
[----:B------:R1:W-:Y:S02]  /*35980*/  STL [R1+0x454], R8 ;  /* 0x0004540801007387 */ /* 0x0003e40000100800 */
[----:B------:R-:W-:-:S13]  /*35990*/  ISETP.NE.AND.EX P0, PT, RZ, UR5, PT, P0 ;  /* 0x00000005ff007c0c */ /* 0x000fda000bf05300 */
[----:B-1----:R-:W-:Y:S05]  /*359a0*/  @!P0 BRA `(.L_x_3810) ;  /* 0x0000000000108947 */ /* 0x002fea0003800000 */
[----:B------:R-:W1:Y:S02]  /*359b0*/  LDC.64 R4, c[0x0][0xb18] ;  /* 0x0002c600ff047b82 */ /* 0x000e640000000a00 */
[----:B-1----:R-:W-:-:S05]  /*359c0*/  IMAD.WIDE R4, R19, 0x4, R4 ;  /* 0x0000000413047825 */ /* 0x002fca00078e0204 */
[----:B------:R1:W5:Y:S01]  /*359d0*/  LDG.E R7, desc[UR44][R4.64] ;  /* 0x0000002c04077981 */ /* 0x000362000c1e1900 */
[----:B------:R-:W-:Y:S05]  /*359e0*/  BRA `(.L_x_3811) ;  /* 0x0000000000107947 */ /* 0x000fea0003800000 */
.L_x_3810:
[----:B------:R-:W-:Y:S05]  /*359f0*/  @!P1 BRA `(.L_x_3811) ;  /* 0x00000000000c9947 */ /* 0x000fea0003800000 */
[----:B------:R-:W2:Y:S04]  /*35a00*/  LDG.E R7, desc[UR44][R4.64] ;  /* 0x0000002c04077981 */ /* 0x000ea8000c1e1900 */
[----:B------:R-:W2:Y:S02]  /*35a10*/  LDG.E R4, desc[UR44][R4.64+0x4] ;  /* 0x0000042c04047981 */ /* 0x000ea4000c1e1900 */
[----:B--2---:R-:W-:-:S07]  /*35a20*/  IMAD.IADD R7, R4, 0x1, -R7 ;  /* 0x0000000104077824 */ /* 0x004fce00078e0a07 */
.L_x_3811:
[----:B-1----:R-:W2:Y:S04]  /*35a30*/  @P2 LDG.E R4, desc[UR44][R2.64] ;  /* 0x0000002c02042981 */ /* 0x002ea8000c1e1900 */
[----:B------:R1:W2:Y:S01]  /*35a40*/  @P2 LDG.E R2, desc[UR44][R2.64+0x4] ;  /* 0x0000042c02022981 */ /* 0x0002a2000c1e1900 */
[----:B------:R-:W-:Y:S02]  /*35a50*/  IMAD.SHL.U32 R12, R17, 0x40, RZ ;  /* 0x00000040110c7824 */ /* 0x000fe400078e00ff */
[----:B-----5:R-:W-:Y:S02]  /*35a60*/  IMAD.IADD R9, R7, 0x1, -R6 ;  /* 0x0000000107097824 */ /* 0x020fe400078e0a06 */
[----:B------:R-:W-:Y:S01]  /*35a70*/  VIADD R6, R12, 0x3f ;  /* 0x0000003f0c067836 */ /* 0x000fe20000000000 */
[----:B------:R3:W-:Y:S01]  /*35a80*/  STL [R1+0x45c], R12 ;  /* 0x00045c0c01007387 */ /* 0x0007e20000100800 */
[----:B-1----:R-:W1:Y:S02]  /*35a90*/  LDC R3, c[0x0][0x448] ;  /* 0x00011200ff037b82 */ /* 0x002e640000000800 */
[----:B-1----:R-:W-:-:S13]  /*35aa0*/  ISETP.NE.AND P1, PT, R3, 0x1, PT ;  /* 0x000000010300780c */ /* 0x002fda0003f25270 */
[----:B------:R-:W1:Y:S08]  /*35ab0*/  @P1 LDC R3, c[0x0][0x44c] ;  /* 0x00011300ff031b82 */ /* 0x000e700000000800 */
[----:B------:R-:W4:Y:S01]  /*35ac0*/  @P1 LDC R5, c[0x0][0x450] ;  /* 0x00011400ff051b82 */ /* 0x000f220000000800 */
[----:B--2---:R-:W-:Y:S02]  /*35ad0*/  @P2 IMAD.IADD R10, R2, 0x1, -R4 ;  /* 0x00000001020a2824 */ /* 0x004fe400078e0a04 */
[----:B-1----:R-:W-:-:S04]  /*35ae0*/  @P1 IMAD.HI.U32 R2, R6, R3, RZ ;  /* 0x0000000306021227 */ /* 0x002fc800078e00ff */
[----:B------:R-:W-:Y:S01]  /*35af0*/  IMAD.IADD R7, R9, 0x1, R10 ;  /* 0x0000000109077824 */ /* 0x000fe200078e020a */
[----:B----4-:R-:W-:-:S03]  /*35b00*/  @P1 SHF.R.U32.HI R6, RZ, R5, R2 ;  /* 0x00000005ff061219 */ /* 0x010fc60000011602 */
[C---:B------:R-:W-:Y:S01]  /*35b10*/  VIADD R2, R7.reuse, 0x3f ;  /* 0x0000003f07027836 */ /* 0x040fe20000000000 */
[----:B------:R-:W-:-:S04]  /*35b20*/  IADD3 R20, R7, 0x1, -R11 ;  /* 0x0000000107147810 */ /* 0x000fc80007ffe80b */
[----:B------:R-:W-:Y:S01]  /*35b30*/  SHF.R.S32.HI R3, RZ, 0x1f, R2 ;  /* 0x0000001fff037819 */ /* 0x000fe20000011402 */
[----:B------:R-:W-:-:S03]  /*35b40*/  IMAD.IADD R6, R20, 0x1, R6 ;  /* 0x0000000114067824 */ /* 0x000fc600078e0206 */
[----:B------:R-:W-:Y:S02]  /*35b50*/  LEA.HI R21, R3, R2, RZ, 0x6 ;  /* 0x0000000203157211 */ /* 0x000fe400078f30ff */
[----:B------:R-:W1:Y:S02]  /*35b60*/  LDC.64 R2, c[0x0][0xad8] ;  /* 0x0002b600ff027b82 */ /* 0x000e640000000a00 */
[----:B------:R-:W-:Y:S02]  /*35b70*/  SHF.R.S32.HI R21, RZ, 0x6, R21 ;  /* 0x00000006ff157819 */ /* 0x000fe40000011415 */
[----:B-1----:R-:W-:Y:S01]  /*35b80*/  ISETP.GE.AND P3, PT, R3, 0x1, PT ;  /* 0x000000010300780c */ /* 0x002fe20003f66270 */
        /* <DEDUP_REMOVED lines=13> */
.L_x_3814:
[----:B------:R-:W-:-:S13]  /*35c60*/  ISETP.NE.AND P0, PT, R3, 0x1, PT ;  /* 0x000000010300780c */ /* 0x000fda0003f05270 */
[----:B------:R-:W1:Y:S02]  /*35c70*/  @P0 LDC.64 R4, c[0x0][0xae0] ;  /* 0x0002b800ff040b82 */ /* 0x000e640000000a00 */
[----:B-1----:R-:W-:-:S05]  /*35c80*/  @P0 IMAD.HI.U32 R4, R2, R4, RZ ;  /* 0x0000000402040227 */ /* 0x002fca00078e00ff */
[----:B------:R-:W-:-:S07]  /*35c90*/  @P0 SHF.R.U32.HI R2, RZ, R5, R4 ;  /* 0x00000005ff020219 */ /* 0x000fce0000011604 */
.L_x_3815:
[----:B------:R-:W-:Y:S05]  /*35ca0*/  BSYNC B0 ;  /* 0x0000000000007941 */ /* 0x000fea0003800000 */
.L_x_3813:
[----:B------:R-:W-:-:S05]  /*35cb0*/  IMAD R2, R2, R3, R3 ;  /* 0x0000000302027224 */ /* 0x000fca00078e0203 */
[----:B------:R-:W-:-:S07]  /*35cc0*/  VIMNMX R8, R8, R2, PT ;  /* 0x0000000208087248 */ /* 0x000fce0003fe0100 */
.L_x_3812:
[----:B------:R-:W1:Y:S01]  /*35cd0*/  @P1 LDC R4, c[0x0][0x44c] ;  /* 0x00011300ff041b82 */ /* 0x000e620000000800 */
[----:B------:R-:W-:Y:S01]  /*35ce0*/  IMAD.MOV.U32 R2, RZ, RZ, R12 ;  /* 0x000000ffff027224 */ /* 0x000fe200078e000c */
[----:B------:R-:W-:Y:S01]  /*35cf0*/  ULDC UR4, c[0x0][0xad4] ;  /* 0x0002b50000047ab9 */ /* 0x000fe20000000800 */
[----:B------:R-:W-:-:S05]  /*35d00*/  IMAD.IADD R17, R7, 0x1, -R11 ;  /* 0x0000000107117824 */ /* 0x000fca00078e0a0b */
        /* <DEDUP_REMOVED lines=16> */
.L_x_3818:
[----:B------:R-:W-:-:S13]  /*35e10*/  ISETP.NE.AND P0, PT, R3, 0x1, PT ;  /* 0x000000010300780c */ /* 0x000fda0003f05270 */
[----:B------:R-:W1:Y:S02]  /*35e20*/  @P0 LDC.64 R4, c[0x0][0xae0] ;  /* 0x0002b800ff040b82 */ /* 0x000e640000000a00 */
[----:B-1----:R-:W-:-:S05]  /*35e30*/  @P0 IMAD.HI.U32 R4, R2, R4, RZ ;  /* 0x0000000402040227 */ /* 0x002fca00078e00ff */
[----:B------:R-:W-:-:S07]  /*35e40*/  @P0 SHF.R.U32.HI R2, RZ, R5, R4 ;  /* 0x00000005ff020219 */ /* 0x000fce0000011604 */
.L_x_3819:
[----:B------:R-:W-:Y:S05]  /*35e50*/  BSYNC B0 ;  /* 0x0000000000007941 */ /* 0x000fea0003800000 */
.L_x_3817:
[----:B------:R-:W-:-:S05]  /*35e60*/  IMAD R2, R2, R3, RZ ;  /* 0x0000000302027224 */ /* 0x000fca00078e02ff */
[----:B------:R-:W-:-:S07]  /*35e70*/  VIMNMX R6, R6, R2, !PT ;  /* 0x0000000206067248 */ /* 0x000fce0007fe0100 */
.L_x_3816:
        /* <DEDUP_REMOVED lines=15> */
[----:B------:R-:W-:-:S05]  /*35f70*/  SHF.R.U32.HI R3, RZ, 0x6, R3 ;  /* 0x00000006ff037819 */ /* 0x000fca0000011603 */
[----:B------:R-:W-:-:S06]  /*35f80*/  IMAD.MOV.U32 R8, RZ, RZ, R3 ;  /* 0x000000ffff087224 */ /* 0x000fcc00078e0003 */
[----:B------:R-:W-:-:S05]  /*35f90*/  @P0 VIADD R2, R2, 0x3f ;  /* 0x0000003f02020836 */ /* 0x000fca0000000000 */
[----:B------:R-:W-:-:S04]  /*35fa0*/  @P0 SHF.R.S32.HI R4, RZ, 0x1f, R2 ;  /* 0x0000001fff040819 */ /* 0x000fc80000011402 */
[----:B------:R-:W-:-:S04]  /*35fb0*/  @P0 LEA.HI R2, R4, R2, RZ, 0x6 ;  /* 0x0000000204020211 */ /* 0x000fc800078f30ff */
[----:B------:R-:W-:Y:S02]  /*35fc0*/  @P0 SHF.R.S32.HI R8, RZ, 0x6, R2 ;  /* 0x00000006ff080819 */ /* 0x000fe40000011402 */
[----:B------:R-:W-:Y:S02]  /*35fd0*/  PLOP3.LUT P0, PT, PT, PT, PT, 0x80, 0x0 ;  /* 0x000000000000781c */ /* 0x000fe40003f0f070 */
[----:B------:R-:W-:-:S13]  /*35fe0*/  ISETP.GT.AND P1, PT, R8, R3, PT ;  /* 0x000000030800720c */ /* 0x000fda0003f24270 */
[----:B------:R-:W-:Y:S05]  /*35ff0*/  @!P1 BRA `(.L_x_3821) ;  /* 0x0000001800c09947 */ /* 0x000fea0003800000 */
[----:B------:R-:W-:Y:S01]  /*36000*/  UMOV UR4, 0xffffffff ;  /* 0xffffffff00047882 */ /* 0x000fe20000000000 */
[----:B------:R-:W-:Y:S02]  /*36010*/  SEL R2, R19, RZ, !P2 ;  /* 0x000000ff13027207 */ /* 0x000fe40005000000 */
[----:B------:R-:W-:Y:S05]  /*36020*/  BRA.DIV UR4, `(.L_x_3822) ;  /* 0x0000009a046c7947 */ /* 0x000fea000b800000 */
[----:B------:R-:W1:Y:S02]  /*36030*/  S2R R4, SR_TID.X ;  /* 0x0000000000047919 */ /* 0x000e640000002100 */
[----:B-1----:R-:W-:-:S04]  /*36040*/  SHF.R.U32.HI R4, RZ, 0x5, R4 ;  /* 0x00000005ff047819 */ /* 0x002fc80000011604 */
[----:B------:R-:W-:-:S05]  /*36050*/  LOP3.LUT R4, R4, 0x3, RZ, 0xc0, !PT ;  /* 0x0000000304047812 */ /* 0x000fca00078ec0ff */
[----:B------:R1:W2:Y:S02]  /*36060*/  SHFL.IDX PT, R14, R4, RZ, 0x1f ;  /* 0x00001fff040e7589 */ /* 0x0002a400000e0000 */
.L_x_4035:
[----:B--2---:R-:W-:Y:S02]  /*36070*/  ISETP.NE.AND P0, PT, R14, RZ, PT ;  /* 0x000000ff0e00720c */ /* 0x004fe40003f05270 */
[----:B------:R-:W-:-:S11]  /*36080*/  PLOP3.LUT P6, PT, PT, PT, PT, 0x8, 0x0 ;  /* 0x000000000000781c */ /* 0x000fd60003fce170 */
[----:B------:R-:W-:Y:S05]  /*36090*/  @P0 BRA `(.L_x_3823) ;  /* 0x00000000000c0947 */ /* 0x000fea0003800000 */
[----:B------:R-:W-:-:S03]  /*360a0*/  UMOV UR4, 0xffffffff ;  /* 0xffffffff00047882 */ /* 0x000fc60000000000 */
[----:B------:R-:W-:Y:S05]  /*360b0*/  BRA.DIV UR4, `(.L_x_3824) ;  /* 0x0000009a047c7947 */ /* 0x000fea000b800000 */
[----:B------:R-:W-:-:S13]  /*360c0*/  ELECT P6, URZ, PT ;  /* 0x00000000003f782f */ /* 0x000fda00038c0000 */
.L_x_3823:
        /* <DEDUP_REMOVED lines=10> */
.L_x_4038:
[----:B------:R-:W-:Y:S05]  /*36170*/  BSYNC B1 ;  /* 0x0000000000017941 */ /* 0x000fea0003800000 */
.L_x_3825:
        /* <DEDUP_REMOVED lines=14> */
.L_x_4039:
[----:B------:R-:W-:Y:S05]  /*36260*/  BSYNC B2 ;  /* 0x0000000000027941 */ /* 0x000fea0003800000 */
.L_x_3829:
        /* <DEDUP_REMOVED lines=9> */
.L_x_3832:
[----:B------:R-:W-:Y:S05]  /*36300*/  BSYNC B2 ;  /* 0x0000000000027941 */ /* 0x000fea0003800000 */
.L_x_3831:
        /* <DEDUP_REMOVED lines=14> */
.L_x_3833:
        /* <DEDUP_REMOVED lines=13> */
.L_x_4040:
[----:B------:R-:W-:Y:S05]  /*364c0*/  BSYNC B2 ;  /* 0x0000000000027941 */ /* 0x000fea0003800000 */
.L_x_3834:
        /* <DEDUP_REMOVED lines=11> */
.L_x_3837:
[----:B------:R-:W-:Y:S05]  /*36580*/  BSYNC B2 ;  /* 0x0000000000027941 */ /* 0x000fea0003800000 */
.L_x_3836:
        /* <DEDUP_REMOVED lines=11> */
.L_x_3838:
        /* <DEDUP_REMOVED lines=15> */
.L_x_3839:
        /* <DEDUP_REMOVED lines=15> */
.L_x_3840:
        /* <DEDUP_REMOVED lines=15> */
.L_x_3841:
        /* <DEDUP_REMOVED lines=15> */
.L_x_3842:
        /* <DEDUP_REMOVED lines=15> */
.L_x_3843:
        /* <DEDUP_REMOVED lines=15> */
.L_x_3844:
        /* <DEDUP_REMOVED lines=15> */
.L_x_3845:
        /* <DEDUP_REMOVED lines=10> */
.L_x_3828:
[----:B------:R-:W-:Y:S05]  /*36d70*/  BSYNC B1 ;  /* 0x0000000000017941 */ /* 0x000fea0003800000 */
.L_x_3827:
        /* <DEDUP_REMOVED lines=13> */
.L_x_3865:
        /* <DEDUP_REMOVED lines=14> */
.L_x_4041:
[----:B------:R-:W-:Y:S05]  /*36f30*/  BSYNC B2 ;  /* 0x0000000000027941 */ /* 0x000fea0003800000 */
.L_x_3848:
        /* <DEDUP_REMOVED lines=9> */
.L_x_3851:
[----:B------:R-:W-:Y:S05]  /*36fd0*/  BSYNC B2 ;  /* 0x0000000000027941 */ /* 0x000fea0003800000 */
.L_x_3850:
        /* <DEDUP_REMOVED lines=13> */
.L_x_3852:
        /* <DEDUP_REMOVED lines=13> */
.L_x_4042:
[----:B------:R-:W-:Y:S05]  /*37180*/  BSYNC B2 ;  /* 0x0000000000027941 */ /* 0x000fea0003800000 */
.L_x_3853:
        /* <DEDUP_REMOVED lines=11> */
.L_x_3856:
[----:B------:R-:W-:Y:S05]  /*37240*/  BSYNC B2 ;  /* 0x0000000000027941 */ /* 0x000fea0003800000 */
.L_x_3855:
        /* <DEDUP_REMOVED lines=11> */
.L_x_3857:
        /* <DEDUP_REMOVED lines=15> */
.L_x_3858:
        /* <DEDUP_REMOVED lines=15> */
.L_x_3859:
        /* <DEDUP_REMOVED lines=15> */
.L_x_3860:
        /* <DEDUP_REMOVED lines=15> */
.L_x_3861:
        /* <DEDUP_REMOVED lines=15> */
.L_x_3862:
        /* <DEDUP_REMOVED lines=15> */
.L_x_3863:
        /* <DEDUP_REMOVED lines=15> */
.L_x_3864:
        /* <DEDUP_REMOVED lines=10> */
.L_x_3847:
[----:B------:R-:W-:Y:S05]  /*37a30*/  BSYNC B1 ;  /* 0x0000000000017941 */ /* 0x000fea0003800000 */
.L_x_3846:
        /* <DEDUP_REMOVED lines=8> */
[----:B---3--:R-:W-:-:S03]  /*37ac0*/  LOP3.LUT R7, R7, R6, RZ, 0x3c, !PT ;  /* 0x0000000607077212 */ /* 0x008fc600078e3cff */
[----:B------:R2:W-:Y:S04]  /*37ad0*/  STL [R1+0x438], R5 ;  /* 0x0004380501007387 */ /* 0x0005e80000100800 */
[----:B------:R2:W-:Y:S01]  /*37ae0*/  STL [R1+0x448], R7 ;  /* 0x0004480701007387 */ /* 0x0005e20000100800 */
[----:B------:R-:W-:Y:S05]  /*37af0*/  @P2 BRA `(.L_x_3865) ;  /* 0xfffffff000d42947 */ /* 0x000fea000383ffff */
.L_x_3821:
[----:B------:R-:W-:Y:S05]  /*37b00*/  BSYNC B0 ;  /* 0x0000000000007941 */ /* 0x000fea0003800000 */
.L_x_3820:
[----:B-12---:R-:W2:Y:S01]  /*37b10*/  LDL R7, [R1+0x45c] ;  /* 0x00045c0001077983 */ /* 0x006ea20000100800 */
        /* <DEDUP_REMOVED lines=25> */
.L_x_3868:
[----:B------:R-:W-:-:S13]  /*37cb0*/  ISETP.NE.AND P0, PT, R3, 0x1, PT ;  /* 0x000000010300780c */ /* 0x000fda0003f05270 */
[----:B------:R-:W1:Y:S02]  /*37cc0*/  @P0 LDC.64 R4, c[0x0][0xae0] ;  /* 0x0002b800ff040b82 */ /* 0x000e640000000a00 */
[----:B-1----:R-:W-:-:S05]  /*37cd0*/  @P0 IMAD.HI.U32 R4, R6, R4, RZ ;  /* 0x0000000406040227 */ /* 0x002fca00078e00ff */
[----:B------:R-:W-:-:S07]  /*37ce0*/  @P0 SHF.R.U32.HI R6, RZ, R5, R4 ;  /* 0x00000005ff060219 */ /* 0x000fce0000011604 */
.L_x_3869:
[----:B------:R-:W-:Y:S05]  /*37cf0*/  BSYNC B0 ;  /* 0x0000000000007941 */ /* 0x000fea0003800000 */
.L_x_3867:
[----:B------:R-:W-:-:S05]  /*37d00*/  IMAD R6, R6, R3, R3 ;  /* 0x0000000306067224 */ /* 0x000fca00078e0203 */
[----:B------:R-:W-:-:S07]  /*37d10*/  VIMNMX R2, R2, R6, PT ;  /* 0x0000000602027248 */ /* 0x000fce0003fe0100 */
.L_x_3866:
        /* <DEDUP_REMOVED lines=25> */
.L_x_3872:
[----:B------:R-:W-:-:S13]  /*37eb0*/  ISETP.NE.AND P0, PT, R3, 0x1, PT ;  /* 0x000000010300780c */ /* 0x000fda0003f05270 */
[----:B------:R-:W1:Y:S02]  /*37ec0*/  @P0 LDC.64 R4, c[0x0][0xae0] ;  /* 0x0002b800ff040b82 */ /* 0x000e640000000a00 */
[----:B-1----:R-:W-:-:S05]  /*37ed0*/  @P0 IMAD.HI.U32 R4, R0, R4, RZ ;  /* 0x0000000400040227 */ /* 0x002fca00078e00ff */
[----:B------:R-:W-:-:S07]  /*37ee0*/  @P0 SHF.R.U32.HI R0, RZ, R5, R4 ;  /* 0x00000005ff000219 */ /* 0x000fce0000011604 */
.L_x_3873:
[----:B------:R-:W-:Y:S05]  /*37ef0*/  BSYNC B0 ;  /* 0x0000000000007941 */ /* 0x000fea0003800000 */
.L_x_3871:
[----:B------:R-:W-:-:S05]  /*37f00*/  IMAD R0, R0, R3, RZ ;  /* 0x0000000300007224 */ /* 0x000fca00078e02ff */
[----:B------:R-:W-:-:S07]  /*37f10*/  VIMNMX R2, R2, R0, !PT ;  /* 0x0000000002027248 */ /* 0x000fce0007fe0100 */
.L_x_3870:
        /* <DEDUP_REMOVED lines=12> */
[----:B------:R-:W1:Y:S01]  /*37fe0*/  S2R R2, SR_LANEID ;  /* 0x0000000000027919 */ /* 0x000e620000000000 */
[----:B------:R-:W-:Y:S01]  /*37ff0*/  VOTEU.ANY UR4, UPT, PT ;  /* 0x0000000000047886 */ /* 0x000fe200038e0100 */
[----:B------:R-:W2:Y:S01]  /*38000*/  LDC.64 R4, c[0x0][0xd60] ;  /* 0x00035800ff047b82 */ /* 0x000ea20000000a00 */
[----:B------:R-:W1:Y:S02]  /*38010*/  FLO.U32 R0, UR4 ;  /* 0x0000000400007d00 */ /* 0x000e6400080e0000 */
[----:B-1----:R-:W-:-:S06]  /*38020*/  ISETP.EQ.U32.AND P0, PT, R0, R2, PT ;  /* 0x000000020000720c */ /* 0x002fcc0003f02070 */
[----:B------:R-:W2:Y:S07]  /*38030*/  POPC R2, UR4 ;  /* 0x0000000400027d09 */ /* 0x000eae0008000000 */
[----:B--2---:R-:W2:Y:S04]  /*38040*/  @P0 ATOMG.E.ADD.STRONG.GPU PT, R2, desc[UR44][R4.64], R2 ;  /* 0x00000002040209a8 */ /* 0x004ea800081ee1ec */
[----:B--2---:R1:W2:Y:S02]  /*38050*/  SHFL.IDX PT, R2, R2, R0, 0x1f ;  /* 0x00001f0002027589 */ /* 0x0042a400000e0000 */
[----:B-1----:R-:W1:Y:S02]  /*38060*/  S2R R0, SR_LTMASK ;  /* 0x0000000000007919 */ /* 0x002e640000003900 */
[----:B-1----:R-:W-:-:S06]  /*38070*/  LOP3.LUT R0, R0, UR4, RZ, 0xc0, !PT ;  /* 0x0000000400007c12 */ /* 0x002fcc000f8ec0ff */
[----:B------:R-:W2:Y:S02]  /*38080*/  POPC R0, R0 ;  /* 0x0000000000007309 */ /* 0x000ea40000000000 */
[----:B--2---:R-:W-:Y:S01]  /*38090*/  IADD3 R16, R2, UR39, R0 ;  /* 0x0000002702107c10 */ /* 0x004fe2000fffe000 */
[----:B------:R-:W-:Y:S06]  /*380a0*/  BRA `(.L_x_3876) ;  /* 0x0000005800fc7947 */ /* 0x000fec0003800000 */
.L_x_3875:
        /* <DEDUP_REMOVED lines=21> */
.L_x_3878:
[----:B------:R-:W-:Y:S05]  /*38200*/  BSYNC B6 ;  /* 0x0000000000067941 */ /* 0x000fea0003800000 */
.L_x_3877:
        /* <DEDUP_REMOVED lines=20> */
.L_x_3881:
        /* <DEDUP_REMOVED lines=15> */
.L_x_3880:
[----:B------:R-:W-:Y:S05]  /*38440*/  BSYNC B6 ;  /* 0x0000000000067941 */ /* 0x000fea0003800000 */
.L_x_3879:
        /* <DEDUP_REMOVED lines=8> */
[----:B------:R1:W3:Y:S02]  /*384d0*/  @P0 LDG.E R7, desc[UR44][R2.64] ;  /* 0x0000002c02070981 */ /* 0x0002e4000c1e1900 */
[----:B-1----:R-:W1:Y:S02]  /*384e0*/  LDC.64 R2, c[0x0][0x418] ;  /* 0x00010600ff027b82 */ /* 0x002e640000000a00 */
[----:B-1----:R-:W-:Y:S01]  /*384f0*/  LOP3.LUT P0, RZ, R2, UR4, RZ, 0xfc, !PT ;  /* 0x0000000402ff7c12 */ /* 0x002fe2000f80fcff */
[----:B------:R-:W-:-:S03]  /*38500*/  UMOV UR4, 0xffffffff ;  /* 0xffffffff00047882 */ /* 0x000fc60000000000 */
[----:B------:R-:W-:Y:S01]  /*38510*/  LOP3.LUT P0, RZ, R3, UR5, RZ, 0xfc, P0 ;  /* 0x0000000503ff7c12 */ /* 0x000fe2000800fcff */
[----:B--2---:R-:W-:Y:S01]  /*38520*/  VIADD R0, R17, 0xffffffff ;  /* 0xffffffff11007836 */ /* 0x004fe20000000000 */
[----:B---3--:R-:W-:Y:S01]  /*38530*/  SHF.R.S32.HI R8, RZ, 0x1f, R7 ;  /* 0x0000001fff087819 */ /* 0x008fe20000011407 */
[----:B------:R1:W-:Y:S01]  /*38540*/  STL [R1+0x43c], R7 ;  /* 0x00043c0701007387 */ /* 0x0003e20000100800 */
[----:B------:R-:W-:-:S03]  /*38550*/  SEL R17, R7, RZ, !P0 ;  /* 0x000000ff07117207 */ /* 0x000fc60004000000 */
[----:B------:R1:W-:Y:S01]  /*38560*/  STL [R1+0x450], R8 ;  /* 0x0004500801007387 */ /* 0x0003e20000100800 */
[----:B------:R-:W-:Y:S05]  /*38570*/  BRA.DIV UR4, `(.L_x_3882) ;  /* 0x0000007604d47947 */ /* 0x000fea000b800000 */
[----:B------:R-:W2:Y:S02]  /*38580*/  S2R R4, SR_TID.X ;  /* 0x0000000000047919 */ /* 0x000ea40000002100 */
[----:B--2---:R-:W-:-:S04]  /*38590*/  SHF.R.U32.HI R4, RZ, 0x5, R4 ;  /* 0x00000005ff047819 */ /* 0x004fc80000011604 */
[----:B------:R-:W-:-:S05]  /*385a0*/  LOP3.LUT R4, R4, 0x3, RZ, 0xc0, !PT ;  /* 0x0000000304047812 */ /* 0x000fca00078ec0ff */
[----:B------:R2:W3:Y:S02]  /*385b0*/  SHFL.IDX PT, R14, R4, RZ, 0x1f ;  /* 0x00001fff040e7589 */ /* 0x0004e400000e0000 */
.L_x_4045:
[----:B--2---:R-:W2:Y:S01]  /*385c0*/  LDL.LU R4, [R1+0x44c] ;  /* 0x00044c0001047983 */ /* 0x004ea20000300800 */
[----:B------:R-:W-:Y:S02]  /*385d0*/  PLOP3.LUT P1, PT, PT, PT, PT, 0x8, 0x0 ;  /* 0x000000000000781c */ /* 0x000fe40003f2e170 */
[----:B---3--:R-:W-:Y:S01]  /*385e0*/  ISETP.NE.AND P0, PT, R14, RZ, PT ;  /* 0x000000ff0e00720c */ /* 0x008fe20003f05270 */
[----:B------:R3:W-:Y:S01]  /*385f0*/  STL [R1+0x468], R0 ;  /* 0x0004680001007387 */ /* 0x0007e20000100800 */
[----:B--2---:R-:W-:-:S09]  /*38600*/  LOP3.LUT R4, R4, 0xfffffffe, RZ, 0xc0, !PT ;  /* 0xfffffffe04047812 */ /* 0x004fd200078ec0ff */
[----:B------:R-:W-:-:S05]  /*38610*/  @P1 LOP3.LUT R4, R4, 0x1, RZ, 0xfc, !PT ;  /* 0x0000000104041812 */ /* 0x000fca00078efcff */
[----:B------:R3:W-:Y:S01]  /*38620*/  STL [R1+0x44c], R4 ;  /* 0x00044c0401007387 */ /* 0x0007e20000100800 */
[----:B------:R-:W-:Y:S05]  /*38630*/  @P0 BRA `(.L_x_3883) ;  /* 0x00000004001c0947 */ /* 0x000fea0003800000 */
[----:B------:R-:W-:-:S03]  /*38640*/  UMOV UR4, 0xffffffff ;  /* 0xffffffff00047882 */ /* 0x000fc60000000000 */
[----:B------:R-:W-:Y:S05]  /*38650*/  BRA.DIV UR4, `(.L_x_3884) ;  /* 0x0000007604d07947 */ /* 0x000fea000b800000 */
[----:B------:R-:W-:-:S13]  /*38660*/  ELECT P6, URZ, PT ;  /* 0x00000000003f782f */ /* 0x000fda00038c0000 */
.L_x_4048:
[----:B------:R-:W-:Y:S05]  /*38670*/  @!P6 BRA `(.L_x_3883) ;  /* 0x00000004000ce947 */ /* 0x000fea0003800000 */
[----:B------:R-:W-:-:S04]  /*38680*/  ISETP.NE.U32.AND P0, PT, R2, RZ, PT ;  /* 0x000000ff0200720c */ /* 0x000fc80003f05070 */
[----:B------:R-:W-:-:S13]  /*38690*/  ISETP.NE.AND.EX P0, PT, R3, RZ, PT, P0 ;  /* 0x000000ff0300720c */ /* 0x000fda0003f05300 */
[----:B------:R-:W-:Y:S05]  /*386a0*/  @!P0 BRA `(.L_x_3885) ;  /* 0x0000000000508947 */ /* 0x000fea0003800000 */
[----:B------:R-:W2:Y:S01]  /*386b0*/  LDC R6, c[0x0][0x43c] ;  /* 0x00010f00ff067b82 */ /* 0x000ea20000000800 */
[----:B------:R-:W-:Y:S01]  /*386c0*/  IMAD.MOV.U32 R9, RZ, RZ, R0 ;  /* 0x000000ffff097224 */ /* 0x000fe200078e0000 */
[----:B------:R-:W-:-:S03]  /*386d0*/  ULDC.64 UR4, c[0x0][0x428] ;  /* 0x00010a0000047ab9 */ /* 0x000fc60000000a00 */
[----:B---3--:R-:W-:Y:S01]  /*386e0*/  IMAD.MOV.U32 R0, RZ, RZ, R9 ;  /* 0x000000ffff007224 */ /* 0x008fe200078e0009 */
[----:B--2---:R-:W-:-:S13]  /*386f0*/  ISETP.NE.AND P0, PT, R6, 0x1, PT ;  /* 0x000000010600780c */ /* 0x004fda0003f05270 */
[----:B------:R-:W2:Y:S02]  /*38700*/  @P0 LDC.64 R4, c[0x0][0x440] ;  /* 0x00011000ff040b82 */ /* 0x000ea40000000a00 */
[----:B--2---:R-:W-:-:S05]  /*38710*/  @P0 IMAD.HI.U32 R4, R9, R4, RZ ;  /* 0x0000000409040227 */ /* 0x004fca00078e00ff */
        /* <DEDUP_REMOVED lines=13> */
.L_x_3885:
[----:B-1----:R-:W4:Y:S04]  /*387f0*/  LDL R7, [R1+0x430] ;  /* 0x0004300001077983 */ /* 0x002f280000100800 */
[----:B---3--:R-:W4:Y:S04]  /*38800*/  LDL R0, [R1+0x434] ;  /* 0x0004340001007983 */ /* 0x008f280000100800 */
[----:B--2---:R-:W2:Y:S01]  /*38810*/  LDL R2, [R1+0x444] ;  /* 0x0004440001027983 */ /* 0x004ea20000100800 */
[----:B----4-:R-:W-:Y:S01]  /*38820*/  IMAD R0, R0, 0x8, R7 ;  /* 0x0000000800007824 */ /* 0x010fe200078e0207 */
[----:B--2---:R-:W-:-:S04]  /*38830*/  SHF.L.U32 R2, R2, 0x1f, RZ ;  /* 0x0000001f02027819 */ /* 0x004fc800000006ff */
[----:B------:R-:W1:Y:S02]  /*38840*/  SYNCS.PHASECHK.TRANS64.TRYWAIT P0, [R0+URZ+0x38840], R2 ;  /* 0x03884002000075a7 */ /* 0x000e64000800017f */
[----:B-1----:R-:W-:Y:S05]  /*38850*/  @!P0 BRA `(.L_x_3886) ;  /* 0x0000007400708947 */ /* 0x002fea0003800000 */
.L_x_4049:
        /* <DEDUP_REMOVED lines=11> */
.L_x_3887:
[----:B------:R-:W2:Y:S04]  /*38910*/  LDL R5, [R1+0x430] ;  /* 0x0004300001057983 */ /* 0x000ea80000100800 */
[----:B------:R-:W2:Y:S04]  /*38920*/  LDL R4, [R1+0x434] ;  /* 0x0004340001047983 */ /* 0x000ea80000100800 */
[----:B------:R-:W3:Y:S04]  /*38930*/  LDL R6, [R1+0x468] ;  /* 0x0004680001067983 */ /* 0x000ee80000100800 */
[----:B------:R-:W4:Y:S04]  /*38940*/  LDL R3, [R1+0x454] ;  /* 0x0004540001037983 */ /* 0x000f280000100800 */
[----:B-1----:R-:W4:Y:S01]  /*38950*/  LDL.LU R2, [R1+0x44c] ;  /* 0x00044c0001027983 */ /* 0x002f220000300800 */
        /* <DEDUP_REMOVED lines=21> */
.L_x_3883:
[----:B---3--:R-:W3:Y:S04]  /*38ab0*/  LDL R0, [R1+0x430] ;  /* 0x0004300001007983 */ /* 0x008ee80000100800 */
[----:B--2---:R-:W2:Y:S01]  /*38ac0*/  LDL R2, [R1+0x46c] ;  /* 0x00046c0001027983 */ /* 0x004ea20000100800 */
[----:B------:R-:W-:Y:S05]  /*38ad0*/  WARPSYNC.ALL ;  /* 0x0000000000007948 */ /* 0x000fea0003800000 */
[----:B------:R-:W-:Y:S01]  /*38ae0*/  ULDC.64 UR4, c[0x0][0xaf8] ;  /* 0x0002be0000047ab9 */ /* 0x000fe20000000a00 */
[----:B------:R-:W-:Y:S01]  /*38af0*/  BSSY B6, `(.L_x_3888) ;  /* 0x0000020000067945 */ /* 0x000fe20003800000 */
[----:B------:R-:W-:Y:S01]  /*38b00*/  BAR.SYNC.DEFER_BLOCKING 0x8, 0x100 ;  /* 0x0204000000007b1d */ /* 0x000fe20000010000 */
[----:B------:R-:W-:-:S04]  /*38b10*/  ISETP.NE.U32.AND P0, PT, RZ, UR4, PT ;  /* 0x00000004ff007c0c */ /* 0x000fc8000bf05070 */
[----:B------:R-:W-:Y:S01]  /*38b20*/  ISETP.NE.AND.EX P0, PT, RZ, UR5, PT, P0 ;  /* 0x00000005ff007c0c */ /* 0x000fe2000bf05300 */
[----:B---3--:R-:W-:Y:S01]  /*38b30*/  VIADD R0, R0, 0x20400 ;  /* 0x0002040000007836 */ /* 0x008fe20000000000 */
[----:B--2---:R-:W-:-:S04]  /*38b40*/  SHF.R.S32.HI R3, RZ, 0x1f, R2 ;  /* 0x0000001fff037819 */ /* 0x004fc80000011402 */
[----:B------:R-:W-:Y:S02]  /*38b50*/  LOP3.LUT P1, RZ, R0, 0x3ff, RZ, 0xc0, !PT ;  /* 0x000003ff00ff7812 */ /* 0x000fe4000782c0ff */
[----:B------:R-:W-:Y:S01]  /*38b60*/  SHF.R.S32.HI R0, RZ, 0x1f, R19 ;  /* 0x0000001fff007819 */ /* 0x000fe20000011413 */
[----:B------:R-:W-:Y:S01]  /*38b70*/  STL [R1+0x480], R3 ;  /* 0x0004800301007387 */ /* 0x000fe20000100800 */
[----:B------:R-:W-:Y:S02]  /*38b80*/  SHF.R.S32.HI R2, RZ, 0x1f, R18 ;  /* 0x0000001fff027819 */ /* 0x000fe40000011412 */
[----:B------:R-:W-:-:S03]  /*38b90*/  SEL R0, R0, RZ, !P0 ;  /* 0x000000ff00007207 */ /* 0x000fc60004000000 */
[----:B------:R-:W-:Y:S04]  /*38ba0*/  STL [R1+0x488], R2 ;  /* 0x0004880201007387 */ /* 0x000fe80000100800 */
[----:B------:R2:W-:Y:S02]  /*38bb0*/  STL [R1+0x48c], R0 ;  /* 0x00048c0001007387 */ /* 0x0005e40000100800 */
[----:B--2---:R-:W-:-:S05]  /*38bc0*/  SEL R0, R19, RZ, !P0 ;  /* 0x000000ff13007207 */ /* 0x004fca0004000000 */
[----:B------:R2:W-:Y:S01]  /*38bd0*/  STL [R1+0x474], R0 ;  /* 0x0004740001007387 */ /* 0x0005e20000100800 */
        /* <DEDUP_REMOVED lines=9> */
[----:B-1----:R-:W-:-:S02]  /*38c70*/  IMAD.U32 R7, RZ, RZ, UR7 ;  /* 0x00000007ff077e24 */ /* 0x002fc4000f8e00ff */
[----:B------:R-:W-:Y:S02]  /*38c80*/  IMAD.U32 R10, RZ, RZ, UR8 ;  /* 0x00000008ff0a7e24 */ /* 0x000fe4000f8e00ff */
[----:B0-----:R-:W-:Y:S02]  /*38c90*/  IMAD.U32 R11, RZ, RZ, UR9 ;  /* 0x00000009ff0b7e24 */ /* 0x001fe4000f8e00ff */
[----:B------:R-:W-:Y:S02]  /*38ca0*/  IMAD.MOV.U32 R8, RZ, RZ, 0x70 ;  /* 0x00000070ff087424 */ /* 0x000fe400078e00ff */
[----:B------:R-:W-:Y:S02]  /*38cb0*/  IMAD.MOV.U32 R12, RZ, RZ, 0x1 ;  /* 0x00000001ff0c7424 */ /* 0x000fe400078e00ff */
[----:B------:R-:W-:-:S07]  /*38cc0*/  IMAD.MOV.U32 R13, RZ, RZ, RZ ;  /* 0x000000ffff0d7224 */ /* 0x000fce00078e00ff */
[----:B------:R-:W-:-:S07]  /*38cd0*/  LEPC R20, `(.L_x_3889) ;  /* 0x000000001014794e */ /* 0x000fce0000000000 */
[----:B--23--:R-:W-:Y:S05]  /*38ce0*/  CALL.ABS.NOINC R2 ;  /* 0x0000000002007343 */ /* 0x00cfea0003c00000 */
.L_x_3889:
[----:B------:R-:W-:Y:S05]  /*38cf0*/  BSYNC B6 ;  /* 0x0000000000067941 */ /* 0x000fea0003800000 */
.L_x_3888:
[----:B0-----:R-:W3:Y:S01]  /*38d00*/  LDL R11, [R1+0x45c] ;  /* 0x00045c00010b7983 */ /* 0x001ee20000100800 */
[----:B-1----:R-:W0:Y:S01]  /*38d10*/  LDC R7, c[0x0][0x448] ;  /* 0x00011200ff077b82 */ /* 0x002e220000000800 */
[----:B------:R-:W-:Y:S01]  /*38d20*/  ULDC.64 UR4, c[0x0][0x298] ;  /* 0x0000a60000047ab9 */ /* 0x000fe20000000a00 */
[----:B------:R-:W-:Y:S01]  /*38d30*/  ULDC.64 UR6, c[0x0][0x280] ;  /* 0x0000a00000067ab9 */ /* 0x000fe20000000a00 */
[----:B------:R-:W4:Y:S04]  /*38d40*/  LDL R4, [R1+0x480] ;  /* 0x0004800001047983 */ /* 0x000f280000100800 */
[----:B------:R-:W4:Y:S04]  /*38d50*/  LDL R10, [R1+0x46c] ;  /* 0x00046c00010a7983 */ /* 0x000f280000100800 */
[----:B------:R-:W4:Y:S01]  /*38d60*/  LDL R9, [R1+0x488] ;  /* 0x0004880001097983 */ /* 0x000f220000100800 */
[----:B------:R-:W1:Y:S01]  /*38d70*/  S2R R2, SR_TID.X ;  /* 0x0000000000027919 */ /* 0x000e620000002100 */
[----:B--2---:R-:W2:Y:S02]  /*38d80*/  S2R R0, SR_TID.X ;  /* 0x0000000000007919 */ /* 0x004ea40000002100 */
[----:B------:R-:W4:Y:S01]  /*38d90*/  LDL R8, [R1+0x48c] ;  /* 0x00048c0001087983 */ /* 0x000f220000100800 */
[----:B0-----:R-:W-:-:S03]  /*38da0*/  ISETP.NE.AND P0, PT, R7, 0x1, PT ;  /* 0x000000010700780c */ /* 0x001fc60003f05270 */
[----:B------:R-:W4:Y:S10]  /*38db0*/  LDL R6, [R1+0x474] ;  /* 0x0004740001067983 */ /* 0x000f340000100800 */
[----:B------:R-:W0:Y:S01]  /*38dc0*/  @P0 LDC R3, c[0x0][0x450] ;  /* 0x00011400ff030b82 */ /* 0x000e220000000800 */
[----:B-1----:R-:W-:-:S04]  /*38dd0*/  LOP3.LUT R2, R2, 0x7f, RZ, 0xc0, !PT ;  /* 0x0000007f02027812 */ /* 0x002fc800078ec0ff */
[----:B------:R-:W-:Y:S01]  /*38de0*/  SHF.R.U32.HI R2, RZ, 0x3, R2 ;  /* 0x00000003ff027819 */ /* 0x000fe20000011602 */
[----:B--2---:R-:W-:-:S05]  /*38df0*/  IMAD.SHL.U32 R0, R0, 0x10, RZ ;  /* 0x0000001000007824 */ /* 0x004fca00078e00ff */
[----:B------:R-:W-:Y:S02]  /*38e00*/  LOP3.LUT R0, R2, 0x70, R0, 0xf8, !PT ;  /* 0x0000007002007812 */ /* 0x000fe400078ef800 */
[----:B------:R-:W1:Y:S03]  /*38e10*/  @P0 LDC R2, c[0x0][0x44c] ;  /* 0x00011300ff020b82 */ /* 0x000e660000000800 */
[----:B---3--:R-:W-:-:S04]  /*38e20*/  IMAD.IADD R5, R0, 0x1, R11 ;  /* 0x0000000100057824 */ /* 0x008fc800078e020b */
[----:B-1----:R-:W-:-:S04]  /*38e30*/  @P0 IMAD.HI.U32 R2, R5, R2, RZ ;  /* 0x0000000205020227 */ /* 0x002fc800078e00ff */
[----:B------:R-:W-:Y:S01]  /*38e40*/  IMAD.MOV.U32 R0, RZ, RZ, R5 ;  /* 0x000000ffff007224 */ /* 0x000fe200078e0005 */
[----:B0-----:R-:W-:Y:S01]  /*38e50*/  @P0 SHF.R.U32.HI R0, RZ, R3, R2 ;  /* 0x00000003ff000219 */ /* 0x001fe20000011602 */
[----:B----4-:R-:W-:-:S04]  /*38e60*/  IMAD R2, R4, UR4, RZ ;  /* 0x0000000404027c24 */ /* 0x010fc8000f8e02ff */
        /* <DEDUP_REMOVED lines=78> */
.L_x_4058:
        /* <DEDUP_REMOVED lines=13> */
.L_x_3891:
        /* <DEDUP_REMOVED lines=38> */
.L_x_3893:
[----:B------:R-:W-:Y:S05]  /*39680*/  BSYNC B6 ;  /* 0x0000000000067941 */ /* 0x000fea0003800000 */
.L_x_3892:
        /* <DEDUP_REMOVED lines=188> */
.L_x_4068:
        /* <DEDUP_REMOVED lines=31> */
.L_x_3896:
[----:B------:R-:W-:Y:S05]  /*3a440*/  BSYNC B0 ;  /* 0x0000000000007941 */ /* 0x000fea0003800000 */
.L_x_3895:
[----:B--2---:R2:W5:Y:S01]  /*3a450*/  LDL R0, [R1+0x430] ;  /* 0x0004300001007983 */ /* 0x0045620000100800 */
[----:B------:R-:W-:Y:S01]  /*3a460*/  PLOP3.LUT P0, PT, PT, PT, PT, 0x80, 0x0 ;  /* 0x000000000000781c */ /* 0x000fe20003f0f070 */
[----:B------:R-:W-:-:S12]  /*3a470*/  NOP ;  /* 0x0000000000007918 */ /* 0x000fd80000000000 */
.L_x_3897:
        /* <DEDUP_REMOVED lines=19> */
.L_x_4069:
[----:B------:R-:W-:Y:S05]  /*3a5b0*/  BSYNC B0 ;  /* 0x0000000000007941 */ /* 0x000fea0003800000 */
.L_x_3898:
        /* <DEDUP_REMOVED lines=16> */
.L_x_4070:
[----:B------:R-:W-:Y:S05]  /*3a6c0*/  BSYNC B1 ;  /* 0x0000000000017941 */ /* 0x000fea0003800000 */
.L_x_3902:
        /* <DEDUP_REMOVED lines=9> */
.L_x_3905:
[----:B------:R-:W-:Y:S05]  /*3a760*/  BSYNC B1 ;  /* 0x0000000000017941 */ /* 0x000fea0003800000 */
.L_x_3904:
        /* <DEDUP_REMOVED lines=14> */
.L_x_3906:
        /* <DEDUP_REMOVED lines=15> */
.L_x_3907:
        /* <DEDUP_REMOVED lines=15> */
.L_x_3908:
        /* <DEDUP_REMOVED lines=15> */
.L_x_3909:
        /* <DEDUP_REMOVED lines=15> */
.L_x_3910:
        /* <DEDUP_REMOVED lines=15> */
.L_x_3911:
        /* <DEDUP_REMOVED lines=15> */
.L_x_3912:
        /* <DEDUP_REMOVED lines=15> */
.L_x_3913:
        /* <DEDUP_REMOVED lines=10> */
.L_x_3901:
[----:B------:R-:W-:Y:S05]  /*3af80*/  BSYNC B0 ;  /* 0x0000000000007941 */ /* 0x000fea0003800000 */
.L_x_3900:
        /* <DEDUP_REMOVED lines=50> */
.L_x_3920:
[----:B------:R-:W3:Y:S01]  /*3b2b0*/  LDL R2, [R1+0x430] ;  /* 0x0004300001027983 */ /* 0x000ee20000100800 */
[----:B0-----:R-:W-:Y:S01]  /*3b2c0*/  SHF.L.U32 R5, R7, 0x1f, RZ ;  /* 0x0000001f07057819 */ /* 0x001fe200000006ff */
[----:B------:R-:W0:Y:S01]  /*3b2d0*/  S2R R3, SR_TID.X ;  /* 0x0000000000037919 */ /* 0x000e220000002100 */
[----:B------:R-:W-:Y:S01]  /*3b2e0*/  BSSY B3, `(.L_x_3921) ;  /* 0x0000006000037945 */ /* 0x000fe20003800000 */
[----:B0-----:R-:W-:-:S04]  /*3b2f0*/  LOP3.LUT R3, R3, 0x7f, RZ, 0xc0, !PT ;  /* 0x0000007f03037812 */ /* 0x001fc800078ec0ff */
[----:B------:R-:W-:Y:S01]  /*3b300*/  ISETP.NE.AND P1, PT, R3, RZ, PT ;  /* 0x000000ff0300720c */ /* 0x000fe20003f25270 */
[----:B---3--:R-:W-:-:S04]  /*3b310*/  IMAD R2, R8, 0x8, R2 ;  /* 0x0000000808027824 */ /* 0x008fc800078e0202 */
[----:B------:R-:W0:Y:S02]  /*3b320*/  SYNCS.PHASECHK.TRANS64.TRYWAIT P0, [R2+URZ+0x38840], R5 ;  /* 0x03884005020075a7 */ /* 0x000e24000800017f */
[----:B0-----:R-:W-:Y:S06]  /*3b330*/  @!P0 BRA `(.L_x_3922) ;  /* 0x0000005c00348947 */ /* 0x001fec0003800000 */
.L_x_4071:
[----:B------:R-:W-:Y:S05]  /*3b340*/  BSYNC B3 ;  /* 0x0000000000037941 */ /* 0x000fea0003800000 */
.L_x_3921:
        /* <DEDUP_REMOVED lines=9> */
.L_x_3924:
[----:B------:R-:W-:Y:S05]  /*3b3e0*/  BSYNC B3 ;  /* 0x0000000000037941 */ /* 0x000fea0003800000 */
.L_x_3923:
        /* <DEDUP_REMOVED lines=14> */
.L_x_3925:
        /* <DEDUP_REMOVED lines=13> */
.L_x_4072:
[----:B------:R-:W-:Y:S05]  /*3b5a0*/  BSYNC B3 ;  /* 0x0000000000037941 */ /* 0x000fea0003800000 */
.L_x_3926:
        /* <DEDUP_REMOVED lines=11> */
.L_x_3929:
[----:B------:R-:W-:Y:S05]  /*3b660*/  BSYNC B3 ;  /* 0x0000000000037941 */ /* 0x000fea0003800000 */
.L_x_3928:
        /* <DEDUP_REMOVED lines=11> */
.L_x_3930:
        /* <DEDUP_REMOVED lines=15> */
.L_x_3931:
        /* <DEDUP_REMOVED lines=15> */
.L_x_3932:
        /* <DEDUP_REMOVED lines=15> */
.L_x_3933:
        /* <DEDUP_REMOVED lines=15> */
.L_x_3934:
        /* <DEDUP_REMOVED lines=15> */
.L_x_3935:
        /* <DEDUP_REMOVED lines=15> */
.L_x_3936:
        /* <DEDUP_REMOVED lines=15> */
.L_x_3937:
        /* <DEDUP_REMOVED lines=10> */
.L_x_3919:
[----:B------:R-:W-:Y:S05]  /*3be50*/  BSYNC B1 ;  /* 0x0000000000017941 */ /* 0x000fea0003800000 */
.L_x_3918:
[----:B------:R-:W3:Y:S02]  /*3be60*/  LDL R4, [R1+0x460] ;  /* 0x0004600001047983 */ /* 0x000ee40000100800 */
[----:B---3--:R-:W-:-:S07]  /*3be70*/  VIADD R0, R4, 0xfffffffd ;  /* 0xfffffffd04007836 */ /* 0x008fce0000000000 */
.L_x_3917:
[----:B------:R-:W-:Y:S05]  /*3be80*/  BSYNC B2 ;  /* 0x0000000000027941 */ /* 0x000fea0003800000 */
.L_x_3916:
[----:B------:R-:W3:Y:S01]  /*3be90*/  LDL.LU R2, [R1+0x460] ;  /* 0x0004600001027983 */ /* 0x000ee20000300800 */
[----:B------:R-:W-:Y:S01]  /*3bea0*/  VIADD R6, R6, 0xfffffffe ;  /* 0xfffffffe06067836 */ /* 0x000fe20000000000 */
[----:B---3--:R-:W-:-:S04]  /*3beb0*/  LOP3.LUT R2, RZ, R2, RZ, 0x33, !PT ;  /* 0x00000002ff027212 */ /* 0x008fc800078e33ff */
[----:B------:R-:W-:-:S13]  /*3bec0*/  ISETP.NE.AND P0, PT, R6, R2, PT ;  /* 0x000000020600720c */ /* 0x000fda0003f05270 */
[----:B------:R-:W-:Y:S05]  /*3bed0*/  @!P0 BRA `(.L_x_3915) ;  /* 0x0000001c00008947 */ /* 0x000fea0003800000 */
.L_x_3978:
        /* <DEDUP_REMOVED lines=36> */
.L_x_3940:
        /* <DEDUP_REMOVED lines=9> */
.L_x_4073:
[----:B------:R-:W-:Y:S05]  /*3c1b0*/  BSYNC B2 ;  /* 0x0000000000027941 */ /* 0x000fea0003800000 */
.L_x_3941:
        /* <DEDUP_REMOVED lines=9> */
.L_x_3944:
[----:B------:R-:W-:Y:S05]  /*3c250*/  BSYNC B2 ;  /* 0x0000000000027941 */ /* 0x000fea0003800000 */
.L_x_3943:
        /* <DEDUP_REMOVED lines=13> */
.L_x_3945:
        /* <DEDUP_REMOVED lines=13> */
.L_x_4074:
[----:B------:R-:W-:Y:S05]  /*3c400*/  BSYNC B2 ;  /* 0x0000000000027941 */ /* 0x000fea0003800000 */
.L_x_3946:
        /* <DEDUP_REMOVED lines=11> */
.L_x_3949:
[----:B------:R-:W-:Y:S05]  /*3c4c0*/  BSYNC B2 ;  /* 0x0000000000027941 */ /* 0x000fea0003800000 */
.L_x_3948:
        /* <DEDUP_REMOVED lines=10> */
.L_x_3950:
        /* <DEDUP_REMOVED lines=15> */
.L_x_3951:
        /* <DEDUP_REMOVED lines=15> */
.L_x_3952:
        /* <DEDUP_REMOVED lines=15> */
.L_x_3953:
        /* <DEDUP_REMOVED lines=15> */
.L_x_3954:
        /* <DEDUP_REMOVED lines=15> */
.L_x_3955:
        /* <DEDUP_REMOVED lines=15> */
.L_x_3956:
        /* <DEDUP_REMOVED lines=15> */
.L_x_3957:
        /* <DEDUP_REMOVED lines=10> */
.L_x_3939:
[----:B------:R-:W-:Y:S05]  /*3cca0*/  BSYNC B1 ;  /* 0x0000000000017941 */ /* 0x000fea0003800000 */
.L_x_3938:
[----:B------:R-:W3:Y:S01]  /*3ccb0*/  LDL R5, [R1+0x44c] ;  /* 0x00044c0001057983 */ /* 0x000ee20000100800 */
[----:B------:R-:W-:Y:S01]  /*3ccc0*/  VIADD R7, R7, 0x1 ;  /* 0x0000000107077836 */ /* 0x000fe20000000000 */
[----:B------:R-:W-:Y:S04]  /*3ccd0*/  BSSY B1, `(.L_x_3958) ;  /* 0x00000dc000017945 */ /* 0x000fe80003800000 */
[----:B------:R-:W-:-:S04]  /*3cce0*/  ISETP.NE.AND P0, PT, R7, 0x2, PT ;  /* 0x000000020700780c */ /* 0x000fc80003f05270 */
[----:B------:R-:W-:Y:S02]  /*3ccf0*/  SEL R2, RZ, 0x1, P0 ;  /* 0x00000001ff027807 */ /* 0x000fe40000000000 */
[----:B------:R-:W-:Y:S02]  /*3cd00*/  SEL R9, R7, RZ, P0 ;  /* 0x000000ff07097207 */ /* 0x000fe40000000000 */
[----:B------:R-:W-:Y:S01]  /*3cd10*/  LOP3.LUT R8, R6, R2, RZ, 0x3c, !PT ;  /* 0x0000000206087212 */ /* 0x000fe200078e3cff */
[----:B------:R-:W-:Y:S02]  /*3cd20*/  VIADD R6, R0, 0xffffffff ;  /* 0xffffffff00067836 */ /* 0x000fe40000000000 */
[----:B------:R0:W-:Y:S04]  /*3cd30*/  STL [R1+0x434], R9 ;  /* 0x0004340901007387 */ /* 0x0001e80000100800 */
[----:B------:R0:W-:Y:S01]  /*3cd40*/  STL [R1+0x444], R8 ;  /* 0x0004440801007387 */ /* 0x0001e20000100800 */
[----:B---3--:R-:W-:-:S13]  /*3cd50*/  LOP3.LUT P2, RZ, R5, 0x1, RZ, 0xc0, !PT ;  /* 0x0000000105ff7812 */ /* 0x008fda000784c0ff */
[----:B0-----:R-:W-:Y:S05]  /*3cd60*/  @!P2 BRA `(.L_x_3959) ;  /* 0x0000000c0048a947 */ /* 0x001fea0003800000 */
        /* <DEDUP_REMOVED lines=24> */
.L_x_3960:
        /* <DEDUP_REMOVED lines=9> */
.L_x_4075:
[----:B------:R-:W-:Y:S05]  /*3cf80*/  BSYNC B2 ;  /* 0x0000000000027941 */ /* 0x000fea0003800000 */
.L_x_3961:
        /* <DEDUP_REMOVED lines=9> */
.L_x_3964:
[----:B------:R-:W-:Y:S05]  /*3d020*/  BSYNC B2 ;  /* 0x0000000000027941 */ /* 0x000fea0003800000 */
.L_x_3963:
        /* <DEDUP_REMOVED lines=14> */
.L_x_3965:
        /* <DEDUP_REMOVED lines=13> */
.L_x_4076:
[----:B------:R-:W-:Y:S05]  /*3d1e0*/  BSYNC B2 ;  /* 0x0000000000027941 */ /* 0x000fea0003800000 */
.L_x_3966:
        /* <DEDUP_REMOVED lines=11> */
.L_x_3969:
[----:B------:R-:W-:Y:S05]  /*3d2a0*/  BSYNC B2 ;  /* 0x0000000000027941 */ /* 0x000fea0003800000 */
.L_x_3968:
        /* <DEDUP_REMOVED lines=11> */
.L_x_3970:
        /* <DEDUP_REMOVED lines=15> */
.L_x_3971:
        /* <DEDUP_REMOVED lines=15> */
.L_x_3972:
        /* <DEDUP_REMOVED lines=15> */
.L_x_3973:
        /* <DEDUP_REMOVED lines=15> */
.L_x_3974:
        /* <DEDUP_REMOVED lines=15> */
.L_x_3975:
        /* <DEDUP_REMOVED lines=15> */
.L_x_3976:
        /* <DEDUP_REMOVED lines=15> */
.L_x_3977:
        /* <DEDUP_REMOVED lines=10> */
.L_x_3959:
[----:B------:R-:W-:Y:S05]  /*3da90*/  BSYNC B1 ;  /* 0x0000000000017941 */ /* 0x000fea0003800000 */
.L_x_3958:
[----:B------:R-:W3:Y:S01]  /*3daa0*/  LDL R5, [R1+0x458] ;  /* 0x0004580001057983 */ /* 0x000ee20000100800 */
[----:B------:R-:W-:Y:S01]  /*3dab0*/  VIADD R0, R0, 0xfffffffe ;  /* 0xfffffffe00007836 */ /* 0x000fe20000000000 */
[----:B---3--:R-:W-:-:S13]  /*3dac0*/  ISETP.GT.AND P0, PT, R6, R5, PT ;  /* 0x000000050600720c */ /* 0x008fda0003f04270 */
[----:B------:R-:W-:Y:S05]  /*3dad0*/  @P0 BRA `(.L_x_3978) ;  /* 0xffffffe400000947 */ /* 0x000fea000383ffff */
.L_x_3915:
[----:B------:R-:W-:Y:S05]  /*3dae0*/  BSYNC B0 ;  /* 0x0000000000007941 */ /* 0x000fea0003800000 */
.L_x_3914:
[----:B------:R-:W3:Y:S04]  /*3daf0*/  LDL.LU R4, [R1+0x434] ;  /* 0x0004340001047983 */ /* 0x000ee80000300800 */
[----:B------:R-:W4:Y:S01]  /*3db00*/  LDL.LU R3, [R1+0x444] ;  /* 0x0004440001037983 */ /* 0x000f220000300800 */
[----:B------:R-:W0:Y:S01]  /*3db10*/  S2R R2, SR_TID.X ;  /* 0x0000000000027919 */ /* 0x000e220000002100 */
[----:B------:R-:W-:Y:S01]  /*3db20*/  BSSY B0, `(.L_x_3979) ;  /* 0x0000015000007945 */ /* 0x000fe20003800000 */
[----:B0-----:R-:W-:-:S04]  /*3db30*/  LOP3.LUT R2, R2, 0x7f, RZ, 0xc0, !PT ;  /* 0x0000007f02027812 */ /* 0x001fc800078ec0ff */
[----:B------:R-:W-:Y:S01]  /*3db40*/  ISETP.NE.AND P1, PT, R2, RZ, PT ;  /* 0x000000ff0200720c */ /* 0x000fe20003f25270 */
[----:B---3--:R-:W-:-:S05]  /*3db50*/  VIADD R0, R4, 0x1 ;  /* 0x0000000104007836 */ /* 0x008fca0000000000 */
[----:B------:R-:W-:-:S04]  /*3db60*/  ISETP.NE.AND P0, PT, R0, 0x2, PT ;  /* 0x000000020000780c */ /* 0x000fc80003f05270 */
[----:B------:R-:W-:-:S04]  /*3db70*/  SEL R2, RZ, 0x1, P0 ;  /* 0x00000001ff027807 */ /* 0x000fc80000000000 */
[----:B----4-:R-:W-:-:S05]  /*3db80*/  LOP3.LUT R3, R3, R2, RZ, 0x3c, !PT ;  /* 0x0000000203037212 */ /* 0x010fca00078e3cff */
[----:B------:R0:W-:Y:S01]  /*3db90*/  STL [R1+0x444], R3 ;  /* 0x0004440301007387 */ /* 0x0001e20000100800 */
[----:B------:R-:W-:Y:S05]  /*3dba0*/  @P1 BRA `(.L_x_3980) ;  /* 0x0000000000301947 */ /* 0x000fea0003800000 */
[----:B0-----:R-:W0:Y:S01]  /*3dbb0*/  S2R R3, SR_LANEID ;  /* 0x0000000000037919 */ /* 0x001e220000000000 */
[----:B------:R-:W-:Y:S01]  /*3dbc0*/  VOTEU.ANY UR4, UPT, PT ;  /* 0x0000000000047886 */ /* 0x000fe200038e0100 */
[----:B------:R-:W1:Y:S01]  /*3dbd0*/  LDC.64 R4, c[0x0][0xd60] ;  /* 0x00035800ff047b82 */ /* 0x000e620000000a00 */
[----:B------:R-:W0:Y:S02]  /*3dbe0*/  FLO.U32 R2, UR4 ;  /* 0x0000000400027d00 */ /* 0x000e2400080e0000 */
[----:B0-----:R-:W-:-:S06]  /*3dbf0*/  ISETP.EQ.U32.AND P1, PT, R2, R3, PT ;  /* 0x000000030200720c */ /* 0x001fcc0003f22070 */
[----:B------:R-:W1:Y:S07]  /*3dc00*/  POPC R3, UR4 ;  /* 0x0000000400037d09 */ /* 0x000e6e0008000000 */
[----:B-1----:R-:W3:Y:S04]  /*3dc10*/  @P1 ATOMG.E.ADD.STRONG.GPU PT, R3, desc[UR44][R4.64], R3 ;  /* 0x00000003040319a8 */ /* 0x002ee800081ee1ec */
[----:B---3--:R0:W1:Y:S02]  /*3dc20*/  SHFL.IDX PT, R3, R3, R2, 0x1f ;  /* 0x00001f0203037589 */ /* 0x00806400000e0000 */
[----:B0-----:R-:W0:Y:S02]  /*3dc30*/  S2R R2, SR_LTMASK ;  /* 0x0000000000027919 */ /* 0x001e240000003900 */
[----:B0-----:R-:W-:-:S06]  /*3dc40*/  LOP3.LUT R2, R2, UR4, RZ, 0xc0, !PT ;  /* 0x0000000402027c12 */ /* 0x001fcc000f8ec0ff */
[----:B------:R-:W1:Y:S02]  /*3dc50*/  POPC R2, R2 ;  /* 0x0000000200027309 */ /* 0x000e640000000000 */
[----:B-1----:R-:W-:-:S07]  /*3dc60*/  IADD3 R16, R3, UR39, R2 ;  /* 0x0000002703107c10 */ /* 0x002fce000fffe002 */
.L_x_3980:
[----:B------:R-:W-:Y:S05]  /*3dc70*/  BSYNC B0 ;  /* 0x0000000000007941 */ /* 0x000fea0003800000 */
.L_x_3979:
[----:B------:R-:W-:-:S05]  /*3dc80*/  SEL R0, R0, RZ, P0 ;  /* 0x000000ff00007207 */ /* 0x000fca0000000000 */
[----:B------:R1:W-:Y:S02]  /*3dc90*/  STL [R1+0x434], R0 ;  /* 0x0004340001007387 */ /* 0x0003e40000100800 */
.L_x_3876:
[----:B------:R-:W-:Y:S05]  /*3dca0*/  BSYNC B7 ;  /* 0x0000000000077941 */ /* 0x000fea0003800000 */
.L_x_3874:
[----:B-1----:R-:W3:Y:S02]  /*3dcb0*/  LDL R0, [R1+0x44c] ;  /* 0x00044c0001007983 */ /* 0x002ee40000100800 */
[----:B---3--:R-:W-:-:S13]  /*3dcc0*/  LOP3.LUT P0, RZ, R0, 0x40, RZ, 0xc0, !PT ;  /* 0x0000004000ff7812 */ /* 0x008fda000780c0ff */
[----:B------:R-:W-:Y:S05]  /*3dcd0*/  @!P0 BRA `(.L_x_3981) ;  /* 0x0000000000288947 */ /* 0x000fea0003800000 */
[----:B------:R-:W-:Y:S05]  /*3dce0*/  WARPSYNC.ALL ;  /* 0x0000000000007948 */ /* 0x000fea0003800000 */
[----:B------:R-:W1:Y:S08]  /*3dcf0*/  S2UR UR5, SR_CgaCtaId ;  /* 0x00000000000579c3 */ /* 0x000e700000008800 */
[----:B------:R-:W-:Y:S06]  /*3dd00*/  BAR.SYNC.DEFER_BLOCKING 0x5, 0x180 ;  /* 0x0146000000007b1d */ /* 0x000fec0000010000 */
[----:B------:R-:W-:-:S02]  /*3dd10*/  UMOV UR4, 0x400 ;  /* 0x0000040000047882 */ /* 0x000fc40000000000 */
[----:B-1----:R-:W-:-:S06]  /*3dd20*/  ULEA UR4, UR5, UR4, 0x18 ;  /* 0x0000000405047291 */ /* 0x002fcc000f8ec03f */
[----:B------:R-:W-:-:S05]  /*3dd30*/  IMAD.U32 R0, RZ, RZ, UR4 ;  /* 0x00000004ff007e24 */ /* 0x000fca000f8e00ff */
[----:B------:R1:W3:Y:S04]  /*3dd40*/  LDS.128 R16, [R0+0x388d0] ;  /* 0x0388d00000107984 */ /* 0x0002e80000000c00 */
[----:B------:R1:W-:Y:S01]  /*3dd50*/  STL [R1+0x430], R0 ;  /* 0x0004300001007387 */ /* 0x0003e20000100800 */
[----:B------:R-:W-:Y:S06]  /*3dd60*/  BAR.ARV 0x4, 0x180 ;  /* 0x0106000000007b1d */ /* 0x000fec0000002000 */
[----:B------:R-:W-:Y:S05]  /*3dd70*/  BRA `(.L_x_3982) ;  /* 0x0000000800d87947 */ /* 0x000fea0003800000 */
.L_x_3981:
[----:B------:R-:W1:Y:S01]  /*3dd80*/  S2R R0, SR_TID.X ;  /* 0x0000000000007919 */ /* 0x000e620000002100 */
[----:B------:R-:W-:Y:S01]  /*3dd90*/  UMOV UR4, 0xffffffff ;  /* 0xffffffff00047882 */ /* 0x000fe20000000000 */
[----:B-1----:R-:W-:-:S04]  /*3dda0*/  LOP3.LUT R6, R0, 0x1f, RZ, 0xc0, !PT ;  /* 0x0000001f00067812 */ /* 0x002fc800078ec0ff */
[----:B------:R-:W-:Y:S01]  /*3ddb0*/  ISETP.NE.AND P0, PT, R6, 0x1f, PT ;  /* 0x0000001f0600780c */ /* 0x000fe20003f05270 */
[----:B------:R-:W-:-:S12]  /*3ddc0*/  BRA.DIV UR4, `(.L_x_3983) ;  /* 0x0000003604087947 */ /* 0x000fd8000b800000 */
[----:B------:R-:W-:Y:S01]  /*3ddd0*/  IMAD.IADD R0, R19, 0x1, R6 ;  /* 0x0000000113007824 */ /* 0x000fe200078e0206 */
[----:B------:R-:W-:-:S04]  /*3dde0*/  ULDC UR4, c[0x0][0xd3c] ;  /* 0x00034f0000047ab9 */ /* 0x000fc80000000800 */
[----:B------:R-:W-:-:S13]  /*3ddf0*/  ISETP.GE.OR P1, PT, R0, UR4, !P0 ;  /* 0x0000000400007c0c */ /* 0x000fda000c726670 */
[----:B0-----:R-:W0:Y:S02]  /*3de00*/  @!P1 LDC.64 R2, c[0x0][0xd80] ;  /* 0x00036000ff029b82 */ /* 0x001e240000000a00 */
        /* <DEDUP_REMOVED lines=27> */
.L_x_4086:
[----:B------:R-:W-:Y:S02]  /*3dfc0*/  ULDC UR4, c[0x0][0xd38] ;  /* 0x00034e0000047ab9 */ /* 0x000fe40000000800 */
[----:B------:R-:W-:-:S04]  /*3dfd0*/  IMAD.U32 R4, RZ, RZ, UR4 ;  /* 0x00000004ff047e24 */ /* 0x000fc8000f8e00ff */
[----:B-1----:R-:W-:-:S04]  /*3dfe0*/  IMAD R16, R16, R4, RZ ;  /* 0x0000000410107224 */ /* 0x002fc800078e02ff */
[----:B------:R-:W-:-:S05]  /*3dff0*/  IMAD.IADD R5, R5, 0x1, R16 ;  /* 0x0000000105057824 */ /* 0x000fca00078e0210 */
[----:B------:R-:W-:-:S13]  /*3e000*/  ISETP.GT.AND P6, PT, R5, R0, PT ;  /* 0x000000000500720c */ /* 0x000fda0003fc4270 */
[----:B------:R-:W-:Y:S05]  /*3e010*/  @P6 BRA `(.L_x_3984) ;  /* 0x00000000009c6947 */ /* 0x000fea0003800000 */
.L_x_3989:
[----:B0-----:R-:W0:Y:S01]  /*3e020*/  LDC R2, c[0x0][0xd3c] ;  /* 0x00034f00ff027b82 */ /* 0x001e220000000800 */
[----:B------:R-:W-:-:S05]  /*3e030*/  VIADD R19, R19, 0x1f ;  /* 0x0000001f13137836 */ /* 0x000fca0000000000 */
[----:B0-----:R-:W-:-:S13]  /*3e040*/  ISETP.GE.AND P6, PT, R19, R2, PT ;  /* 0x000000021300720c */ /* 0x001fda0003fc6270 */
[----:B------:R-:W-:Y:S05]  /*3e050*/  @P6 BRA `(.L_x_3985) ;  /* 0x0000000400d46947 */ /* 0x000fea0003800000 */
[----:B------:R-:W0:Y:S01]  /*3e060*/  S2R R3, SR_TID.X ;  /* 0x0000000000037919 */ /* 0x000e220000002100 */
[----:B------:R-:W-:Y:S01]  /*3e070*/  BSSY B0, `(.L_x_3986) ;  /* 0x0000009000007945 */ /* 0x000fe20003800000 */
[----:B0-----:R-:W-:-:S05]  /*3e080*/  LOP3.LUT R3, R3, 0x1f, RZ, 0xc0, !PT ;  /* 0x0000001f03037812 */ /* 0x001fca00078ec0ff */
[----:B------:R-:W-:Y:S02]  /*3e090*/  IMAD.IADD R4, R19, 0x1, R3 ;  /* 0x0000000113047824 */ /* 0x000fe400078e0203 */
[----:B------:R-:W-:-:S03]  /*3e0a0*/  IMAD.MOV.U32 R3, RZ, RZ, RZ ;  /* 0x000000ffff037224 */ /* 0x000fc600078e00ff */
[----:B------:R-:W-:-:S13]  /*3e0b0*/  ISETP.GE.OR P6, PT, R4, R2, !P0 ;  /* 0x000000020400720c */ /* 0x000fda00047c6670 */
[----:B------:R-:W-:Y:S05]  /*3e0c0*/  @P6 BRA `(.L_x_3987) ;  /* 0x00000000000c6947 */ /* 0x000fea0003800000 */
[----:B------:R-:W0:Y:S02]  /*3e0d0*/  LDC.64 R2, c[0x0][0xd80] ;  /* 0x00036000ff027b82 */ /* 0x000e240000000a00 */
[----:B0-----:R-:W-:-:S06]  /*3e0e0*/  IMAD.WIDE R2, R4, 0x4, R2 ;  /* 0x0000000404027825 */ /* 0x001fcc00078e0202 */
[----:B------:R0:W5:Y:S02]  /*3e0f0*/  LDG.E R3, desc[UR44][R2.64] ;  /* 0x0000002c02037981 */ /* 0x000164000c1e1900 */
.L_x_3987:
[----:B------:R-:W-:Y:S05]  /*3e100*/  BSYNC B0 ;  /* 0x0000000000007941 */ /* 0x000fea0003800000 */
.L_x_3986:
        /* <DEDUP_REMOVED lines=18> */
.L_x_4094:
[----:B------:R-:W-:Y:S02]  /*3e230*/  ULDC UR4, c[0x0][0xd38] ;  /* 0x00034e0000047ab9 */ /* 0x000fe40000000800 */
[----:B------:R-:W-:-:S04]  /*3e240*/  IMAD.U32 R4, RZ, RZ, UR4 ;  /* 0x00000004ff047e24 */ /* 0x000fc8000f8e00ff */
[----:B-1----:R-:W-:-:S04]  /*3e250*/  IMAD R16, R16, R4, RZ ;  /* 0x0000000410107224 */ /* 0x002fc800078e02ff */
[----:B------:R-:W-:-:S05]  /*3e260*/  IMAD.IADD R5, R16, 0x1, R5 ;  /* 0x0000000110057824 */ /* 0x000fca00078e0205 */
[----:B------:R-:W-:-:S13]  /*3e270*/  ISETP.GT.AND P6, PT, R5, R0, PT ;  /* 0x000000000500720c */ /* 0x000fda0003fc4270 */
[----:B------:R-:W-:Y:S05]  /*3e280*/  @!P6 BRA `(.L_x_3989) ;  /* 0xfffffffc0064e947 */ /* 0x000fea000383ffff */
.L_x_3984:
        /* <DEDUP_REMOVED lines=8> */
.L_x_4098:
[----:B------:R-:W-:Y:S01]  /*3e310*/  ISETP.NE.AND P0, PT, R5, RZ, PT ;  /* 0x000000ff0500720c */ /* 0x000fe20003f05270 */
[----:B------:R-:W-:-:S12]  /*3e320*/  IMAD.MOV.U32 R5, RZ, RZ, RZ ;  /* 0x000000ffff057224 */ /* 0x000fd800078e00ff */
[----:B------:R-:W-:Y:S05]  /*3e330*/  @!P0 BRA `(.L_x_3991) ;  /* 0x0000000000148947 */ /* 0x000fea0003800000 */
[----:B------:R-:W-:Y:S01]  /*3e340*/  UMOV UR4, 0xffffffff ;  /* 0xffffffff00047882 */ /* 0x000fe20000000000 */
[----:B------:R-:W-:Y:S02]  /*3e350*/  VIADD R12, R6, 0xffffffff ;  /* 0xffffffff060c7836 */ /* 0x000fe40000000000 */
[----:B------:R-:W-:Y:S05]  /*3e360*/  BRA.DIV UR4, `(.L_x_3992) ;  /* 0x0000003604fc7947 */ /* 0x000fea000b800000 */
[----:B0-----:R0:W4:Y:S02]  /*3e370*/  SHFL.IDX PT, R2, R2, R12, 0x1f ;  /* 0x00001f0c02027589 */ /* 0x00112400000e0000 */
.L_x_4101:
[----:B----4-:R-:W-:-:S07]  /*3e380*/  IMAD.MOV.U32 R5, RZ, RZ, R2 ;  /* 0x000000ffff057224 */ /* 0x010fce00078e0002 */
.L_x_3991:
[----:B01----:R-:W0:Y:S01]  /*3e390*/  LDC.64 R2, c[0x0][0xd90] ;  /* 0x00036400ff027b82 */ /* 0x003e220000000a00 */
[----:B------:R-:W-:-:S04]  /*3e3a0*/  IMAD.IADD R19, R6, 0x1, R19 ;  /* 0x0000000106137824 */ /* 0x000fc800078e0213 */
[----:B0-----:R-:W-:-:S05]  /*3e3b0*/  IMAD.WIDE R2, R19, 0x4, R2 ;  /* 0x0000000413027825 */ /* 0x001fca00078e0202 */
[----:B------:R-:W3:Y:S01]  /*3e3c0*/  LDG.E R7, desc[UR44][R2.64] ;  /* 0x0000002c02077981 */ /* 0x000ee2000c1e1900 */
[----:B------:R-:W-:-:S04]  /*3e3d0*/  IMAD R16, R5, R4, R16 ;  /* 0x0000000405107224 */ /* 0x000fc800078e0210 */
[----:B------:R-:W-:Y:S02]  /*3e3e0*/  IMAD.IADD R0, R0, 0x1, -R16 ;  /* 0x0000000100007824 */ /* 0x000fe400078e0a10 */
[----:B---3--:R-:W-:-:S05]  /*3e3f0*/  IMAD R6, R17, R7, RZ ;  /* 0x0000000711067224 */ /* 0x008fca00078e02ff */
        /* <DEDUP_REMOVED lines=59> */
.L_x_3985:
[----:B------:R-:W-:Y:S01]  /*3e7b0*/  UMOV UR4, URZ ;  /* 0x0000003f00047c82 */ /* 0x000fe20008000000 */
[----:B------:R-:W-:Y:S01]  /*3e7c0*/  UMOV UR5, URZ ;  /* 0x0000003f00057c82 */ /* 0x000fe20008000000 */
[----:B------:R-:W-:Y:S01]  /*3e7d0*/  ULDC UR6, c[0x0][0xd3c] ;  /* 0x00034f0000067ab9 */ /* 0x000fe20000000800 */
[----:B------:R-:W-:Y:S02]  /*3e7e0*/  IMAD.MOV.U32 R16, RZ, RZ, R0 ;  /* 0x000000ffff107224 */ /* 0x000fe400078e0000 */
[----:B------:R-:W-:Y:S02]  /*3e7f0*/  IMAD.U32 R17, RZ, RZ, UR4 ;  /* 0x00000004ff117e24 */ /* 0x000fe4000f8e00ff */
[----:B------:R-:W-:Y:S02]  /*3e800*/  IMAD.U32 R18, RZ, RZ, UR5 ;  /* 0x00000005ff127e24 */ /* 0x000fe4000f8e00ff */
[----:B------:R-:W-:-:S07]  /*3e810*/  IMAD.U32 R19, RZ, RZ, UR6 ;  /* 0x00000006ff137e24 */ /* 0x000fce000f8e00ff */
.L_x_3993:
[----:B------:R0:W3:Y:S01]  /*3e820*/  LDL R3, [R1+0x430] ;  /* 0x0004300001037983 */ /* 0x0000e20000100800 */
        /* <DEDUP_REMOVED lines=11> */
.L_x_3982:
[----:B------:R-:W-:Y:S02]  /*3e8e0*/  ULDC UR4, c[0x0][0xd3c] ;  /* 0x00034f0000047ab9 */ /* 0x000fe40000000800 */
[----:B---3--:R-:W-:-:S13]  /*3e8f0*/  ISETP.GE.AND P0, PT, R19, UR4, PT ;  /* 0x0000000413007c0c */ /* 0x008fda000bf06270 */
[----:B------:R-:W-:Y:S05]  /*3e900*/  @!P0 BRA `(.L_x_3994) ;  /* 0xffffff6c00348947 */ /* 0x000fea000383ffff */
[----:B------:R-:W-:Y:S05]  /*3e910*/  BSYNC B8 ;  /* 0x0000000000087941 */ /* 0x000fea0003800000 */
.L_x_3808:
[----:B-1----:R-:W3:Y:S01]  /*3e920*/  LDL.LU R0, [R1+0x498] ;  /* 0x0004980001007983 */ /* 0x002ee20000300800 */
[----:B------:R-:W-:Y:S01]  /*3e930*/  BSSY B0, `(.L_x_3995) ;  /* 0x000000b000007945 */ /* 0x000fe20003800000 */
[----:B------:R-:W1:Y:S01]  /*3e940*/  S2R R5, SR_CgaCtaId ;  /* 0x0000000000057919 */ /* 0x000e620000008800 */
[----:B---3--:R-:W-:-:S05]  /*3e950*/  VIADD R0, R0, 0x1 ;  /* 0x0000000100007836 */ /* 0x008fca0000000000 */
[----:B0-----:R-:W-:-:S04]  /*3e960*/  LEA.HI R2, R0, R0, RZ, 0x1 ;  /* 0x0000000000027211 */ /* 0x001fc800078f08ff */
[----:B------:R-:W-:-:S05]  /*3e970*/  LOP3.LUT R3, R2, 0xfffffffe, RZ, 0xc0, !PT ;  /* 0xfffffffe02037812 */ /* 0x000fca00078ec0ff */
[----:B------:R-:W-:Y:S01]  /*3e980*/  IMAD.IADD R3, R0, 0x1, -R3 ;  /* 0x0000000100037824 */ /* 0x000fe200078e0a03 */
[----:B------:R-:W-:-:S04]  /*3e990*/  MOV R0, 0x400 ;  /* 0x0000040000007802 */ /* 0x000fc80000000f00 */
[----:B-1----:R-:W-:Y:S02]  /*3e9a0*/  LEA R0, R5, R0, 0x18 ;  /* 0x0000000005007211 */ /* 0x002fe400078ec0ff */
[----:B------:R-:W-:-:S04]  /*3e9b0*/  SHF.L.U32 R3, R3, 0x1f, RZ ;  /* 0x0000001f03037819 */ /* 0x000fc800000006ff */
[----:B------:R-:W0:Y:S02]  /*3e9c0*/  SYNCS.PHASECHK.TRANS64.TRYWAIT P0, [R0+URZ+0x38820], R3 ;  /* 0x03882003000075a7 */ /* 0x000e24000800017f */
[----:B0-----:R-:W-:Y:S05]  /*3e9d0*/  @!P0 BRA `(.L_x_3996) ;  /* 0x0000003000888947 */ /* 0x001fea0003800000 */
.L_x_4102:
[----:B------:R-:W-:Y:S05]  /*3e9e0*/  BSYNC B0 ;  /* 0x0000000000007941 */ /* 0x000fea0003800000 */
.L_x_3995:
[----:B------:R-:W-:-:S03]  /*3e9f0*/  UMOV UR4, 0xffffffff ;  /* 0xffffffff00047882 */ /* 0x000fc60000000000 */
[----:B------:R-:W-:Y:S05]  /*3ea00*/  BRA.DIV UR4, `(.L_x_3997) ;  /* 0x0000003204907947 */ /* 0x000fea000b800000 */
[----:B------:R-:W1:Y:S02]  /*3ea10*/  S2R R2, SR_TID.X ;  /* 0x0000000000027919 */ /* 0x000e640000002100 */
[----:B-1----:R-:W-:-:S04]  /*3ea20*/  SHF.R.U32.HI R2, RZ, 0x5, R2 ;  /* 0x00000005ff027819 */ /* 0x002fc80000011602 */
[----:B------:R-:W-:-:S05]  /*3ea30*/  LOP3.LUT R2, R2, 0x3, RZ, 0xc0, !PT ;  /* 0x0000000302027812 */ /* 0x000fca00078ec0ff */
[----:B------:R1:W3:Y:S02]  /*3ea40*/  SHFL.IDX PT, R14, R2, RZ, 0x1f ;  /* 0x00001fff020e7589 */ /* 0x0002e400000e0000 */
.L_x_4105:
[----:B---3--:R-:W-:-:S13]  /*3ea50*/  ISETP.NE.AND P0, PT, R14, RZ, PT ;  /* 0x000000ff0e00720c */ /* 0x008fda0003f05270 */
[----:B------:R-:W-:Y:S05]  /*3ea60*/  @P0 BRA `(.L_x_3588) ;  /* 0x0000000000940947 */ /* 0x000fea0003800000 */
[----:B------:R-:W-:-:S03]  /*3ea70*/  UMOV UR4, 0xffffffff ;  /* 0xffffffff00047882 */ /* 0x000fc60000000000 */
[----:B------:R-:W-:Y:S05]  /*3ea80*/  BRA.DIV UR4, `(.L_x_3998) ;  /* 0x0000003204a47947 */ /* 0x000fea000b800000 */
[----:B------:R-:W-:-:S13]  /*3ea90*/  ELECT P6, URZ, PT ;  /* 0x00000000003f782f */ /* 0x000fda00038c0000 */
.L_x_4108:
[----:B------:R-:W-:Y:S05]  /*3eaa0*/  @!P6 BRA `(.L_x_3588) ;  /* 0x000000000084e947 */ /* 0x000fea0003800000 */
[----:B------:R-:W-:-:S06]  /*3eab0*/  ULOP3.LUT UR4, UR38, 0x2, URZ, 0xfc, !UPT ;  /* 0x0000000226047892 */ /* 0x000fcc000f8efc3f */
[----:B-1----:R-:W-:-:S05]  /*3eac0*/  IMAD.U32 R2, RZ, RZ, UR4 ;  /* 0x00000004ff027e24 */ /* 0x002fca000f8e00ff */
[----:B------:R-:W-:-:S13]  /*3ead0*/  ISETP.NE.AND P2, PT, R2, 0x3, PT ;  /* 0x000000030200780c */ /* 0x000fda0003f45270 */
[----:B------:R-:W-:Y:S05]  /*3eae0*/  @!P2 BRA `(.L_x_3999) ;  /* 0x000000000004a947 */ /* 0x000fea0003800000 */
[----:B------:R-:W-:Y:S01]  /*3eaf0*/  BPT.TRAP 0x1 ;  /* 0x000000040000795c */ /* 0x000fe20000300000 */
.L_x_3999:
        /* <DEDUP_REMOVED lines=14> */
.L_x_4109:
[----:B------:R-:W1:Y:S02]  /*3ebe0*/  SYNCS.PHASECHK.TRANS64.TRYWAIT P0, [R7+URZ], R2 ;  /* 0x00000002070075a7 */ /* 0x000e64000800017f */
[----:B-1----:R-:W-:Y:S05]  /*3ebf0*/  @!P0 BRA `(.L_x_4001) ;  /* 0x00000030007c8947 */ /* 0x002fea0003800000 */
.L_x_4110:
[----:B------:R-:W-:Y:S05]  /*3ec00*/  @!P2 BRA `(.L_x_4002) ;  /* 0x000000000004a947 */ /* 0x000fea0003800000 */
[----:B------:R-:W-:Y:S01]  /*3ec10*/  BPT.TRAP 0x1 ;  /* 0x000000040000795c */ /* 0x000fe20000300000 */
.L_x_4002:
[----:B------:R-:W3:Y:S01]  /*3ec20*/  LDL.LU R4, [R1+0x434] ;  /* 0x0004340001047983 */ /* 0x000ee20000300800 */
[----:B------:R-:W-:-:S04]  /*3ec30*/  VIADD R0, R0, 0x38860 ;  /* 0x0003886000007836 */ /* 0x000fc80000000000 */
[----:B---3--:R-:W-:-:S04]  /*3ec40*/  IMAD R4, R4, 0x8, R0 ;  /* 0x0000000804047824 */ /* 0x008fc800078e0200 */
[----:B------:R-:W3:Y:S02]  /*3ec50*/  SYNCS.PHASECHK.TRANS64.TRYWAIT P0, [R4+URZ], R5 ;  /* 0x00000005040075a7 */ /* 0x000ee4000800017f */
[----:B---3--:R-:W-:Y:S05]  /*3ec60*/  @!P0 BRA `(.L_x_4003) ;  /* 0x0000003000748947 */ /* 0x008fea0003800000 */
.L_x_4111:
[----:B------:R-:W-:-:S07]  /*3ec70*/  IMAD R3, R3, 0x8, R0 ;  /* 0x0000000803037824 */ /* 0x000fce00078e0200 */
.L_x_4004:
[----:B----4-:R4:W0:Y:S02]  /*3ec80*/  SYNCS.PHASECHK.TRANS64.TRYWAIT P0, [R3+URZ], R2 ;  /* 0x00000002030075a7 */ /* 0x010824000800017f */
[----:B0-----:R-:W-:Y:S05]  /*3ec90*/  @!P0 NANOSLEEP.SYNCS 0x989680 ;  /* 0x009896800000895d */ /* 0x001fea0003900000 */
[----:B------:R-:W0:Y:S02]  /*3eca0*/  @!P0 SYNCS.PHASECHK.TRANS64 P0, [R3+URZ], R2 ;  /* 0x00000002030085a7 */ /* 0x000e24000800007f */
[----:B0-----:R-:W-:Y:S05]  /*3ecb0*/  @!P0 BRA `(.L_x_4004) ;  /* 0xfffffffc00f08947 */ /* 0x001fea000383ffff */
.L_x_3588:
[----:B------:R-:W-:Y:S05]  /*3ecc0*/  BSYNC B9 ;  /* 0x0000000000097941 */ /* 0x000fea0003800000 */
.L_x_3585:
[----:B------:R-:W-:Y:S05]  /*3ecd0*/  EXIT ;  /* 0x000000000000794d */ /* 0x000fea0003800000 */
.L_x_3612:
[----:B0-----:R0:W1:Y:S02]  /*3ece0*/  SYNCS.PHASECHK.TRANS64.TRYWAIT P5, [R60+URZ+0x38890], R67 ;  /* 0x038890433c0075a7 */ /* 0x00106400080a017f */
[----:B-1----:R-:W-:Y:S05]  /*3ecf0*/  @!P5 NANOSLEEP.SYNCS 0x989680 ;  /* 0x009896800000d95d */ /* 0x002fea0003900000 */
[----:B------:R-:W1:Y:S02]  /*3ed00*/  @!P5 SYNCS.PHASECHK.TRANS64 P5, [R60+URZ+0x38890], R67 ;  /* 0x038890433c00d5a7 */ /* 0x000e6400080a007f */
[----:B-1----:R-:W-:Y:S05]  /*3ed10*/  @!P5 BRA `(.L_x_3612) ;  /* 0xfffffffc00f0d947 */ /* 0x002fea000383ffff */
[----:B------:R-:W-:Y:S05]  /*3ed20*/  BRA `(.L_x_4005) ;  /* 0xfffffc3c006c7947 */ /* 0x000fea000383ffff */
.L_x_3622:
[----:B0-----:R0:W1:Y:S02]  /*3ed30*/  SYNCS.PHASECHK.TRANS64.TRYWAIT P5, [R60+URZ+0x38890], R67 ;  /* 0x038890433c0075a7 */ /* 0x00106400080a017f */
[----:B-1----:R-:W-:Y:S05]  /*3ed40*/  @!P5 NANOSLEEP.SYNCS 0x989680 ;  /* 0x009896800000d95d */ /* 0x002fea0003900000 */
[----:B------:R-:W1:Y:S02]  /*3ed50*/  @!P5 SYNCS.PHASECHK.TRANS64 P5, [R60+URZ+0x38890], R67 ;  /* 0x038890433c00d5a7 */ /* 0x000e6400080a007f */
[----:B-1----:R-:W-:Y:S05]  /*3ed60*/  @!P5 BRA `(.L_x_3622) ;  /* 0xfffffffc00f0d947 */ /* 0x002fea000383ffff */
[----:B------:R-:W-:Y:S05]  /*3ed70*/  BRA `(.L_x_4006) ;  /* 0xfffffc4400e47947 */ /* 0x000fea000383ffff */
.L_x_3627:
[----:B0-----:R0:W1:Y:S02]  /*3ed80*/  SYNCS.PHASECHK.TRANS64.TRYWAIT P4, [R60+URZ+0x38890], R67 ;  /* 0x038890433c0075a7 */ /* 0x001064000808017f */
[----:B-1----:R-:W-:Y:S05]  /*3ed90*/  @!P4 NANOSLEEP.SYNCS 0x989680 ;  /* 0x009896800000c95d */ /* 0x002fea0003900000 */
[----:B------:R-:W1:Y:S02]  /*3eda0*/  @!P4 SYNCS.PHASECHK.TRANS64 P4, [R60+URZ+0x38890], R67 ;  /* 0x038890433c00c5a7 */ /* 0x000e64000808007f */
[----:B-1----:R-:W-:Y:S05]  /*3edb0*/  @!P4 BRA `(.L_x_3627) ;  /* 0xfffffffc00f0c947 */ /* 0x002fea000383ffff */
[----:B------:R-:W-:Y:S05]  /*3edc0*/  BRA `(.L_x_4007) ;  /* 0xfffffc5000147947 */ /* 0x000fea000383ffff */
.L_x_3631:
[----:B--2---:R2:W0:Y:S02]  /*3edd0*/  SYNCS.PHASECHK.TRANS64.TRYWAIT P3, [R60+URZ+0x388b0], R67 ;  /* 0x0388b0433c0075a7 */ /* 0x004424000806017f */
[----:B0-----:R-:W-:Y:S05]  /*3ede0*/  @!P3 NANOSLEEP.SYNCS 0x989680 ;  /* 0x009896800000b95d */ /* 0x001fea0003900000 */
[----:B------:R-:W0:Y:S02]  /*3edf0*/  @!P3 SYNCS.PHASECHK.TRANS64 P3, [R60+URZ+0x388b0], R67 ;  /* 0x0388b0433c00b5a7 */ /* 0x000e24000806007f */
[----:B0-----:R-:W-:Y:S05]  /*3ee00*/  @!P3 BRA `(.L_x_3631) ;  /* 0xfffffffc00f0b947 */ /* 0x001fea000383ffff */
[----:B------:R-:W-:Y:S05]  /*3ee10*/  BRA `(.L_x_4008) ;  /* 0xfffffc50007c7947 */ /* 0x000fea000383ffff */
.L_x_3675:
        /* <DEDUP_REMOVED lines=8> */
.L_x_4010:
[----:B------:R-:W-:Y:S05]  /*3eea0*/  BSYNC B1 ;  /* 0x0000000000017941 */ /* 0x000fea0003800000 */
.L_x_4009:
        /* <DEDUP_REMOVED lines=8> */
.L_x_4011:
[----:B------:R-:W-:Y:S02]  /*3ef30*/  IMAD.MOV.U32 R13, RZ, RZ, R9 ;  /* 0x000000ffff0d7224 */ /* 0x000fe400078e0009 */
[----:B------:R-:W-:-:S07]  /*3ef40*/  IMAD.MOV.U32 R4, RZ, RZ, R14 ;  /* 0x000000ffff047224 */ /* 0x000fce00078e000e */
[----:B------:R-:W-:Y:S05]  /*3ef50*/  WARPSYNC.COLLECTIVE R15, `(.L_x_4012) ;  /* 0x000000000f087348 */ /* 0x000fea0003c00000 */
[----:B------:R0:W1:Y:S02]  /*3ef60*/  SHFL.IDX P6, R14, R13, R12, R11 ;  /* 0x0000000c0d0e7389 */ /* 0x00006400000c000b */
[----:B01----:R-:W-:Y:S01]  /*3ef70*/  ENDCOLLECTIVE ;  /* 0x000000000000791b */ /* 0x003fe20003800000 */
.L_x_4012:
[----:B------:R-:W-:Y:S02]  /*3ef80*/  IMAD.MOV.U32 R13, RZ, RZ, R8 ;  /* 0x000000ffff0d7224 */ /* 0x000fe400078e0008 */
[----:B------:R-:W-:-:S07]  /*3ef90*/  IMAD.MOV.U32 R5, RZ, RZ, R14 ;  /* 0x000000ffff057224 */ /* 0x000fce00078e000e */
[----:B------:R-:W-:Y:S05]  /*3efa0*/  WARPSYNC.COLLECTIVE R15, `(.L_x_4013) ;  /* 0x000000000f087348 */ /* 0x000fea0003c00000 */
[----:B------:R0:W1:Y:S02]  /*3efb0*/  SHFL.IDX P6, R14, R13, R12, R11 ;  /* 0x0000000c0d0e7389 */ /* 0x00006400000c000b */
[----:B01----:R-:W-:Y:S01]  /*3efc0*/  ENDCOLLECTIVE ;  /* 0x000000000000791b */ /* 0x003fe20003800000 */
.L_x_4013:
[----:B------:R-:W-:Y:S05]  /*3efd0*/  BRA `(.L_x_4014) ;  /* 0xfffffcf000cc7947 */ /* 0x000fea000383ffff */
.L_x_3678:
        /* <DEDUP_REMOVED lines=8> */
.L_x_4016:
[----:B------:R-:W-:Y:S05]  /*3f060*/  BSYNC B1 ;  /* 0x0000000000017941 */ /* 0x000fea0003800000 */
.L_x_4015:
        /* <DEDUP_REMOVED lines=8> */
.L_x_4017:
[----:B------:R-:W-:Y:S02]  /*3f0f0*/  IMAD.MOV.U32 R13, RZ, RZ, R9 ;  /* 0x000000ffff0d7224 */ /* 0x000fe400078e0009 */
[----:B------:R-:W-:-:S07]  /*3f100*/  IMAD.MOV.U32 R4, RZ, RZ, R14 ;  /* 0x000000ffff047224 */ /* 0x000fce00078e000e */
[----:B------:R-:W-:Y:S05]  /*3f110*/  WARPSYNC.COLLECTIVE R15, `(.L_x_4018) ;  /* 0x000000000f087348 */ /* 0x000fea0003c00000 */
[----:B------:R0:W1:Y:S02]  /*3f120*/  SHFL.IDX P6, R14, R13, R12, R11 ;  /* 0x0000000c0d0e7389 */ /* 0x00006400000c000b */
[----:B01----:R-:W-:Y:S01]  /*3f130*/  ENDCOLLECTIVE ;  /* 0x000000000000791b */ /* 0x003fe20003800000 */
.L_x_4018:
[----:B------:R-:W-:Y:S02]  /*3f140*/  IMAD.MOV.U32 R13, RZ, RZ, R8 ;  /* 0x000000ffff0d7224 */ /* 0x000fe400078e0008 */
[----:B------:R-:W-:-:S07]  /*3f150*/  IMAD.MOV.U32 R5, RZ, RZ, R14 ;  /* 0x000000ffff057224 */ /* 0x000fce00078e000e */
[----:B------:R-:W-:Y:S05]  /*3f160*/  WARPSYNC.COLLECTIVE R15, `(.L_x_4019) ;  /* 0x000000000f087348 */ /* 0x000fea0003c00000 */
[----:B------:R0:W1:Y:S02]  /*3f170*/  SHFL.IDX P6, R14, R13, R12, R11 ;  /* 0x0000000c0d0e7389 */ /* 0x00006400000c000b */
[----:B01----:R-:W-:Y:S01]  /*3f180*/  ENDCOLLECTIVE ;  /* 0x000000000000791b */ /* 0x003fe20003800000 */
.L_x_4019:
[----:B------:R-:W-:Y:S05]  /*3f190*/  BRA `(.L_x_4020) ;  /* 0xfffffcf400307947 */ /* 0x000fea000383ffff */
.L_x_3682:
[----:B-1----:R1:W0:Y:S02]  /*3f1a0*/  SYNCS.PHASECHK.TRANS64.TRYWAIT P0, [R2+URZ+0x38800], R7 ;  /* 0x03880007020075a7 */ /* 0x002224000800017f */
[----:B0-----:R-:W-:Y:S05]  /*3f1b0*/  @!P0 NANOSLEEP.SYNCS 0x989680 ;  /* 0x009896800000895d */ /* 0x001fea0003900000 */
[----:B------:R-:W0:Y:S02]  /*3f1c0*/  @!P0 SYNCS.PHASECHK.TRANS64 P0, [R2+URZ+0x38800], R7 ;  /* 0x03880007020085a7 */ /* 0x000e24000800007f */
[----:B0-----:R-:W-:Y:S05]  /*3f1d0*/  @!P0 BRA `(.L_x_3682) ;  /* 0xfffffffc00f08947 */ /* 0x001fea000383ffff */
[----:B------:R-:W-:Y:S05]  /*3f1e0*/  BRA `(.L_x_4021) ;  /* 0xfffffcf400b87947 */ /* 0x000fea000383ffff */
.L_x_3690:
[----:B------:R-:W0:Y:S01]  /*3f1f0*/  LDC R71, c[0x0][0x3f4] ;  /* 0x0000fd00ff477b82 */ /* 0x000e220000000800 */
[----:B------:R-:W-:Y:S01]  /*3f200*/  BSSY B1, `(.L_x_4022) ;  /* 0x0000008000017945 */ /* 0x000fe20003800000 */
[----:B------:R-:W-:Y:S02]  /*3f210*/  IMAD.MOV.U32 R13, RZ, RZ, R27 ;  /* 0x000000ffff0d7224 */ /* 0x000fe400078e001b */
[----:B------:R-:W-:Y:S02]  /*3f220*/  IMAD.MOV.U32 R12, RZ, RZ, RZ ;  /* 0x000000ffff0c7224 */ /* 0x000fe400078e00ff */
[----:B------:R-:W-:Y:S02]  /*3f230*/  IMAD.MOV.U32 R11, RZ, RZ, 0x1c1f ;  /* 0x00001c1fff0b7424 */ /* 0x000fe400078e00ff */
[----:B------:R-:W-:-:S07]  /*3f240*/  IMAD.MOV.U32 R15, RZ, RZ, -0x1 ;  /* 0xffffffffff0f7424 */ /* 0x000fce00078e00ff */
[----:B0-----:R-:W-:Y:S05]  /*3f250*/  WARPSYNC.COLLECTIVE R15, `(.L_x_4023) ;  /* 0x000000000f087348 */ /* 0x001fea0003c00000 */
[----:B------:R1:W2:Y:S02]  /*3f260*/  SHFL.IDX P6, R14, R13, R12, R11 ;  /* 0x0000000c0d0e7389 */ /* 0x0002a400000c000b */
[----:B012---:R-:W-:Y:S01]  /*3f270*/  ENDCOLLECTIVE ;  /* 0x000000000000791b */ /* 0x007fe20003800000 */
.L_x_4023:
[----:B------:R-:W-:Y:S05]  /*3f280*/  BSYNC B1 ;  /* 0x0000000000017941 */ /* 0x000fea0003800000 */
.L_x_4022:
[----:B------:R-:W-:Y:S01]  /*3f290*/  IMAD.MOV.U32 R13, RZ, RZ, R26 ;  /* 0x000000ffff0d7224 */ /* 0x000fe200078e001a */
[----:B------:R-:W-:Y:S01]  /*3f2a0*/  ISETP.GE.AND P0, PT, R22, R71, PT ;  /* 0x000000471600720c */ /* 0x000fe20003f06270 */
[----:B------:R-:W-:Y:S02]  /*3f2b0*/  IMAD.MOV.U32 R12, RZ, RZ, RZ ;  /* 0x000000ffff0c7224 */ /* 0x000fe400078e00ff */
[----:B------:R-:W-:Y:S02]  /*3f2c0*/  IMAD.MOV.U32 R11, RZ, RZ, 0x1c1f ;  /* 0x00001c1fff0b7424 */ /* 0x000fe400078e00ff */
[----:B------:R-:W-:Y:S02]  /*3f2d0*/  IMAD.MOV.U32 R15, RZ, RZ, -0x1 ;  /* 0xffffffffff0f7424 */ /* 0x000fe400078e00ff */
[----:B------:R-:W-:Y:S02]  /*3f2e0*/  IMAD.MOV.U32 R3, RZ, RZ, R14 ;  /* 0x000000ffff037224 */ /* 0x000fe400078e000e */
[----:B------:R-:W-:-:S07]  /*3f2f0*/  IMAD R69, R24, R69, RZ ;  /* 0x0000004518457224 */ /* 0x000fce00078e02ff */
[----:B------:R-:W-:Y:S05]  /*3f300*/  WARPSYNC.COLLECTIVE R15, `(.L_x_4024) ;  /* 0x000000000f087348 */ /* 0x000fea0003c00000 */
[----:B------:R0:W1:Y:S02]  /*3f310*/  SHFL.IDX P6, R14, R13, R12, R11 ;  /* 0x0000000c0d0e7389 */ /* 0x00006400000c000b */
[----:B01----:R-:W-:Y:S01]  /*3f320*/  ENDCOLLECTIVE ;  /* 0x000000000000791b */ /* 0x003fe20003800000 */
.L_x_4024:
[----:B------:R-:W-:Y:S01]  /*3f330*/  ISETP.GE.OR P1, PT, R0, R69, P0 ;  /* 0x000000450000720c */ /* 0x000fe20000726670 */
[----:B------:R-:W-:-:S12]  /*3f340*/  IMAD.MOV.U32 R13, RZ, RZ, R25 ;  /* 0x000000ffff0d7224 */ /* 0x000fd800078e0019 */
[C---:B------:R-:W-:Y:S01]  /*3f350*/  @!P1 IMAD.SHL.U32 R7, R22.reuse, 0x2, RZ ;  /* 0x0000000216079824 */ /* 0x040fe200078e00ff */
[----:B------:R-:W-:Y:S01]  /*3f360*/  @!P1 SHF.L.U64.HI R6, R22, 0x1, R23 ;  /* 0x0000000116069819 */ /* 0x000fe20000010217 */
[----:B------:R-:W-:-:S07]  /*3f370*/  IMAD.MOV.U32 R4, RZ, RZ, R14 ;  /* 0x000000ffff047224 */ /* 0x000fce00078e000e */
[----:B------:R-:W-:Y:S05]  /*3f380*/  WARPSYNC.COLLECTIVE R15, `(.L_x_4025) ;  /* 0x000000000f087348 */ /* 0x000fea0003c00000 */
[----:B------:R0:W1:Y:S02]  /*3f390*/  SHFL.IDX P6, R14, R13, R12, R11 ;  /* 0x0000000c0d0e7389 */ /* 0x00006400000c000b */
[----:B01----:R-:W-:Y:S01]  /*3f3a0*/  ENDCOLLECTIVE ;  /* 0x000000000000791b */ /* 0x003fe20003800000 */
.L_x_4025:
[----:B------:R-:W-:-:S05]  /*3f3b0*/  @!P1 IADD3 R4, P2, R4, R7, RZ ;  /* 0x0000000704049210 */ /* 0x000fca0007f5e0ff */
[----:B------:R-:W-:Y:S02]  /*3f3c0*/  @!P1 IMAD.X R3, R3, 0x1, R6, P2 ;  /* 0x0000000103039824 */ /* 0x000fe400010e0606 */
[----:B------:R-:W-:Y:S02]  /*3f3d0*/  @!P1 IMAD.MOV.U32 R8, RZ, RZ, R4 ;  /* 0x000000ffff089224 */ /* 0x000fe400078e0004 */
[----:B------:R-:W-:Y:S02]  /*3f3e0*/  @!P1 IMAD.MOV.U32 R9, RZ, RZ, R3 ;  /* 0x000000ffff099224 */ /* 0x000fe400078e0003 */
[----:B------:R-:W-:Y:S02]  /*3f3f0*/  IMAD.MOV.U32 R13, RZ, RZ, R33 ;  /* 0x000000ffff0d7224 */ /* 0x000fe400078e0021 */
[----:B------:R-:W-:-:S07]  /*3f400*/  IMAD.MOV.U32 R5, RZ, RZ, R14 ;  /* 0x000000ffff057224 */ /* 0x000fce00078e000e */
[----:B------:R-:W-:Y:S05]  /*3f410*/  WARPSYNC.COLLECTIVE R15, `(.L_x_4026) ;  /* 0x000000000f087348 */ /* 0x000fea0003c00000 */
[----:B------:R0:W1:Y:S02]  /*3f420*/  SHFL.IDX P6, R14, R13, R12, R11 ;  /* 0x0000000c0d0e7389 */ /* 0x00006400000c000b */
[----:B01----:R-:W-:Y:S01]  /*3f430*/  ENDCOLLECTIVE ;  /* 0x000000000000791b */ /* 0x003fe20003800000 */
.L_x_4026:
[----:B------:R-:W2:Y:S01]  /*3f440*/  @!P1 LD.E.128 R8, desc[UR44][R8.64] ;  /* 0x0000002c08089980 */ /* 0x000ea2000c101d00 */
[----:B------:R-:W-:-:S05]  /*3f450*/  @!P1 IADD3 R14, P2, R14, R7, RZ ;  /* 0x000000070e0e9210 */ /* 0x000fca0007f5e0ff */
[----:B------:R-:W-:Y:S02]  /*3f460*/  @!P1 IMAD.X R5, R5, 0x1, R6, P2 ;  /* 0x0000000105059824 */ /* 0x000fe400010e0606 */
[----:B------:R-:W-:-:S06]  /*3f470*/  @!P1 IMAD.MOV.U32 R4, RZ, RZ, R14 ;  /* 0x000000ffff049224 */ /* 0x000fcc00078e000e */
[----:B------:R-:W5:Y:S01]  /*3f480*/  @!P1 LD.E.128 R4, desc[UR44][R4.64] ;  /* 0x0000002c04049980 */ /* 0x000f62000c101d00 */
[----:B------:R-:W-:Y:S02]  /*3f490*/  CS2R R64, SRZ ;  /* 0x0000000000407805 */ /* 0x000fe4000001ff00 */
[----:B------:R-:W-:Y:S01]  /*3f4a0*/  CS2R R66, SRZ ;  /* 0x0000000000427805 */ /* 0x000fe2000001ff00 */
[----:B------:R-:W-:Y:S01]  /*3f4b0*/  IMAD.MOV.U32 R13, RZ, RZ, R27 ;  /* 0x000000ffff0d7224 */ /* 0x000fe200078e001b */
[----:B------:R-:W-:Y:S02]  /*3f4c0*/  CS2R R20, SRZ ;  /* 0x0000000000147805 */ /* 0x000fe4000001ff00 */
[----:B------:R-:W-:Y:S01]  /*3f4d0*/  CS2R R46, SRZ ;  /* 0x00000000002e7805 */ /* 0x000fe2000001ff00 */
[----:B--2---:R-:W-:Y:S02]  /*3f4e0*/  @!P1 IMAD.MOV.U32 R65, RZ, RZ, R9 ;  /* 0x000000ffff419224 */ /* 0x004fe400078e0009 */
[----:B------:R-:W-:-:S02]  /*3f4f0*/  @!P1 IMAD.MOV.U32 R67, RZ, RZ, R11 ;  /* 0x000000ffff439224 */ /* 0x000fc400078e000b */
[----:B------:R-:W-:Y:S02]  /*3f500*/  IMAD.MOV.U32 R12, RZ, RZ, R65 ;  /* 0x000000ffff0c7224 */ /* 0x000fe400078e0041 */
[----:B------:R-:W-:Y:S02]  /*3f510*/  IMAD.MOV.U32 R11, RZ, RZ, 0x1c1f ;  /* 0x00001c1fff0b7424 */ /* 0x000fe400078e00ff */
[----:B------:R-:W-:Y:S01]  /*3f520*/  @!P1 IMAD.MOV.U32 R64, RZ, RZ, R8 ;  /* 0x000000ffff409224 */ /* 0x000fe200078e0008 */
[----:B------:R-:W-:Y:S01]  /*3f530*/  PRMT R70, R12, 0x7610, R70 ;  /* 0x000076100c467816 */ /* 0x000fe20000000046 */
[----:B------:R-:W-:Y:S02]  /*3f540*/  IMAD.MOV.U32 R12, RZ, RZ, 0x1 ;  /* 0x00000001ff0c7424 */ /* 0x000fe400078e00ff */
[----:B------:R-:W-:Y:S02]  /*3f550*/  IMAD.MOV.U32 R3, RZ, RZ, R64 ;  /* 0x000000ffff037224 */ /* 0x000fe400078e0040 */
[----:B------:R-:W-:-:S07]  /*3f560*/  @!P1 IMAD.MOV.U32 R66, RZ, RZ, R10 ;  /* 0x000000ffff429224 */ /* 0x000fce00078e000a */
[----:B-----5:R-:W-:Y:S05]  /*3f570*/  WARPSYNC.COLLECTIVE R15, `(.L_x_4027) ;  /* 0x000000000f087348 */ /* 0x020fea0003c00000 */
[----:B------:R0:W1:Y:S02]  /*3f580*/  SHFL.IDX P6, R14, R13, R12, R11 ;  /* 0x0000000c0d0e7389 */ /* 0x00006400000c000b */
[----:B01---5:R-:W-:Y:S01]  /*3f590*/  ENDCOLLECTIVE ;  /* 0x000000000000791b */ /* 0x023fe20003800000 */
.L_x_4027:
[----:B------:R-:W-:Y:S01]  /*3f5a0*/  IMAD.MOV.U32 R9, RZ, RZ, R67 ;  /* 0x000000ffff097224 */ /* 0x000fe200078e0043 */
[----:B------:R-:W-:Y:S01]  /*3f5b0*/  PRMT R68, R68, 0x5410, R3 ;  /* 0x0000541044447816 */ /* 0x000fe20000000003 */
[----:B------:R-:W-:-:S03]  /*3f5c0*/  IMAD.MOV.U32 R8, RZ, RZ, R66 ;  /* 0x000000ffff087224 */ /* 0x000fc600078e0042 */
[----:B------:R-:W-:Y:S01]  /*3f5d0*/  PRMT R68, R9, 0x7610, R68 ;  /* 0x0000761009447816 */ /* 0x000fe20000000044 */
[----:B------:R-:W-:Y:S01]  /*3f5e0*/  @!P1 IMAD.MOV.U32 R20, RZ, RZ, R4 ;  /* 0x000000ffff149224 */ /* 0x000fe200078e0004 */
[----:B------:R-:W-:Y:S01]  /*3f5f0*/  PRMT R62, R8, 0x7610, R62 ;  /* 0x00007610083e7816 */ /* 0x000fe2000000003e */
[----:B------:R-:W-:Y:S01]  /*3f600*/  @!P1 IMAD.MOV.U32 R21, RZ, RZ, R5 ;  /* 0x000000ffff159224 */ /* 0x000fe200078e0005 */
[----:B------:R-:W-:Y:S01]  /*3f610*/  CS2R R8, SRZ ;  /* 0x0000000000087805 */ /* 0x000fe2000001ff00 */
[----:B------:R-:W-:Y:S02]  /*3f620*/  @!P1 IMAD.MOV.U32 R46, RZ, RZ, R6 ;  /* 0x000000ffff2e9224 */ /* 0x000fe400078e0006 */
[----:B------:R-:W-:Y:S02]  /*3f630*/  IMAD.MOV.U32 R13, RZ, RZ, R26 ;  /* 0x000000ffff0d7224 */ /* 0x000fe400078e001a */
[----:B------:R-:W-:Y:S02]  /*3f640*/  @!P1 IMAD.MOV.U32 R47, RZ, RZ, R7 ;  /* 0x000000ffff2f9224 */ /* 0x000fe400078e0007 */
[----:B------:R-:W-:-:S02]  /*3f650*/  IMAD.MOV.U32 R4, RZ, RZ, R20 ;  /* 0x000000ffff047224 */ /* 0x000fc400078e0014 */
[----:B------:R-:W-:Y:S02]  /*3f660*/  IMAD.MOV.U32 R5, RZ, RZ, R21 ;  /* 0x000000ffff057224 */ /* 0x000fe400078e0015 */
[----:B------:R-:W-:Y:S02]  /*3f670*/  IMAD.MOV.U32 R6, RZ, RZ, R46 ;  /* 0x000000ffff067224 */ /* 0x000fe400078e002e */
[----:B------:R-:W-:Y:S01]  /*3f680*/  IMAD.MOV.U32 R3, RZ, RZ, R14 ;  /* 0x000000ffff037224 */ /* 0x000fe200078e000e */
[----:B------:R-:W-:-:S07]  /*3f690*/  PRMT R62, R62, 0x5410, R5 ;  /* 0x000054103e3e7816 */ /* 0x000fce0000000005 */
[----:B------:R-:W-:Y:S05]  /*3f6a0*/  WARPSYNC.COLLECTIVE R15, `(.L_x_4028) ;  /* 0x000000000f087348 */ /* 0x000fea0003c00000 */
[----:B------:R0:W1:Y:S02]  /*3f6b0*/  SHFL.IDX P6, R14, R13, R12, R11 ;  /* 0x0000000c0d0e7389 */ /* 0x00006400000c000b */
[----:B01----:R-:W-:Y:S01]  /*3f6c0*/  ENDCOLLECTIVE ;  /* 0x000000000000791b */ /* 0x003fe20003800000 */
.L_x_4028:
[----:B------:R-:W-:-:S05]  /*3f6d0*/  IMAD.MOV.U32 R7, RZ, RZ, R47 ;  /* 0x000000ffff077224 */ /* 0x000fca00078e002f */
[----:B------:R-:W-:Y:S01]  /*3f6e0*/  PRMT R73, R7, 0x5410, R6 ;  /* 0x0000541007497816 */ /* 0x000fe20000000006 */
[----:B------:R-:W-:Y:S02]  /*3f6f0*/  IMAD.MOV.U32 R13, RZ, RZ, R25 ;  /* 0x000000ffff0d7224 */ /* 0x000fe400078e0019 */
[----:B------:R-:W-:-:S07]  /*3f700*/  IMAD.MOV.U32 R24, RZ, RZ, R14 ;  /* 0x000000ffff187224 */ /* 0x000fce00078e000e */
[----:B------:R-:W-:Y:S05]  /*3f710*/  WARPSYNC.COLLECTIVE R15, `(.L_x_4029) ;  /* 0x000000000f087348 */ /* 0x000fea0003c00000 */
[----:B------:R0:W1:Y:S02]  /*3f720*/  SHFL.IDX P6, R14, R13, R12, R11 ;  /* 0x0000000c0d0e7389 */ /* 0x00006400000c000b */
[----:B01----:R-:W-:Y:S01]  /*3f730*/  ENDCOLLECTIVE ;  /* 0x000000000000791b */ /* 0x003fe20003800000 */
.L_x_4029:
[----:B------:R-:W-:Y:S01]  /*3f740*/  IMAD.MOV.U32 R13, RZ, RZ, R33 ;  /* 0x000000ffff0d7224 */ /* 0x000fe200078e0021 */
[----:B------:R-:W-:Y:S01]  /*3f750*/  PRMT R33, R33, 0x5410, R4 ;  /* 0x0000541021217816 */ /* 0x000fe20000000004 */
[----:B------:R-:W-:-:S07]  /*3f760*/  IMAD.MOV.U32 R25, RZ, RZ, R14 ;  /* 0x000000ffff197224 */ /* 0x000fce00078e000e */
[----:B------:R-:W-:Y:S05]  /*3f770*/  WARPSYNC.COLLECTIVE R15, `(.L_x_4030) ;  /* 0x000000000f087348 */ /* 0x000fea0003c00000 */
[----:B------:R0:W1:Y:S02]  /*3f780*/  SHFL.IDX P6, R14, R13, R12, R11 ;  /* 0x0000000c0d0e7389 */ /* 0x00006400000c000b */
[----:B01----:R-:W-:Y:S01]  /*3f790*/  ENDCOLLECTIVE ;  /* 0x000000000000791b */ /* 0x003fe20003800000 */
.L_x_4030:
[----:B------:R-:W-:Y:S05]  /*3f7a0*/  BRA `(.L_x_4031) ;  /* 0xfffffd0400287947 */ /* 0x000fea000383ffff */
.L_x_3694:
[----:B0-----:R0:W1:Y:S02]  /*3f7b0*/  SYNCS.PHASECHK.TRANS64.TRYWAIT P1, [R2+URZ+0x38800], R13 ;  /* 0x0388000d020075a7 */ /* 0x001064000802017f */
[----:B-1----:R-:W-:Y:S05]  /*3f7c0*/  @!P1 NANOSLEEP.SYNCS 0x989680 ;  /* 0x009896800000995d */ /* 0x002fea0003900000 */
[----:B------:R-:W1:Y:S02]  /*3f7d0*/  @!P1 SYNCS.PHASECHK.TRANS64 P1, [R2+URZ+0x38800], R13 ;  /* 0x0388000d020095a7 */ /* 0x000e64000802007f */
[----:B-1----:R-:W-:Y:S05]  /*3f7e0*/  @!P1 BRA `(.L_x_3694) ;  /* 0xfffffffc00f09947 */ /* 0x002fea000383ffff */
[----:B------:R-:W-:Y:S05]  /*3f7f0*/  BRA `(.L_x_4032) ;  /* 0xfffffd0400847947 */ /* 0x000fea000383ffff */
.L_x_3709:
[----:B0-----:R0:W1:Y:S02]  /*3f800*/  SYNCS.PHASECHK.TRANS64.TRYWAIT P0, [R4+URZ], R5 ;  /* 0x00000005040075a7 */ /* 0x001064000800017f */
[----:B-1----:R-:W-:Y:S05]  /*3f810*/  @!P0 NANOSLEEP.SYNCS 0x989680 ;  /* 0x009896800000895d */ /* 0x002fea0003900000 */
[----:B------:R-:W1:Y:S02]  /*3f820*/  @!P0 SYNCS.PHASECHK.TRANS64 P0, [R4+URZ], R5 ;  /* 0x00000005040085a7 */ /* 0x000e64000800007f */
[----:B-1----:R-:W-:Y:S05]  /*3f830*/  @!P0 BRA `(.L_x_3709) ;  /* 0xfffffffc00f08947 */ /* 0x002fea000383ffff */
[----:B------:R-:W-:Y:S05]  /*3f840*/  BRA `(.L_x_3708) ;  /* 0xfffffd1c003c7947 */ /* 0x000fea000383ffff */
.L_x_3716:
[----:B-1----:R1:W2:Y:S02]  /*3f850*/  SYNCS.PHASECHK.TRANS64.TRYWAIT P0, [R4+URZ], R5 ;  /* 0x00000005040075a7 */ /* 0x0022a4000800017f */
[----:B--2---:R-:W-:Y:S05]  /*3f860*/  @!P0 NANOSLEEP.SYNCS 0x989680 ;  /* 0x009896800000895d */ /* 0x004fea0003900000 */
[----:B------:R-:W2:Y:S02]  /*3f870*/  @!P0 SYNCS.PHASECHK.TRANS64 P0, [R4+URZ], R5 ;  /* 0x00000005040085a7 */ /* 0x000ea4000800007f */
[----:B--2---:R-:W-:Y:S05]  /*3f880*/  @!P0 BRA `(.L_x_3716) ;  /* 0xfffffffc00f08947 */ /* 0x004fea000383ffff */
[----:B------:R-:W-:Y:S05]  /*3f890*/  BRA `(.L_x_3715) ;  /* 0xfffffd2000787947 */ /* 0x000fea000383ffff */
.L_x_3743:
[----:B0-----:R0:W1:Y:S02]  /*3f8a0*/  SYNCS.PHASECHK.TRANS64.TRYWAIT P1, [R6+URZ], R7 ;  /* 0x00000007060075a7 */ /* 0x001064000802017f */
[----:B-1----:R-:W-:Y:S05]  /*3f8b0*/  @!P1 NANOSLEEP.SYNCS 0x989680 ;  /* 0x009896800000995d */ /* 0x002fea0003900000 */
[----:B------:R-:W1:Y:S02]  /*3f8c0*/  @!P1 SYNCS.PHASECHK.TRANS64 P1, [R6+URZ], R7 ;  /* 0x00000007060095a7 */ /* 0x000e64000802007f */
[----:B-1----:R-:W-:Y:S05]  /*3f8d0*/  @!P1 BRA `(.L_x_3743) ;  /* 0xfffffffc00f09947 */ /* 0x002fea000383ffff */
[----:B------:R-:W-:Y:S05]  /*3f8e0*/  BRA `(.L_x_3742) ;  /* 0xfffffdc8000c7947 */ /* 0x000fea000383ffff */
.L_x_3750:
[----:B-1----:R1:W2:Y:S02]  /*3f8f0*/  SYNCS.PHASECHK.TRANS64.TRYWAIT P1, [R6+URZ], R7 ;  /* 0x00000007060075a7 */ /* 0x0022a4000802017f */
[----:B--2---:R-:W-:Y:S05]  /*3f900*/  @!P1 NANOSLEEP.SYNCS 0x989680 ;  /* 0x009896800000995d */ /* 0x004fea0003900000 */
[----:B------:R-:W2:Y:S02]  /*3f910*/  @!P1 SYNCS.PHASECHK.TRANS64 P1, [R6+URZ], R7 ;  /* 0x00000007060095a7 */ /* 0x000ea4000802007f */
[----:B--2---:R-:W-:Y:S05]  /*3f920*/  @!P1 BRA `(.L_x_3750) ;  /* 0xfffffffc00f09947 */ /* 0x004fea000383ffff */
[----:B------:R-:W-:Y:S05]  /*3f930*/  BRA `(.L_x_3749) ;  /* 0xfffffdcc00487947 */ /* 0x000fea000383ffff */
.L_x_3763:
[----:B0-----:R0:W1:Y:S02]  /*3f940*/  SYNCS.PHASECHK.TRANS64.TRYWAIT P0, [R4+URZ], R5 ;  /* 0x00000005040075a7 */ /* 0x001064000800017f */
[----:B-1----:R-:W-:Y:S05]  /*3f950*/  @!P0 NANOSLEEP.SYNCS 0x989680 ;  /* 0x009896800000895d */ /* 0x002fea0003900000 */
[----:B------:R-:W1:Y:S02]  /*3f960*/  @!P0 SYNCS.PHASECHK.TRANS64 P0, [R4+URZ], R5 ;  /* 0x00000005040085a7 */ /* 0x000e64000800007f */
[----:B-1----:R-:W-:Y:S05]  /*3f970*/  @!P0 BRA `(.L_x_3763) ;  /* 0xfffffffc00f08947 */ /* 0x002fea000383ffff */
[----:B------:R-:W-:Y:S05]  /*3f980*/  BRA `(.L_x_3762) ;  /* 0xfffffe6000907947 */ /* 0x000fea000383ffff */
.L_x_3770:
[----:B-1----:R1:W2:Y:S02]  /*3f990*/  SYNCS.PHASECHK.TRANS64.TRYWAIT P0, [R4+URZ], R5 ;  /* 0x00000005040075a7 */ /* 0x0022a4000800017f */
[----:B--2---:R-:W-:Y:S05]  /*3f9a0*/  @!P0 NANOSLEEP.SYNCS 0x989680 ;  /* 0x009896800000895d */ /* 0x004fea0003900000 */
[----:B------:R-:W2:Y:S02]  /*3f9b0*/  @!P0 SYNCS.PHASECHK.TRANS64 P0, [R4+URZ], R5 ;  /* 0x00000005040085a7 */ /* 0x000ea4000800007f */
[----:B--2---:R-:W-:Y:S05]  /*3f9c0*/  @!P0 BRA `(.L_x_3770) ;  /* 0xfffffffc00f08947 */ /* 0x004fea000383ffff */
[----:B------:R-:W-:Y:S05]  /*3f9d0*/  BRA `(.L_x_3769) ;  /* 0xfffffe6400cc7947 */ /* 0x000fea000383ffff */
.L_x_3822:
        /* <DEDUP_REMOVED lines=11> */
.L_x_4034:
[----:B------:R-:W-:Y:S05]  /*3fa90*/  BSYNC B1 ;  /* 0x0000000000017941 */ /* 0x000fea0003800000 */
.L_x_4033:
[----:B------:R-:W-:Y:S05]  /*3faa0*/  BRA `(.L_x_4035) ;  /* 0xffffff6400707947 */ /* 0x000fea000383ffff */
.L_x_3824:
[----:B------:R-:W-:Y:S01]  /*3fab0*/  BSSY B1, `(.L_x_4036) ;  /* 0x0000006000017945 */ /* 0x000fe20003800000 */
[----:B------:R-:W-:-:S07]  /*3fac0*/  IMAD.MOV.U32 R15, RZ, RZ, -0x1 ;  /* 0xffffffffff0f7424 */ /* 0x000fce00078e00ff */
[----:B01----:R-:W-:Y:S05]  /*3fad0*/  WARPSYNC.COLLECTIVE R15, `(.L_x_4037) ;  /* 0x000000000f0c7348 */ /* 0x003fea0003c00000 */
[----:B------:R-:W-:Y:S02]  /*3fae0*/  ELECT P6, UR62, PT ;  /* 0x00000000003e782f */ /* 0x000fe400038c0000 */
[----:B------:R-:W-:Y:S01]  /*3faf0*/  MOV R14, UR62 ;  /* 0x0000003e000e7c02 */ /* 0x000fe20008000f00 */
[----:B01----:R-:W-:Y:S10]  /*3fb00*/  ENDCOLLECTIVE ;  /* 0x000000000000791b */ /* 0x003ff40003800000 */
.L_x_4037:
[----:B------:R-:W-:Y:S05]  /*3fb10*/  BSYNC B1 ;  /* 0x0000000000017941 */ /* 0x000fea0003800000 */
.L_x_4036:
[----:B------:R-:W-:Y:S05]  /*3fb20*/  BRA `(.L_x_3823) ;  /* 0xffffff6400687947 */ /* 0x000fea000383ffff */
.L_x_3826:
[----:B-1----:R-:W2:Y:S02]  /*3fb30*/  LDL R5, [R1+0x430] ;  /* 0x0004300001057983 */ /* 0x002ea40000100800 */
[----:B--2---:R1:W2:Y:S02]  /*3fb40*/  SYNCS.PHASECHK.TRANS64.TRYWAIT P0, [R5+URZ+0x38820], R4 ;  /* 0x03882004050075a7 */ /* 0x0042a4000800017f */
[----:B--2---:R-:W-:Y:S05]  /*3fb50*/  @!P0 NANOSLEEP.SYNCS 0x989680 ;  /* 0x009896800000895d */ /* 0x004fea0003900000 */
[----:B------:R-:W2:Y:S02]  /*3fb60*/  @!P0 SYNCS.PHASECHK.TRANS64 P0, [R5+URZ+0x38820], R4 ;  /* 0x03882004050085a7 */ /* 0x000ea4000800007f */
[----:B--2---:R-:W-:Y:S05]  /*3fb70*/  @!P0 BRA `(.L_x_3826) ;  /* 0xfffffffc00ec8947 */ /* 0x004fea000383ffff */
[----:B------:R-:W-:Y:S05]  /*3fb80*/  BRA `(.L_x_4038) ;  /* 0xffffff6400787947 */ /* 0x000fea000383ffff */
.L_x_3830:
[----:B-1----:R1:W2:Y:S02]  /*3fb90*/  SYNCS.PHASECHK.TRANS64.TRYWAIT P0, [R5+URZ+0x388a0], R9 ;  /* 0x0388a009050075a7 */ /* 0x0022a4000800017f */
[----:B--2---:R-:W-:Y:S05]  /*3fba0*/  @!P0 NANOSLEEP.SYNCS 0x989680 ;  /* 0x009896800000895d */ /* 0x004fea0003900000 */
[----:B------:R-:W2:Y:S02]  /*3fbb0*/  @!P0 SYNCS.PHASECHK.TRANS64 P0, [R5+URZ+0x388a0], R9 ;  /* 0x0388a009050085a7 */ /* 0x000ea4000800007f */
[----:B--2---:R-:W-:Y:S05]  /*3fbc0*/  @!P0 BRA `(.L_x_3830) ;  /* 0xfffffffc00f08947 */ /* 0x004fea000383ffff */
[----:B------:R-:W-:Y:S05]  /*3fbd0*/  BRA `(.L_x_4039) ;  /* 0xffffff6400a07947 */ /* 0x000fea000383ffff */
.L_x_3835:
[----:B--2---:R2:W3:Y:S02]  /*3fbe0*/  SYNCS.PHASECHK.TRANS64.TRYWAIT P0, [R5+URZ+0x388c0], R9 ;  /* 0x0388c009050075a7 */ /* 0x0044e4000800017f */
[----:B---3--:R-:W-:Y:S05]  /*3fbf0*/  @!P0 NANOSLEEP.SYNCS 0x989680 ;  /* 0x009896800000895d */ /* 0x008fea0003900000 */
[----:B------:R-:W3:Y:S02]  /*3fc00*/  @!P0 SYNCS.PHASECHK.TRANS64 P0, [R5+URZ+0x388c0], R9 ;  /* 0x0388c009050085a7 */ /* 0x000ee4000800007f */
[----:B---3--:R-:W-:Y:S05]  /*3fc10*/  @!P0 BRA `(.L_x_3835) ;  /* 0xfffffffc00f08947 */ /* 0x008fea000383ffff */
[----:B------:R-:W-:Y:S05]  /*3fc20*/  BRA `(.L_x_4040) ;  /* 0xffffff6800247947 */ /* 0x000fea000383ffff */
.L_x_3849:
[----:B-1----:R1:W2:Y:S02]  /*3fc30*/  SYNCS.PHASECHK.TRANS64.TRYWAIT P1, [R5+URZ+0x388a0], R6 ;  /* 0x0388a006050075a7 */ /* 0x0022a4000802017f */
[----:B--2---:R-:W-:Y:S05]  /*3fc40*/  @!P1 NANOSLEEP.SYNCS 0x989680 ;  /* 0x009896800000995d */ /* 0x004fea0003900000 */
[----:B------:R-:W2:Y:S02]  /*3fc50*/  @!P1 SYNCS.PHASECHK.TRANS64 P1, [R5+URZ+0x388a0], R6 ;  /* 0x0388a006050095a7 */ /* 0x000ea4000802007f */
[----:B--2---:R-:W-:Y:S05]  /*3fc60*/  @!P1 BRA `(.L_x_3849) ;  /* 0xfffffffc00f09947 */ /* 0x004fea000383ffff */
[----:B------:R-:W-:Y:S05]  /*3fc70*/  BRA `(.L_x_4041) ;  /* 0xffffff7000ac7947 */ /* 0x000fea000383ffff */
.L_x_3854:
[----:B--2---:R2:W3:Y:S02]  /*3fc80*/  SYNCS.PHASECHK.TRANS64.TRYWAIT P1, [R5+URZ+0x388c0], R6 ;  /* 0x0388c006050075a7 */ /* 0x0044e4000802017f */
[----:B---3--:R-:W-:Y:S05]  /*3fc90*/  @!P1 NANOSLEEP.SYNCS 0x989680 ;  /* 0x009896800000995d */ /* 0x008fea0003900000 */
[----:B------:R-:W3:Y:S02]  /*3fca0*/  @!P1 SYNCS.PHASECHK.TRANS64 P1, [R5+URZ+0x388c0], R6 ;  /* 0x0388c006050095a7 */ /* 0x000ee4000802007f */
[----:B---3--:R-:W-:Y:S05]  /*3fcb0*/  @!P1 BRA `(.L_x_3854) ;  /* 0xfffffffc00f09947 */ /* 0x008fea000383ffff */
[----:B------:R-:W-:Y:S05]  /*3fcc0*/  BRA `(.L_x_4042) ;  /* 0xffffff74002c7947 */ /* 0x000fea000383ffff */
.L_x_3882:
[----:B------:R-:W2:Y:S01]  /*3fcd0*/  S2R R4, SR_TID.X ;  /* 0x0000000000047919 */ /* 0x000ea20000002100 */
[----:B------:R-:W-:Y:S01]  /*3fce0*/  BSSY B0, `(.L_x_4043) ;  /* 0x000000a000007945 */ /* 0x000fe20003800000 */
[----:B------:R-:W-:Y:S02]  /*3fcf0*/  IMAD.MOV.U32 R12, RZ, RZ, RZ ;  /* 0x000000ffff0c7224 */ /* 0x000fe400078e00ff */
[----:B0-----:R-:W-:Y:S02]  /*3fd00*/  IMAD.MOV.U32 R11, RZ, RZ, 0x1f ;  /* 0x0000001fff0b7424 */ /* 0x001fe400078e00ff */
[----:B------:R-:W-:Y:S01]  /*3fd10*/  IMAD.MOV.U32 R15, RZ, RZ, -0x1 ;  /* 0xffffffffff0f7424 */ /* 0x000fe200078e00ff */
[----:B--2---:R-:W-:-:S04]  /*3fd20*/  SHF.R.U32.HI R4, RZ, 0x5, R4 ;  /* 0x00000005ff047819 */ /* 0x004fc80000011604 */
[----:B------:R-:W-:-:S05]  /*3fd30*/  LOP3.LUT R4, R4, 0x3, RZ, 0xc0, !PT ;  /* 0x0000000304047812 */ /* 0x000fca00078ec0ff */
[----:B------:R-:W-:-:S07]  /*3fd40*/  IMAD.MOV.U32 R13, RZ, RZ, R4 ;  /* 0x000000ffff0d7224 */ /* 0x000fce00078e0004 */
[----:B-1----:R-:W-:Y:S05]  /*3fd50*/  WARPSYNC.COLLECTIVE R15, `(.L_x_4044) ;  /* 0x000000000f087348 */ /* 0x002fea0003c00000 */
[----:B------:R0:W2:Y:S02]  /*3fd60*/  SHFL.IDX P6, R14, R13, R12, R11 ;  /* 0x0000000c0d0e7389 */ /* 0x0000a400000c000b */
[----:B012---:R-:W-:Y:S01]  /*3fd70*/  ENDCOLLECTIVE ;  /* 0x000000000000791b */ /* 0x007fe20003800000 */
.L_x_4044:
[----:B------:R-:W-:Y:S05]  /*3fd80*/  BSYNC B0 ;  /* 0x0000000000007941 */ /* 0x000fea0003800000 */
.L_x_4043:
[----:B------:R-:W-:Y:S05]  /*3fd90*/  BRA `(.L_x_4045) ;  /* 0xffffff8800087947 */ /* 0x000fea000383ffff */
.L_x_3884:
[----:B------:R-:W-:Y:S01]  /*3fda0*/  BSSY B0, `(.L_x_4046) ;  /* 0x0000006000007945 */ /* 0x000fe20003800000 */
[----:B------:R-:W-:-:S07]  /*3fdb0*/  IMAD.MOV.U32 R15, RZ, RZ, -0x1 ;  /* 0xffffffffff0f7424 */ /* 0x000fce00078e00ff */
[----:B01-3--:R-:W-:Y:S05]  /*3fdc0*/  WARPSYNC.COLLECTIVE R15, `(.L_x_4047) ;  /* 0x000000000f0c7348 */ /* 0x00bfea0003c00000 */
[----:B------:R-:W-:Y:S02]  /*3fdd0*/  ELECT P6, UR62, PT ;  /* 0x00000000003e782f */ /* 0x000fe400038c0000 */
[----:B------:R-:W-:Y:S01]  /*3fde0*/  MOV R14, UR62 ;  /* 0x0000003e000e7c02 */ /* 0x000fe20008000f00 */
[----:B01-3--:R-:W-:Y:S10]  /*3fdf0*/  ENDCOLLECTIVE ;  /* 0x000000000000791b */ /* 0x00bff40003800000 */
.L_x_4047:
[----:B------:R-:W-:Y:S05]  /*3fe00*/  BSYNC B0 ;  /* 0x0000000000007941 */ /* 0x000fea0003800000 */
.L_x_4046:
[----:B------:R-:W-:Y:S05]  /*3fe10*/  BRA `(.L_x_4048) ;  /* 0xffffff8800147947 */ /* 0x000fea000383ffff */
.L_x_3886:
[----:B-1----:R1:W2:Y:S02]  /*3fe20*/  SYNCS.PHASECHK.TRANS64.TRYWAIT P0, [R0+URZ+0x38840], R2 ;  /* 0x03884002000075a7 */ /* 0x0022a4000800017f */
[----:B--2---:R-:W-:Y:S05]  /*3fe30*/  @!P0 NANOSLEEP.SYNCS 0x989680 ;  /* 0x009896800000895d */ /* 0x004fea0003900000 */
[----:B------:R-:W2:Y:S02]  /*3fe40*/  @!P0 SYNCS.PHASECHK.TRANS64 P0, [R0+URZ+0x38840], R2 ;  /* 0x03884002000085a7 */ /* 0x000ea4000800007f */
[----:B--2---:R-:W-:Y:S05]  /*3fe50*/  @!P0 BRA `(.L_x_3886) ;  /* 0xfffffffc00f08947 */ /* 0x004fea000383ffff */
[----:B------:R-:W-:Y:S05]  /*3fe60*/  BRA `(.L_x_4049) ;  /* 0xffffff88007c7947 */ /* 0x000fea000383ffff */
.L_x_3890:
        /* <DEDUP_REMOVED lines=10> */
.L_x_4050:
[----:B------:R0:W-:Y:S01]  /*3ff10*/  STL [R1+0x45c], R8 ;  /* 0x00045c0801007387 */ /* 0x0001e20000100800 */
[----:B------:R-:W-:Y:S02]  /*3ff20*/  IMAD.MOV.U32 R13, RZ, RZ, R3 ;  /* 0x000000ffff0d7224 */ /* 0x000fe400078e0003 */
[----:B------:R-:W-:-:S07]  /*3ff30*/  IMAD.MOV.U32 R4, RZ, RZ, R14 ;  /* 0x000000ffff047224 */ /* 0x000fce00078e000e */
[----:B0-----:R-:W-:Y:S05]  /*3ff40*/  WARPSYNC.COLLECTIVE R15, `(.L_x_4051) ;  /* 0x000000000f087348 */ /* 0x001fea0003c00000 */
[----:B------:R1:W2:Y:S02]  /*3ff50*/  SHFL.IDX P6, R14, R13, R12, R11 ;  /* 0x0000000c0d0e7389 */ /* 0x0002a400000c000b */
[----:B012---:R-:W-:Y:S01]  /*3ff60*/  ENDCOLLECTIVE ;  /* 0x000000000000791b */ /* 0x007fe20003800000 */
.L_x_4051:
[----:B------:R-:W-:Y:S02]  /*3ff70*/  IMAD.MOV.U32 R13, RZ, RZ, R2 ;  /* 0x000000ffff0d7224 */ /* 0x000fe400078e0002 */
[----:B------:R-:W-:Y:S02]  /*3ff80*/  IMAD.MOV.U32 R12, RZ, RZ, 0x1 ;  /* 0x00000001ff0c7424 */ /* 0x000fe400078e00ff */
[----:B------:R-:W-:-:S07]  /*3ff90*/  IMAD.MOV.U32 R5, RZ, RZ, R14 ;  /* 0x000000ffff057224 */ /* 0x000fce00078e000e */
[----:B------:R-:W-:Y:S05]  /*3ffa0*/  WARPSYNC.COLLECTIVE R15, `(.L_x_4052) ;  /* 0x000000000f087348 */ /* 0x000fea0003c00000 */
[----:B------:R0:W1:Y:S02]  /*3ffb0*/  SHFL.IDX P6, R14, R13, R12, R11 ;  /* 0x0000000c0d0e7389 */ /* 0x00006400000c000b */
[----:B01----:R-:W-:Y:S01]  /*3ffc0*/  ENDCOLLECTIVE ;  /* 0x000000000000791b */ /* 0x003fe20003800000 */
.L_x_4052:
[----:B------:R-:W-:Y:S02]  /*3ffd0*/  IMAD.MOV.U32 R13, RZ, RZ, R3 ;  /* 0x000000ffff0d7224 */ /* 0x000fe400078e0003 */
[----:B------:R-:W-:-:S07]  /*3ffe0*/  IMAD.MOV.U32 R6, RZ, RZ, R14 ;  /* 0x000000ffff067224 */ /* 0x000fce00078e000e */
[----:B------:R-:W-:Y:S05]  /*3fff0*/  WARPSYNC.COLLECTIVE R15, `(.L_x_4053) ;  /* 0x000000000f087348 */ /* 0x000fea0003c00000 */
[----:B------:R0:W1:Y:S02]  /*40000*/  SHFL.IDX P6, R14, R13, R12, R11 ;  /* 0x0000000c0d0e7389 */ /* 0x00006400000c000b */
[----:B01----:R-:W-:Y:S01]  /*40010*/  ENDCOLLECTIVE ;  /* 0x000000000000791b */ /* 0x003fe20003800000 */
.L_x_4053:
        /* <DEDUP_REMOVED lines=22> */
.L_x_4054:
        /* <DEDUP_REMOVED lines=10> */
.L_x_4055:
        /* <DEDUP_REMOVED lines=11> */
.L_x_4056:
        /* <DEDUP_REMOVED lines=14> */
.L_x_4057:
[----:B------:R-:W-:Y:S01]  /*403b0*/  IMAD.MOV.U32 R3, RZ, RZ, R14 ;  /* 0x000000ffff037224 */ /* 0x000fe200078e000e */
[----:B------:R-:W-:Y:S06]  /*403c0*/  BRA `(.L_x_4058) ;  /* 0xffffff8c00e07947 */ /* 0x000fec000383ffff */
.L_x_3894:
        /* <DEDUP_REMOVED lines=28> */
.L_x_4060:
[----:B------:R-:W-:Y:S05]  /*40590*/  BSYNC B0 ;  /* 0x0000000000007941 */ /* 0x000fea0003800000 */
.L_x_4059:
        /* <DEDUP_REMOVED lines=12> */
.L_x_4061:
        /* <DEDUP_REMOVED lines=43> */
.L_x_4062:
        /* <DEDUP_REMOVED lines=18> */
.L_x_4063:
        /* <DEDUP_REMOVED lines=29> */
.L_x_4064:
        /* <DEDUP_REMOVED lines=13> */
.L_x_4065:
        /* <DEDUP_REMOVED lines=34> */
.L_x_4066:
[----:B------:R-:W-:Y:S02]  /*40ef0*/  IMAD.MOV.U32 R13, RZ, RZ, R0 ;  /* 0x000000ffff0d7224 */ /* 0x000fe400078e0000 */
[----:B------:R-:W-:-:S07]  /*40f00*/  IMAD.MOV.U32 R4, RZ, RZ, R14 ;  /* 0x000000ffff047224 */ /* 0x000fce00078e000e */
[----:B------:R-:W-:Y:S05]  /*40f10*/  WARPSYNC.COLLECTIVE R15, `(.L_x_4067) ;  /* 0x000000000f087348 */ /* 0x000fea0003c00000 */
[----:B------:R0:W1:Y:S02]  /*40f20*/  SHFL.IDX P6, R14, R13, R12, R11 ;  /* 0x0000000c0d0e7389 */ /* 0x00006400000c000b */
[----:B01----:R-:W-:Y:S01]  /*40f30*/  ENDCOLLECTIVE ;  /* 0x000000000000791b */ /* 0x003fe20003800000 */
.L_x_4067:
[----:B------:R-:W-:Y:S01]  /*40f40*/  IMAD.MOV.U32 R0, RZ, RZ, R14 ;  /* 0x000000ffff007224 */ /* 0x000fe200078e000e */
[----:B------:R-:W-:Y:S06]  /*40f50*/  BRA `(.L_x_4068) ;  /* 0xffffff9000bc7947 */ /* 0x000fec000383ffff */
.L_x_3899:
[----:B0-----:R-:W3:Y:S02]  /*40f60*/  LDL R2, [R1+0x430] ;  /* 0x0004300001027983 */ /* 0x001ee40000100800 */
[----:B---3--:R0:W3:Y:S02]  /*40f70*/  SYNCS.PHASECHK.TRANS64.TRYWAIT P0, [R2+URZ+0x38820], R0 ;  /* 0x03882000020075a7 */ /* 0x0080e4000800017f */
[----:B---3--:R-:W-:Y:S05]  /*40f80*/  @!P0 NANOSLEEP.SYNCS 0x989680 ;  /* 0x009896800000895d */ /* 0x008fea0003900000 */
[----:B------:R-:W3:Y:S02]  /*40f90*/  @!P0 SYNCS.PHASECHK.TRANS64 P0, [R2+URZ+0x38820], R0 ;  /* 0x03882000020085a7 */ /* 0x000ee4000800007f */
[----:B---3--:R-:W-:Y:S05]  /*40fa0*/  @!P0 BRA `(.L_x_3899) ;  /* 0xfffffffc00ec8947 */ /* 0x008fea000383ffff */
[----:B------:R-:W-:Y:S05]  /*40fb0*/  BRA `(.L_x_4069) ;  /* 0xffffff94007c7947 */ /* 0x000fea000383ffff */
.L_x_3903:
[----:B0-----:R0:W1:Y:S02]  /*40fc0*/  SYNCS.PHASECHK.TRANS64.TRYWAIT P0, [R0+URZ+0x38860], R2 ;  /* 0x03886002000075a7 */ /* 0x001064000800017f */
[----:B-1----:R-:W-:Y:S05]  /*40fd0*/  @!P0 NANOSLEEP.SYNCS 0x989680 ;  /* 0x009896800000895d */ /* 0x002fea0003900000 */
[----:B------:R-:W1:Y:S02]  /*40fe0*/  @!P0 SYNCS.PHASECHK.TRANS64 P0, [R0+URZ+0x38860], R2 ;  /* 0x03886002000085a7 */ /* 0x000e64000800007f */
[----:B-1----:R-:W-:Y:S05]  /*40ff0*/  @!P0 BRA `(.L_x_3903) ;  /* 0xfffffffc00f08947 */ /* 0x002fea000383ffff */
[----:B------:R-:W-:Y:S05]  /*41000*/  BRA `(.L_x_4070) ;  /* 0xffffff9400ac7947 */ /* 0x000fea000383ffff */
.L_x_3922:
[----:B0-----:R0:W1:Y:S02]  /*41010*/  SYNCS.PHASECHK.TRANS64.TRYWAIT P0, [R2+URZ+0x38840], R5 ;  /* 0x03884005020075a7 */ /* 0x001064000800017f */
[----:B-1----:R-:W-:Y:S05]  /*41020*/  @!P0 NANOSLEEP.SYNCS 0x989680 ;  /* 0x009896800000895d */ /* 0x002fea0003900000 */
[----:B------:R-:W1:Y:S02]  /*41030*/  @!P0 SYNCS.PHASECHK.TRANS64 P0, [R2+URZ+0x38840], R5 ;  /* 0x03884005020085a7 */ /* 0x000e64000800007f */
[----:B-1----:R-:W-:Y:S05]  /*41040*/  @!P0 BRA `(.L_x_3922) ;  /* 0xfffffffc00f08947 */ /* 0x002fea000383ffff */
[----:B------:R-:W-:Y:S05]  /*41050*/  BRA `(.L_x_4071) ;  /* 0xffffffa000b87947 */ /* 0x000fea000383ffff */
.L_x_3927:
[----:B-1----:R1:W3:Y:S02]  /*41060*/  SYNCS.PHASECHK.TRANS64.TRYWAIT P0, [R2+URZ+0x38860], R5 ;  /* 0x03886005020075a7 */ /* 0x0022e4000800017f */
[----:B---3--:R-:W-:Y:S05]  /*41070*/  @!P0 NANOSLEEP.SYNCS 0x989680 ;  /* 0x009896800000895d */ /* 0x008fea0003900000 */
[----:B------:R-:W3:Y:S02]  /*41080*/  @!P0 SYNCS.PHASECHK.TRANS64 P0, [R2+URZ+0x38860], R5 ;  /* 0x03886005020085a7 */ /* 0x000ee4000800007f */
[----:B---3--:R-:W-:Y:S05]  /*41090*/  @!P0 BRA `(.L_x_3927) ;  /* 0xfffffffc00f08947 */ /* 0x008fea000383ffff */
[----:B------:R-:W-:Y:S05]  /*410a0*/  BRA `(.L_x_4072) ;  /* 0xffffffa4003c7947 */ /* 0x000fea000383ffff */
.L_x_3942:
[----:B0-----:R0:W1:Y:S02]  /*410b0*/  SYNCS.PHASECHK.TRANS64.TRYWAIT P0, [R3+URZ+0x38840], R2 ;  /* 0x03884002030075a7 */ /* 0x001064000800017f */
[----:B-1----:R-:W-:Y:S05]  /*410c0*/  @!P0 NANOSLEEP.SYNCS 0x989680 ;  /* 0x009896800000895d */ /* 0x002fea0003900000 */
[----:B------:R-:W1:Y:S02]  /*410d0*/  @!P0 SYNCS.PHASECHK.TRANS64 P0, [R3+URZ+0x38840], R2 ;  /* 0x03884002030085a7 */ /* 0x000e64000800007f */
[----:B-1----:R-:W-:Y:S05]  /*410e0*/  @!P0 BRA `(.L_x_3942) ;  /* 0xfffffffc00f08947 */ /* 0x002fea000383ffff */
[----:B------:R-:W-:Y:S05]  /*410f0*/  BRA `(.L_x_4073) ;  /* 0xffffffb0002c7947 */ /* 0x000fea000383ffff */
.L_x_3947:
[----:B-1----:R1:W3:Y:S02]  /*41100*/  SYNCS.PHASECHK.TRANS64.TRYWAIT P0, [R3+URZ+0x38860], R2 ;  /* 0x03886002030075a7 */ /* 0x0022e4000800017f */
[----:B---3--:R-:W-:Y:S05]  /*41110*/  @!P0 NANOSLEEP.SYNCS 0x989680 ;  /* 0x009896800000895d */ /* 0x008fea0003900000 */
[----:B------:R-:W3:Y:S02]  /*41120*/  @!P0 SYNCS.PHASECHK.TRANS64 P0, [R3+URZ+0x38860], R2 ;  /* 0x03886002030085a7 */ /* 0x000ee4000800007f */
[----:B---3--:R-:W-:Y:S05]  /*41130*/  @!P0 BRA `(.L_x_3947) ;  /* 0xfffffffc00f08947 */ /* 0x008fea000383ffff */
[----:B------:R-:W-:Y:S05]  /*41140*/  BRA `(.L_x_4074) ;  /* 0xffffffb000ac7947 */ /* 0x000fea000383ffff */
.L_x_3962:
[----:B0-----:R0:W1:Y:S02]  /*41150*/  SYNCS.PHASECHK.TRANS64.TRYWAIT P0, [R3+URZ+0x38840], R2 ;  /* 0x03884002030075a7 */ /* 0x001064000800017f */
[----:B-1----:R-:W-:Y:S05]  /*41160*/  @!P0 NANOSLEEP.SYNCS 0x989680 ;  /* 0x009896800000895d */ /* 0x002fea0003900000 */
[----:B------:R-:W1:Y:S02]  /*41170*/  @!P0 SYNCS.PHASECHK.TRANS64 P0, [R3+URZ+0x38840], R2 ;  /* 0x03884002030085a7 */ /* 0x000e64000800007f */
[----:B-1----:R-:W-:Y:S05]  /*41180*/  @!P0 BRA `(.L_x_3962) ;  /* 0xfffffffc00f08947 */ /* 0x002fea000383ffff */
[----:B------:R-:W-:Y:S05]  /*41190*/  BRA `(.L_x_4075) ;  /* 0xffffffbc00787947 */ /* 0x000fea000383ffff */
.L_x_3967:
[----:B-1----:R1:W3:Y:S02]  /*411a0*/  SYNCS.PHASECHK.TRANS64.TRYWAIT P0, [R3+URZ+0x38860], R2 ;  /* 0x03886002030075a7 */ /* 0x0022e4000800017f */
[----:B---3--:R-:W-:Y:S05]  /*411b0*/  @!P0 NANOSLEEP.SYNCS 0x989680 ;  /* 0x009896800000895d */ /* 0x008fea0003900000 */
[----:B------:R-:W3:Y:S02]  /*411c0*/  @!P0 SYNCS.PHASECHK.TRANS64 P0, [R3+URZ+0x38860], R2 ;  /* 0x03886002030085a7 */ /* 0x000ee4000800007f */
[----:B---3--:R-:W-:Y:S05]  /*411d0*/  @!P0 BRA `(.L_x_3967) ;  /* 0xfffffffc00f08947 */ /* 0x008fea000383ffff */
[----:B------:R-:W-:Y:S05]  /*411e0*/  BRA `(.L_x_4076) ;  /* 0xffffffbc00fc7947 */ /* 0x000fea000383ffff */
.L_x_3983:
[----:B------:R-:W-:Y:S01]  /*411f0*/  BSSY B0, `(.L_x_4077) ;  /* 0x0000008000007945 */ /* 0x000fe20003800000 */
[----:B------:R-:W-:Y:S02]  /*41200*/  IMAD.MOV.U32 R13, RZ, RZ, R16 ;  /* 0x000000ffff0d7224 */ /* 0x000fe400078e0010 */
[----:B------:R-:W-:Y:S02]  /*41210*/  IMAD.MOV.U32 R12, RZ, RZ, RZ ;  /* 0x000000ffff0c7224 */ /* 0x000fe400078e00ff */
[----:B0-----:R-:W-:Y:S02]  /*41220*/  IMAD.MOV.U32 R11, RZ, RZ, 0x1f ;  /* 0x0000001fff0b7424 */ /* 0x001fe400078e00ff */
[----:B------:R-:W-:-:S07]  /*41230*/  IMAD.MOV.U32 R15, RZ, RZ, -0x1 ;  /* 0xffffffffff0f7424 */ /* 0x000fce00078e00ff */
[----:B--2---:R-:W-:Y:S05]  /*41240*/  WARPSYNC.COLLECTIVE R15, `(.L_x_4078) ;  /* 0x000000000f087348 */ /* 0x004fea0003c00000 */
[----:B------:R0:W1:Y:S02]  /*41250*/  SHFL.IDX P6, R14, R13, R12, R11 ;  /* 0x0000000c0d0e7389 */ /* 0x00006400000c000b */
[----:B012---:R-:W-:Y:S01]  /*41260*/  ENDCOLLECTIVE ;  /* 0x000000000000791b */ /* 0x007fe20003800000 */
.L_x_4078:
[----:B------:R-:W-:Y:S05]  /*41270*/  BSYNC B0 ;  /* 0x0000000000007941 */ /* 0x000fea0003800000 */
.L_x_4077:
        /* <DEDUP_REMOVED lines=9> */
.L_x_4079:
        /* <DEDUP_REMOVED lines=18> */
.L_x_4080:
        /* <DEDUP_REMOVED lines=8> */
.L_x_4081:
        /* <DEDUP_REMOVED lines=8> */
.L_x_4082:
        /* <DEDUP_REMOVED lines=8> */
.L_x_4083:
        /* <DEDUP_REMOVED lines=8> */
.L_x_4084:
        /* <DEDUP_REMOVED lines=9> */
.L_x_4085:
[----:B------:R-:W-:Y:S01]  /*416c0*/  IMAD.MOV.U32 R16, RZ, RZ, R14 ;  /* 0x000000ffff107224 */ /* 0x000fe200078e000e */
[----:B------:R-:W-:Y:S06]  /*416d0*/  BRA `(.L_x_4086) ;  /* 0xffffffc800387947 */ /* 0x000fec000383ffff */
.L_x_3988:
        /* <DEDUP_REMOVED lines=8> */
.L_x_4088:
[----:B------:R-:W-:Y:S05]  /*41760*/  BSYNC B0 ;  /* 0x0000000000007941 */ /* 0x000fea0003800000 */
.L_x_4087:
        /* <DEDUP_REMOVED lines=10> */
.L_x_4089:
        /* <DEDUP_REMOVED lines=8> */
.L_x_4090:
        /* <DEDUP_REMOVED lines=8> */
.L_x_4091:
        /* <DEDUP_REMOVED lines=8> */
.L_x_4092:
        /* <DEDUP_REMOVED lines=9> */
.L_x_4093:
[----:B------:R-:W-:Y:S01]  /*41a20*/  IMAD.MOV.U32 R16, RZ, RZ, R14 ;  /* 0x000000ffff107224 */ /* 0x000fe200078e000e */
[----:B------:R-:W-:Y:S06]  /*41a30*/  BRA `(.L_x_4094) ;  /* 0xffffffc400fc7947 */ /* 0x000fec000383ffff */
.L_x_3990:
[----:B------:R-:W-:Y:S01]  /*41a40*/  BSSY B0, `(.L_x_4095) ;  /* 0x0000006000007945 */ /* 0x000fe20003800000 */
[----:B------:R-:W-:Y:S01]  /*41a50*/  PLOP3.LUT P6, PT, P6, PT, PT, 0x8, 0x0 ;  /* 0x000000000000781c */ /* 0x000fe200037ce170 */
[----:B------:R-:W-:-:S12]  /*41a60*/  IMAD.MOV.U32 R15, RZ, RZ, -0x1 ;  /* 0xffffffffff0f7424 */ /* 0x000fd800078e00ff */
[----:B0-2---:R-:W-:Y:S05]  /*41a70*/  WARPSYNC.COLLECTIVE R15, `(.L_x_4096) ;  /* 0x000000000f087348 */ /* 0x005fea0003c00000 */
[----:B------:R-:W-:Y:S01]  /*41a80*/  VOTE.ANY R14, PT, P6 ;  /* 0x00000000000e7806 */ /* 0x000fe200030e0100 */
[----:B0-2---:R-:W-:Y:S06]  /*41a90*/  ENDCOLLECTIVE ;  /* 0x000000000000791b */ /* 0x005fec0003800000 */
.L_x_4096:
[----:B------:R-:W-:Y:S05]  /*41aa0*/  BSYNC B0 ;  /* 0x0000000000007941 */ /* 0x000fea0003800000 */
.L_x_4095:
        /* <DEDUP_REMOVED lines=9> */
.L_x_4097:
[----:B------:R-:W-:Y:S01]  /*41b40*/  IMAD.MOV.U32 R17, RZ, RZ, R14 ;  /* 0x000000ffff117224 */ /* 0x000fe200078e000e */
[----:B------:R-:W-:Y:S06]  /*41b50*/  BRA `(.L_x_4098) ;  /* 0xffffffc400ec7947 */ /* 0x000fec000383ffff */
.L_x_3992:
[----:B------:R-:W-:Y:S01]  /*41b60*/  BSSY B0, `(.L_x_4099) ;  /* 0x0000007000007945 */ /* 0x000fe20003800000 */
[----:B------:R-:W-:Y:S02]  /*41b70*/  IMAD.MOV.U32 R13, RZ, RZ, R2 ;  /* 0x000000ffff0d7224 */ /* 0x000fe400078e0002 */
[----:B------:R-:W-:Y:S02]  /*41b80*/  IMAD.MOV.U32 R11, RZ, RZ, 0x1f ;  /* 0x0000001fff0b7424 */ /* 0x000fe400078e00ff */
[----:B------:R-:W-:-:S07]  /*41b90*/  IMAD.MOV.U32 R15, RZ, RZ, -0x1 ;  /* 0xffffffffff0f7424 */ /* 0x000fce00078e00ff */
[----:B0123--:R-:W-:Y:S05]  /*41ba0*/  WARPSYNC.COLLECTIVE R15, `(.L_x_4100) ;  /* 0x000000000f087348 */ /* 0x00ffea0003c00000 */
[----:B------:R4:W0:Y:S02]  /*41bb0*/  SHFL.IDX P6, R14, R13, R12, R11 ;  /* 0x0000000c0d0e7389 */ /* 0x00082400000c000b */
[----:B01234-:R-:W-:Y:S01]  /*41bc0*/  ENDCOLLECTIVE ;  /* 0x000000000000791b */ /* 0x01ffe20003800000 */
.L_x_4100:
[----:B------:R-:W-:Y:S05]  /*41bd0*/  BSYNC B0 ;  /* 0x0000000000007941 */ /* 0x000fea0003800000 */
.L_x_4099:
[----:B------:R-:W-:Y:S01]  /*41be0*/  IMAD.MOV.U32 R2, RZ, RZ, R14 ;  /* 0x000000ffff027224 */ /* 0x000fe200078e000e */
[----:B------:R-:W-:Y:S06]  /*41bf0*/  BRA `(.L_x_4101) ;  /* 0xffffffc400e07947 */ /* 0x000fec000383ffff */
.L_x_3996:
[----:B0-----:R0:W1:Y:S02]  /*41c00*/  SYNCS.PHASECHK.TRANS64.TRYWAIT P0, [R0+URZ+0x38820], R3 ;  /* 0x03882003000075a7 */ /* 0x001064000800017f */
[----:B-1----:R-:W-:Y:S05]  /*41c10*/  @!P0 NANOSLEEP.SYNCS 0x989680 ;  /* 0x009896800000895d */ /* 0x002fea0003900000 */
[----:B------:R-:W1:Y:S02]  /*41c20*/  @!P0 SYNCS.PHASECHK.TRANS64 P0, [R0+URZ+0x38820], R3 ;  /* 0x03882003000085a7 */ /* 0x000e64000800007f */
[----:B-1----:R-:W-:Y:S05]  /*41c30*/  @!P0 BRA `(.L_x_3996) ;  /* 0xfffffffc00f08947 */ /* 0x002fea000383ffff */
[----:B------:R-:W-:Y:S05]  /*41c40*/  BRA `(.L_x_4102) ;  /* 0xffffffcc00647947 */ /* 0x000fea000383ffff */
.L_x_3997:
        /* <DEDUP_REMOVED lines=11> */
.L_x_4104:
[----:B------:R-:W-:Y:S05]  /*41d00*/  BSYNC B0 ;  /* 0x0000000000007941 */ /* 0x000fea0003800000 */
.L_x_4103:
[----:B------:R-:W-:Y:S05]  /*41d10*/  BRA `(.L_x_4105) ;  /* 0xffffffcc004c7947 */ /* 0x000fea000383ffff */
.L_x_3998:
[----:B------:R-:W-:Y:S01]  /*41d20*/  BSSY B0, `(.L_x_4106) ;  /* 0x0000006000007945 */ /* 0x000fe20003800000 */
[----:B------:R-:W-:-:S07]  /*41d30*/  IMAD.MOV.U32 R15, RZ, RZ, -0x1 ;  /* 0xffffffffff0f7424 */ /* 0x000fce00078e00ff */
[----:B012---:R-:W-:Y:S05]  /*41d40*/  WARPSYNC.COLLECTIVE R15, `(.L_x_4107) ;  /* 0x000000000f0c7348 */ /* 0x007fea0003c00000 */
[----:B------:R-:W-:Y:S02]  /*41d50*/  ELECT P6, UR62, PT ;  /* 0x00000000003e782f */ /* 0x000fe400038c0000 */
[----:B------:R-:W-:Y:S01]  /*41d60*/  MOV R14, UR62 ;  /* 0x0000003e000e7c02 */ /* 0x000fe20008000f00 */
[----:B012---:R-:W-:Y:S10]  /*41d70*/  ENDCOLLECTIVE ;  /* 0x000000000000791b */ /* 0x007ff40003800000 */
.L_x_4107:
[----:B------:R-:W-:Y:S05]  /*41d80*/  BSYNC B0 ;  /* 0x0000000000007941 */ /* 0x000fea0003800000 */
.L_x_4106:
[----:B------:R-:W-:Y:S05]  /*41d90*/  BRA `(.L_x_4108) ;  /* 0xffffffcc00407947 */ /* 0x000fea000383ffff */
.L_x_4000:
[----:B0-----:R0:W1:Y:S02]  /*41da0*/  SYNCS.PHASECHK.TRANS64.TRYWAIT P0, [R6+URZ], R5 ;  /* 0x00000005060075a7 */ /* 0x001064000800017f */
[----:B-1----:R-:W-:Y:S05]  /*41db0*/  @!P0 NANOSLEEP.SYNCS 0x989680 ;  /* 0x009896800000895d */ /* 0x002fea0003900000 */
[----:B------:R-:W1:Y:S02]  /*41dc0*/  @!P0 SYNCS.PHASECHK.TRANS64 P0, [R6+URZ], R5 ;  /* 0x00000005060085a7 */ /* 0x000e64000800007f */
[----:B-1----:R-:W-:Y:S05]  /*41dd0*/  @!P0 BRA `(.L_x_4000) ;  /* 0xfffffffc00f08947 */ /* 0x002fea000383ffff */
[----:B------:R-:W-:Y:S05]  /*41de0*/  BRA `(.L_x_4109) ;  /* 0xffffffcc007c7947 */ /* 0x000fea000383ffff */
.L_x_4001:
[----:B-1----:R1:W3:Y:S02]  /*41df0*/  SYNCS.PHASECHK.TRANS64.TRYWAIT P0, [R7+URZ], R2 ;  /* 0x00000002070075a7 */ /* 0x0022e4000800017f */
[----:B---3--:R-:W-:Y:S05]  /*41e00*/  @!P0 NANOSLEEP.SYNCS 0x989680 ;  /* 0x009896800000895d */ /* 0x008fea0003900000 */
[----:B------:R-:W3:Y:S02]  /*41e10*/  @!P0 SYNCS.PHASECHK.TRANS64 P0, [R7+URZ], R2 ;  /* 0x00000002070085a7 */ /* 0x000ee4000800007f */
[----:B---3--:R-:W-:Y:S05]  /*41e20*/  @!P0 BRA `(.L_x_4001) ;  /* 0xfffffffc00f08947 */ /* 0x008fea000383ffff */
[----:B------:R-:W-:Y:S05]  /*41e30*/  BRA `(.L_x_4110) ;  /* 0xffffffcc00707947 */ /* 0x000fea000383ffff */
.L_x_4003:
[----:B---3--:R3:W4:Y:S02]  /*41e40*/  SYNCS.PHASECHK.TRANS64.TRYWAIT P0, [R4+URZ], R5 ;  /* 0x00000005040075a7 */ /* 0x008724000800017f */
[----:B----4-:R-:W-:Y:S05]  /*41e50*/  @!P0 NANOSLEEP.SYNCS 0x989680 ;  /* 0x009896800000895d */ /* 0x010fea0003900000 */
[----:B------:R-:W4:Y:S02]  /*41e60*/  @!P0 SYNCS.PHASECHK.TRANS64 P0, [R4+URZ], R5 ;  /* 0x00000005040085a7 */ /* 0x000f24000800007f */
[----:B----4-:R-:W-:Y:S05]  /*41e70*/  @!P0 BRA `(.L_x_4003) ;  /* 0xfffffffc00f08947 */ /* 0x010fea000383ffff */
[----:B------:R-:W-:Y:S05]  /*41e80*/  BRA `(.L_x_4111) ;  /* 0xffffffcc00787947 */ /* 0x000fea000383ffff */
        .type           $_ZN7cutlass13device_kernelIN5flash11enable_sm90INS1_16FlashAttnFwdSm90INS1_25CollectiveMainloopFwdSm90ILi2EN4cute5tupleIJNS5_1CILi1EEES8_S8_EEENS6_IJNS7_ILi64EEESA_SA_EEELi512ENS_10bfloat16_tEfNS_4arch4Sm90ELb0ELb1ELb1ELb1ELb0ELb1ELb1ELb0ELb0ELb1ELb0ELb0EEENS1_21CollectiveEpilogueFwdINS6_IJSA_NS7_ILi512EEESA_EEES9_SC_SE_Li256ELb1ELb1ELb0ELb0EEENS1_36VarlenDynamicPersistentTileSchedulerILi64ELi64ELi256ELi128ELb0ELb1ELb1ELb1ELb0ELb1EEEEEEEEEvNT_6ParamsE$_ZZN5flash25CollectiveMainloopFwdSm90ILi2EN4cute5tupleIJNS1_1CILi1EEES4_S4_EEENS2_IJNS3_ILi64EEES6_S6_EEELi512EN7cutlass10bfloat16_tEfNS8_4arch4Sm90ELb0ELb1ELb1ELb1ELb0ELb1ELb1ELb0ELb0ELb1ELb0ELb0EE3mmaINS_16FlashAttnFwdSm90ISC_NS_21CollectiveEpilogueFwdINS2_IJS6_NS3_ILi512EEES6_EEES5_S9_SB_Li256ELb1ELb1ELb0ELb0EEENS_36VarlenDynamicPersistentTileSchedulerILi64ELi64ELi256ELi128ELb0ELb1ELb1ELb1ELb0ELb1EEEE13SharedStorageENS1_6TensorINS1_11ArrayEngineIfLm128EEENS1_6LayoutINS2_IJNS2_IJNS3_ILi2EEESR_NS3_ILi32EEEEEES4_S4_EEENS2_IJNS2_IJS4_SR_NS3_ILi4EEEEEENS3_ILi0EEESX_EEEEEEENS_7SoftmaxILi2ELi0EEEEEbRKNSC_6ParamsENS8_25PipelineTmaAsyncNoClusterILi2ENS8_16PipelineTmaAsyncILi2EEEEES19_RNS8_13PipelineStateILj2EEERT0_RT1_iRiRKNS_16SeqlenInfoQKNewKILb1ELb1EEENS2_IJiiiiEEERT_ENKUliT_T0_T1_E_clIZSD_ISM_S10_S12_EbS15_S19_S19_S1C_S1E_S1G_iS1H_S1L_S1M_S1O_EUlRS1P_iE0_NS3_ILb1EEES1W_EEDaiS1P_S1Q_S1R_,@function
        .size           $_ZN7cutlass13device_kernelIN5flash11enable_sm90INS1_16FlashAttnFwdSm90INS1_25CollectiveMainloopFwdSm90ILi2EN4cute5tupleIJNS5_1CILi1EEES8_S8_EEENS6_IJNS7_ILi64EEESA_SA_EEELi512ENS_10bfloat16_tEfNS_4arch4Sm90ELb0ELb1ELb1ELb1ELb0ELb1ELb1ELb0ELb0ELb1ELb0ELb0EEENS1_21CollectiveEpilogueFwdINS6_IJSA_NS7_ILi512EEESA_EEES9_SC_SE_Li256ELb1ELb1ELb0ELb0EEENS1_36VarlenDynamicPersistentTileSchedulerILi64ELi64ELi256ELi128ELb0ELb1ELb1ELb1ELb0ELb1EEEEEEEEEvNT_6ParamsE$_ZZN5flash25CollectiveMainloopFwdSm90ILi2EN4cute5tupleIJNS1_1CILi1EEES4_S4_EEENS2_IJNS3_ILi64EEES6_S6_EEELi512EN7cutlass10bfloat16_tEfNS8_4arch4Sm90ELb0ELb1ELb1ELb1ELb0ELb1ELb1ELb0ELb0ELb1ELb0ELb0EE3mmaINS_16FlashAttnFwdSm90ISC_NS_21CollectiveEpilogueFwdINS2_IJS6_NS3_ILi512EEES6_EEES5_S9_SB_Li256ELb1ELb1ELb0ELb0EEENS_36VarlenDynamicPersistentTileSchedulerILi64ELi64ELi256ELi128ELb0ELb1ELb1ELb1ELb0ELb1EEEE13SharedStorageENS1_6TensorINS1_11ArrayEngineIfLm128EEENS1_6LayoutINS2_IJNS2_IJNS3_ILi2EEESR_NS3_ILi32EEEEEES4_S4_EEENS2_IJNS2_IJS4_SR_NS3_ILi4EEEEEENS3_ILi0EEESX_EEEEEEENS_7SoftmaxILi2ELi0EEEEEbRKNSC_6ParamsENS8_25PipelineTmaAsyncNoClusterILi2ENS8_16PipelineTmaAsyncILi2EEEEES19_RNS8_13PipelineStateILj2EEERT0_RT1_iRiRKNS_16SeqlenInfoQKNewKILb1ELb1EEENS2_IJiiiiEEERT_ENKUliT_T0_T1_E_clIZSD_ISM_S10_S12_EbS15_S19_S19_S1C_S1E_S1G_iS1H_S1L_S1M_S1O_EUlRS1P_iE0_NS3_ILb1EEES1W_EEDaiS1P_S1Q_S1R_,(.L_x_6032 - $_ZN7cutlass13device_kernelIN5flash11enable_sm90INS1_16FlashAttnFwdSm90INS1_25CollectiveMainloopFwdSm90ILi2EN4cute5tupleIJNS5_1CILi1EEES8_S8_EEENS6_IJNS7_ILi64EEESA_SA_EEELi512ENS_10bfloat16_tEfNS_4arch4Sm90ELb0ELb1ELb1ELb1ELb0ELb1ELb1ELb0ELb0ELb1ELb0ELb0EEENS1_21CollectiveEpilogueFwdINS6_IJSA_NS7_ILi512EEESA_EEES9_SC_SE_Li256ELb1ELb1ELb0ELb0EEENS1_36VarlenDynamicPersistentTileSchedulerILi64ELi64ELi256ELi128ELb0ELb1ELb1ELb1ELb0ELb1EEEEEEEEEvNT_6ParamsE$_ZZN5flash25CollectiveMainloopFwdSm90ILi2EN4cute5tupleIJNS1_1CILi1EEES4_S4_EEENS2_IJNS3_ILi64EEES6_S6_EEELi512EN7cutlass10bfloat16_tEfNS8_4arch4Sm90ELb0ELb1ELb1ELb1ELb0ELb1ELb1ELb0ELb0ELb1ELb0ELb0EE3mmaINS_16FlashAttnFwdSm90ISC_NS_21CollectiveEpilogueFwdINS2_IJS6_NS3_ILi512EEES6_EEES5_S9_SB_Li256ELb1ELb1ELb0ELb0EEENS_36VarlenDynamicPersistentTileSchedulerILi64ELi64ELi256ELi128ELb0ELb1ELb1ELb1ELb0ELb1EEEE13SharedStorageENS1_6TensorINS1_11ArrayEngineIfLm128EEENS1_6LayoutINS2_IJNS2_IJNS3_ILi2EEESR_NS3_ILi32EEEEEES4_S4_EEENS2_IJNS2_IJS4_SR_NS3_ILi4EEEEEENS3_ILi0EEESX_EEEEEEENS_7SoftmaxILi2ELi0EEEEEbRKNSC_6ParamsENS8_25PipelineTmaAsyncNoClusterILi2ENS8_16PipelineTmaAsyncILi2EEEEES19_RNS8_13PipelineStateILj2EEERT0_RT1_iRiRKNS_16SeqlenInfoQKNewKILb1ELb1EEENS2_IJiiiiEEERT_ENKUliT_T0_T1_E_clIZSD_ISM_S10_S12_EbS15_S19_S19_S1C_S1E_S1G_iS1H_S1L_S1M_S1O_EUlRS1P_iE0_NS3_ILb1EEES1W_EEDaiS1P_S1Q_S1R_)
$_ZN7cutlass13device_kernelIN5flash11enable_sm90INS1_16FlashAttnFwdSm90INS1_25CollectiveMainloopFwdSm90ILi2EN4cute5tupleIJNS5_1CILi1EEES8_S8_EEENS6_IJNS7_ILi64EEESA_SA_EEELi512ENS_10bfloat16_tEfNS_4arch4Sm90ELb0ELb1ELb1ELb1ELb0ELb1ELb1ELb0ELb0ELb1ELb0ELb0EEENS1_21CollectiveEpilogueFwdINS6_IJSA_NS7_ILi512EEESA_EEES9_SC_SE_Li256ELb1ELb1ELb0ELb0EEENS1_36VarlenDynamicPersistentTileSchedulerILi64ELi64ELi256ELi128ELb0ELb1ELb1ELb1ELb0ELb1EEEEEEEEEvNT_6ParamsE$_ZZN5flash25CollectiveMainloopFwdSm90ILi2EN4cute5tupleIJNS1_1CILi1EEES4_S4_EEENS2_IJNS3_ILi64EEES6_S6_EEELi512EN7cutlass10bfloat16_tEfNS8_4arch4Sm90ELb0ELb1ELb1ELb1ELb0ELb1ELb1ELb0ELb0ELb1ELb0ELb0EE3mmaINS_16FlashAttnFwdSm90ISC_NS_21CollectiveEpilogueFwdINS2_IJS6_NS3_ILi512EEES6_EEES5_S9_SB_Li256ELb1ELb1ELb0ELb0EEENS_36VarlenDynamicPersistentTileSchedulerILi64ELi64ELi256ELi128ELb0ELb1ELb1ELb1ELb0ELb1EEEE13SharedStorageENS1_6TensorINS1_11ArrayEngineIfLm128EEENS1_6LayoutINS2_IJNS2_IJNS3_ILi2EEESR_NS3_ILi32EEEEEES4_S4_EEENS2_IJNS2_IJS4_SR_NS3_ILi4EEEEEENS3_ILi0EEESX_EEEEEEENS_7SoftmaxILi2ELi0EEEEEbRKNSC_6ParamsENS8_25PipelineTmaAsyncNoClusterILi2ENS8_16PipelineTmaAsyncILi2EEEEES19_RNS8_13PipelineStateILj2EEERT0_RT1_iRiRKNS_16SeqlenInfoQKNewKILb1ELb1EEENS2_IJiiiiEEERT_ENKUliT_T0_T1_E_clIZSD_ISM_S10_S12_EbS15_S19_S19_S1C_S1E_S1G_iS1H_S1L_S1M_S1O_EUlRS1P_iE0_NS3_ILb1EEES1W_EEDaiS1P_S1Q_S1R_:
        /* <DEDUP_REMOVED lines=13> */
[----:B------:R-:W-:Y:S01]  /*41f60*/  BSSY B1, `(.L_x_4112) ;  /* 0x0000009000017945 */ /* 0x000fe20003800000 */
[----:B------:R-:W-:-:S07]  /*41f70*/  IMAD.MOV.U32 R5, RZ, RZ, R49 ;  /* 0x000000ffff057224 */ /* 0x000fce00078e0031 */
[----:B---3--:R0:W5:Y:S04]  /*41f80*/  LD.E R9, desc[UR4][R6.64] ;  /* 0x0000000406097980 */ /* 0x008168000c101900 */
[----:B------:R0:W5:Y:S01]  /*41f90*/  LD.E R11, desc[UR6][R6.64+0x4] ;  /* 0x00000406060b7980 */ /* 0x000162000c101900 */
[----:B--2---:R-:W-:-:S04]  /*41fa0*/  LOP3.LUT R4, R4, 0x1, RZ, 0xfc, !PT ;  /* 0x0000000104047812 */ /* 0x004fc800078efcff */
[----:B------:R-:W-:Y:S01]  /*41fb0*/  ISETP.NE.AND P0, PT, R4, 0x3, PT ;  /* 0x000000030400780c */ /* 0x000fe20003f05270 */
[----:B------:R-:W-:-:S12]  /*41fc0*/  IMAD.MOV.U32 R4, RZ, RZ, R32 ;  /* 0x000000ffff047224 */ /* 0x000fd800078e0020 */
[----:B0-----:R-:W-:Y:S05]  /*41fd0*/  @!P0 BRA `(.L_x_4113) ;  /* 0x0000000000048947 */ /* 0x001fea0003800000 */
[----:B------:R-:W-:Y:S01]  /*41fe0*/  BPT.TRAP 0x1 ;  /* 0x000000040000795c */ /* 0x000fe20000300000 */
.L_x_4113:
[----:B------:R-:W-:Y:S05]  /*41ff0*/  BSYNC B1 ;  /* 0x0000000000017941 */ /* 0x000fea0003800000 */
.L_x_4112:
        /* <DEDUP_REMOVED lines=17> */
.L_x_4115:
[----:B------:R-:W-:Y:S05]  /*42110*/  BSYNC B1 ;  /* 0x0000000000017941 */ /* 0x000fea0003800000 */
.L_x_4114:
        /* <DEDUP_REMOVED lines=10> */
.L_x_4117:
[----:B------:R-:W-:Y:S05]  /*421c0*/  BSYNC B1 ;  /* 0x0000000000017941 */ /* 0x000fea0003800000 */
.L_x_4116:
        /* <DEDUP_REMOVED lines=89> */
.L_x_4143:
[----:B------:R-:W-:Y:S05]  /*42760*/  BSYNC B1 ;  /* 0x0000000000017941 */ /* 0x000fea0003800000 */
.L_x_4119:
        /* <DEDUP_REMOVED lines=14> */
.L_x_4122:
[----:B------:R-:W-:Y:S05]  /*42850*/  BSYNC B1 ;  /* 0x0000000000017941 */ /* 0x000fea0003800000 */
.L_x_4121:
        /* <DEDUP_REMOVED lines=17> */
.L_x_4124:
[----:B------:R-:W-:Y:S05]  /*42970*/  BSYNC B1 ;  /* 0x0000000000017941 */ /* 0x000fea0003800000 */
.L_x_4123:
        /* <DEDUP_REMOVED lines=10> */
.L_x_4126:
[----:B------:R-:W-:Y:S05]  /*42a20*/  BSYNC B1 ;  /* 0x0000000000017941 */ /* 0x000fea0003800000 */
.L_x_4125:
        /* <DEDUP_REMOVED lines=598> */
[----:B------:R-:W4:Y:S08]  /*44f90*/  LD.E R62, desc[UR10][R4.64+0xc] ;  /* 0x00000c0a043e7980 */ /* 0x000f30000c101900 */
[----:B------:R-:W4:Y:S04]  /*44fa0*/  LD.E R63, desc[UR12][R4.64+0x14] ;  /* 0x0000140c043f7980 */ /* 0x000f28000c101900 */
[----:B--2---:R-:W2:Y:S01]  /*44fb0*/  LD.E R58, desc[UR4][R6.64] ;  /* 0x00000004063a7980 */ /* 0x004ea2000c101900 */
[----:B------:R-:W-:-:S02]  /*44fc0*/  R2UR UR4, R2 ;  /* 0x00000000020472ca */ /* 0x000fc400000e0000 */
[----:B------:R-:W-:Y:S01]  /*44fd0*/  R2UR UR5, R3 ;  /* 0x00000000030572ca */ /* 0x000fe200000e0000 */
[----:B------:R-:W4:-:S12]  /*44fe0*/  LD.E R7, desc[UR14][R4.64+0x18] ;  /* 0x0000180e04077980 */ /* 0x000f18000c101900 */
[----:B------:R-:W4:Y:S01]  /*44ff0*/  LD.E R59, desc[UR4][R4.64] ;  /* 0x00000004043b7980 */ /* 0x000f22000c101900 */
[----:B------:R-:W-:Y:S02]  /*45000*/  R2UR UR4, R2 ;  /* 0x00000000020472ca */ /* 0x000fe400000e0000 */
[----:B------:R-:W-:Y:S02]  /*45010*/  R2UR UR5, R3 ;  /* 0x00000000030572ca */ /* 0x000fe400000e0000 */
[----:B---3--:R-:W-:-:S11]  /*45020*/  ISETP.NE.AND P1, PT, R9, 0x1, PT ;  /* 0x000000010900780c */ /* 0x008fd60003f25270 */
        /* <DEDUP_REMOVED lines=17> */
[----:B------:R-:W-:-:S04]  /*45140*/  FMUL.FTZ R28, R28, R58 ;  /* 0x0000003a1c1c7220 */ /* 0x000fc80000410000 */
[----:B------:R0:W2:Y:S01]  /*45150*/  MUFU.TANH R65, R28 ;  /* 0x0000001c00417308 */ /* 0x0000a20000002400 */
[----:B----4-:R-:W-:-:S04]  /*45160*/  SHF.R.S32.HI R26, RZ, 0x1f, R59 ;  /* 0x0000001fff1a7819 */ /* 0x010fc8000001143b */
[----:B------:R-:W-:-:S04]  /*45170*/  LEA.HI R24, R26, R59, RZ, 0x7 ;  /* 0x0000003b1a187211 */ /* 0x000fc800078f38ff */
[----:B0-----:R-:W-:Y:S01]  /*45180*/  LOP3.LUT R28, R24, 0xffffff80, RZ, 0xc0, !PT ;  /* 0xffffff80181c7812 */ /* 0x001fe200078ec0ff */
[----:B------:R-:W-:-:S04]  /*45190*/  FMUL.FTZ R25, R25, R58 ;  /* 0x0000003a19197220 */ /* 0x000fc80000410000 */
[----:B------:R-:W-:Y:S01]  /*451a0*/  IMAD.IADD R28, R59, 0x1, -R28 ;  /* 0x000000013b1c7824 */ /* 0x000fe200078e0a1c */
[----:B------:R0:W4:Y:S01]  /*451b0*/  MUFU.TANH R64, R25 ;  /* 0x0000001900407308 */ /* 0x0001220000002400 */
[-C--:B-1----:R-:W-:Y:S01]  /*451c0*/  FMUL.FTZ R11, R27, R58.reuse ;  /* 0x0000003a1b0b7220 */ /* 0x082fe20000410000 */
[-C--:B------:R-:W-:Y:S01]  /*451d0*/  FMUL.FTZ R32, R32, R58.reuse ;  /* 0x0000003a20207220 */ /* 0x080fe20000410000 */
[----:B------:R-:W-:Y:S01]  /*451e0*/  LEA.HI R27, R26, R59, RZ, 0x2 ;  /* 0x0000003b1a1b7211 */ /* 0x000fe200078f10ff */
[----:B------:R-:W-:Y:S01]  /*451f0*/  FMUL.FTZ R15, R31, R58 ;  /* 0x0000003a1f0f7220 */ /* 0x000fe20000410000 */
[----:B0-----:R-:W-:-:S03]  /*45200*/  SHF.R.S32.HI R25, RZ, 0x1f, R28 ;  /* 0x0000001fff197819 */ /* 0x001fc6000001141c */
[----:B------:R0:W1:Y:S01]  /*45210*/  MUFU.TANH R31, R32 ;  /* 0x00000020001f7308 */ /* 0x0000620000002400 */
        /* <DEDUP_REMOVED lines=22> */
[----:B------:R-:W-:-:S03]  /*45380*/  LOP3.LUT R25, R26, 0x7ffffffc, RZ, 0xc0, !PT ;  /* 0x7ffffffc1a197812 */ /* 0x000fc600078ec0ff */
[----:B------:R-:W0:Y:S01]  /*45390*/  SHFL.IDX PT, R30, R29, RZ, 0x1c1f ;  /* 0x001c1fff1d1e7589 */ /* 0x000e2200000e0000 */
[----:B------:R-:W-:Y:S01]  /*453a0*/  IADD3 R8, -R32, 0x1, RZ ;  /* 0x0000000120087810 */ /* 0x000fe20007ffe1ff */
[----:B------:R-:W-:Y:S02]  /*453b0*/  IMAD.IADD R25, R28, 0x1, -R25 ;  /* 0x000000011c197824 */ /* 0x000fe400078e0a19 */
        /* <DEDUP_REMOVED lines=57> */
[----:B------:R-:W1:Y:S01]  /*45750*/  MUFU.TANH R55, R55 ;  /* 0x0000003700377308 */ /* 0x000e620000002400 */
        /* <DEDUP_REMOVED lines=21> */
.L_x_4133:
[----:B------:R-:W-:Y:S05]  /*458b0*/  BSYNC B3 ;  /* 0x0000000000037941 */ /* 0x000fea0003800000 */
.L_x_4132:
[----:B------:R-:W-:Y:S01]  /*458c0*/  LOP3.LUT R28, RZ, R28, RZ, 0x33, !PT ;  /* 0x0000001cff1c7212 */ /* 0x000fe200078e33ff */
[----:B------:R-:W-:Y:S06]  /*458d0*/  BRA `(.L_x_4134) ;  /* 0x0000000000287947 */ /* 0x000fec0003800000 */
.L_x_4131:
        /* <DEDUP_REMOVED lines=10> */
.L_x_4134:
[----:B------:R-:W-:Y:S05]  /*45980*/  BSYNC B2 ;  /* 0x0000000000027941 */ /* 0x000fea0003800000 */
.L_x_4130:
[----:B------:R-:W-:-:S04]  /*45990*/  IMAD R28, R7, R28, -R32 ;  /* 0x0000001c071c7224 */ /* 0x000fc800078e0a20 */
[----:B------:R-:W-:-:S05]  /*459a0*/  IMAD R27, R25, -0x2, R28 ;  /* 0xfffffffe191b7824 */ /* 0x000fca00078e021c */
[----:B------:R-:W-:Y:S02]  /*459b0*/  VIMNMX R26, R26, R27, !PT ;  /* 0x0000001b1a1a7248 */ /* 0x000fe40007fe0100 */
[----:B------:R-:W-:-:S07]  /*459c0*/  VIADDMNMX R8, R27, R7, R8, PT ;  /* 0x000000071b087246 */ /* 0x000fce0003800108 */
.L_x_4129:
[----:B------:R-:W-:Y:S05]  /*459d0*/  BSYNC B1 ;  /* 0x0000000000017941 */ /* 0x000fea0003800000 */
.L_x_4128:
[C---:B------:R-:W-:Y:S01]  /*459e0*/  ISETP.GE.AND P2, PT, R63.reuse, 0x9, PT ;  /* 0x000000093f00780c */ /* 0x040fe20003f46270 */
[----:B------:R-:W-:Y:S01]  /*459f0*/  BSSY B1, `(.L_x_4135) ;  /* 0x0000072000017945 */ /* 0x000fe20003800000 */
[C---:B------:R-:W-:Y:S02]  /*45a00*/  ISETP.GE.AND P5, PT, R63.reuse, 0xa, PT ;  /* 0x0000000a3f00780c */ /* 0x040fe40003fa6270 */
[----:B------:R-:W-:Y:S02]  /*45a10*/  ISETP.GT.AND P3, PT, R26, 0x8, !P2 ;  /* 0x000000081a00780c */ /* 0x000fe40005764270 */
[----:B------:R-:W-:Y:S02]  /*45a20*/  ISETP.GE.AND P1, PT, R63, 0x2, PT ;  /* 0x000000023f00780c */ /* 0x000fe40003f26270 */
[----:B------:R-:W-:Y:S02]  /*45a30*/  ISETP.LT.OR P3, PT, R8, 0x9, P3 ;  /* 0x000000090800780c */ /* 0x000fe40001f61670 */
[----:B------:R-:W-:-:S02]  /*45a40*/  ISETP.GT.AND P4, PT, R26, 0x1, !P1 ;  /* 0x000000011a00780c */ /* 0x000fc40004f84270 */
[----:B------:R-:W-:Y:S02]  /*45a50*/  FSEL R65, R65, -INF , !P3 ;  /* 0xff80000041417808 */ /* 0x000fe40005800000 */
[----:B------:R-:W-:Y:S02]  /*45a60*/  ISETP.GT.AND P3, PT, R26, 0x9, !P5 ;  /* 0x000000091a00780c */ /* 0x000fe40006f64270 */
[C---:B------:R-:W-:Y:S02]  /*45a70*/  ISETP.LT.OR P4, PT, R8.reuse, 0x2, P4 ;  /* 0x000000020800780c */ /* 0x040fe40002781670 */
[----:B------:R-:W-:Y:S02]  /*45a80*/  ISETP.LT.OR P3, PT, R8, 0xa, P3 ;  /* 0x0000000a0800780c */ /* 0x000fe40001f61670 */
[----:B------:R-:W-:Y:S02]  /*45a90*/  FSEL R39, R64, -INF , !P4 ;  /* 0xff80000040277808 */ /* 0x000fe40006000000 */
[----:B-1----:R-:W-:-:S02]  /*45aa0*/  FSEL R47, R66, -INF , !P3 ;  /* 0xff800000422f7808 */ /* 0x002fc40005800000 */
[C---:B------:R-:W-:Y:S02]  /*45ab0*/  ISETP.GE.AND P3, PT, R63.reuse, 0x11, PT ;  /* 0x000000113f00780c */ /* 0x040fe40003f66270 */
[----:B------:R-:W-:Y:S02]  /*45ac0*/  P2R R30, PR, RZ, 0x20 ;  /* 0x00000020ff1e7803 */ /* 0x000fe40000000000 */
[----:B------:R-:W-:Y:S02]  /*45ad0*/  ISETP.GT.AND P4, PT, R26, 0x10, !P3 ;  /* 0x000000101a00780c */ /* 0x000fe40005f84270 */
[----:B------:R-:W-:Y:S02]  /*45ae0*/  ISETP.GE.AND P5, PT, R63, 0x12, PT ;  /* 0x000000123f00780c */ /* 0x000fe40003fa6270 */
[----:B------:R-:W-:-:S04]  /*45af0*/  ISETP.LT.OR P4, PT, R8, 0x11, P4 ;  /* 0x000000110800780c */ /* 0x000fc80002781670 */
        /* <DEDUP_REMOVED lines=79> */
.L_x_4140:
[----:B------:R-:W-:Y:S05]  /*45ff0*/  BSYNC B3 ;  /* 0x0000000000037941 */ /* 0x000fea0003800000 */
.L_x_4139:
[----:B------:R-:W-:Y:S01]  /*46000*/  LOP3.LUT R12, RZ, R12, RZ, 0x33, !PT ;  /* 0x0000000cff0c7212 */ /* 0x000fe200078e33ff */
[----:B------:R-:W-:Y:S06]  /*46010*/  BRA `(.L_x_4141) ;  /* 0x0000000000287947 */ /* 0x000fec0003800000 */
.L_x_4138:
        /* <DEDUP_REMOVED lines=10> */
.L_x_4141:
[----:B------:R-:W-:Y:S05]  /*460c0*/  BSYNC B2 ;  /* 0x0000000000027941 */ /* 0x000fea0003800000 */
.L_x_4137:
[----:B------:R-:W-:-:S04]  /*460d0*/  IMAD R12, R7, R12, -R32 ;  /* 0x0000000c070c7224 */ /* 0x000fc800078e0a20 */
[----:B------:R-:W-:-:S05]  /*460e0*/  IMAD R12, R25, -0x2, R12 ;  /* 0xfffffffe190c7824 */ /* 0x000fca00078e020c */
[----:B------:R-:W-:Y:S02]  /*460f0*/  VIADDMNMX R8, R12, R7, R8, PT ;  /* 0x000000070c087246 */ /* 0x000fe40003800108 */
[----:B------:R-:W-:-:S07]  /*46100*/  VIMNMX R13, R13, R12, !PT ;  /* 0x0000000c0d0d7248 */ /* 0x000fce0007fe0100 */
.L_x_4136:
[----:B------:R-:W-:Y:S05]  /*46110*/  BSYNC B1 ;  /* 0x0000000000017941 */ /* 0x000fea0003800000 */
.L_x_4135:
[----:B------:R-:W2:Y:S01]  /*46120*/  LDL.64 R4, [R0+0x70] ;  /* 0x0000700000047983 */ /* 0x000ea20000100a00 */
        /* <DEDUP_REMOVED lines=34> */
[----:B------:R-:W-:Y:S02]  /*46350*/  ISETP.NE.AND P6, PT, R48, RZ, PT ;  /* 0x000000ff3000720c */ /* 0x000fe40003fc5270 */
        /* <DEDUP_REMOVED lines=8> */
[----:B------:R-:W-:-:S04]  /*463e0*/  ISETP.GT.AND P1, PT, R13, RZ, !P1 ;  /* 0x000000ff0d00720c */ /* 0x000fc80004f24270 */
[----:B------:R-:W-:-:S04]  /*463f0*/  ISETP.LT.OR P1, PT, R8, 0x1, P1 ;  /* 0x000000010800780c */ /* 0x000fc80000f21670 */
[----:B------:R-:W-:-:S04]  /*46400*/  FSEL R9, R6, -INF , !P1 ;  /* 0xff80000006097808 */ /* 0x000fc80004800000 */
[----:B------:R-:W-:-:S04]  /*46410*/  FMNMX.FTZ R7, R9, R12, !PT ;  /* 0x0000000c09077209 */ /* 0x000fc80007810000 */
        /* <DEDUP_REMOVED lines=13> */
[----:B------:R-:W-:Y:S02]  /*464f0*/  ISETP.GT.AND P5, PT, R13, 0x38, !P5 ;  /* 0x000000380d00780c */ /* 0x000fe40006fa4270 */
[----:B------:R-:W-:Y:S02]  /*46500*/  ISETP.LT.OR P4, PT, R8, 0x32, P4 ;  /* 0x000000320800780c */ /* 0x000fe40002781670 */
[----:B------:R-:W-:Y:S02]  /*46510*/  FSEL R27, R50, -INF , !P2 ;  /* 0xff800000321b7808 */ /* 0x000fe40005000000 */
[----:B------:R-:W-:-:S02]  /*46520*/  FMNMX.FTZ R6, R24, R7, !PT ;  /* 0x0000000718067209 */ /* 0x000fc40007810000 */
[----:B------:R-:W-:Y:S02]  /*46530*/  ISETP.GT.AND P1, PT, R13, 0x39, !P6 ;  /* 0x000000390d00780c */ /* 0x000fe40007724270 */
[C---:B------:R-:W-:Y:S02]  /*46540*/  ISETP.LT.OR P5, PT, R8.reuse, 0x39, P5 ;  /* 0x000000390800780c */ /* 0x040fe40002fa1670 */
[----:B------:R-:W-:Y:S02]  /*46550*/  FSEL R13, R51, -INF , !P4 ;  /* 0xff800000330d7808 */ /* 0x000fe40006000000 */
[----:B------:R-:W-:Y:S02]  /*46560*/  FMNMX.FTZ R6, R27, R6, !PT ;  /* 0x000000061b067209 */ /* 0x000fe40007810000 */
[----:B------:R-:W-:Y:S02]  /*46570*/  ISETP.LT.OR P1, PT, R8, 0x3a, P1 ;  /* 0x0000003a0800780c */ /* 0x000fe40000f21670 */
[----:B------:R-:W-:-:S02]  /*46580*/  R2UR UR4, R2 ;  /* 0x00000000020472ca */ /* 0x000fc400000e0000 */
[----:B------:R-:W-:Y:S02]  /*46590*/  R2UR UR5, R3 ;  /* 0x00000000030572ca */ /* 0x000fe400000e0000 */
[----:B------:R-:W-:Y:S02]  /*465a0*/  FSEL R8, R54, -INF , !P5 ;  /* 0xff80000036087808 */ /* 0x000fe40006800000 */
[----:B------:R-:W-:Y:S02]  /*465b0*/  FMNMX.FTZ R7, R13, R6, !PT ;  /* 0x000000060d077209 */ /* 0x000fe40007810000 */
[----:B------:R-:W-:Y:S02]  /*465c0*/  R2UR UR6, R2 ;  /* 0x00000000020672ca */ /* 0x000fe400000e0000 */
[----:B------:R-:W-:Y:S02]  /*465d0*/  R2UR UR7, R3 ;  /* 0x00000000030772ca */ /* 0x000fe400000e0000 */
[----:B------:R-:W-:-:S02]  /*465e0*/  FSEL R28, R55, -INF , !P1 ;  /* 0xff800000371c7808 */ /* 0x000fc40004800000 */
        /* <DEDUP_REMOVED lines=38> */
[----:B------:R-:W-:Y:S02]  /*46850*/  FSEL R32, R32, RZ, P1 ;  /* 0x000000ff20207208 */ /* 0x000fe40000800000 */
[----:B---3--:R-:W-:-:S03]  /*46860*/  FSETP.NEU.FTZ.AND P1, PT, R44, -INF , PT ;  /* 0xff8000002c00780b */ /* 0x008fc60003f3d000 */
[-CC-:B------:R-:W-:Y:S01]  /*46870*/  FFMA.FTZ R38, R41, R33.reuse, -R32.reuse ;  /* 0x0000002129267223 */ /* 0x180fe20000010820 */
[-CC-:B------:R-:W-:Y:S01]  /*46880*/  FFMA.FTZ R41, R45, R33.reuse, -R32.reuse ;  /* 0x000000212d297223 */ /* 0x180fe20000010820 */
[----:B------:R-:W-:Y:S01]  /*46890*/  FMUL.FTZ R45, R33, R44 ;  /* 0x0000002c212d7220 */ /* 0x000fe20000410000 */
[-CC-:B0-----:R-:W-:Y:S02]  /*468a0*/  FFMA.FTZ R5, R39, R33.reuse, -R32.reuse ;  /* 0x0000002127057223 */ /* 0x181fe40000010820 */
[----:B------:R0:W-:Y:S01]  /*468b0*/  MUFU.EX2 R39, R38 ;  /* 0x0000002600277308 */ /* 0x0001e20000000800 */
[-CC-:B------:R-:W-:Y:S01]  /*468c0*/  FFMA.FTZ R4, R37, R33.reuse, -R32.reuse ;  /* 0x0000002125047223 */ /* 0x180fe20000010820 */
[----:B------:R-:W-:Y:S01]  /*468d0*/  FFMA.FTZ R30, R65, R33, -R32 ;  /* 0x00000021411e7223 */ /* 0x000fe20000010820 */
[----:B0-----:R-:W-:-:S05]  /*468e0*/  FSEL R38, R45, RZ, P1 ;  /* 0x000000ff2d267208 */ /* 0x001fca0000800000 */
[----:B------:R-:W-:Y:S01]  /*468f0*/  MUFU.EX2 R168, R4 ;  /* 0x0000000400a87308 */ /* 0x000fe20000000800 */
[-CC-:B------:R-:W-:Y:S01]  /*46900*/  FFMA.FTZ R9, R9, R33.reuse, -R38.reuse ;  /* 0x0000002109097223 */ /* 0x180fe20000010826 */
[-CC-:B------:R-:W-:Y:S01]  /*46910*/  FFMA.FTZ R12, R12, R33.reuse, -R38.reuse ;  /* 0x000000210c0c7223 */ /* 0x180fe20000010826 */
[----:B------:R-:W-:-:S05]  /*46920*/  FFMA.FTZ R14, R14, R33, -R38 ;  /* 0x000000210e0e7223 */ /* 0x000fca0000010826 */
[----:B------:R0:W-:Y:S01]  /*46930*/  MUFU.EX2 R29, R5 ;  /* 0x00000005001d7308 */ /* 0x0001e20000000800 */
[-C--:B------:R-:W-:Y:S01]  /*46940*/  FFMA.FTZ R31, R47, R33.reuse, -R32 ;  /* 0x000000212f1f7223 */ /* 0x080fe20000010820 */
[-C--:B------:R-:W-:Y:S01]  /*46950*/  FFMA.FTZ R15, R15, R33.reuse, -R38 ;  /* 0x000000210f0f7223 */ /* 0x080fe20000010826 */
[----:B------:R-:W-:-:S05]  /*46960*/  FFMA.FTZ R34, R59, R33, -R32 ;  /* 0x000000213b227223 */ /* 0x000fca0000010820 */
[----:B------:R-:W-:Y:S01]  /*46970*/  MUFU.EX2 R169, R9 ;  /* 0x0000000900a97308 */ /* 0x000fe20000000800 */
[-C--:B0-----:R-:W-:Y:S01]  /*46980*/  FFMA.FTZ R5, R69, R33.reuse, -R32 ;  /* 0x0000002145057223 */ /* 0x081fe20000010820 */
[----:B------:R-:W-:-:S06]  /*46990*/  FFMA.FTZ R18, R18, R33, -R38 ;  /* 0x0000002112127223 */ /* 0x000fcc0000010826 */
[----:B------:R-:W0:Y:S01]  /*469a0*/  MUFU.EX2 R44, R12 ;  /* 0x0000000c002c7308 */ /* 0x000e220000000800 */
[----:B------:R-:W-:-:S07]  /*469b0*/  FFMA.FTZ R35, R61, R33, -R32 ;  /* 0x000000213d237223 */ /* 0x000fce0000010820 */
[----:B------:R-:W-:Y:S01]  /*469c0*/  MUFU.EX2 R30, R30 ;  /* 0x0000001e001e7308 */ /* 0x000fe20000000800 */
[-C--:B------:R-:W-:Y:S01]  /*469d0*/  FFMA.FTZ R4, R67, R33.reuse, -R32 ;  /* 0x0000002143047223 */ /* 0x080fe20000010820 */
[----:B------:R-:W-:-:S06]  /*469e0*/  FFMA.FTZ R19, R19, R33, -R38 ;  /* 0x0000002113137223 */ /* 0x000fcc0000010826 */
[----:B------:R-:W1:Y:S01]  /*469f0*/  MUFU.EX2 R14, R14 ;  /* 0x0000000e000e7308 */ /* 0x000e620000000800 */
[----:B------:R-:W-:-:S07]  /*46a00*/  FFMA.FTZ R20, R20, R33, -R38 ;  /* 0x0000002114147223 */ /* 0x000fce0000010826 */
[----:B------:R-:W-:Y:S08]  /*46a10*/  MUFU.EX2 R31, R31 ;  /* 0x0000001f001f7308 */ /* 0x000ff00000000800 */
[----:B------:R-:W2:Y:S01]  /*46a20*/  MUFU.EX2 R15, R15 ;  /* 0x0000000f000f7308 */ /* 0x000ea20000000800 */
[----:B0-----:R-:W-:-:S07]  /*46a30*/  FADD.FTZ R9, R169, R44 ;  /* 0x0000002ca9097221 */ /* 0x001fce0000010000 */
[----:B------:R0:W-:Y:S01]  /*46a40*/  MUFU.EX2 R37, R5 ;  /* 0x0000000500257308 */ /* 0x0001e20000000800 */
[----:B------:R-:W-:-:S07]  /*46a50*/  FFMA.FTZ R21, R21, R33, -R38 ;  /* 0x0000002115157223 */ /* 0x000fce0000010826 */
[----:B------:R-:W3:Y:S01]  /*46a60*/  MUFU.EX2 R34, R34 ;  /* 0x0000002200227308 */ /* 0x000ee20000000800 */
[----:B0-----:R-:W-:-:S07]  /*46a70*/  FFMA.FTZ R5, R49, R33, -R32 ;  /* 0x0000002131057223 */ /* 0x001fce0000010820 */
[----:B------:R-:W0:Y:S01]  /*46a80*/  MUFU.EX2 R18, R18 ;  /* 0x0000001200127308 */ /* 0x000e220000000800 */
[----:B------:R-:W-:-:S07]  /*46a90*/  FFMA.FTZ R36, R71, R33, -R32 ;  /* 0x0000002147247223 */ /* 0x000fce0000010820 */
[----:B------:R4:W-:Y:S01]  /*46aa0*/  MUFU.EX2 R174, R4 ;  /* 0x0000000400ae7308 */ /* 0x0009e20000000800 */
[----:B-1----:R-:W-:-:S07]  /*46ab0*/  FADD.FTZ R12, R14, R9 ;  /* 0x000000090e0c7221 */ /* 0x002fce0000010000 */
[----:B------:R-:W1:Y:S01]  /*46ac0*/  MUFU.EX2 R35, R35 ;  /* 0x0000002300237308 */ /* 0x000e620000000800 */
[----:B----4-:R-:W-:-:S07]  /*46ad0*/  FFMA.FTZ R4, R75, R33, -R32 ;  /* 0x000000214b047223 */ /* 0x010fce0000010820 */
[----:B------:R4:W-:Y:S01]  /*46ae0*/  MUFU.EX2 R43, R5 ;  /* 0x00000005002b7308 */ /* 0x0009e20000000800 */
[----:B------:R-:W-:-:S07]  /*46af0*/  FFMA.FTZ R11, R11, R33, -R38 ;  /* 0x000000210b0b7223 */ /* 0x000fce0000010826 */
[----:B------:R-:W5:Y:S01]  /*46b00*/  MUFU.EX2 R19, R19 ;  /* 0x0000001300137308 */ /* 0x000f620000000800 */
[----:B----4-:R-:W-:Y:S01]  /*46b10*/  FADD.FTZ R5, R168, R29 ;  /* 0x0000001da8057221 */ /* 0x010fe20000010000 */
[----:B------:R-:W-:-:S06]  /*46b20*/  FFMA.FTZ R40, R73, R33, -R32 ;  /* 0x0000002149287223 */ /* 0x000fcc0000010820 */
[----:B------:R4:W-:Y:S01]  /*46b30*/  MUFU.EX2 R180, R4 ;  /* 0x0000000400b47308 */ /* 0x0009e20000000800 */
[----:B------:R-:W-:Y:S01]  /*46b40*/  FFMA.FTZ R42, R77, R33, -R32 ;  /* 0x000000214d2a7223 */ /* 0x000fe20000010820 */
[----:B--2---:R-:W-:-:S06]  /*46b50*/  FADD.FTZ R9, R15, R12 ;  /* 0x0000000c0f097221 */ /* 0x004fcc0000010000 */
[----:B------:R-:W2:Y:S01]  /*46b60*/  MUFU.EX2 R20, R20 ;  /* 0x0000001400147308 */ /* 0x000ea20000000800 */
[----:B----4-:R-:W-:Y:S01]  /*46b70*/  FADD.FTZ R4, R30, R5 ;  /* 0x000000051e047221 */ /* 0x010fe20000010000 */
[----:B------:R-:W-:-:S03]  /*46b80*/  FFMA.FTZ R32, R53, R33, -R32 ;  /* 0x0000002135207223 */ /* 0x000fc60000010820 */
[----:B------:R-:W-:-:S03]  /*46b90*/  FADD.FTZ R5, R31, R4 ;  /* 0x000000041f057221 */ /* 0x000fc60000010000 */
[----:B------:R-:W4:Y:S01]  /*46ba0*/  MUFU.EX2 R21, R21 ;  /* 0x0000001500157308 */ /* 0x000f220000000800 */
[-CC-:B------:R-:W-:Y:S01]  /*46bb0*/  FFMA.FTZ R25, R25, R33.reuse, -R38.reuse ;  /* 0x0000002119197223 */ /* 0x180fe20000010826 */
[----:B---3--:R-:W-:Y:S01]  /*46bc0*/  FADD.FTZ R4, R34, R5 ;  /* 0x0000000522047221 */ /* 0x008fe20000010000 */
[----:B0-----:R-:W-:Y:S01]  /*46bd0*/  FADD.FTZ R12, R18, R9 ;  /* 0x00000009120c7221 */ /* 0x001fe20000010000 */
[----:B------:R-:W-:-:S04]  /*46be0*/  FFMA.FTZ R26, R26, R33, -R38 ;  /* 0x000000211a1a7223 */ /* 0x000fc80000010826 */
[----:B------:R-:W0:Y:S01]  /*46bf0*/  MUFU.EX2 R36, R36 ;  /* 0x0000002400247308 */ /* 0x000e220000000800 */
[----:B-1----:R-:W-:Y:S01]  /*46c00*/  FADD.FTZ R5, R35, R4 ;  /* 0x0000000423057221 */ /* 0x002fe20000010000 */
[----:B-----5:R-:W-:-:S06]  /*46c10*/  FADD.FTZ R9, R19, R12 ;  /* 0x0000000c13097221 */ /* 0x020fcc0000010000 */
[----:B------:R-:W1:Y:S01]  /*46c20*/  MUFU.EX2 R11, R11 ;  /* 0x0000000b000b7308 */ /* 0x000e620000000800 */
[----:B------:R-:W-:Y:S01]  /*46c30*/  FFMA.FTZ R24, R24, R33, -R38 ;  /* 0x0000002118187223 */ /* 0x000fe20000010826 */
[----:B------:R-:W-:-:S06]  /*46c40*/  FADD.FTZ R4, R174, R5 ;  /* 0x00000005ae047221 */ /* 0x000fcc0000010000 */
[----:B------:R-:W-:Y:S01]  /*46c50*/  MUFU.EX2 R45, R32 ;  /* 0x00000020002d7308 */ /* 0x000fe20000000800 */
[----:B--2---:R-:W-:Y:S01]  /*46c60*/  FADD.FTZ R12, R20, R9 ;  /* 0x00000009140c7221 */ /* 0x004fe20000010000 */
[----:B------:R-:W-:-:S06]  /*46c70*/  FFMA.FTZ R27, R27, R33, -R38 ;  /* 0x000000211b1b7223 */ /* 0x000fcc0000010826 */
[----:B------:R-:W2:Y:S01]  /*46c80*/  MUFU.EX2 R32, R25 ;  /* 0x0000001900207308 */ /* 0x000ea20000000800 */
[----:B------:R-:W-:Y:S01]  /*46c90*/  FADD.FTZ R5, R37, R4 ;  /* 0x0000000425057221 */ /* 0x000fe20000010000 */
[----:B----4-:R-:W-:-:S06]  /*46ca0*/  FADD.FTZ R12, R21, R12 ;  /* 0x0000000c150c7221 */ /* 0x010fcc0000010000 */
[----:B------:R-:W3:Y:S08]  /*46cb0*/  MUFU.EX2 R40, R40 ;  /* 0x0000002800287308 */ /* 0x000ef00000000800 */
[----:B------:R-:W4:Y:S01]  /*46cc0*/  MUFU.EX2 R26, R26 ;  /* 0x0000001a001a7308 */ /* 0x000f220000000800 */
[----:B------:R-:W-:Y:S01]  /*46cd0*/  FFMA.FTZ R13, R13, R33, -R38 ;  /* 0x000000210d0d7223 */ /* 0x000fe20000010826 */
[----:B0-----:R-:W-:-:S06]  /*46ce0*/  FADD.FTZ R4, R36, R5 ;  /* 0x0000000524047221 */ /* 0x001fcc0000010000 */
[----:B------:R-:W0:Y:S01]  /*46cf0*/  MUFU.EX2 R41, R41 ;  /* 0x0000002900297308 */ /* 0x000e220000000800 */
[----:B-1----:R-:W-:-:S07]  /*46d00*/  FADD.FTZ R5, R11, R12 ;  /* 0x0000000c0b057221 */ /* 0x002fce0000010000 */
[----:B------:R-:W1:Y:S01]  /*46d10*/  MUFU.EX2 R179, R24 ;  /* 0x0000001800b37308 */ /* 0x000e620000000800 */
[----:B------:R-:W-:Y:S01]  /*46d20*/  FFMA.FTZ R8, R8, R33, -R38 ;  /* 0x0000002108087223 */ /* 0x000fe20000010826 */
[----:B------:R-:W-:Y:S01]  /*46d30*/  FADD.FTZ R9, R39, R4 ;  /* 0x0000000427097221 */ /* 0x000fe20000010000 */
[----:B--2---:R-:W-:-:S05]  /*46d40*/  FADD.FTZ R5, R32, R5 ;  /* 0x0000000520057221 */ /* 0x004fca0000010000 */
[----:B------:R-:W2:Y:S01]  /*46d50*/  MUFU.EX2 R27, R27 ;  /* 0x0000001b001b7308 */ /* 0x000ea20000000800 */
[----:B------:R-:W-:Y:S01]  /*46d60*/  FFMA.FTZ R28, R28, R33, -R38 ;  /* 0x000000211c1c7223 */ /* 0x000fe20000010826 */
[----:B---3--:R-:W-:Y:S01]  /*46d70*/  FADD.FTZ R4, R40, R9 ;  /* 0x0000000928047221 */ /* 0x008fe20000010000 */
[----:B----4-:R-:W-:-:S05]  /*46d80*/  FADD.FTZ R12, R26, R5 ;  /* 0x000000051a0c7221 */ /* 0x010fca0000010000 */
[----:B------:R-:W3:Y:S01]  /*46d90*/  MUFU.EX2 R24, R13 ;  /* 0x0000000d00187308 */ /* 0x000ee20000000800 */
[----:B0-----:R-:W-:Y:S01]  /*46da0*/  FADD.FTZ R5, R41, R4 ;  /* 0x0000000429057221 */ /* 0x001fe20000010000 */
[----:B-1----:R-:W-:-:S06]  /*46db0*/  FADD.FTZ R12, R179, R12 ;  /* 0x0000000cb30c7221 */ /* 0x002fcc0000010000 */
[----:B------:R-:W0:Y:S08]  /*46dc0*/  MUFU.EX2 R42, R42 ;  /* 0x0000002a002a7308 */ /* 0x000e300000000800 */
[----:B------:R0:W1:Y:S01]  /*46dd0*/  MUFU.EX2 R183, R8 ;  /* 0x0000000800b77308 */ /* 0x0000620000000800 */
[----:B------:R-:W-:Y:S01]  /*46de0*/  FADD.FTZ R4, R180, R5 ;  /* 0x00000005b4047221 */ /* 0x000fe20000010000 */
[----:B--2---:R-:W-:-:S06]  /*46df0*/  FADD.FTZ R5, R27, R12 ;  /* 0x0000000c1b057221 */ /* 0x004fcc0000010000 */
[----:B------:R-:W2:Y:S01]  /*46e00*/  MUFU.EX2 R28, R28 ;  /* 0x0000001c001c7308 */ /* 0x000ea20000000800 */
[----:B------:R-:W-:Y:S01]  /*46e10*/  FADD.FTZ R9, R43, R4 ;  /* 0x000000042b097221 */ /* 0x000fe20000010000 */
[----:B---3--:R-:W-:-:S03]  /*46e20*/  FADD.FTZ R4, R24, R5 ;  /* 0x0000000518047221 */ /* 0x008fc60000010000 */
[----:B0-----:R-:W-:Y:S01]  /*46e30*/  FADD.FTZ R8, R42, R9 ;  /* 0x000000092a087221 */ /* 0x001fe20000010000 */
[----:B-1----:R-:W-:-:S03]  /*46e40*/  FADD.FTZ R5, R183, R4 ;  /* 0x00000004b7057221 */ /* 0x002fc60000010000 */
[----:B------:R-:W-:Y:S01]  /*46e50*/  FADD.FTZ R25, R45, R8 ;  /* 0x000000082d197221 */ /* 0x000fe20000010000 */
[----:B--2---:R-:W-:-:S04]  /*46e60*/  FADD.FTZ R33, R28, R5 ;  /* 0x000000051c217221 */ /* 0x004fc80000010000 */
        /* <DEDUP_REMOVED lines=16> */
[----:B------:R-:W4:Y:S01]  /*46f70*/  LDL.64 R8, [R0] ;  /* 0x0000000000087983 */ /* 0x000f220000100a00 */
        /* <DEDUP_REMOVED lines=13> */
[----:B------:R0:W-:Y:S04]  /*47050*/  STSM.16.M88.4 [R25], R168 ;  /* 0x000000a819007844 */ /* 0x0001e80000000200 */
[----:B------:R-:W-:Y:S04]  /*47060*/  STSM.16.M88.4 [R46], R172 ;  /* 0x000000ac2e007844 */ /* 0x000fe80000000200 */
[----:B------:R-:W-:Y:S04]  /*47070*/  STSM.16.M88.4 [R12], R176 ;  /* 0x000000b00c007844 */ /* 0x000fe80000000200 */
[----:B------:R1:W-:Y:S04]  /*47080*/  STSM.16.M88.4 [R47], R180 ;  /* 0x000000b42f007844 */ /* 0x0003e80000000200 */
[----:B---3--:R-:W2:Y:S01]  /*47090*/  LD.E R11, desc[UR4][R4.64] ;  /* 0x00000004040b7980 */ /* 0x008ea2000c101900 */
[----:B------:R-:W-:-:S02]  /*470a0*/  R2UR UR10, R2 ;  /* 0x00000000020a72ca */ /* 0x000fc400000e0000 */
[C---:B------:R-:W-:Y:S01]  /*470b0*/  R2UR UR11, R3.reuse ;  /* 0x00000000030b72ca */ /* 0x040fe200000e0000 */
[----:B----4-:R-:W3:Y:S01]  /*470c0*/  LD.E R9, desc[UR6][R8.64] ;  /* 0x0000000608097980 */ /* 0x010ee2000c101900 */
[C---:B------:R-:W-:Y:S02]  /*470d0*/  R2UR UR28, R2.reuse ;  /* 0x00000000021c72ca */ /* 0x040fe400000e0000 */
[----:B------:R-:W-:Y:S01]  /*470e0*/  R2UR UR29, R3 ;  /* 0x00000000031d72ca */ /* 0x000fe200000e0000 */
[----:B------:R-:W3:Y:S04]  /*470f0*/  LD.E.64 R6, desc[UR4][R6.64] ;  /* 0x0000000406067980 */ /* 0x000ee8000c101b00 */
[----:B------:R-:W4:Y:S04]  /*47100*/  LD.E R13, desc[UR6][R4.64+0x4] ;  /* 0x00000406040d7980 */ /* 0x000f28000c101900 */
[----:B------:R-:W5:Y:S04]  /*47110*/  LD.E R15, desc[UR8][R4.64+0x8] ;  /* 0x00000808040f7980 */ /* 0x000f68000c101900 */
[----:B------:R-:W3:Y:S01]  /*47120*/  LD.E R19, desc[UR10][R4.64+0xc] ;  /* 0x00000c0a04137980 */ /* 0x000ee2000c101900 */
[----:B------:R-:W-:-:S02]  /*47130*/  R2UR UR12, R2 ;  /* 0x00000000020c72ca */ /* 0x000fc400000e0000 */
[C---:B------:R-:W-:Y:S01]  /*47140*/  R2UR UR13, R3.reuse ;  /* 0x00000000030d72ca */ /* 0x040fe200000e0000 */
[----:B0-----:R-:W3:Y:S01]  /*47150*/  LD.E R25, desc[UR4][R4.64+0x14] ;  /* 0x0000140404197980 */ /* 0x001ee2000c101900 */
[C---:B------:R-:W-:Y:S02]  /*47160*/  R2UR UR14, R2.reuse ;  /* 0x00000000020e72ca */ /* 0x040fe400000e0000 */
[C---:B------:R-:W-:Y:S01]  /*47170*/  R2UR UR15, R3.reuse ;  /* 0x00000000030f72ca */ /* 0x040fe200000e0000 */
[----:B------:R-:W3:Y:S01]  /*47180*/  LD.E R27, desc[UR6][R4.64+0x18] ;  /* 0x00001806041b7980 */ /* 0x000ee2000c101900 */
[C---:B------:R-:W-:Y:S02]  /*47190*/  R2UR UR16, R2.reuse ;  /* 0x00000000021072ca */ /* 0x040fe400000e0000 */
[----:B------:R-:W-:Y:S01]  /*471a0*/  R2UR UR17, R3 ;  /* 0x00000000031172ca */ /* 0x000fe200000e0000 */
[----:B------:R-:W3:Y:S01]  /*471b0*/  LD.E R29, desc[UR8][R4.64+0x1c] ;  /* 0x00001c08041d7980 */ /* 0x000ee2000c101900 */
[----:B------:R-:W-:-:S02]  /*471c0*/  R2UR UR18, R2 ;  /* 0x00000000021272ca */ /* 0x000fc400000e0000 */
[C---:B------:R-:W-:Y:S01]  /*471d0*/  R2UR UR19, R3.reuse ;  /* 0x00000000031372ca */ /* 0x040fe200000e0000 */
[----:B------:R-:W3:Y:S01]  /*471e0*/  LD.E R21, desc[UR12][R4.64+0x10] ;  /* 0x0000100c04157980 */ /* 0x000ee2000c101900 */
        /* <DEDUP_REMOVED lines=9> */
[----:B------:R-:W-:Y:S02]  /*47280*/  R2UR UR26, R2 ;  /* 0x00000000021a72ca */ /* 0x000fe400000e0000 */
[----:B------:R-:W-:Y:S01]  /*47290*/  R2UR UR27, R3 ;  /* 0x00000000031b72ca */ /* 0x000fe200000e0000 */
[----:B------:R-:W3:Y:S04]  /*472a0*/  LD.E R37, desc[UR16][R4.64+0x2c] ;  /* 0x00002c1004257980 */ /* 0x000ee8000c101900 */
[----:B------:R-:W3:Y:S04]  /*472b0*/  LD.E R39, desc[UR18][R4.64+0x30] ;  /* 0x0000301204277980 */ /* 0x000ee8000c101900 */
[----:B------:R-:W3:Y:S04]  /*472c0*/  LD.E R41, desc[UR20][R4.64+0x34] ;  /* 0x0000341404297980 */ /* 0x000ee8000c101900 */
[----:B------:R-:W3:Y:S04]  /*472d0*/  LD.E R43, desc[UR22][R4.64+0x38] ;  /* 0x00003816042b7980 */ /* 0x000ee8000c101900 */
[----:B------:R-:W3:Y:S04]  /*472e0*/  LD.E R45, desc[UR24][R4.64+0x3c] ;  /* 0x00003c18042d7980 */ /* 0x000ee8000c101900 */
[----:B-1----:R-:W3:Y:S04]  /*472f0*/  LD.E R47, desc[UR26][R4.64+0x40] ;  /* 0x0000401a042f7980 */ /* 0x002ee8000c101900 */
        /* <DEDUP_REMOVED lines=26> */
[----:B--2---:R0:W-:Y:S04]  /*474a0*/  ST.E desc[UR8][R4.64], R11 ;  /* 0x0000000b04007985 */ /* 0x0041e8000c101908 */
[----:B0-----:R-:W2:Y:S04]  /*474b0*/  LD.E R11, desc[UR28][R4.64+0xac] ;  /* 0x0000ac1c040b7980 */ /* 0x001ea8000c101900 */
[----:B----4-:R0:W-:Y:S04]  /*474c0*/  ST.E desc[UR10][R4.64+0x4], R13 ;  /* 0x0000040d04007985 */ /* 0x0101e8000c10190a */
[----:B-----5:R1:W-:Y:S04]  /*474d0*/  ST.E desc[UR12][R4.64+0x8], R15 ;  /* 0x0000080f04007985 */ /* 0x0203e8000c10190c */
[----:B---3--:R3:W-:Y:S04]  /*474e0*/  ST.E desc[UR14][R4.64+0xc], R19 ;  /* 0x00000c1304007985 */ /* 0x0087e8000c10190e */
[----:B0-----:R-:W4:Y:S04]  /*474f0*/  LD.E R13, desc[UR6][R4.64+0xb0] ;  /* 0x0000b006040d7980 */ /* 0x001f28000c101900 */
[----:B-1----:R-:W5:Y:S04]  /*47500*/  LD.E R15, desc[UR6][R4.64+0xb4] ;  /* 0x0000b406040f7980 */ /* 0x002f68000c101900 */
[----:B---3--:R-:W3:Y:S04]  /*47510*/  LD.E R19, desc[UR6][R4.64+0xb8] ;  /* 0x0000b80604137980 */ /* 0x008ee8000c101900 */
        /* <DEDUP_REMOVED lines=107> */
[----:B---3--:R3:W-:Y:S04]  /*47bd0*/  ST.E desc[UR4][R4.64+0x138], R19 ;  /* 0x0001381304007985 */ /* 0x0087e8000c101904 */
[----:B--2---:R2:W-:Y:S04]  /*47be0*/  ST.E desc[UR4][R4.64+0x13c], R11 ;  /* 0x00013c0b04007985 */ /* 0x0045e8000c101904 */
[----:B0-----:R-:W4:Y:S04]  /*47bf0*/  LD.E R13, desc[UR6][R4.64+0x140] ;  /* 0x00014006040d7980 */ /* 0x001f28000c101900 */
[----:B----4-:R0:W-:Y:S04]  /*47c00*/  ST.E desc[UR4][R4.64+0x140], R13 ;  /* 0x0001400d04007985 */ /* 0x0101e8000c101904 */
[----:B-1----:R-:W4:Y:S04]  /*47c10*/  LD.E R15, desc[UR6][R4.64+0x144] ;  /* 0x00014406040f7980 */ /* 0x002f28000c101900 */
[----:B----4-:R1:W-:Y:S04]  /*47c20*/  ST.E desc[UR4][R4.64+0x144], R15 ;  /* 0x0001440f04007985 */ /* 0x0103e8000c101904 */
[----:B---3--:R-:W3:Y:S04]  /*47c30*/  LD.E R19, desc[UR6][R4.64+0x148] ;  /* 0x0001480604137980 */ /* 0x008ee8000c101900 */
[----:B---3--:R3:W-:Y:S04]  /*47c40*/  ST.E desc[UR4][R4.64+0x148], R19 ;  /* 0x0001481304007985 */ /* 0x0087e8000c101904 */
[----:B--2---:R-:W2:Y:S04]  /*47c50*/  LD.E R11, desc[UR6][R4.64+0x14c] ;  /* 0x00014c06040b7980 */ /* 0x004ea8000c101900 */
        /* <DEDUP_REMOVED lines=82> */
[----:B----4-:R-:W-:Y:S04]  /*48180*/  ST.E desc[UR4][R4.64+0x1f0], R13 ;  /* 0x0001f00d04007985 */ /* 0x010fe8000c101904 */
[----:B-1----:R-:W4:Y:S04]  /*48190*/  LD.E R15, desc[UR6][R4.64+0x1f4] ;  /* 0x0001f406040f7980 */ /* 0x002f28000c101900 */
[----:B----4-:R-:W-:Y:S04]  /*481a0*/  ST.E desc[UR4][R4.64+0x1f4], R15 ;  /* 0x0001f40f04007985 */ /* 0x010fe8000c101904 */
[----:B---3--:R-:W3:Y:S01]  /*481b0*/  LD.E R19, desc[UR6][R4.64+0x1f8] ;  /* 0x0001f80604137980 */ /* 0x008ee2000c101900 */
        /* <DEDUP_REMOVED lines=2354> */
.L_x_4142:
[----:B0-----:R-:W-:-:S04]  /*514e0*/  IMAD.MOV.U32 R11, RZ, RZ, 0x0 ;  /* 0x00000000ff0b7424 */ /* 0x001fc800078e00ff */
[----:B-1----:R-:W-:Y:S05]  /*514f0*/  RET.REL.NODEC R10 `(_ZN7cutlass13device_kernelIN5flash11enable_sm90INS1_16FlashAttnFwdSm90INS1_25CollectiveMainloopFwdSm90ILi2EN4cute5tupleIJNS5_1CILi1EEES8_S8_EEENS6_IJNS7_ILi64EEESA_SA_EEELi512ENS_10bfloat16_tEfNS_4arch4Sm90ELb0ELb1ELb1ELb1ELb0ELb1ELb1ELb0ELb0ELb1ELb0ELb0EEENS1_21CollectiveEpilogueFwdINS6_IJSA_NS7_ILi512EEESA_EEES9_SC_SE_Li256ELb1ELb1ELb0ELb0EEENS1_36VarlenDynamicPersistentTileSchedulerILi64ELi64ELi256ELi128ELb0ELb1ELb1ELb1ELb0ELb1EEEEEEEEEvNT_6ParamsE) ;  /* 0xfffffae80ac07950 */ /* 0x002fea0003c3ffff */
.L_x_4118:
[----:B0-----:R0:W1:Y:S02]  /*51500*/  SYNCS.PHASECHK.TRANS64.TRYWAIT P0, [R11+URZ], R14 ;  /* 0x0000000e0b0075a7 */ /* 0x001064000800017f */
[----:B-1----:R-:W-:Y:S05]  /*51510*/  @!P0 NANOSLEEP.SYNCS 0x989680 ;  /* 0x009896800000895d */ /* 0x002fea0003900000 */
[----:B------:R-:W1:Y:S02]  /*51520*/  @!P0 SYNCS.PHASECHK.TRANS64 P0, [R11+URZ], R14 ;  /* 0x0000000e0b0085a7 */ /* 0x000e64000800007f */
[----:B-1----:R-:W-:Y:S05]  /*51530*/  @!P0 BRA `(.L_x_4118) ;  /* 0xfffffffc00f08947 */ /* 0x002fea000383ffff */
[----:B------:R-:W-:Y:S05]  /*51540*/  BRA `(.L_x_4117) ;  /* 0xffffff0c001c7947 */ /* 0x000fea000383ffff */
.L_x_4120:
[----:B0-----:R0:W1:Y:S02]  /*51550*/  SYNCS.PHASECHK.TRANS64.TRYWAIT P0, [R6+URZ+0x38810], R11 ;  /* 0x0388100b060075a7 */ /* 0x001064000800017f */
[----:B-1----:R-:W-:Y:S05]  /*51560*/  @!P0 NANOSLEEP.SYNCS 0x989680 ;  /* 0x009896800000895d */ /* 0x002fea0003900000 */
[----:B------:R-:W1:Y:S02]  /*51570*/  @!P0 SYNCS.PHASECHK.TRANS64 P0, [R6+URZ+0x38810], R11 ;  /* 0x0388100b060085a7 */ /* 0x000e64000800007f */
[----:B-1----:R-:W-:Y:S05]  /*51580*/  @!P0 BRA `(.L_x_4120) ;  /* 0xfffffffc00f08947 */ /* 0x002fea000383ffff */
[----:B------:R-:W-:Y:S05]  /*51590*/  BRA `(.L_x_4143) ;  /* 0xffffff1000707947 */ /* 0x000fea000383ffff */
.L_x_4127:
[----:B0-----:R0:W1:Y:S02]  /*515a0*/  SYNCS.PHASECHK.TRANS64.TRYWAIT P0, [R14+URZ], R15 ;  /* 0x0000000f0e0075a7 */ /* 0x001064000800017f */
[----:B-1----:R-:W-:Y:S05]  /*515b0*/  @!P0 NANOSLEEP.SYNCS 0x989680 ;  /* 0x009896800000895d */ /* 0x002fea0003900000 */
[----:B------:R-:W1:Y:S02]  /*515c0*/  @!P0 SYNCS.PHASECHK.TRANS64 P0, [R14+URZ], R15 ;  /* 0x0000000f0e0085a7 */ /* 0x000e64000800007f */
[----:B-1----:R-:W-:Y:S05]  /*515d0*/  @!P0 BRA `(.L_x_4127) ;  /* 0xfffffffc00f08947 */ /* 0x002fea000383ffff */
[----:B------:R-:W-:Y:S05]  /*515e0*/  BRA `(.L_x_4126) ;  /* 0xffffff14000c7947 */ /* 0x000fea000383ffff */
.L_x_4144:
        /* <DEDUP_REMOVED lines=9> */
.L_x_6032:


//--------------------- .text._ZN7cutlass13device_kernelIN5flash11enable_sm90INS1_16FlashAttnFwdSm90INS1_25CollectiveMainloopFwdSm90ILi2EN4cute5tupleIJNS5_1CILi1EEES8_S8_EEENS6_IJNS7_ILi64EEESA_SA_EEELi512ENS_10bfloat16_tEfNS_4arch4Sm90ELb1ELb0ELb1ELb0ELb0ELb0ELb0ELb0ELb0ELb1ELb0ELb0EEENS1_21CollectiveEpilogueFwdINS6_IJSA_NS7_ILi512EEESA_EEES9_SC_SE_Li256ELb0ELb1ELb0ELb0EEENS1_30DynamicPersistentTileSchedulerILi256ELi128ELb0ELb1ELb1EEEEEEEEEvNT_6ParamsE --------------------------
	.section	.text._ZN7cutlass13device_kernelIN5flash11enable_sm90INS1_16FlashAttnFwdSm90INS1_25CollectiveMainloopFwdSm90ILi2EN4cute5tupleIJNS5_1CILi1EEES8_S8_EEENS6_IJNS7_ILi64EEESA_SA_EEELi512ENS_10bfloat16_tEfNS_4arch4Sm90ELb1ELb0ELb1ELb0ELb0ELb0ELb0ELb0ELb0ELb1ELb0ELb0EEENS1_21CollectiveEpilogueFwdINS6_IJSA_NS7_ILi512EEESA_EEES9_SC_SE_Li256ELb0ELb1ELb0ELb0EEENS1_30DynamicPersistentTileSchedulerILi256ELi128ELb0ELb1ELb1EEEEEEEEEvNT_6ParamsE,"ax",@progbits
	.align	128
.text._ZN7cutlass13device_kernelIN5flash11enable_sm90INS1_16FlashAttnFwdSm90INS1_25CollectiveMainloopFwdSm90ILi2EN4cute5tupleIJNS5_1CILi1EEES8_S8_EEENS6_IJNS7_ILi64EEESA_SA_EEELi512ENS_10bfloat16_tEfNS_4arch4Sm90ELb1ELb0ELb1ELb0ELb0ELb0ELb0ELb0ELb0ELb1ELb0ELb0EEENS1_21CollectiveEpilogueFwdINS6_IJSA_NS7_ILi512EEESA_EEES9_SC_SE_Li256ELb0ELb1ELb0ELb0EEENS1_30DynamicPersistentTileSchedulerILi256ELi128ELb0ELb1ELb1EEEEEEEEEvNT_6ParamsE:
        .type           _ZN7cutlass13device_kernelIN5flash11enable_sm90INS1_16FlashAttnFwdSm90INS1_25CollectiveMainloopFwdSm90ILi2EN4cute5tupleIJNS5_1CILi1EEES8_S8_EEENS6_IJNS7_ILi64EEESA_SA_EEELi512ENS_10bfloat16_tEfNS_4arch4Sm90ELb1ELb0ELb1ELb0ELb0ELb0ELb0ELb0ELb0ELb1ELb0ELb0EEENS1_21CollectiveEpilogueFwdINS6_IJSA_NS7_ILi512EEESA_EEES9_SC_SE_Li256ELb0ELb1ELb0ELb0EEENS1_30DynamicPersistentTileSchedulerILi256ELi128ELb0ELb1ELb1EEEEEEEEEvNT_6ParamsE,@function
        .size           _ZN7cutlass13device_kernelIN5flash11enable_sm90INS1_16FlashAttnFwdSm90INS1_25CollectiveMainloopFwdSm90ILi2EN4cute5tupleIJNS5_1CILi1EEES8_S8_EEENS6_IJNS7_ILi64EEESA_SA_EEELi512ENS_10bfloat16_tEfNS_4arch4Sm90ELb1ELb0ELb1ELb0ELb0ELb0ELb0ELb0ELb0ELb1ELb0ELb0EEENS1_21CollectiveEpilogueFwdINS6_IJSA_NS7_ILi512EEESA_EEES9_SC_SE_Li256ELb0ELb1ELb0ELb0EEENS1_30DynamicPersistentTileSchedulerILi256ELi128ELb0ELb1ELb1EEEEEEEEEvNT_6ParamsE,(.L_x_6034 - _ZN7cutlass13device_kernelIN5flash11enable_sm90INS1_16FlashAttnFwdSm90INS1_25CollectiveMainloopFwdSm90ILi2EN4cute5tupleIJNS5_1CILi1EEES8_S8_EEENS6_IJNS7_ILi64EEESA_SA_EEELi512ENS_10bfloat16_tEfNS_4arch4Sm90ELb1ELb0ELb1ELb0ELb0ELb0ELb0ELb0ELb0ELb1ELb0ELb0EEENS1_21CollectiveEpilogueFwdINS6_IJSA_NS7_ILi512EEESA_EEES9_SC_SE_Li256ELb0ELb1ELb0ELb0EEENS1_30DynamicPersistentTileSchedulerILi256ELi128ELb0ELb1ELb1EEEEEEEEEvNT_6ParamsE)
        .other          _ZN7cutlass13device_kernelIN5flash11enable_sm90INS1_16FlashAttnFwdSm90INS1_25CollectiveMainloopFwdSm90ILi2EN4cute5tupleIJNS5_1CILi1EEES8_S8_EEENS6_IJNS7_ILi64EEESA_SA_EEELi512ENS_10bfloat16_tEfNS_4arch4Sm90ELb1ELb0ELb1ELb0ELb0ELb0ELb0ELb0ELb0ELb1ELb0ELb0EEENS1_21CollectiveEpilogueFwdINS6_IJSA_NS7_ILi512EEESA_EEES9_SC_SE_Li256ELb0ELb1ELb0ELb0EEENS1_30DynamicPersistentTileSchedulerILi256ELi128ELb0ELb1ELb1EEEEEEEEEvNT_6ParamsE,@"STO_CUDA_ENTRY STV_DEFAULT"
_ZN7cutlass13device_kernelIN5flash11enable_sm90INS1_16FlashAttnFwdSm90INS1_25CollectiveMainloopFwdSm90ILi2EN4cute5tupleIJNS5_1CILi1EEES8_S8_EEENS6_IJNS7_ILi64EEESA_SA_EEELi512ENS_10bfloat16_tEfNS_4arch4Sm90ELb1ELb0ELb1ELb0ELb0ELb0ELb0ELb0ELb0ELb1ELb0ELb0EEENS1_21CollectiveEpilogueFwdINS6_IJSA_NS7_ILi512EEESA_EEES9_SC_SE_Li256ELb0ELb1ELb0ELb0EEENS1_30DynamicPersistentTileSchedulerILi256ELi128ELb0ELb1ELb1EEEEEEEEEvNT_6ParamsE:
        /* <DEDUP_REMOVED lines=18> */
.L_x_4146:
[----:B------:R-:W-:Y:S05]  /*0120*/  BSYNC B0 ;  /* 0x0000000000007941 */ /* 0x000fea0003800000 */
.L_x_4145:
        /* <DEDUP_REMOVED lines=37> */
.L_x_4147:
        /* <DEDUP_REMOVED lines=22> */
.L_x_4148:
        /* <DEDUP_REMOVED lines=18> */
.L_x_4149:
        /* <DEDUP_REMOVED lines=22> */
.L_x_4150:
        /* <DEDUP_REMOVED lines=22> */
.L_x_4151:
[----:B------:R-:W-:Y:S01]  /*08c0*/  PLOP3.LUT P0, PT, PT, PT, UP0, 0x80, 0x0 ;  /* 0x000000000000781c */ /* 0x000fe20003f0f008 */
[----:B------:R-:W-:Y:S01]  /*08d0*/  UMOV UR40, 0x1 ;  /* 0x0000000100287882 */ /* 0x000fe20000000000 */
[----:B------:R-:W-:Y:S01]  /*08e0*/  NOP ;  /* 0x0000000000007918 */ /* 0x000fe20000000000 */
[----:B------:R-:W-:Y:S01]  /*08f0*/  USEL UR40, UR40, 0x2, !UP0 ;  /* 0x0000000228287887 */ /* 0x000fe2000c000000 */
[----:B------:R-:W-:Y:S01]  /*0900*/  ULDC.64 UR46, c[0x0][0x208] ;  /* 0x00008200002e7ab9 */ /* 0x000fe20000000a00 */
[----:B012-4-:R-:W-:Y:S08]  /*0910*/  BAR.SYNC.DEFER_BLOCKING 0x0 ;  /* 0x0000000000007b1d */ /* 0x017ff00000010000 */
[----:B------:R-:W-:Y:S05]  /*0920*/  @!P0 BRA `(.L_x_4152) ;  /* 0x000000bc00d88947 */ /* 0x000fea0003800000 */
.L_x_4153:
[----:B------:R-:W-:-:S08]  /*0930*/  NOP ;  /* 0x0000000000007918 */ /* 0x000fd00000000000 */
[----:B------:R-:W0:Y:S02]  /*0940*/  USETMAXREG.TRY_ALLOC.CTAPOOL UP0, 0xf0 ;  /* 0x000000f0000079c8 */ /* 0x000e240008000600 */
[----:B0-----:R-:W-:-:S13]  /*0950*/  PLOP3.LUT P0, PT, PT, PT, UP0, 0x80, 0x0 ;  /* 0x000000000000781c */ /* 0x001fda0003f0f008 */
[----:B------:R-:W-:Y:S05]  /*0960*/  @!P0 BRA `(.L_x_4153) ;  /* 0xfffffffc00f08947 */ /* 0x000fea000383ffff */
[----:B------:R-:W0:Y:S01]  /*0970*/  S2R R2, SR_TID.X ;  /* 0x0000000000027919 */ /* 0x000e220000002100 */
[----:B------:R-:W1:Y:S08]  /*0980*/  S2UR UR4, SR_CTAID.X ;  /* 0x00000000000479c3 */ /* 0x000e700000002500 */
[----:B------:R-:W-:Y:S06]  /*0990*/  BAR.ARV 0x4, 0x180 ;  /* 0x0106000000007b1d */ /* 0x000fec0000002000 */
[----:B0-----:R-:W-:-:S04]  /*09a0*/  LOP3.LUT R0, R2, 0xffffff80, RZ, 0xc0, !PT ;  /* 0xffffff8002007812 */ /* 0x001fc800078ec0ff */
[----:B------:R-:W-:Y:S02]  /*09b0*/  ISETP.NE.AND P0, PT, R0, 0x80, PT ;  /* 0x000000800000780c */ /* 0x000fe40003f05270 */
[----:B------:R-:W1:Y:S11]  /*09c0*/  LDC R0, c[0x0][0xc38] ;  /* 0x00030e00ff007b82 */ /* 0x000e760000000800 */
[----:B------:R-:W-:Y:S06]  /*09d0*/  @!P0 BAR.ARV 0x8, 0x100 ;  /* 0x0204000000008b1d */ /* 0x000fec0000002000 */
[----:B------:R-:W-:-:S13]  /*09e0*/  ISETP.GE.U32.AND P0, PT, R2, 0x100, PT ;  /* 0x000001000200780c */ /* 0x000fda0003f06070 */
[----:B------:R-:W-:Y:S06]  /*09f0*/  @P0 BAR.ARV 0xf, 0x100 ;  /* 0x03c4000000000b1d */ /* 0x000fec0000002000 */
[----:B-1----:R-:W-:-:S13]  /*0a00*/  ISETP.LE.AND P0, PT, R0, UR4, PT ;  /* 0x0000000400007c0c */ /* 0x002fda000bf03270 */
        /* <DEDUP_REMOVED lines=13> */
[-C--:B------:R-:W-:Y:S02]  /*0ae0*/  LEA.HI R5, R3, R216.reuse, RZ, 0x7 ;  /* 0x000000d803057211 */ /* 0x080fe400078f38ff */
[C---:B------:R-:W-:Y:S02]  /*0af0*/  LEA.HI R2, R0.reuse, R7, RZ, 0x1 ;  /* 0x0000000700027211 */ /* 0x040fe400078f08ff */
[----:B------:R-:W-:Y:S02]  /*0b00*/  LOP3.LUT R9, R0, 0xfffffff0, RZ, 0xc0, !PT ;  /* 0xfffffff000097812 */ /* 0x000fe400078ec0ff */
[----:B------:R-:W-:Y:S02]  /*0b10*/  LOP3.LUT R2, R2, 0x1ffffffe, RZ, 0xc0, !PT ;  /* 0x1ffffffe02027812 */ /* 0x000fe400078ec0ff */
[--C-:B------:R-:W-:Y:S01]  /*0b20*/  SHF.R.S32.HI R13, RZ, 0x5, R4.reuse ;  /* 0x00000005ff0d7819 */ /* 0x100fe20000011404 */
[----:B------:R-:W-:Y:S01]  /*0b30*/  IMAD.IADD R9, R216, 0x1, -R9 ;  /* 0x00000001d8097824 */ /* 0x000fe200078e0a09 */
[----:B------:R-:W-:Y:S01]  /*0b40*/  SHF.R.S32.HI R4, RZ, 0x1f, R4 ;  /* 0x0000001fff047819 */ /* 0x000fe20000011404 */
[----:B------:R-:W-:Y:S01]  /*0b50*/  IMAD.IADD R8, R7, 0x1, -R2 ;  /* 0x0000000107087824 */ /* 0x000fe200078e0a02 */
[----:B------:R-:W-:Y:S01]  /*0b60*/  LOP3.LUT R7, R5, 0xffffff80, RZ, 0xc0, !PT ;  /* 0xffffff8005077812 */ /* 0x000fe200078ec0ff */
[----:B0-----:R-:W-:Y:S01]  /*0b70*/  ULEA UR43, UR5, UR43, 0x18 ;  /* 0x0000002b052b7291 */ /* 0x001fe2000f8ec03f */
[----:B------:R-:W-:-:S02]  /*0b80*/  LEA.HI R2, R3, R216, RZ, 0x2 ;  /* 0x000000d803027211 */ /* 0x000fc400078f10ff */
[----:B------:R-:W-:Y:S01]  /*0b90*/  LEA.HI R4, R4, R13, RZ, 0x2 ;  /* 0x0000000d04047211 */ /* 0x000fe200078f10ff */
[----:B------:R-:W-:Y:S01]  /*0ba0*/  IMAD.IADD R7, R216, 0x1, -R7 ;  /* 0x00000001d8077824 */ /* 0x000fe200078e0a07 */
[----:B------:R-:W-:Y:S02]  /*0bb0*/  LOP3.LUT R11, R2, 0xfffffffc, RZ, 0xc0, !PT ;  /* 0xfffffffc020b7812 */ /* 0x000fe400078ec0ff */
[----:B------:R-:W-:Y:S02]  /*0bc0*/  SHF.R.S32.HI R212, RZ, 0x7, R5 ;  /* 0x00000007ffd47819 */ /* 0x000fe40000011405 */
[----:B------:R-:W-:Y:S01]  /*0bd0*/  LOP3.LUT R4, R4, 0x3ffffc, RZ, 0xc0, !PT ;  /* 0x003ffffc04047812 */ /* 0x000fe200078ec0ff */
[----:B------:R-:W-:Y:S01]  /*0be0*/  IMAD.IADD R11, R216, 0x1, -R11 ;  /* 0x00000001d80b7824 */ /* 0x000fe200078e0a0b */
[--C-:B------:R-:W-:Y:S01]  /*0bf0*/  SHF.R.S32.HI R2, RZ, 0x1f, R9.reuse ;  /* 0x0000001fff027819 */ /* 0x100fe20000011409 */
[----:B------:R-:W-:Y:S01]  /*0c00*/  IMAD R15, R212, 0x100, R9 ;  /* 0x00000100d40f7824 */ /* 0x000fe200078e0209 */
[----:B------:R-:W-:Y:S01]  /*0c10*/  SHF.R.S32.HI R0, RZ, 0x1f, R7 ;  /* 0x0000001fff007819 */ /* 0x000fe20000011407 */
[----:B------:R-:W-:Y:S01]  /*0c20*/  IMAD.IADD R10, R13, 0x1, -R4 ;  /* 0x000000010d0a7824 */ /* 0x000fe200078e0a04 */
[----:B------:R-:W-:-:S02]  /*0c30*/  LEA.HI R6, R2, R9, RZ, 0x3 ;  /* 0x0000000902067211 */ /* 0x000fc400078f18ff */
[----:B------:R-:W-:Y:S01]  /*0c40*/  LEA.HI R2, R0, R7, RZ, 0x2 ;  /* 0x0000000700027211 */ /* 0x000fe200078f10ff */
[----:B------:R-:W-:Y:S01]  /*0c50*/  IMAD R14, R10, 0x10, R15 ;  /* 0x000000100a0e7824 */ /* 0x000fe200078e020f */
[C---:B------:R-:W-:Y:S01]  /*0c60*/  LOP3.LUT R4, R6.reuse, 0xfffffff8, RZ, 0xc0, !PT ;  /* 0xfffffff806047812 */ /* 0x040fe200078ec0ff */
[----:B------:R-:W-:Y:S01]  /*0c70*/  IMAD.SHL.U32 R6, R6, 0x40, RZ ;  /* 0x0000004006067824 */ /* 0x000fe200078e00ff */
[----:B------:R-:W-:Y:S02]  /*0c80*/  LOP3.LUT R10, R2, 0x7ffffffc, RZ, 0xc0, !PT ;  /* 0x7ffffffc020a7812 */ /* 0x000fe400078ec0ff */
[----:B------:R-:W-:Y:S01]  /*0c90*/  LEA.HI R12, R11, R11, RZ, 0x1 ;  /* 0x0000000b0b0c7211 */ /* 0x000fe200078f08ff */
[----:B------:R-:W-:Y:S01]  /*0ca0*/  IMAD.IADD R9, R9, 0x1, -R4 ;  /* 0x0000000109097824 */ /* 0x000fe200078e0a04 */
[----:B------:R-:W-:Y:S01]  /*0cb0*/  LEA.HI R4, R0, R7, RZ, 0x5 ;  /* 0x0000000700047211 */ /* 0x000fe200078f28ff */
[----:B------:R-:W-:Y:S01]  /*0cc0*/  IMAD.IADD R10, R7, 0x1, -R10 ;  /* 0x00000001070a7824 */ /* 0x000fe200078e0a0a */
[----:B------:R-:W-:-:S02]  /*0cd0*/  LOP3.LUT R12, R12, 0x1ffffffe, RZ, 0xc0, !PT ;  /* 0x1ffffffe0c0c7812 */ /* 0x000fc400078ec0ff */
[--C-:B------:R-:W-:Y:S02]  /*0ce0*/  SHF.R.S32.HI R0, RZ, 0x2, R2.reuse ;  /* 0x00000002ff007819 */ /* 0x100fe40000011402 */
[----:B------:R-:W-:Y:S01]  /*0cf0*/  SHF.R.S32.HI R7, RZ, 0x1f, R2 ;  /* 0x0000001fff077819 */ /* 0x000fe20000011402 */
[----:B------:R-:W-:Y:S01]  /*0d00*/  IMAD.SHL.U32 R2, R9, 0x40, RZ ;  /* 0x0000004009027824 */ /* 0x000fe200078e00ff */
[----:B------:R-:W-:Y:S01]  /*0d10*/  LOP3.LUT R6, R6, 0x7ffffe00, RZ, 0xc0, !PT ;  /* 0x7ffffe0006067812 */ /* 0x000fe200078ec0ff */
[----:B------:R-:W-:Y:S01]  /*0d20*/  IMAD.IADD R185, R11, 0x1, -R12 ;  /* 0x000000010bb97824 */ /* 0x000fe200078e0a0c */
[----:B------:R-:W-:Y:S01]  /*0d30*/  LEA.HI R7, R7, R0, RZ, 0x3 ;  /* 0x0000000007077211 */ /* 0x000fe200078f18ff */
[----:B------:R-:W-:Y:S01]  /*0d40*/  IMAD.SHL.U32 R11, R8, 0x8, RZ ;  /* 0x00000008080b7824 */ /* 0x000fe200078e00ff */
[----:B------:R-:W-:Y:S01]  /*0d50*/  LOP3.LUT R2, R2, 0x1c0, RZ, 0xc0, !PT ;  /* 0x000001c002027812 */ /* 0x000fe200078ec0ff */
[----:B------:R-:W-:Y:S01]  /*0d60*/  IMAD R6, R13, 0x400, R6 ;  /* 0x000004000d067824 */ /* 0x000fe200078e0206 */
[----:B------:R-:W-:Y:S01]  /*0d70*/  LOP3.LUT R7, R7, 0xfffffff8, RZ, 0xc0, !PT ;  /* 0xfffffff807077812 */ /* 0x000fe200078ec0ff */
[--C-:B------:R-:W-:Y:S01]  /*0d80*/  IMAD.U32 R215, R14, 0x40, R11.reuse ;  /* 0x000000400ed77824 */ /* 0x100fe200078e000b */
[----:B------:R-:W-:-:S02]  /*0d90*/  LOP3.LUT R11, R2, 0x8, R11, 0xf8, !PT ;  /* 0x00000008020b7812 */ /* 0x000fc400078ef80b */
[----:B------:R-:W-:Y:S01]  /*0da0*/  SHF.R.U32.HI R2, RZ, 0x3, R2 ;  /* 0x00000003ff027819 */ /* 0x000fe20000011602 */
[----:B------:R-:W-:Y:S01]  /*0db0*/  IMAD.IADD R7, R0, 0x1, -R7 ;  /* 0x0000000100077824 */ /* 0x000fe200078e0a07 */
[----:B------:R-:W-:Y:S02]  /*0dc0*/  SHF.R.S32.HI R4, RZ, 0x5, R4 ;  /* 0x00000005ff047819 */ /* 0x000fe40000011404 */
[----:B------:R-:W-:Y:S01]  /*0dd0*/  LOP3.LUT R11, R11, R2, RZ, 0x3c, !PT ;  /* 0x000000020b0b7212 */ /* 0x000fe200078e3cff */
[----:B------:R-:W-:Y:S01]  /*0de0*/  IMAD.SHL.U32 R2, R10, 0x2, RZ ;  /* 0x000000020a027824 */ /* 0x000fe200078e00ff */
[----:B------:R-:W-:Y:S01]  /*0df0*/  LEA.HI R3, R3, R216, RZ, 0x3 ;  /* 0x000000d803037211 */ /* 0x000fe200078f18ff */
[----:B------:R-:W-:Y:S01]  /*0e00*/  IMAD R16, R4, 0x10, R7 ;  /* 0x0000001004107824 */ /* 0x000fe200078e0207 */
[----:B------:R-:W-:Y:S01]  /*0e10*/  R2P PR, R9, 0x6 ;  /* 0x0000000609007804 */ /* 0x000fe20000000000 */
[----:B------:R-:W-:Y:S01]  /*0e20*/  IMAD.IADD R6, R6, 0x1, R11 ;  /* 0x0000000106067824 */ /* 0x000fe200078e020b */
[----:B------:R-:W-:Y:S01]  /*0e30*/  LOP3.LUT R7, R3, 0xfffffff8, RZ, 0xc0, !PT ;  /* 0xfffffff803077812 */ /* 0x000fe200078ec0ff */
[----:B------:R-:W-:Y:S01]  /*0e40*/  IMAD R185, R185, 0x8, R16 ;  /* 0x00000008b9b97824 */ /* 0x000fe200078e0210 */
[----:B------:R-:W-:-:S02]  /*0e50*/  LEA.HI R5, R5, R212, RZ, 0x1 ;  /* 0x000000d405057211 */ /* 0x000fc400078f08ff */
[----:B------:R-:W-:Y:S01]  /*0e60*/  LEA R19, R6, UR43, 0x1 ;  /* 0x0000002b06137c11 */ /* 0x000fe2000f8e08ff */
[----:B------:R-:W-:Y:S01]  /*0e70*/  IMAD.IADD R210, R216, 0x1, -R7 ;  /* 0x00000001d8d27824 */ /* 0x000fe200078e0a07 */
[----:B------:R-:W-:Y:S02]  /*0e80*/  LOP3.LUT R5, R5, 0xfffffe, RZ, 0xc0, !PT ;  /* 0x00fffffe05057812 */ /* 0x000fe400078ec0ff */
[----:B------:R-:W-:Y:S01]  /*0e90*/  SEL R23, R23, 0xffffffc0, !P2 ;  /* 0xffffffc017177807 */ /* 0x000fe20005000000 */
[----:B------:R-:W-:Y:S01]  /*0ea0*/  IMAD.SHL.U32 R17, R210, 0x8, RZ ;  /* 0x00000008d2117824 */ /* 0x000fe200078e00ff */
[----:B------:R-:W-:Y:S01]  /*0eb0*/  SHF.R.S32.HI R211, RZ, 0x3, R3 ;  /* 0x00000003ffd37819 */ /* 0x000fe20000011403 */
[----:B------:R-:W-:Y:S02]  /*0ec0*/  VIADD R184, R19, 0x26800 ;  /* 0x0002680013b87836 */ /* 0x000fe40000000000 */
[C---:B------:R-:W-:Y:S02]  /*0ed0*/  VIADD R190, R17.reuse, 0x40 ;  /* 0x0000004011be7836 */ /* 0x040fe40000000000 */
[----:B------:R-:W-:-:S02]  /*0ee0*/  VIADD R189, R17, 0x80 ;  /* 0x0000008011bd7836 */ /* 0x000fc40000000000 */
        /* <DEDUP_REMOVED lines=18> */
.L_x_4206:
        /* <DEDUP_REMOVED lines=12> */
[----:B012345:R-:W-:Y:S05]  /*10d0*/  @!P0 BRA `(.L_x_4154) ;  /* 0x0000000000208947 */ /* 0x03ffea0003800000 */
        /* <DEDUP_REMOVED lines=8> */
.L_x_4154:
[----:B------:R-:W-:Y:S01]  /*1160*/  ULDC UR7, c[0x0][0xc54] ;  /* 0x0003150000077ab9 */ /* 0x000fe20000000800 */
[----:B------:R-:W-:Y:S01]  /*1170*/  UMOV UR6, UR9 ;  /* 0x0000000900067c82 */ /* 0x000fe20008000000 */
[----:B------:R-:W-:-:S11]  /*1180*/  UISETP.NE.AND UP0, UPT, UR7, 0x1, UPT ;  /* 0x000000010700788c */ /* 0x000fd6000bf05270 */
[----:B------:R-:W-:Y:S02]  /*1190*/  @UP0 ULDC.64 UR10, c[0x0][0xc58] ;  /* 0x00031600000a0ab9 */ /* 0x000fe40000000a00 */
[----:B------:R-:W-:-:S04]  /*11a0*/  UIMAD.WIDE.U32 UR4, UR9, UR10, URZ ;  /* 0x0000000a090472a5 */ /* 0x000fc8000f8e003f */
[----:B------:R-:W-:-:S04]  /*11b0*/  @UP0 USHF.R.U32.HI UR6, URZ, UR11, UR5 ;  /* 0x0000000b3f060299 */ /* 0x000fc80008011605 */
[----:B------:R-:W-:-:S12]  /*11c0*/  UIMAD UR4, UR6, UR7, URZ ;  /* 0x00000007060472a4 */ /* 0x000fd8000f8e023f */
.L_x_4155:
[----:B------:R-:W-:Y:S01]  /*11d0*/  ULDC UR39, c[0x0][0xc48] ;  /* 0x0003120000277ab9 */ /* 0x000fe20000000800 */
[----:B------:R-:W-:Y:S01]  /*11e0*/  ULDC.64 UR10, c[0x0][0x418] ;  /* 0x00010600000a7ab9 */ /* 0x000fe20000000a00 */
[----:B------:R-:W-:Y:S02]  /*11f0*/  UISETP.NE.AND UP1, UPT, UR39, 0x1, UPT ;  /* 0x000000012700788c */ /* 0x000fe4000bf25270 */
[----:B------:R-:W-:Y:S02]  /*1200*/  UISETP.NE.U32.AND UP0, UPT, UR10, URZ, UPT ;  /* 0x0000003f0a00728c */ /* 0x000fe4000bf05070 */
[----:B------:R-:W-:Y:S02]  /*1210*/  UIADD3 UR4, UR9, -UR4, URZ ;  /* 0x8000000409047290 */ /* 0x000fe4000fffe03f */
[----:B------:R-:W-:Y:S02]  /*1220*/  ULOP3.LUT UR6, URZ, UR6, URZ, 0x33, !UPT ;  /* 0x000000063f067292 */ /* 0x000fe4000f8e333f */
[----:B------:R-:W-:Y:S01]  /*1230*/  UISETP.NE.AND.EX UP0, UPT, UR11, URZ, UPT, UP0 ;  /* 0x0000003f0b00728c */ /* 0x000fe2000bf05300 */
[----:B------:R-:W-:Y:S01]  /*1240*/  ULDC UR5, c[0x0][0xc3c] ;  /* 0x00030f0000057ab9 */ /* 0x000fe20000000800 */
[----:B------:R-:W-:Y:S01]  /*1250*/  ULDC UR9, c[0x0][0xc54] ;  /* 0x0003150000097ab9 */ /* 0x000fe20000000800 */
[----:B------:R-:W-:Y:S01]  /*1260*/  ULDC UR49, c[0x0][0x424] ;  /* 0x0001090000317ab9 */ /* 0x000fe20000000800 */
[----:B------:R-:W-:-:S02]  /*1270*/  UISETP.NE.AND UP2, UPT, UR45, 0x1, UPT ;  /* 0x000000012d00788c */ /* 0x000fc4000bf45270 */
[----:B------:R-:W-:Y:S02]  /*1280*/  UIADD3 UR6, UR6, UR5, URZ ;  /* 0x0000000506067290 */ /* 0x000fe4000fffe03f */
[----:B------:R-:W-:Y:S02]  /*1290*/  UIMAD UR8, UR8, UR9, UR4 ;  /* 0x00000009080872a4 */ /* 0x000fe4000f8e0204 */
[----:B------:R-:W-:Y:S01]  /*12a0*/  USEL UR49, UR49, 0x1, UP0 ;  /* 0x0000000131317887 */ /* 0x000fe20008000000 */
[----:B------:R-:W-:Y:S01]  /*12b0*/  PLOP3.LUT P0, PT, PT, PT, UP2, 0x80, 0x0 ;  /* 0x000000000000781c */ /* 0x000fe20003f0f028 */
[----:B------:R-:W-:Y:S01]  /*12c0*/  ULDC UR7, c[0x0][0x2f0] ;  /* 0x0000bc0000077ab9 */ /* 0x000fe20000000800 */
[----:B------:R-:W-:Y:S01]  /*12d0*/  @UP1 ULDC UR4, c[0x0][0xc4c] ;  /* 0x0003130000041ab9 */ /* 0x000fe20000000800 */
[----:B------:R-:W-:Y:S02]  /*12e0*/  USHF.L.U32 UR41, UR6, 0x6, URZ ;  /* 0x0000000606297899 */ /* 0x000fe4000800063f */
        /* <DEDUP_REMOVED lines=8> */
[----:B------:R-:W-:-:S02]  /*1370*/  UIMAD UR39, UR39, UR5, UR8 ;  /* 0x00000005272772a4 */ /* 0x000fc4000f8e0208 */
[----:B------:R-:W-:Y:S01]  /*1380*/  USHF.R.S32.HI UR50, URZ, 0x6, UR4 ;  /* 0x000000063f327899 */ /* 0x000fe20008011404 */
[----:B------:R-:W-:Y:S11]  /*1390*/  @!P0 BRA `(.L_x_4156) ;  /* 0x0000001c006c8947 */ /* 0x000ff60003800000 */
[----:B------:R-:W0:Y:S01]  /*13a0*/  LDC R0, c[0x0][0x448] ;  /* 0x00011200ff007b82 */ /* 0x000e220000000800 */
[----:B------:R-:W-:Y:S01]  /*13b0*/  UIADD3 UR5, UR41, 0x3f, URZ ;  /* 0x0000003f29057890 */ /* 0x000fe2000fffe03f */
[----:B------:R-:W-:Y:S01]  /*13c0*/  CS2R R150, SRZ ;  /* 0x0000000000967805 */ /* 0x000fe2000001ff00 */
[----:B------:R-:W-:Y:S01]  /*13d0*/  ULDC UR4, c[0x0][0x288] ;  /* 0x0000a20000047ab9 */ /* 0x000fe20000000800 */
[----:B------:R-:W-:Y:S01]  /*13e0*/  CS2R R148, SRZ ;  /* 0x0000000000947805 */ /* 0x000fe2000001ff00 */
[----:B------:R-:W-:Y:S01]  /*13f0*/  UIADD3 UR4, -UR4, 0x40, URZ ;  /* 0x0000004004047890 */ /* 0x000fe2000fffe13f */
[----:B------:R-:W-:Y:S02]  /*1400*/  CS2R R146, SRZ ;  /* 0x0000000000927805 */ /* 0x000fe4000001ff00 */
[----:B------:R-:W-:Y:S02]  /*1410*/  CS2R R144, SRZ ;  /* 0x0000000000907805 */ /* 0x000fe4000001ff00 */
[----:B------:R-:W-:Y:S01]  /*1420*/  CS2R R168, SRZ ;  /* 0x0000000000a87805 */ /* 0x000fe2000001ff00 */
[----:B------:R-:W-:Y:S01]  /*1430*/  UIMAD UR4, UR49, UR7, UR4 ;  /* 0x00000007310472a4 */ /* 0x000fe2000f8e0204 */
        /* <DEDUP_REMOVED lines=14> */
[----:B0-----:R-:W-:Y:S01]  /*1520*/  ISETP.NE.AND P0, PT, R0, 0x1, PT ;  /* 0x000000010000780c */ /* 0x001fe20003f05270 */
[----:B------:R-:W-:Y:S01]  /*1530*/  IMAD.U32 R0, RZ, RZ, UR5 ;  /* 0x00000005ff007e24 */ /* 0x000fe2000f8e00ff */
        /* <DEDUP_REMOVED lines=11> */
[----:B------:R-:W0:Y:S01]  /*15f0*/  @P0 LDC R3, c[0x0][0x44c] ;  /* 0x00011300ff030b82 */ /* 0x000e220000000800 */
[----:B------:R-:W-:Y:S02]  /*1600*/  CS2R R170, SRZ ;  /* 0x0000000000aa7805 */ /* 0x000fe4000001ff00 */
[----:B------:R-:W-:Y:S02]  /*1610*/  CS2R R90, SRZ ;  /* 0x00000000005a7805 */ /* 0x000fe4000001ff00 */
[----:B------:R-:W-:Y:S02]  /*1620*/  CS2R R172, SRZ ;  /* 0x0000000000ac7805 */ /* 0x000fe4000001ff00 */
[----:B------:R-:W-:Y:S02]  /*1630*/  CS2R R86, SRZ ;  /* 0x0000000000567805 */ /* 0x000fe4000001ff00 */
[----:B------:R-:W-:-:S02]  /*1640*/  CS2R R174, SRZ ;  /* 0x0000000000ae7805 */ /* 0x000fc4000001ff00 */
[----:B------:R-:W-:Y:S02]  /*1650*/  CS2R R82, SRZ ;  /* 0x0000000000527805 */ /* 0x000fe4000001ff00 */
[----:B------:R-:W-:Y:S01]  /*1660*/  CS2R R176, SRZ ;  /* 0x0000000000b07805 */ /* 0x000fe2000001ff00 */
[----:B------:R-:W1:Y:S01]  /*1670*/  @P0 LDC R4, c[0x0][0x450] ;  /* 0x00011400ff040b82 */ /* 0x000e620000000800 */
        /* <DEDUP_REMOVED lines=9> */
[----:B------:R-:W-:Y:S02]  /*1710*/  CS2R R192, SRZ ;  /* 0x0000000000c07805 */ /* 0x000fe4000001ff00 */
[----:B------:R-:W-:-:S02]  /*1720*/  CS2R R58, SRZ ;  /* 0x00000000003a7805 */ /* 0x000fc4000001ff00 */
[----:B------:R-:W-:Y:S02]  /*1730*/  CS2R R194, SRZ ;  /* 0x0000000000c27805 */ /* 0x000fe4000001ff00 */
[----:B------:R-:W-:Y:S02]  /*1740*/  CS2R R54, SRZ ;  /* 0x0000000000367805 */ /* 0x000fe4000001ff00 */
[----:B------:R-:W-:Y:S02]  /*1750*/  CS2R R196, SRZ ;  /* 0x0000000000c47805 */ /* 0x000fe4000001ff00 */
[----:B------:R-:W-:Y:S01]  /*1760*/  CS2R R50, SRZ ;  /* 0x0000000000327805 */ /* 0x000fe2000001ff00 */
[----:B0-----:R-:W-:Y:S01]  /*1770*/  @P0 IMAD.HI.U32 R3, R3, UR5, RZ ;  /* 0x0000000503030c27 */ /* 0x001fe2000f8e00ff */
[----:B------:R-:W-:Y:S02]  /*1780*/  CS2R R198, SRZ ;  /* 0x0000000000c67805 */ /* 0x000fe4000001ff00 */
[----:B------:R-:W-:-:S02]  /*1790*/  CS2R R46, SRZ ;  /* 0x00000000002e7805 */ /* 0x000fc4000001ff00 */
[----:B------:R-:W-:Y:S02]  /*17a0*/  CS2R R200, SRZ ;  /* 0x0000000000c87805 */ /* 0x000fe4000001ff00 */
[----:B------:R-:W-:Y:S02]  /*17b0*/  CS2R R42, SRZ ;  /* 0x00000000002a7805 */ /* 0x000fe4000001ff00 */
[----:B------:R-:W-:Y:S02]  /*17c0*/  CS2R R202, SRZ ;  /* 0x0000000000ca7805 */ /* 0x000fe4000001ff00 */
[----:B------:R-:W-:Y:S02]  /*17d0*/  CS2R R38, SRZ ;  /* 0x0000000000267805 */ /* 0x000fe4000001ff00 */
[----:B------:R-:W-:Y:S02]  /*17e0*/  CS2R R204, SRZ ;  /* 0x0000000000cc7805 */ /* 0x000fe4000001ff00 */
[----:B-1----:R-:W-:-:S02]  /*17f0*/  @P0 SHF.R.U32.HI R0, RZ, R4, R3 ;  /* 0x00000004ff000219 */ /* 0x002fc40000011603 */
[----:B------:R-:W-:Y:S02]  /*1800*/  CS2R R34, SRZ ;  /* 0x0000000000227805 */ /* 0x000fe4000001ff00 */
[----:B------:R-:W-:Y:S02]  /*1810*/  PLOP3.LUT P0, PT, PT, PT, PT, 0x80, 0x0 ;  /* 0x000000000000781c */ /* 0x000fe40003f0f070 */
[----:B------:R-:W-:Y:S02]  /*1820*/  CS2R R208, SRZ ;  /* 0x0000000000d07805 */ /* 0x000fe4000001ff00 */
[----:B------:R-:W-:Y:S01]  /*1830*/  CS2R R30, SRZ ;  /* 0x00000000001e7805 */ /* 0x000fe2000001ff00 */
[----:B------:R-:W-:Y:S01]  /*1840*/  VIADD R3, R0, UR4 ;  /* 0x0000000400037c36 */ /* 0x000fe20008000000 */
[----:B------:R-:W-:Y:S01]  /*1850*/  CS2R R206, SRZ ;  /* 0x0000000000ce7805 */ /* 0x000fe2000001ff00 */
[----:B------:R-:W-:Y:S01]  /*1860*/  IMAD.MOV.U32 R0, RZ, RZ, RZ ;  /* 0x000000ffff007224 */ /* 0x000fe200078e00ff */
[----:B------:R-:W-:Y:S01]  /*1870*/  CS2R R26, SRZ ;  /* 0x00000000001a7805 */ /* 0x000fe2000001ff00 */
[----:B------:R-:W-:Y:S01]  /*1880*/  IMAD.MOV.U32 R7, RZ, RZ, RZ ;  /* 0x000000ffff077224 */ /* 0x000fe200078e00ff */
[----:B------:R-:W-:-:S04]  /*1890*/  SHF.R.S32.HI R4, RZ, 0x1f, R3 ;  /* 0x0000001fff047819 */ /* 0x000fc80000011403 */
[----:B------:R-:W-:Y:S01]  /*18a0*/  LEA.HI R4, R4, R3, RZ, 0x6 ;  /* 0x0000000304047211 */ /* 0x000fe200078f30ff */
[----:B------:R-:W-:-:S03]  /*18b0*/  IMAD.MOV.U32 R3, RZ, RZ, RZ ;  /* 0x000000ffff037224 */ /* 0x000fc600078e00ff */
[----:B------:R-:W-:-:S04]  /*18c0*/  SHF.R.S32.HI R4, RZ, 0x6, R4 ;  /* 0x00000006ff047819 */ /* 0x000fc80000011404 */
[----:B------:R-:W-:-:S04]  /*18d0*/  VIMNMX R4, R4, UR50, PT ;  /* 0x0000003204047c48 */ /* 0x000fc8000bfe0100 */
[----:B------:R-:W-:-:S13]  /*18e0*/  ISETP.GE.AND P1, PT, R4, 0x1, PT ;  /* 0x000000010400780c */ /* 0x000fda0003f26270 */
        /* <DEDUP_REMOVED lines=15> */
.L_x_4158:
[----:B------:R-:W-:Y:S01]  /*19e0*/  ULEA UR21, UR36, UR43, 0x3 ;  /* 0x0000002b24157291 */ /* 0x000fe2000f8e183f */
[----:B------:R-:W-:-:S05]  /*19f0*/  IMAD.U32 R0, RZ, RZ, UR37 ;  /* 0x00000025ff007e24 */ /* 0x000fca000f8e00ff */
[----:B------:R-:W-:-:S04]  /*1a00*/  SHF.L.U32 R0, R0, 0x1f, RZ ;  /* 0x0000001f00007819 */ /* 0x000fc800000006ff */
[----:B------:R-:W0:Y:S02]  /*1a10*/  SYNCS.PHASECHK.TRANS64.TRYWAIT P1, [UR21+0x28c50], R0 ;  /* 0x028c5000ff0075a7 */ /* 0x000e240008020155 */
[----:B0-----:R-:W-:Y:S05]  /*1a20*/  @!P1 BRA `(.L_x_4159) ;  /* 0x0000010000b49947 */ /* 0x001fea0003800000 */
.L_x_4326:
[----:B------:R-:W-:Y:S01]  /*1a30*/  BAR.SYNC.DEFER_BLOCKING 0xe, 0x100 ;  /* 0x0384000000007b1d */ /* 0x000fe20000010000 */
[----:B------:R-:W-:Y:S01]  /*1a40*/  UIADD3 UR4, UR43, 0x26800, URZ ;  /* 0x000268002b047890 */ /* 0x000fe2000fffe03f */
[----:B0-----:R-:W-:Y:S01]  /*1a50*/  IMAD.U32 R0, RZ, RZ, UR21 ;  /* 0x00000015ff007e24 */ /* 0x001fe2000f8e00ff */
[----:B------:R-:W-:Y:S01]  /*1a60*/  ULEA UR18, UR36, UR20, 0xc ;  /* 0x0000001424127291 */ /* 0x000fe2000f8e603f */
[----:B------:R-:W-:Y:S01]  /*1a70*/  ISETP.GE.AND P1, PT, R4, 0x2, PT ;  /* 0x000000020400780c */ /* 0x000fe20003f26270 */
[----:B------:R-:W-:Y:S01]  /*1a80*/  USHF.R.U32.HI UR4, URZ, 0x4, UR4 ;  /* 0x000000043f047899 */ /* 0x000fe20008011604 */
[----:B------:R-:W-:Y:S01]  /*1a90*/  UMOV UR19, 0x40000040 ;  /* 0x4000004000137882 */ /* 0x000fe20000000000 */
[----:B------:R-:W-:Y:S02]  /*1aa0*/  UMOV UR17, 0x40000040 ;  /* 0x4000004000117882 */ /* 0x000fe40000000000 */
[----:B------:R-:W-:Y:S01]  /*1ab0*/  ULOP3.LUT UR4, UR4, 0x3fff, URZ, 0xc0, !UPT ;  /* 0x00003fff04047892 */ /* 0x000fe2000f8ec03f */
[----:B------:R-:W0:Y:S01]  /*1ac0*/  S2R R3, SR_TID.X ;  /* 0x0000000000037919 */ /* 0x000e220000002100 */
[----:B------:R-:W-:-:S02]  /*1ad0*/  UIADD3 UR6, UR18, 0x80, URZ ;  /* 0x0000008012067890 */ /* 0x000fc4000fffe03f */
[----:B------:R-:W-:Y:S01]  /*1ae0*/  ULOP3.LUT UR16, UR4, 0x10000, URZ, 0xfc, !UPT ;  /* 0x0001000004107892 */ /* 0x000fe2000f8efc3f */
[----:B------:R-:W-:Y:S01]  /*1af0*/  UMOV UR7, 0x40000040 ;  /* 0x4000004000077882 */ /* 0x000fe20000000000 */
[----:B------:R-:W-:Y:S02]  /*1b00*/  UMOV UR5, 0x40000040 ;  /* 0x4000004000057882 */ /* 0x000fe40000000000 */
[----:B------:R-:W-:Y:S02]  /*1b10*/  UIADD3 UR4, UR16, 0x2, URZ ;  /* 0x0000000210047890 */ /* 0x000fe4000fffe03f */
[----:B------:R-:W-:Y:S02]  /*1b20*/  UIADD3 UR10, UR18, 0x100, URZ ;  /* 0x00000100120a7890 */ /* 0x000fe4000fffe03f */
[----:B------:R-:W-:Y:S01]  /*1b30*/  UIADD3 UR8, UR16, 0x4, URZ ;  /* 0x0000000410087890 */ /* 0x000fe2000fffe03f */
[----:B------:R-:W-:Y:S01]  /*1b40*/  UMOV UR11, 0x40000040 ;  /* 0x40000040000b7882 */ /* 0x000fe20000000000 */
[----:B------:R-:W-:Y:S01]  /*1b50*/  WARPGROUP.ARRIVE ;  /* 0x00000000000079c5 */ /* 0x000fe20000000000 */
[----:B------:R-:W-:Y:S01]  /*1b60*/  UMOV UR9, 0x40000040 ;  /* 0x4000004000097882 */ /* 0x000fe20000000000 */
[----:B------:R-:W-:-:S02]  /*1b70*/  UIADD3 UR14, UR18, 0x180, URZ ;  /* 0x00000180120e7890 */ /* 0x000fc4000fffe03f */
[----:B------:R-:W-:Y:S02]  /*1b80*/  UIADD3 UR12, UR16, 0x6, URZ ;  /* 0x00000006100c7890 */ /* 0x000fe4000fffe03f */
        /* <DEDUP_REMOVED lines=23> */
.L_x_4165:
[----:B------:R-:W-:Y:S01]  /*1d00*/  BAR.SYNC.DEFER_BLOCKING 0xe, 0x100 ;  /* 0x0384000000007b1d */ /* 0x000fe20000010000 */
[----:B------:R-:W-:Y:S01]  /*1d10*/  IMAD.U32 R3, RZ, RZ, UR36 ;  /* 0x00000024ff037e24 */ /* 0x000fe2000f8e00ff */
[----:B------:R-:W-:Y:S01]  /*1d20*/  UIADD3 UR36, UR36, 0x1, URZ ;  /* 0x0000000124247890 */ /* 0x000fe2000fffe03f */
[C---:B------:R-:W-:Y:S01]  /*1d30*/  ISETP.GT.AND P3, PT, R4.reuse, RZ, PT ;  /* 0x000000ff0400720c */ /* 0x040fe20003f64270 */
        /* <DEDUP_REMOVED lines=139> */
.L_x_4161:
[----:B------:R-:W-:Y:S01]  /*25f0*/  ULEA UR21, UR36, UR43, 0x3 ;  /* 0x0000002b24157291 */ /* 0x000fe2000f8e183f */
[----:B------:R-:W-:-:S05]  /*2600*/  IMAD.U32 R0, RZ, RZ, UR37 ;  /* 0x00000025ff007e24 */ /* 0x000fca000f8e00ff */
[----:B------:R-:W-:-:S04]  /*2610*/  SHF.L.U32 R0, R0, 0x1f, RZ ;  /* 0x0000001f00007819 */ /* 0x000fc800000006ff */
[----:B------:R0:W1:Y:S01]  /*2620*/  SYNCS.PHASECHK.TRANS64.TRYWAIT P1, [UR21+0x28c50], R0 ;  /* 0x028c5000ff0075a7 */ /* 0x0000620008020155 */
[----:B------:R-:W-:Y:S05]  /*2630*/  @!P0 BRA `(.L_x_4162) ;  /* 0x0000000000048947 */ /* 0x000fea0003800000 */
[----:B------:R-:W-:Y:S01]  /*2640*/  BPT.TRAP 0x1 ;  /* 0x000000040000795c */ /* 0x000fe20000300000 */
.L_x_4162:
[----:B-1----:R-:W-:Y:S05]  /*2650*/  @P1 BRA `(.L_x_4163) ;  /* 0x0000000000081947 */ /* 0x002fea0003800000 */
[----:B------:R-:W1:Y:S02]  /*2660*/  SYNCS.PHASECHK.TRANS64.TRYWAIT P1, [UR21+0x28c50], R0 ;  /* 0x028c5000ff0075a7 */ /* 0x000e640008020155 */
[----:B-1----:R-:W-:Y:S05]  /*2670*/  @!P1 BRA `(.L_x_4164) ;  /* 0x000000f400b89947 */ /* 0x002fea0003800000 */
.L_x_4163:
        /* <DEDUP_REMOVED lines=29> */
.L_x_4160:
        /* <DEDUP_REMOVED lines=144> */
.L_x_4156:
[----:B------:R-:W-:Y:S01]  /*3150*/  ULDC UR4, c[0x0][0x448] ;  /* 0x0001120000047ab9 */ /* 0x000fe20000000800 */
[----:B------:R-:W-:Y:S01]  /*3160*/  UIADD3 UR6, UR41, 0x3f, URZ ;  /* 0x0000003f29067890 */ /* 0x000fe2000fffe03f */
[----:B------:R-:W-:Y:S01]  /*3170*/  PLOP3.LUT P0, PT, PT, PT, PT, 0x80, 0x0 ;  /* 0x000000000000781c */ /* 0x000fe20003f0f070 */
[----:B------:R-:W-:Y:S01]  /*3180*/  UISETP.NE.AND UP0, UPT, UR4, 0x1, UPT ;  /* 0x000000010400788c */ /* 0x000fe2000bf05270 */
[----:B------:R-:W-:Y:S01]  /*3190*/  IMAD.MOV.U32 R0, RZ, RZ, RZ ;  /* 0x000000ffff007224 */ /* 0x000fe200078e00ff */
[----:B------:R-:W-:Y:S01]  /*31a0*/  ULDC UR8, c[0x0][0x288] ;  /* 0x0000a20000087ab9 */ /* 0x000fe20000000800 */
[----:B------:R-:W-:Y:S01]  /*31b0*/  IMAD.MOV.U32 R3, RZ, RZ, RZ ;  /* 0x000000ffff037224 */ /* 0x000fe200078e00ff */
[----:B------:R-:W-:Y:S01]  /*31c0*/  UIADD3 UR8, -UR8, 0x40, URZ ;  /* 0x0000004008087890 */ /* 0x000fe2000fffe13f */
[----:B------:R-:W-:Y:S02]  /*31d0*/  CS2R R150, SRZ ;  /* 0x0000000000967805 */ /* 0x000fe4000001ff00 */
[----:B------:R-:W-:-:S02]  /*31e0*/  CS2R R148, SRZ ;  /* 0x0000000000947805 */ /* 0x000fc4000001ff00 */
[----:B------:R-:W-:Y:S01]  /*31f0*/  CS2R R146, SRZ ;  /* 0x0000000000927805 */ /* 0x000fe2000001ff00 */
[----:B------:R-:W-:Y:S01]  /*3200*/  UIMAD UR8, UR49, UR7, UR8 ;  /* 0x00000007310872a4 */ /* 0x000fe2000f8e0208 */
[----:B------:R-:W-:Y:S02]  /*3210*/  CS2R R144, SRZ ;  /* 0x0000000000907805 */ /* 0x000fe4000001ff00 */
[----:B------:R-:W-:Y:S01]  /*3220*/  CS2R R168, SRZ ;  /* 0x0000000000a87805 */ /* 0x000fe2000001ff00 */
[----:B------:R-:W-:Y:S01]  /*3230*/  @UP0 ULDC UR4, c[0x0][0x44c] ;  /* 0x0001130000040ab9 */ /* 0x000fe20000000800 */
[----:B------:R-:W-:Y:S01]  /*3240*/  @UP0 ULDC UR9, c[0x0][0x450] ;  /* 0x0001140000090ab9 */ /* 0x000fe20000000800 */
[----:B------:R-:W-:Y:S01]  /*3250*/  UIMAD.WIDE.U32 UR4, UR6, UR4, URZ ;  /* 0x00000004060472a5 */ /* 0x000fe2000f8e003f */
[----:B------:R-:W-:Y:S02]  /*3260*/  CS2R R140, SRZ ;  /* 0x00000000008c7805 */ /* 0x000fe4000001ff00 */
[----:B------:R-:W-:-:S02]  /*3270*/  CS2R R166, SRZ ;  /* 0x0000000000a67805 */ /* 0x000fc4000001ff00 */
[----:B------:R-:W-:Y:S01]  /*3280*/  CS2R R136, SRZ ;  /* 0x0000000000887805 */ /* 0x000fe2000001ff00 */
[----:B------:R-:W-:Y:S01]  /*3290*/  @UP0 USHF.R.U32.HI UR6, URZ, UR9, UR5 ;  /* 0x000000093f060299 */ /* 0x000fe20008011605 */
[----:B------:R-:W-:Y:S02]  /*32a0*/  CS2R R164, SRZ ;  /* 0x0000000000a47805 */ /* 0x000fe4000001ff00 */
[----:B------:R-:W-:Y:S02]  /*32b0*/  CS2R R132, SRZ ;  /* 0x0000000000847805 */ /* 0x000fe4000001ff00 */
[----:B------:R-:W-:Y:S01]  /*32c0*/  CS2R R162, SRZ ;  /* 0x0000000000a27805 */ /* 0x000fe2000001ff00 */
[----:B------:R-:W-:Y:S01]  /*32d0*/  UIADD3 UR6, UR8, UR6, URZ ;  /* 0x0000000608067290 */ /* 0x000fe2000fffe03f */
[----:B------:R-:W-:Y:S02]  /*32e0*/  CS2R R160, SRZ ;  /* 0x0000000000a07805 */ /* 0x000fe4000001ff00 */
[----:B------:R-:W-:-:S02]  /*32f0*/  CS2R R128, SRZ ;  /* 0x0000000000807805 */ /* 0x000fc4000001ff00 */
[----:B------:R-:W-:Y:S01]  /*3300*/  CS2R R158, SRZ ;  /* 0x00000000009e7805 */ /* 0x000fe2000001ff00 */
[----:B------:R-:W-:Y:S01]  /*3310*/  USHF.R.S32.HI UR4, URZ, 0x1f, UR6 ;  /* 0x0000001f3f047899 */ /* 0x000fe20008011406 */
[----:B------:R-:W-:Y:S02]  /*3320*/  CS2R R156, SRZ ;  /* 0x00000000009c7805 */ /* 0x000fe4000001ff00 */
[----:B------:R-:W-:Y:S02]  /*3330*/  CS2R R124, SRZ ;  /* 0x00000000007c7805 */ /* 0x000fe4000001ff00 */
[----:B------:R-:W-:Y:S01]  /*3340*/  CS2R R154, SRZ ;  /* 0x00000000009a7805 */ /* 0x000fe2000001ff00 */
[----:B------:R-:W-:Y:S01]  /*3350*/  ULEA.HI UR4, UR4, UR6, URZ, 0x6 ;  /* 0x0000000604047291 */ /* 0x000fe2000f8f303f */
[----:B------:R-:W-:Y:S02]  /*3360*/  CS2R R152, SRZ ;  /* 0x0000000000987805 */ /* 0x000fe4000001ff00 */
[----:B------:R-:W-:-:S02]  /*3370*/  CS2R R120, SRZ ;  /* 0x0000000000787805 */ /* 0x000fc4000001ff00 */
[----:B------:R-:W-:Y:S01]  /*3380*/  CS2R R104, SRZ ;  /* 0x0000000000687805 */ /* 0x000fe2000001ff00 */
[----:B------:R-:W-:Y:S01]  /*3390*/  USHF.R.S32.HI UR4, URZ, 0x6, UR4 ;  /* 0x000000063f047899 */ /* 0x000fe20008011404 */
[----:B------:R-:W-:Y:S02]  /*33a0*/  CS2R R100, SRZ ;  /* 0x0000000000647805 */ /* 0x000fe4000001ff00 */
[----:B------:R-:W-:Y:S02]  /*33b0*/  CS2R R116, SRZ ;  /* 0x0000000000747805 */ /* 0x000fe4000001ff00 */
[----:B------:R-:W-:Y:S01]  /*33c0*/  CS2R R114, SRZ ;  /* 0x0000000000727805 */ /* 0x000fe2000001ff00 */
[----:B------:R-:W-:Y:S01]  /*33d0*/  UISETP.LT.AND UP0, UPT, UR50, UR4, UPT ;  /* 0x000000043200728c */ /* 0x000fe2000bf01270 */
[----:B------:R-:W-:Y:S02]  /*33e0*/  CS2R R112, SRZ ;  /* 0x0000000000707805 */ /* 0x000fe4000001ff00 */
[----:B------:R-:W-:-:S02]  /*33f0*/  CS2R R110, SRZ ;  /* 0x00000000006e7805 */ /* 0x000fc4000001ff00 */
[----:B------:R-:W-:Y:S01]  /*3400*/  CS2R R108, SRZ ;  /* 0x00000000006c7805 */ /* 0x000fe2000001ff00 */
[----:B------:R-:W-:Y:S01]  /*3410*/  USEL UR50, UR50, UR4, UP0 ;  /* 0x0000000432327287 */ /* 0x000fe20008000000 */
[----:B------:R-:W-:Y:S02]  /*3420*/  CS2R R106, SRZ ;  /* 0x00000000006a7805 */ /* 0x000fe4000001ff00 */
[----:B------:R-:W-:Y:S02]  /*3430*/  CS2R R102, SRZ ;  /* 0x0000000000667805 */ /* 0x000fe4000001ff00 */
[----:B------:R-:W-:Y:S01]  /*3440*/  CS2R R98, SRZ ;  /* 0x0000000000627805 */ /* 0x000fe2000001ff00 */
[----:B------:R-:W-:Y:S01]  /*3450*/  UISETP.GE.AND UP0, UPT, UR50, 0x1, UPT ;  /* 0x000000013200788c */ /* 0x000fe2000bf06270 */
[----:B------:R-:W-:Y:S02]  /*3460*/  CS2R R94, SRZ ;  /* 0x00000000005e7805 */ /* 0x000fe4000001ff00 */
[----:B------:R-:W-:-:S02]  /*3470*/  CS2R R170, SRZ ;  /* 0x0000000000aa7805 */ /* 0x000fc4000001ff00 */
[----:B------:R-:W-:Y:S02]  /*3480*/  CS2R R90, SRZ ;  /* 0x00000000005a7805 */ /* 0x000fe4000001ff00 */
[----:B------:R-:W-:Y:S02]  /*3490*/  CS2R R172, SRZ ;  /* 0x0000000000ac7805 */ /* 0x000fe4000001ff00 */
[----:B------:R-:W-:Y:S02]  /*34a0*/  CS2R R86, SRZ ;  /* 0x0000000000567805 */ /* 0x000fe4000001ff00 */
[----:B------:R-:W-:Y:S02]  /*34b0*/  PLOP3.LUT P1, PT, PT, PT, UP0, 0x80, 0x0 ;  /* 0x000000000000781c */ /* 0x000fe40003f2f008 */
        /* <DEDUP_REMOVED lines=30> */
[----:B------:R-:W-:Y:S01]  /*36a0*/  CS2R R26, SRZ ;  /* 0x00000000001a7805 */ /* 0x000fe2000001ff00 */
        /* <DEDUP_REMOVED lines=31> */
.L_x_4166:
        /* <DEDUP_REMOVED lines=9> */
.L_x_4327:
[----:B------:R-:W-:Y:S05]  /*3930*/  @!P0 BRA `(.L_x_4168) ;  /* 0x0000000000048947 */ /* 0x000fea0003800000 */
[----:B------:R-:W-:Y:S01]  /*3940*/  BPT.TRAP 0x1 ;  /* 0x000000040000795c */ /* 0x000fe20000300000 */
.L_x_4168:
[----:B------:R-:W-:Y:S02]  /*3950*/  IMAD.U32 R7, RZ, RZ, UR36 ;  /* 0x00000024ff077e24 */ /* 0x000fe4000f8e00ff */
[----:B------:R-:W-:-:S03]  /*3960*/  IMAD.U32 R8, RZ, RZ, UR37 ;  /* 0x00000025ff087e24 */ /* 0x000fc6000f8e00ff */
[----:B------:R-:W-:Y:S02]  /*3970*/  LEA R7, R7, UR43, 0x3 ;  /* 0x0000002b07077c11 */ /* 0x000fe4000f8e18ff */
[----:B------:R-:W-:-:S04]  /*3980*/  SHF.L.U32 R8, R8, 0x1f, RZ ;  /* 0x0000001f08087819 */ /* 0x000fc800000006ff */
[----:B------:R1:W2:Y:S01]  /*3990*/  SYNCS.PHASECHK.TRANS64.TRYWAIT P1, [R7+URZ+0x28c30], R8 ;  /* 0x028c3008070075a7 */ /* 0x0002a2000802017f */
[----:B------:R-:W-:Y:S05]  /*39a0*/  @!P0 BRA `(.L_x_4169) ;  /* 0x0000000000048947 */ /* 0x000fea0003800000 */
[----:B------:R-:W-:Y:S01]  /*39b0*/  BPT.TRAP 0x1 ;  /* 0x000000040000795c */ /* 0x000fe20000300000 */
.L_x_4169:
[----:B--2---:R-:W-:Y:S05]  /*39c0*/  @P1 BRA `(.L_x_4170) ;  /* 0x0000000000081947 */ /* 0x004fea0003800000 */
[----:B------:R-:W2:Y:S02]  /*39d0*/  SYNCS.PHASECHK.TRANS64.TRYWAIT P1, [R7+URZ+0x28c30], R8 ;  /* 0x028c3008070075a7 */ /* 0x000ea4000802017f */
[----:B--2---:R-:W-:Y:S05]  /*39e0*/  @!P1 BRA `(.L_x_4171) ;  /* 0x000000e4000c9947 */ /* 0x004fea0003800000 */
.L_x_4170:
        /* <DEDUP_REMOVED lines=34> */
[----:B------:R-:W-:Y:S01]  /*3c10*/  HGMMA.64x64x16.F32.BF16 R24, gdesc[UR4], R24, gsb0 ;  /* 0x00e00000041879f0 */ /* 0x000fe20008001818 */
[----:B------:R-:W-:Y:S02]  /*3c20*/  ULDC UR6, c[0x0][0x448] ;  /* 0x0001120000067ab9 */ /* 0x000fe40000000800 */
[----:B------:R-:W-:-:S06]  /*3c30*/  UISETP.NE.AND UP0, UPT, UR6, 0x1, UPT ;  /* 0x000000010600788c */ /* 0x000fcc000bf05270 */
[----:B------:R-:W-:-:S05]  /*3c40*/  PLOP3.LUT P2, PT, PT, PT, UP0, 0x80, 0x0 ;  /* 0x000000000000781c */ /* 0x000fca0003f4f008 */
[----:B------:R-:W-:-:S08]  /*3c50*/  @UP0 ULDC UR6, c[0x0][0x44c] ;  /* 0x0001130000060ab9 */ /* 0x000fd00000000800 */
[----:B------:R-:W-:Y:S01]  /*3c60*/  @P2 IMAD.HI.U32 R4, R3, UR6, RZ ;  /* 0x0000000603042c27 */ /* 0x000fe2000f8e00ff */
[----:B------:R-:W-:-:S04]  /*3c70*/  @UP0 ULDC UR6, c[0x0][0x450] ;  /* 0x0001140000060ab9 */ /* 0x000fc80000000800 */
[----:B------:R-:W-:Y:S01]  /*3c80*/  @P2 SHF.R.U32.HI R3, RZ, UR6, R4 ;  /* 0x00000006ff032c19 */ /* 0x000fe20008011604 */
[----:B------:R-:W-:Y:S02]  /*3c90*/  UMOV UR6, 0xffffffc0 ;  /* 0xffffffc000067882 */ /* 0x000fe40000000000 */
[----:B------:R-:W-:Y:S02]  /*3ca0*/  UIMAD UR7, UR50, UR6, 0x41 ;  /* 0x00000041320774a4 */ /* 0x000fe4000f8e0206 */
[----:B------:R-:W0:Y:S01]  /*3cb0*/  SHFL.IDX PT, R6, R3, 0x1, 0x1c1f ;  /* 0x003c1f0003067f89 */ /* 0x000e2200000e0000 */
[----:B------:R-:W-:-:S03]  /*3cc0*/  UIMAD UR6, UR50, UR6, 0x40 ;  /* 0x00000040320674a4 */ /* 0x000fc6000f8e0206 */
[----:B------:R-:W3:Y:S01]  /*3cd0*/  SHFL.IDX PT, R3, R3, RZ, 0x1c1f ;  /* 0x001c1fff03037589 */ /* 0x000ee200000e0000 */
[----:B------:R-:W-:Y:S02]  /*3ce0*/  WARPGROUP.DEPBAR.LE gsb0, 0x0 ;  /* 0x00008000000079c5 */ /* 0x000fe40000010000 */
[----:B------:R-:W-:-:S06]  /*3cf0*/  WARPGROUP.ARRIVE ;  /* 0x00000000000079c5 */ /* 0x000fcc0000000000 */
[----:B------:R-:W-:Y:S01]  /*3d00*/  HGMMA.64x64x16.F32.BF16 R24, gdesc[UR8], R24, gsb0 ;  /* 0x00e00000081879f0 */ /* 0x000fe20008001818 */
[----:B------:R-:W-:Y:S02]  /*3d10*/  ULDC UR10, c[0x0][0x9d8] ;  /* 0x00027600000a7ab9 */ /* 0x000fe40000000800 */
[----:B------:R-:W-:Y:S02]  /*3d20*/  WARPGROUP.DEPBAR.LE gsb0, 0x0 ;  /* 0x00008000000079c5 */ /* 0x000fe40000010000 */
[----:B------:R-:W-:-:S06]  /*3d30*/  WARPGROUP.ARRIVE ;  /* 0x00000000000079c5 */ /* 0x000fcc0000000000 */
[----:B------:R-:W-:Y:S01]  /*3d40*/  HGMMA.64x64x16.F32.BF16 R24, gdesc[UR12], R24, gsb0 ;  /* 0x00e000000c1879f0 */ /* 0x000fe20008001818 */
[----:B------:R-:W-:Y:S01]  /*3d50*/  ULDC UR14, c[0x0][0x2f0] ;  /* 0x0000bc00000e7ab9 */ /* 0x000fe20000000800 */
[----:B------:R-:W-:Y:S01]  /*3d60*/  ULDC UR15, c[0x0][0x288] ;  /* 0x0000a200000f7ab9 */ /* 0x000fe20000000800 */
[----:B------:R-:W-:Y:S02]  /*3d70*/  UIMAD UR7, UR49, UR14, UR7 ;  /* 0x0000000e310772a4 */ /* 0x000fe4000f8e0207 */
[----:B------:R-:W-:-:S04]  /*3d80*/  UIMAD UR6, UR49, UR14, UR6 ;  /* 0x0000000e310672a4 */ /* 0x000fc8000f8e0206 */
[----:B------:R-:W-:Y:S02]  /*3d90*/  IMAD.U32 R5, RZ, RZ, UR7 ;  /* 0x00000007ff057e24 */ /* 0x000fe4000f8e00ff */
[----:B------:R-:W-:-:S03]  /*3da0*/  IADD3 R4, -R2, UR6, RZ ;  /* 0x0000000602047c10 */ /* 0x000fc6000fffe1ff */
[----:B------:R-:W-:-:S04]  /*3db0*/  IADD3 R5, R5, -UR15, -R2 ;  /* 0x8000000f05057c10 */ /* 0x000fc8000fffe802 */
[-CC-:B0-----:R-:W-:Y:S02]  /*3dc0*/  VIADDMNMX R6, R6, R5.reuse, R4.reuse, PT ;  /* 0x0000000506067246 */ /* 0x181fe40003800104 */
[----:B---3--:R-:W-:Y:S02]  /*3dd0*/  VIADDMNMX R4, R3, R5, R4, PT ;  /* 0x0000000503047246 */ /* 0x008fe40003800104 */
[C---:B------:R-:W-:Y:S02]  /*3de0*/  ISETP.GT.AND P3, PT, R6.reuse, RZ, PT ;  /* 0x000000ff0600720c */ /* 0x040fe40003f64270 */
[C---:B------:R-:W-:Y:S02]  /*3df0*/  ISETP.GT.AND P4, PT, R6.reuse, 0x1, PT ;  /* 0x000000010600780c */ /* 0x040fe40003f84270 */
[----:B------:R-:W-:Y:S02]  /*3e00*/  ISETP.GT.AND P5, PT, R6, 0x8, PT ;  /* 0x000000080600780c */ /* 0x000fe40003fa4270 */
[----:B------:R-:W-:Y:S01]  /*3e10*/  ISETP.GT.AND P6, PT, R4, 0x20, PT ;  /* 0x000000200400780c */ /* 0x000fe20003fc4270 */
[----:B------:R-:W-:-:S02]  /*3e20*/  WARPGROUP.DEPBAR.LE gsb0, 0x0 ;  /* 0x00008000000079c5 */ /* 0x000fc40000010000 */
[----:B------:R-:W-:Y:S01]  /*3e30*/  FMUL.FTZ R26, R26, UR10 ;  /* 0x0000000a1a1a7c20 */ /* 0x000fe20008410000 */
[----:B------:R-:W-:Y:S01]  /*3e40*/  FMUL.FTZ R27, R27, UR10 ;  /* 0x0000000a1b1b7c20 */ /* 0x000fe20008410000 */
[----:B------:R-:W-:Y:S01]  /*3e50*/  FMUL.FTZ R30, R30, UR10 ;  /* 0x0000000a1e1e7c20 */ /* 0x000fe20008410000 */
[----:B------:R-:W-:Y:S01]  /*3e60*/  FMUL.FTZ R31, R31, UR10 ;  /* 0x0000000a1f1f7c20 */ /* 0x000fe20008410000 */
[----:B------:R-:W-:Y:S01]  /*3e70*/  FMUL.FTZ R34, R34, UR10 ;  /* 0x0000000a22227c20 */ /* 0x000fe20008410000 */
[----:B------:R-:W-:Y:S01]  /*3e80*/  MUFU.TANH R9, R27 ;  /* 0x0000001b00097308 */ /* 0x000fe20000002400 */
        /* <DEDUP_REMOVED lines=15> */
[----:B------:R3:W4:Y:S01]  /*3f80*/  MUFU.TANH R10, R30 ;  /* 0x0000001e000a7308 */ /* 0x0007220000002400 */
[----:B------:R-:W-:Y:S01]  /*3f90*/  FMUL.FTZ R29, R29, UR10 ;  /* 0x0000000a1d1d7c20 */ /* 0x000fe20008410000 */
[----:B------:R-:W-:Y:S01]  /*3fa0*/  FMUL.FTZ R32, R32, UR10 ;  /* 0x0000000a20207c20 */ /* 0x000fe20008410000 */
[----:B------:R-:W-:Y:S01]  /*3fb0*/  FMUL.FTZ R33, R33, UR10 ;  /* 0x0000000a21217c20 */ /* 0x000fe20008410000 */
[----:B------:R-:W-:Y:S01]  /*3fc0*/  FMUL.FTZ R36, R36, UR10 ;  /* 0x0000000a24247c20 */ /* 0x000fe20008410000 */
[----:B------:R-:W-:Y:S01]  /*3fd0*/  FMUL.FTZ R37, R37, UR10 ;  /* 0x0000000a25257c20 */ /* 0x000fe20008410000 */
[----:B------:R-:W-:Y:S01]  /*3fe0*/  FMUL.FTZ R40, R40, UR10 ;  /* 0x0000000a28287c20 */ /* 0x000fe20008410000 */
[----:B------:R-:W-:Y:S01]  /*3ff0*/  FMUL.FTZ R41, R41, UR10 ;  /* 0x0000000a29297c20 */ /* 0x000fe20008410000 */
[----:B------:R4:W5:Y:S01]  /*4000*/  MUFU.TANH R11, R31 ;  /* 0x0000001f000b7308 */ /* 0x0009620000002400 */
[----:B0-----:R-:W-:Y:S01]  /*4010*/  FSEL R27, R26, -INF , P3 ;  /* 0xff8000001a1b7808 */ /* 0x001fe20001800000 */
[----:B------:R-:W-:Y:S01]  /*4020*/  FMUL.FTZ R44, R44, UR10 ;  /* 0x0000000a2c2c7c20 */ /* 0x000fe20008410000 */
[----:B---3--:R-:W-:Y:S01]  /*4030*/  FSEL R30, R9, -INF , P4 ;  /* 0xff800000091e7808 */ /* 0x008fe20002000000 */
[----:B------:R-:W-:Y:S01]  /*4040*/  FMUL.FTZ R45, R45, UR10 ;  /* 0x0000000a2d2d7c20 */ /* 0x000fe20008410000 */
[----:B------:R-:W-:Y:S01]  /*4050*/  ISETP.GT.AND P3, PT, R6, 0x9, PT ;  /* 0x000000090600780c */ /* 0x000fe20003f64270 */
[----:B------:R-:W-:Y:S01]  /*4060*/  FMUL.FTZ R48, R48, UR10 ;  /* 0x0000000a30307c20 */ /* 0x000fe20008410000 */
[----:B------:R-:W-:Y:S01]  /*4070*/  ISETP.GT.AND P4, PT, R6, 0x10, PT ;  /* 0x000000100600780c */ /* 0x000fe20003f84270 */
[----:B------:R5:W0:Y:S01]  /*4080*/  MUFU.TANH R12, R34 ;  /* 0x00000022000c7308 */ /* 0x000a220000002400 */
[----:B----4-:R-:W-:Y:S01]  /*4090*/  FSEL R31, R10, -INF , P5 ;  /* 0xff8000000a1f7808 */ /* 0x010fe20002800000 */
[----:B------:R-:W-:Y:S01]  /*40a0*/  FMUL.FTZ R49, R49, UR10 ;  /* 0x0000000a31317c20 */ /* 0x000fe20008410000 */
[----:B------:R-:W-:Y:S01]  /*40b0*/  FMNMX.FTZ R10, R27, R30, !PT ;  /* 0x0000001e1b0a7209 */ /* 0x000fe20007810000 */
[----:B------:R-:W-:Y:S01]  /*40c0*/  FMUL.FTZ R52, R52, UR10 ;  /* 0x0000000a34347c20 */ /* 0x000fe20008410000 */
[----:B------:R-:W-:Y:S01]  /*40d0*/  ISETP.GT.AND P5, PT, R4, 0x8, PT ;  /* 0x000000080400780c */ /* 0x000fe20003fa4270 */
[----:B------:R-:W-:Y:S01]  /*40e0*/  FMUL.FTZ R53, R53, UR10 ;  /* 0x0000000a35357c20 */ /* 0x000fe20008410000 */
[----:B------:R-:W-:Y:S01]  /*40f0*/  FMNMX.FTZ R9, R31, R10, !PT ;  /* 0x0000000a1f097209 */ /* 0x000fe20007810000 */
[----:B------:R0:W3:Y:S01]  /*4100*/  MUFU.TANH R13, R35 ;  /* 0x00000023000d7308 */ /* 0x0000e20000002400 */
[----:B-----5:R-:W-:Y:S01]  /*4110*/  FSEL R34, R11, -INF , P3 ;  /* 0xff8000000b227808 */ /* 0x020fe20001800000 */
[----:B------:R-:W-:Y:S01]  /*4120*/  ULDC UR10, c[0x0][0x988] ;  /* 0x00026200000a7ab9 */ /* 0x000fe20000000800 */
[----:B------:R-:W-:-:S02]  /*4130*/  ISETP.GT.AND P3, PT, R6, 0x11, PT ;  /* 0x000000110600780c */ /* 0x000fc40003f64270 */
[----:B------:R-:W-:-:S03]  /*4140*/  FMNMX.FTZ R10, R34, R9, !PT ;  /* 0x00000009220a7209 */ /* 0x000fc60007810000 */
[----:B------:R3:W4:Y:S01]  /*4150*/  MUFU.TANH R14, R38 ;  /* 0x00000026000e7308 */ /* 0x0007220000002400 */
[----:B0-----:R-:W-:Y:S02]  /*4160*/  FSEL R35, R12, -INF , P4 ;  /* 0xff8000000c237808 */ /* 0x001fe40002000000 */
[----:B------:R-:W-:Y:S02]  /*4170*/  ISETP.GT.AND P4, PT, R6, 0x18, PT ;  /* 0x000000180600780c */ /* 0x000fe40003f84270 */
[----:B------:R-:W-:-:S03]  /*4180*/  FMNMX.FTZ R9, R35, R10, !PT ;  /* 0x0000000a23097209 */ /* 0x000fc60007810000 */
[----:B------:R4:W0:Y:S01]  /*4190*/  MUFU.TANH R15, R39 ;  /* 0x00000027000f7308 */ /* 0x0008220000002400 */
[----:B---3--:R-:W-:Y:S02]  /*41a0*/  FSEL R38, R13, -INF , P3 ;  /* 0xff8000000d267808 */ /* 0x008fe40001800000 */
[----:B------:R-:W-:Y:S02]  /*41b0*/  ISETP.GT.AND P3, PT, R6, 0x19, PT ;  /* 0x000000190600780c */ /* 0x000fe40003f64270 */
[----:B------:R-:W-:-:S03]  /*41c0*/  FMNMX.FTZ R10, R38, R9, !PT ;  /* 0x00000009260a7209 */ /* 0x000fc60007810000 */
[----:B------:R0:W3:Y:S01]  /*41d0*/  MUFU.TANH R20, R42 ;  /* 0x0000002a00147308 */ /* 0x0000e20000002400 */
[----:B----4-:R-:W-:Y:S02]  /*41e0*/  FSEL R39, R14, -INF , P4 ;  /* 0xff8000000e277808 */ /* 0x010fe40002000000 */
[----:B------:R-:W-:Y:S02]  /*41f0*/  ISETP.GT.AND P4, PT, R6, 0x20, PT ;  /* 0x000000200600780c */ /* 0x000fe40003f84270 */
        /* <DEDUP_REMOVED lines=29> */
[----:B------:R-:W0:Y:S01]  /*43d0*/  MUFU.TANH R24, R24 ;  /* 0x0000001800187308 */ /* 0x000e220000002400 */
[----:B---3--:R-:W-:Y:S02]  /*43e0*/  FSEL R55, R13, -INF , P4 ;  /* 0xff8000000d377808 */ /* 0x008fe40002000000 */
[----:B------:R-:W-:Y:S02]  /*43f0*/  ISETP.GT.AND P4, PT, R4, 0x1, PT ;  /* 0x000000010400780c */ /* 0x000fe40003f84270 */
[----:B------:R-:W-:-:S03]  /*4400*/  FMNMX.FTZ R9, R55, R6, !PT ;  /* 0x0000000637097209 */ /* 0x000fc60007810000 */
[----:B------:R-:W3:Y:S01]  /*4410*/  MUFU.TANH R10, R25 ;  /* 0x00000019000a7308 */ /* 0x000ee20000002400 */
[----:B----4-:R-:W-:Y:S02]  /*4420*/  FSEL R56, R56, -INF , P3 ;  /* 0xff80000038387808 */ /* 0x010fe40001800000 */
[----:B------:R-:W-:Y:S02]  /*4430*/  ISETP.GT.AND P3, PT, R4, RZ, PT ;  /* 0x000000ff0400720c */ /* 0x000fe40003f64270 */
[----:B------:R-:W-:-:S03]  /*4440*/  FMNMX.FTZ R9, R56, R9, !PT ;  /* 0x0000000938097209 */ /* 0x000fc60007810000 */
[----:B------:R-:W-:Y:S01]  /*4450*/  MUFU.TANH R28, R28 ;  /* 0x0000001c001c7308 */ /* 0x000fe20000002400 */
[----:B0-----:R-:W-:Y:S01]  /*4460*/  FSEL R3, R24, -INF , P3 ;  /* 0xff80000018037808 */ /* 0x001fe20001800000 */
[----:B------:R-:W0:Y:S01]  /*4470*/  SHFL.BFLY PT, R6, R9, 0x2, 0x1f ;  /* 0x0c401f0009067f89 */ /* 0x000e2200000e0000 */
[----:B------:R-:W-:-:S05]  /*4480*/  ISETP.GT.AND P3, PT, R4, 0x9, PT ;  /* 0x000000090400780c */ /* 0x000fca0003f64270 */
[----:B------:R-:W4:Y:S01]  /*4490*/  MUFU.TANH R11, R29 ;  /* 0x0000001d000b7308 */ /* 0x000f220000002400 */
[----:B---3--:R-:W-:Y:S02]  /*44a0*/  FSEL R10, R10, -INF , P4 ;  /* 0xff8000000a0a7808 */ /* 0x008fe40002000000 */
[----:B------:R-:W-:-:S05]  /*44b0*/  ISETP.GT.AND P4, PT, R4, 0x10, PT ;  /* 0x000000100400780c */ /* 0x000fca0003f84270 */
[----:B------:R-:W3:Y:S08]  /*44c0*/  MUFU.TANH R12, R32 ;  /* 0x00000020000c7308 */ /* 0x000ef00000002400 */
[----:B------:R-:W5:Y:S01]  /*44d0*/  MUFU.TANH R13, R33 ;  /* 0x00000021000d7308 */ /* 0x000f620000002400 */
[----:B----4-:R-:W-:Y:S02]  /*44e0*/  FSEL R11, R11, -INF , P3 ;  /* 0xff8000000b0b7808 */ /* 0x010fe40001800000 */
[----:B0-----:R-:W-:-:S02]  /*44f0*/  FMNMX.FTZ R6, R9, R6, !PT ;  /* 0x0000000609067209 */ /* 0x001fc40007810000 */
[----:B------:R-:W-:-:S03]  /*4500*/  ISETP.GT.AND P3, PT, R4, 0x11, PT ;  /* 0x000000110400780c */ /* 0x000fc60003f64270 */
[----:B------:R-:W0:Y:S01]  /*4510*/  SHFL.BFLY PT, R9, R6, 0x1, 0x1f ;  /* 0x0c201f0006097f89 */ /* 0x000e2200000e0000 */
[----:B------:R-:W4:Y:S01]  /*4520*/  MUFU.TANH R14, R36 ;  /* 0x00000024000e7308 */ /* 0x000f220000002400 */
[----:B---3--:R-:W-:Y:S02]  /*4530*/  FSEL R12, R12, -INF , P4 ;  /* 0xff8000000c0c7808 */ /* 0x008fe40002000000 */
[----:B------:R-:W-:-:S05]  /*4540*/  ISETP.GT.AND P4, PT, R4, 0x18, PT ;  /* 0x000000180400780c */ /* 0x000fca0003f84270 */
[----:B------:R-:W-:Y:S01]  /*4550*/  MUFU.TANH R37, R37 ;  /* 0x0000002500257308 */ /* 0x000fe20000002400 */
[----:B-----5:R-:W-:Y:S02]  /*4560*/  FSEL R13, R13, -INF , P3 ;  /* 0xff8000000d0d7808 */ /* 0x020fe40001800000 */
[----:B------:R-:W-:-:S05]  /*4570*/  ISETP.GT.AND P3, PT, R4, 0x19, PT ;  /* 0x000000190400780c */ /* 0x000fca0003f64270 */
[----:B------:R-:W3:Y:S01]  /*4580*/  MUFU.TANH R20, R40 ;  /* 0x0000002800147308 */ /* 0x000ee20000002400 */
[----:B----4-:R-:W-:Y:S02]  /*4590*/  FSEL R14, R14, -INF , P4 ;  /* 0xff8000000e0e7808 */ /* 0x010fe40002000000 */
[----:B------:R-:W-:Y:S02]  /*45a0*/  ISETP.GT.AND P4, PT, R4, 0x28, PT ;  /* 0x000000280400780c */ /* 0x000fe40003f84270 */
[----:B0-----:R-:W-:-:S03]  /*45b0*/  FMNMX.FTZ R5, R6, R9, !PT ;  /* 0x0000000906057209 */ /* 0x001fc60007810000 */
[----:B------:R-:W0:Y:S01]  /*45c0*/  MUFU.TANH R41, R41 ;  /* 0x0000002900297308 */ /* 0x000e220000002400 */
[----:B------:R-:W-:Y:S02]  /*45d0*/  FSEL R9, R28, -INF , P5 ;  /* 0xff8000001c097808 */ /* 0x000fe40002800000 */
[----:B------:R-:W-:Y:S02]  /*45e0*/  FMNMX.FTZ R6, R3, R10, !PT ;  /* 0x0000000a03067209 */ /* 0x000fe40007810000 */
[----:B------:R-:W-:Y:S02]  /*45f0*/  ISETP.GT.AND P5, PT, R4, 0x21, PT ;  /* 0x000000210400780c */ /* 0x000fe40003fa4270 */
[----:B------:R-:W-:Y:S01]  /*4600*/  FMNMX.FTZ R6, R9, R6, !PT ;  /* 0x0000000609067209 */ /* 0x000fe20007810000 */
[----:B------:R-:W4:Y:S01]  /*4610*/  MUFU.TANH R44, R44 ;  /* 0x0000002c002c7308 */ /* 0x000f220000002400 */
[----:B---3--:R-:W-:Y:S02]  /*4620*/  FSEL R20, R20, -INF , P6 ;  /* 0xff80000014147808 */ /* 0x008fe40003000000 */
[----:B------:R-:W-:-:S02]  /*4630*/  FMNMX.FTZ R15, R11, R6, !PT ;  /* 0x000000060b0f7209 */ /* 0x000fc40007810000 */
[----:B------:R-:W-:Y:S02]  /*4640*/  ISETP.GT.AND P6, PT, R4, 0x30, PT ;  /* 0x000000300400780c */ /* 0x000fe40003fc4270 */
[----:B------:R-:W-:Y:S01]  /*4650*/  FMNMX.FTZ R6, R12, R15, !PT ;  /* 0x0000000f0c067209 */ /* 0x000fe20007810000 */
[----:B------:R-:W3:Y:S01]  /*4660*/  MUFU.TANH R45, R45 ;  /* 0x0000002d002d7308 */ /* 0x000ee20000002400 */
[----:B------:R-:W-:Y:S02]  /*4670*/  FSEL R15, R37, -INF , P3 ;  /* 0xff800000250f7808 */ /* 0x000fe40001800000 */
[----:B------:R-:W-:Y:S02]  /*4680*/  FMNMX.FTZ R21, R13, R6, !PT ;  /* 0x000000060d157209 */ /* 0x000fe40007810000 */
[----:B------:R-:W-:Y:S02]  /*4690*/  ISETP.GT.AND P3, PT, R4, 0x29, PT ;  /* 0x000000290400780c */ /* 0x000fe40003f64270 */
[----:B------:R-:W-:Y:S01]  /*46a0*/  FMNMX.FTZ R6, R14, R21, !PT ;  /* 0x000000150e067209 */ /* 0x000fe20007810000 */
[----:B------:R-:W5:Y:S01]  /*46b0*/  MUFU.TANH R26, R48 ;  /* 0x00000030001a7308 */ /* 0x000f620000002400 */
[----:B0-----:R-:W-:-:S02]  /*46c0*/  FSEL R21, R41, -INF , P5 ;  /* 0xff80000029157808 */ /* 0x001fc40002800000 */
[----:B------:R-:W-:Y:S02]  /*46d0*/  FMNMX.FTZ R25, R15, R6, !PT ;  /* 0x000000060f197209 */ /* 0x000fe40007810000 */
[C---:B------:R-:W-:Y:S02]  /*46e0*/  FSETP.NEU.FTZ.AND P5, PT, R5.reuse, -INF , PT ;  /* 0xff8000000500780b */ /* 0x040fe40003fbd000 */
[----:B------:R-:W-:Y:S01]  /*46f0*/  FMNMX.FTZ R6, R20, R25, !PT ;  /* 0x0000001914067209 */ /* 0x000fe20007810000 */
[----:B------:R-:W0:Y:S01]  /*4700*/  MUFU.TANH R49, R49 ;  /* 0x0000003100317308 */ /* 0x000e220000002400 */
[----:B------:R-:W-:Y:S01]  /*4710*/  FMUL.FTZ R25, R5, UR10 ;  /* 0x0000000a05197c20 */ /* 0x000fe20008410000 */
[----:B----4-:R-:W-:Y:S02]  /*4720*/  FSEL R24, R44, -INF , P4 ;  /* 0xff8000002c187808 */ /* 0x010fe40002000000 */
[----:B------:R-:W-:Y:S02]  /*4730*/  FMNMX.FTZ R29, R21, R6, !PT ;  /* 0x00000006151d7209 */ /* 0x000fe40007810000 */
[----:B------:R-:W-:-:S02]  /*4740*/  FSEL R32, R25, RZ, P5 ;  /* 0x000000ff19207208 */ /* 0x000fc40002800000 */
[----:B------:R-:W4:Y:S01]  /*4750*/  MUFU.TANH R52, R52 ;  /* 0x0000003400347308 */ /* 0x000f220000002400 */
[----:B---3--:R-:W-:Y:S02]  /*4760*/  FSEL R25, R45, -INF , P3 ;  /* 0xff8000002d197808 */ /* 0x008fe40001800000 */
[----:B------:R-:W-:Y:S01]  /*4770*/  FMNMX.FTZ R6, R24, R29, !PT ;  /* 0x0000001d18067209 */ /* 0x000fe20007810000 */
[--C-:B------:R-:W-:Y:S01]  /*4780*/  FFMA.FTZ R33, R27, UR10, -R32.reuse ;  /* 0x0000000a1b217c23 */ /* 0x100fe20008010820 */
[----:B------:R-:W-:Y:S01]  /*4790*/  ISETP.GT.AND P3, PT, R4, 0x31, PT ;  /* 0x000000310400780c */ /* 0x000fe20003f64270 */
[--C-:B------:R-:W-:Y:S01]  /*47a0*/  FFMA.FTZ R30, R30, UR10, -R32.reuse ;  /* 0x0000000a1e1e7c23 */ /* 0x100fe20008010820 */
[----:B-----5:R-:W-:Y:S01]  /*47b0*/  FSEL R26, R26, -INF , P6 ;  /* 0xff8000001a1a7808 */ /* 0x020fe20003000000 */
[----:B------:R-:W3:Y:S01]  /*47c0*/  MUFU.TANH R28, R53 ;  /* 0x00000035001c7308 */ /* 0x000ee20000002400 */
[----:B------:R-:W-:Y:S01]  /*47d0*/  FMNMX.FTZ R29, R25, R6, !PT ;  /* 0x00000006191d7209 */ /* 0x000fe20007810000 */
[--C-:B------:R-:W-:Y:S01]  /*47e0*/  FFMA.FTZ R31, R31, UR10, -R32.reuse ;  /* 0x0000000a1f1f7c23 */ /* 0x100fe20008010820 */
[----:B------:R-:W-:Y:S01]  /*47f0*/  ISETP.GT.AND P4, PT, R4, 0x38, PT ;  /* 0x000000380400780c */ /* 0x000fe20003f84270 */
[--C-:B------:R-:W-:Y:S01]  /*4800*/  FFMA.FTZ R34, R34, UR10, -R32.reuse ;  /* 0x0000000a22227c23 */ /* 0x100fe20008010820 */
[----:B0-----:R-:W-:Y:S01]  /*4810*/  FSEL R27, R49, -INF , P3 ;  /* 0xff800000311b7808 */ /* 0x001fe20001800000 */
[--C-:B------:R-:W-:Y:S01]  /*4820*/  FFMA.FTZ R35, R35, UR10, -R32.reuse ;  /* 0x0000000a23237c23 */ /* 0x100fe20008010820 */
[----:B------:R-:W-:Y:S01]  /*4830*/  FMNMX.FTZ R6, R26, R29, !PT ;  /* 0x0000001d1a067209 */ /* 0x000fe20007810000 */
[----:B------:R-:W-:Y:S01]  /*4840*/  MUFU.EX2 R36, R30 ;  /* 0x0000001e00247308 */ /* 0x000fe20000000800 */
[----:B------:R-:W-:Y:S01]  /*4850*/  ISETP.GT.AND P3, PT, R4, 0x39, PT ;  /* 0x000000390400780c */ /* 0x000fe20003f64270 */
[--C-:B------:R-:W-:Y:S01]  /*4860*/  FFMA.FTZ R38, R38, UR10, -R32.reuse ;  /* 0x0000000a26267c23 */ /* 0x100fe20008010820 */
[----:B----4-:R-:W-:Y:S01]  /*4870*/  FSEL R4, R52, -INF , P4 ;  /* 0xff80000034047808 */ /* 0x010fe20002000000 */
[--C-:B------:R-:W-:Y:S01]  /*4880*/  FFMA.FTZ R39, R39, UR10, -R32.reuse ;  /* 0x0000000a27277c23 */ /* 0x100fe20008010820 */
[----:B------:R-:W-:Y:S01]  /*4890*/  FMNMX.FTZ R29, R27, R6, !PT ;  /* 0x000000061b1d7209 */ /* 0x000fe20007810000 */
[--C-:B------:R-:W-:Y:S01]  /*48a0*/  FFMA.FTZ R42, R42, UR10, -R32.reuse ;  /* 0x0000000a2a2a7c23 */ /* 0x100fe20008010820 */
[--C-:B------:R-:W-:Y:S01]  /*48b0*/  FFMA.FTZ R43, R43, UR10, -R32.reuse ;  /* 0x0000000a2b2b7c23 */ /* 0x100fe20008010820 */
[----:B------:R-:W0:Y:S01]  /*48c0*/  MUFU.EX2 R33, R33 ;  /* 0x0000002100217308 */ /* 0x000e220000000800 */
[----:B---3--:R-:W-:Y:S01]  /*48d0*/  FSEL R28, R28, -INF , P3 ;  /* 0xff8000001c1c7808 */ /* 0x008fe20001800000 */
        /* <DEDUP_REMOVED lines=9> */
[----:B------:R-:W-:Y:S01]  /*4970*/  FFMA.FTZ R32, R56, UR10, -R32 ;  /* 0x0000000a38207c23 */ /* 0x000fe20008010820 */
[----:B------:R-:W3:Y:S04]  /*4980*/  SHFL.BFLY PT, R6, R29, 0x2, 0x1f ;  /* 0x0c401f001d067f89 */ /* 0x000ee800000e0000 */
[----:B------:R-:W-:Y:S01]  /*4990*/  MUFU.EX2 R34, R34 ;  /* 0x0000002200227308 */ /* 0x000fe20000000800 */
[----:B0-----:R-:W-:-:S07]  /*49a0*/  F2FP.BF16.F32.PACK_AB R153, R36, R33 ;  /* 0x000000212499723e */ /* 0x001fce00000010ff */
[----:B------:R-:W-:Y:S08]  /*49b0*/  MUFU.EX2 R35, R35 ;  /* 0x0000002300237308 */ /* 0x000ff00000000800 */
[----:B------:R-:W0:Y:S01]  /*49c0*/  MUFU.EX2 R38, R38 ;  /* 0x0000002600267308 */ /* 0x000e220000000800 */
[----:B---3--:R-:W-:-:S07]  /*49d0*/  FMNMX.FTZ R30, R29, R6, !PT ;  /* 0x000000061d1e7209 */ /* 0x008fce0007810000 */
[----:B------:R-:W-:Y:S01]  /*49e0*/  MUFU.EX2 R39, R39 ;  /* 0x0000002700277308 */ /* 0x000fe20000000800 */
[----:B------:R-:W3:Y:S07]  /*49f0*/  SHFL.BFLY PT, R29, R30, 0x1, 0x1f ;  /* 0x0c201f001e1d7f89 */ /* 0x000eee00000e0000 */
[----:B------:R-:W4:Y:S01]  /*4a00*/  MUFU.EX2 R42, R42 ;  /* 0x0000002a002a7308 */ /* 0x000f220000000800 */
[----:B0-----:R-:W-:-:S07]  /*4a10*/  F2FP.BF16.F32.PACK_AB R157, R38, R35 ;  /* 0x00000023269d723e */ /* 0x001fce00000010ff */
[----:B------:R-:W-:Y:S08]  /*4a20*/  MUFU.EX2 R43, R43 ;  /* 0x0000002b002b7308 */ /* 0x000ff00000000800 */
[----:B------:R-:W0:Y:S01]  /*4a30*/  MUFU.EX2 R46, R46 ;  /* 0x0000002e002e7308 */ /* 0x000e220000000800 */
[----:B---3--:R-:W-:Y:S02]  /*4a40*/  FMNMX.FTZ R6, R30, R29, !PT ;  /* 0x0000001d1e067209 */ /* 0x008fe40007810000 */
[----:B----4-:R-:W-:-:S02]  /*4a50*/  F2FP.BF16.F32.PACK_AB R159, R42, R39 ;  /* 0x000000272a9f723e */ /* 0x010fc400000010ff */
        /* <DEDUP_REMOVED lines=8> */
[----:B------:R3:W-:Y:S01]  /*4ae0*/  MUFU.EX2 R152, R3 ;  /* 0x0000000300987308 */ /* 0x0007e20000000800 */
[--C-:B------:R-:W-:Y:S01]  /*4af0*/  FFMA.FTZ R12, R12, UR10, -R29.reuse ;  /* 0x0000000a0c0c7c23 */ /* 0x100fe2000801081d */
[--C-:B------:R-:W-:Y:S01]  /*4b00*/  FFMA.FTZ R13, R13, UR10, -R29.reuse ;  /* 0x0000000a0d0d7c23 */ /* 0x100fe2000801081d */
[--C-:B------:R-:W-:Y:S01]  /*4b10*/  FFMA.FTZ R14, R14, UR10, -R29.reuse ;  /* 0x0000000a0e0e7c23 */ /* 0x100fe2000801081d */
[--C-:B------:R-:W-:Y:S01]  /*4b20*/  FFMA.FTZ R15, R15, UR10, -R29.reuse ;  /* 0x0000000a0f0f7c23 */ /* 0x100fe2000801081d */
[--C-:B------:R-:W-:Y:S01]  /*4b30*/  FFMA.FTZ R20, R20, UR10, -R29.reuse ;  /* 0x0000000a14147c23 */ /* 0x100fe2000801081d */
[--C-:B------:R-:W-:Y:S01]  /*4b40*/  FFMA.FTZ R21, R21, UR10, -R29.reuse ;  /* 0x0000000a15157c23 */ /* 0x100fe2000801081d */
[----:B------:R-:W-:Y:S01]  /*4b50*/  FFMA.FTZ R24, R24, UR10, -R29 ;  /* 0x0000000a18187c23 */ /* 0x000fe2000801081d */
[----:B------:R4:W5:Y:S01]  /*4b60*/  MUFU.EX2 R31, R10 ;  /* 0x0000000a001f7308 */ /* 0x0009620000000800 */
[----:B---3--:R-:W-:-:S02]  /*4b70*/  @!P1 VIADD R3, R7, 0x28c40 ;  /* 0x00028c4007039836 */ /* 0x008fc40000000000 */
[--C-:B------:R-:W-:Y:S01]  /*4b80*/  FFMA.FTZ R25, R25, UR10, -R29.reuse ;  /* 0x0000000a19197c23 */ /* 0x100fe2000801081d */
[--C-:B------:R-:W-:Y:S01]  /*4b90*/  FFMA.FTZ R26, R26, UR10, -R29.reuse ;  /* 0x0000000a1a1a7c23 */ /* 0x100fe2000801081d */
[--C-:B------:R-:W-:Y:S01]  /*4ba0*/  FFMA.FTZ R27, R27, UR10, -R29.reuse ;  /* 0x0000000a1b1b7c23 */ /* 0x100fe2000801081d */
[----:B------:R-:W-:Y:S01]  /*4bb0*/  FFMA.FTZ R4, R4, UR10, -R29 ;  /* 0x0000000a04047c23 */ /* 0x000fe2000801081d */
[----:B------:R-:W-:Y:S01]  /*4bc0*/  @!P1 PRMT R3, RZ, 0x654, R3 ;  /* 0x00000654ff039816 */ /* 0x000fe20000000003 */
[----:B------:R-:W-:Y:S01]  /*4bd0*/  FFMA.FTZ R28, R28, UR10, -R29 ;  /* 0x0000000a1c1c7c23 */ /* 0x000fe2000801081d */
[----:B------:R-:W3:Y:S01]  /*4be0*/  MUFU.EX2 R9, R9 ;  /* 0x0000000900097308 */ /* 0x000ee20000000800 */
[----:B----4-:R-:W-:Y:S01]  /*4bf0*/  FADD.FTZ R10, R33, R36 ;  /* 0x00000024210a7221 */ /* 0x010fe20000010000 */
[----:B------:R4:W-:Y:S01]  /*4c00*/  @!P1 SYNCS.ARRIVE.TRANS64.RED.A1T0 RZ, [R3+URZ], RZ ;  /* 0x000000ff03ff99a7 */ /* 0x0009e2000810043f */
[----:B0-----:R-:W-:-:S05]  /*4c10*/  F2FP.BF16.F32.PACK_AB R161, R46, R43 ;  /* 0x0000002b2ea1723e */ /* 0x001fca00000010ff */
[----:B------:R0:W1:Y:S08]  /*4c20*/  MUFU.EX2 R154, R11 ;  /* 0x0000000b009a7308 */ /* 0x0000700000000800 */
[----:B------:R-:W2:Y:S01]  /*4c30*/  MUFU.EX2 R12, R12 ;  /* 0x0000000c000c7308 */ /* 0x000ea20000000800 */
[----:B0-----:R-:W-:Y:S01]  /*4c40*/  FADD.FTZ R11, R155, R10 ;  /* 0x0000000a9b0b7221 */ /* 0x001fe20000010000 */
[----:B-----5:R-:W-:Y:S01]  /*4c50*/  FADD.FTZ R10, R152, R31 ;  /* 0x0000001f980a7221 */ /* 0x020fe20000010000 */
[----:B------:R-:W-:-:S02]  /*4c60*/  F2FP.BF16.F32.PACK_AB R155, R34, R155 ;  /* 0x0000009b229b723e */ /* 0x000fc400000010ff */
[----:B------:R-:W-:Y:S01]  /*4c70*/  FADD.FTZ R30, R34, R11 ;  /* 0x0000000b221e7221 */ /* 0x000fe20000010000 */
[----:B---3--:R-:W-:Y:S01]  /*4c80*/  FADD.FTZ R11, R9, R10 ;  /* 0x0000000a090b7221 */ /* 0x008fe20000010000 */
[----:B------:R-:W-:Y:S01]  /*4c90*/  F2FP.BF16.F32.PACK_AB R152, R31, R152 ;  /* 0x000000981f98723e */ /* 0x000fe200000010ff */
[----:B------:R-:W4:Y:S01]  /*4ca0*/  MUFU.EX2 R13, R13 ;  /* 0x0000000d000d7308 */ /* 0x000f220000000800 */
[----:B------:R-:W-:Y:S01]  /*4cb0*/  FADD.FTZ R37, R35, R30 ;  /* 0x0000001e23257221 */ /* 0x000fe20000010000 */
[C---:B-1----:R-:W-:Y:S01]  /*4cc0*/  FADD.FTZ R11, R154.reuse, R11 ;  /* 0x0000000b9a0b7221 */ /* 0x042fe20000010000 */
[----:B------:R-:W-:Y:S01]  /*4cd0*/  F2FP.BF16.F32.PACK_AB R154, R154, R9 ;  /* 0x000000099a9a723e */ /* 0x000fe200000010ff */
[----:B------:R-:W-:Y:S01]  /*4ce0*/  BAR.SYNC.DEFER_BLOCKING 0xf, 0x100 ;  /* 0x03c4000000007b1d */ /* 0x000fe20000010000 */
[----:B------:R-:W-:Y:S01]  /*4cf0*/  FADD.FTZ R30, R38, R37 ;  /* 0x00000025261e7221 */ /* 0x000fe20000010000 */
[----:B--2---:R-:W-:-:S04]  /*4d00*/  FADD.FTZ R10, R12, R11 ;  /* 0x0000000b0c0a7221 */ /* 0x004fc80000010000 */
[----:B------:R-:W0:Y:S01]  /*4d10*/  MUFU.EX2 R14, R14 ;  /* 0x0000000e000e7308 */ /* 0x000e220000000800 */
[----:B------:R-:W-:-:S04]  /*4d20*/  FADD.FTZ R11, R39, R30 ;  /* 0x0000001e270b7221 */ /* 0x000fc80000010000 */
[----:B------:R-:W-:Y:S01]  /*4d30*/  FADD.FTZ R30, R42, R11 ;  /* 0x0000000b2a1e7221 */ /* 0x000fe20000010000 */
[----:B----4-:R-:W-:Y:S02]  /*4d40*/  FADD.FTZ R3, R13, R10 ;  /* 0x0000000a0d037221 */ /* 0x010fe40000010000 */
[----:B------:R-:W1:Y:S01]  /*4d50*/  MUFU.EX2 R15, R15 ;  /* 0x0000000f000f7308 */ /* 0x000e620000000800 */
[----:B------:R-:W-:Y:S01]  /*4d60*/  FADD.FTZ R29, R43, R30 ;  /* 0x0000001e2b1d7221 */ /* 0x000fe20000010000 */
[----:B------:R-:W-:-:S03]  /*4d70*/  F2FP.BF16.F32.PACK_AB R156, R13, R12 ;  /* 0x0000000c0d9c723e */ /* 0x000fc600000010ff */
[----:B------:R-:W-:-:S03]  /*4d80*/  FADD.FTZ R30, R46, R29 ;  /* 0x0000001d2e1e7221 */ /* 0x000fc60000010000 */
[----:B------:R-:W2:Y:S01]  /*4d90*/  MUFU.EX2 R20, R20 ;  /* 0x0000001400147308 */ /* 0x000ea20000000800 */
[----:B0-----:R-:W-:Y:S01]  /*4da0*/  FADD.FTZ R10, R14, R3 ;  /* 0x000000030e0a7221 */ /* 0x001fe20000010000 */
[----:B------:R0:W-:Y:S06]  /*4db0*/  STSM.16.M88.4 [R19+0x26800], R152 ;  /* 0x0268009813007844 */ /* 0x0001ec0000000200 */
[----:B------:R-:W3:Y:S01]  /*4dc0*/  MUFU.EX2 R21, R21 ;  /* 0x0000001500157308 */ /* 0x000ee20000000800 */
[C---:B-1----:R-:W-:Y:S01]  /*4dd0*/  FADD.FTZ R11, R15.reuse, R10 ;  /* 0x0000000a0f0b7221 */ /* 0x042fe20000010000 */
[----:B------:R-:W-:-:S05]  /*4de0*/  F2FP.BF16.F32.PACK_AB R158, R15, R14 ;  /* 0x0000000e0f9e723e */ /* 0x000fca00000010ff */
[----:B------:R0:W-:Y:S01]  /*4df0*/  STSM.16.M88.4 [R22], R156 ;  /* 0x0000009c16007844 */ /* 0x0001e20000000200 */
[----:B------:R-:W1:Y:S01]  /*4e00*/  MUFU.EX2 R24, R24 ;  /* 0x0000001800187308 */ /* 0x000e620000000800 */
[----:B--2---:R-:W-:Y:S01]  /*4e10*/  FADD.FTZ R10, R20, R11 ;  /* 0x0000000b140a7221 */ /* 0x004fe20000010000 */
[----:B------:R-:W-:-:S06]  /*4e20*/  FADD.FTZ R11, R47, R30 ;  /* 0x0000001e2f0b7221 */ /* 0x000fcc0000010000 */
[----:B------:R-:W2:Y:S01]  /*4e30*/  MUFU.EX2 R50, R50 ;  /* 0x0000003200327308 */ /* 0x000ea20000000800 */
[C---:B---3--:R-:W-:Y:S01]  /*4e40*/  FADD.FTZ R9, R21.reuse, R10 ;  /* 0x0000000a15097221 */ /* 0x048fe20000010000 */
[----:B------:R-:W-:-:S06]  /*4e50*/  F2FP.BF16.F32.PACK_AB R160, R21, R20 ;  /* 0x0000001415a0723e */ /* 0x000fcc00000010ff */
[----:B------:R-:W3:Y:S01]  /*4e60*/  MUFU.EX2 R25, R25 ;  /* 0x0000001900197308 */ /* 0x000ee20000000800 */
[----:B-1----:R-:W-:-:S07]  /*4e70*/  FADD.FTZ R10, R24, R9 ;  /* 0x00000009180a7221 */ /* 0x002fce0000010000 */
[----:B------:R-:W-:Y:S01]  /*4e80*/  MUFU.EX2 R51, R51 ;  /* 0x0000003300337308 */ /* 0x000fe20000000800 */
[C---:B--2---:R-:W-:Y:S01]  /*4e90*/  F2FP.BF16.F32.PACK_AB R163, R50.reuse, R47 ;  /* 0x0000002f32a3723e */ /* 0x044fe200000010ff */
[----:B------:R-:W-:-:S06]  /*4ea0*/  FADD.FTZ R50, R50, R11 ;  /* 0x0000000b32327221 */ /* 0x000fcc0000010000 */
[----:B------:R-:W1:Y:S01]  /*4eb0*/  MUFU.EX2 R54, R54 ;  /* 0x0000003600367308 */ /* 0x000e620000000800 */
[C---:B---3--:R-:W-:Y:S01]  /*4ec0*/  F2FP.BF16.F32.PACK_AB R162, R25.reuse, R24 ;  /* 0x0000001819a2723e */ /* 0x048fe200000010ff */
[----:B------:R-:W-:-:S04]  /*4ed0*/  FADD.FTZ R25, R25, R10 ;  /* 0x0000000a19197221 */ /* 0x000fc80000010000 */
[----:B------:R0:W-:Y:S02]  /*4ee0*/  STSM.16.M88.4 [R184], R160 ;  /* 0x000000a0b8007844 */ /* 0x0001e40000000200 */
[----:B------:R-:W-:Y:S08]  /*4ef0*/  MUFU.EX2 R26, R26 ;  /* 0x0000001a001a7308 */ /* 0x000ff00000000800 */
[----:B------:R-:W2:Y:S01]  /*4f00*/  MUFU.EX2 R27, R27 ;  /* 0x0000001b001b7308 */ /* 0x000ea20000000800 */
[----:B-1----:R-:W-:Y:S01]  /*4f10*/  F2FP.BF16.F32.PACK_AB R165, R54, R51 ;  /* 0x0000003336a5723e */ /* 0x002fe200000010ff */
[----:B------:R-:W-:-:S04]  /*4f20*/  FADD.FTZ R51, R51, R50 ;  /* 0x0000003233337221 */ /* 0x000fc80000010000 */
[----:B------:R-:W-:Y:S02]  /*4f30*/  FADD.FTZ R54, R54, R51 ;  /* 0x0000003336367221 */ /* 0x000fe40000010000 */
[----:B------:R-:W-:Y:S08]  /*4f40*/  MUFU.EX2 R55, R55 ;  /* 0x0000003700377308 */ /* 0x000ff00000000800 */
[----:B------:R-:W1:Y:S01]  /*4f50*/  MUFU.EX2 R32, R32 ;  /* 0x0000002000207308 */ /* 0x000e620000000800 */
[----:B--2---:R-:W-:Y:S01]  /*4f60*/  F2FP.BF16.F32.PACK_AB R164, R27, R26 ;  /* 0x0000001a1ba4723e */ /* 0x004fe200000010ff */
[----:B------:R-:W-:-:S04]  /*4f70*/  FADD.FTZ R26, R26, R25 ;  /* 0x000000191a1a7221 */ /* 0x000fc80000010000 */
[----:B------:R-:W-:Y:S02]  /*4f80*/  FADD.FTZ R27, R27, R26 ;  /* 0x0000001a1b1b7221 */ /* 0x000fe40000010000 */
[----:B------:R-:W2:Y:S08]  /*4f90*/  MUFU.EX2 R4, R4 ;  /* 0x0000000400047308 */ /* 0x000eb00000000800 */
[----:B------:R-:W3:Y:S01]  /*4fa0*/  MUFU.EX2 R3, R28 ;  /* 0x0000001c00037308 */ /* 0x000ee20000000800 */
[----:B-1----:R-:W-:Y:S01]  /*4fb0*/  F2FP.BF16.F32.PACK_AB R167, R32, R55 ;  /* 0x0000003720a7723e */ /* 0x002fe200000010ff */
[----:B------:R-:W-:Y:S01]  /*4fc0*/  FADD.FTZ R55, R55, R54 ;  /* 0x0000003637377221 */ /* 0x000fe20000010000 */
[----:B--2---:R-:W-:Y:S01]  /*4fd0*/  FADD.FTZ R10, R4, R27 ;  /* 0x0000001b040a7221 */ /* 0x004fe20000010000 */
[----:B---3--:R-:W-:-:S02]  /*4fe0*/  F2FP.BF16.F32.PACK_AB R166, R3, R4 ;  /* 0x0000000403a6723e */ /* 0x008fc400000010ff */
[----:B------:R-:W-:Y:S01]  /*4ff0*/  FADD.FTZ R4, R32, R55 ;  /* 0x0000003720047221 */ /* 0x000fe20000010000 */
[----:B------:R-:W-:Y:S02]  /*5000*/  FADD.FTZ R3, R3, R10 ;  /* 0x0000000a03037221 */ /* 0x000fe40000010000 */
[----:B------:R0:W-:Y:S01]  /*5010*/  STSM.16.M88.4 [R23], R164 ;  /* 0x000000a417007844 */ /* 0x0001e20000000200 */
[----:B------:R-:W-:Y:S05]  /*5020*/  @!P0 BRA `(.L_x_4172) ;  /* 0x0000000000048947 */ /* 0x000fea0003800000 */
[----:B------:R-:W-:Y:S01]  /*5030*/  BPT.TRAP 0x1 ;  /* 0x000000040000795c */ /* 0x000fe20000300000 */
.L_x_4172:
[----:B------:R1:W2:Y:S01]  /*5040*/  SYNCS.PHASECHK.TRANS64.TRYWAIT P3, [R7+URZ+0x28c50], R8 ;  /* 0x028c5008070075a7 */ /* 0x0002a2000806017f */
[----:B------:R-:W-:Y:S05]  /*5050*/  @!P0 BRA `(.L_x_4173) ;  /* 0x0000000000048947 */ /* 0x000fea0003800000 */
[----:B------:R-:W-:Y:S01]  /*5060*/  BPT.TRAP 0x1 ;  /* 0x000000040000795c */ /* 0x000fe20000300000 */
.L_x_4173:
[----:B--2---:R-:W-:Y:S05]  /*5070*/  @P3 BRA `(.L_x_4174) ;  /* 0x0000000000083947 */ /* 0x004fea0003800000 */
[----:B------:R-:W2:Y:S02]  /*5080*/  SYNCS.PHASECHK.TRANS64.TRYWAIT P3, [R7+URZ+0x28c50], R8 ;  /* 0x028c5008070075a7 */ /* 0x000ea4000806017f */
[----:B--2---:R-:W-:Y:S05]  /*5090*/  @!P3 BRA `(.L_x_4175) ;  /* 0x000000cc0074b947 */ /* 0x004fea0003800000 */
.L_x_4174:
[----:B------:R-:W-:Y:S01]  /*50a0*/  ULEA UR11, UR36, UR48, 0xc ;  /* 0x00000030240b7291 */ /* 0x000fe2000f8e603f */
[----:B------:R-:W-:Y:S01]  /*50b0*/  WARPGROUP.ARRIVE ;  /* 0x00000000000079c5 */ /* 0x000fe20000000000 */
[----:B------:R-:W-:Y:S01]  /*50c0*/  UMOV UR7, 0x40000040 ;  /* 0x4000004000077882 */ /* 0x000fe20000000000 */
[----:B------:R-:W-:Y:S01]  /*50d0*/  @UP0 ULDC UR18, c[0x0][0x450] ;  /* 0x0001140000120ab9 */ /* 0x000fe20000000800 */
[----:B------:R-:W-:Y:S01]  /*50e0*/  UIMAD UR14, UR49, UR14, -UR15 ;  /* 0x0000000e310e72a4 */ /* 0x000fe2000f8e0a0f */
[----:B-12---:R-:W-:Y:S01]  /*50f0*/  @!P1 VIADD R7, R7, 0x28c60 ;  /* 0x00028c6007079836 */ /* 0x006fe20000000000 */
[----:B------:R-:W-:Y:S01]  /*5100*/  UIADD3 UR21, UR50, -0x2, URZ ;  /* 0xfffffffe32157890 */ /* 0x000fe2000fffe03f */
        /* <DEDUP_REMOVED lines=25> */
[----:B------:R-:W-:-:S04]  /*52a0*/  UIADD3 UR14, UR14, UR11, URZ ;  /* 0x0000000b0e0e7290 */ /* 0x000fc8000fffe03f */
[----:B------:R-:W-:-:S04]  /*52b0*/  USHF.R.S32.HI UR6, URZ, 0x1f, UR14 ;  /* 0x0000001f3f067899 */ /* 0x000fc8000801140e */
[----:B------:R-:W-:-:S04]  /*52c0*/  ULEA.HI UR6, UR6, UR14, URZ, 0x6 ;  /* 0x0000000e06067291 */ /* 0x000fc8000f8f303f */
[----:B------:R-:W-:-:S04]  /*52d0*/  USHF.R.S32.HI UR6, URZ, 0x6, UR6 ;  /* 0x000000063f067899 */ /* 0x000fc80008011406 */
[----:B------:R-:W-:-:S04]  /*52e0*/  UISETP.LT.AND UP1, UPT, URZ, UR6, UPT ;  /* 0x000000063f00728c */ /* 0x000fc8000bf21270 */
[----:B------:R-:W-:-:S04]  /*52f0*/  USEL UR20, URZ, UR6, !UP1 ;  /* 0x000000063f147287 */ /* 0x000fc8000c800000 */
[----:B------:R-:W-:-:S06]  /*5300*/  UISETP.GE.AND UP1, UPT, UR21, UR20, UPT ;  /* 0x000000141500728c */ /* 0x000fcc000bf26270 */
[----:B------:R-:W-:Y:S01]  /*5310*/  PLOP3.LUT P3, PT, PT, PT, UP1, 0x80, 0x0 ;  /* 0x000000000000781c */ /* 0x000fe20003f6f018 */
        /* <DEDUP_REMOVED lines=12> */
[----:B------:R-:W-:Y:S01]  /*53e0*/  UMOV UR23, UR36 ;  /* 0x0000002400177c82 */ /* 0x000fe20008000000 */
[----:B------:R-:W-:Y:S01]  /*53f0*/  IMAD.MOV.U32 R9, RZ, RZ, R6 ;  /* 0x000000ffff097224 */ /* 0x000fe200078e0006 */
[----:B------:R-:W-:Y:S01]  /*5400*/  ULDC UR24, c[0x0][0x288] ;  /* 0x0000a20000187ab9 */ /* 0x000fe20000000800 */
[----:B------:R-:W-:Y:S01]  /*5410*/  ULDC UR25, c[0x0][0x9d8] ;  /* 0x0002760000197ab9 */ /* 0x000fe20000000800 */
[----:B------:R-:W-:-:S05]  /*5420*/  ULDC UR22, c[0x0][0x988] ;  /* 0x0002620000167ab9 */ /* 0x000fca0000000800 */
.L_x_4185:
[----:B------:R-:W-:-:S04]  /*5430*/  UIADD3 UR36, UR23, 0x1, URZ ;  /* 0x0000000117247890 */ /* 0x000fc8000fffe03f */
[----:B------:R-:W-:-:S04]  /*5440*/  UISETP.NE.AND UP1, UPT, UR36, 0x2, UPT ;  /* 0x000000022400788c */ /* 0x000fc8000bf25270 */
[----:B------:R-:W-:Y:S02]  /*5450*/  USEL UR6, URZ, 0x1, UP1 ;  /* 0x000000013f067887 */ /* 0x000fe40008800000 */
[----:B------:R-:W-:Y:S02]  /*5460*/  USEL UR36, UR36, URZ, UP1 ;  /* 0x0000003f24247287 */ /* 0x000fe40008800000 */
[----:B------:R-:W-:Y:S01]  /*5470*/  ULOP3.LUT UR37, UR37, UR6, URZ, 0x3c, !UPT ;  /* 0x0000000625257292 */ /* 0x000fe2000f8e3c3f */
[----:B--2---:R-:W-:Y:S11]  /*5480*/  @!P0 BRA `(.L_x_4177) ;  /* 0x0000000000048947 */ /* 0x004ff60003800000 */
[----:B------:R-:W-:Y:S01]  /*5490*/  BPT.TRAP 0x1 ;  /* 0x000000040000795c */ /* 0x000fe20000300000 */
.L_x_4177:
[----:B------:R-:W-:Y:S01]  /*54a0*/  ULEA UR26, UR36, UR43, 0x3 ;  /* 0x0000002b241a7291 */ /* 0x000fe2000f8e183f */
[----:B-1----:R-:W-:-:S05]  /*54b0*/  IMAD.U32 R7, RZ, RZ, UR37 ;  /* 0x00000025ff077e24 */ /* 0x002fca000f8e00ff */
[----:B------:R-:W-:-:S04]  /*54c0*/  SHF.L.U32 R7, R7, 0x1f, RZ ;  /* 0x0000001f07077819 */ /* 0x000fc800000006ff */
[----:B------:R1:W2:Y:S01]  /*54d0*/  SYNCS.PHASECHK.TRANS64.TRYWAIT P3, [UR26+0x28c30], R7 ;  /* 0x028c3007ff0075a7 */ /* 0x0002a2000806015a */
[----:B------:R-:W-:Y:S05]  /*54e0*/  @!P0 BRA `(.L_x_4178) ;  /* 0x0000000000048947 */ /* 0x000fea0003800000 */
[----:B------:R-:W-:Y:S01]  /*54f0*/  BPT.TRAP 0x1 ;  /* 0x000000040000795c */ /* 0x000fe20000300000 */
.L_x_4178:
[----:B--2---:R-:W-:Y:S05]  /*5500*/  @P3 BRA `(.L_x_4179) ;  /* 0x0000000000083947 */ /* 0x004fea0003800000 */
[----:B------:R-:W2:Y:S02]  /*5510*/  SYNCS.PHASECHK.TRANS64.TRYWAIT P3, [UR26+0x28c30], R7 ;  /* 0x028c3007ff0075a7 */ /* 0x000ea4000806015a */
[----:B--2---:R-:W-:Y:S05]  /*5520*/  @!P3 BRA `(.L_x_4180) ;  /* 0x000000c80064b947 */ /* 0x004fea0003800000 */
.L_x_4179:
[----:B------:R-:W-:Y:S01]  /*5530*/  R2UR UR18, R0 ;  /* 0x00000000001272ca */ /* 0x000fe200000e0000 */
[----:B0-----:R-:W-:Y:S01]  /*5540*/  WARPGROUP.ARRIVE ;  /* 0x00000000000079c5 */ /* 0x001fe20000000000 */
[----:B------:R-:W-:Y:S01]  /*5550*/  UMOV UR19, 0x40000040 ;  /* 0x4000004000137882 */ /* 0x000fe20000000000 */
[----:B------:R-:W-:Y:S01]  /*5560*/  UMOV UR7, 0x40000040 ;  /* 0x4000004000077882 */ /* 0x000fe20000000000 */
[----:B------:R-:W-:Y:S01]  /*5570*/  UMOV UR11, 0x40000040 ;  /* 0x40000040000b7882 */ /* 0x000fe20000000000 */
[----:B------:R-:W-:Y:S01]  /*5580*/  UMOV UR15, 0x40000040 ;  /* 0x40000040000f7882 */ /* 0x000fe20000000000 */
[----:B--2---:R-:W-:Y:S01]  /*5590*/  VIADD R6, R185, UR41 ;  /* 0x00000029b9067c36 */ /* 0x004fe20008000000 */
[----:B------:R-:W0:Y:S06]  /*55a0*/  LDC R12, c[0x0][0x2f0] ;  /* 0x0000bc00ff0c7b82 */ /* 0x000e2c0000000800 */
        /* <DEDUP_REMOVED lines=9> */
[----:B------:R-:W-:Y:S01]  /*5640*/  @P2 IMAD.HI.U32 R5, R6, UR6, RZ ;  /* 0x0000000606052c27 */ /* 0x000fe2000f8e00ff */
[----:B------:R-:W-:-:S04]  /*5650*/  @UP0 ULDC UR6, c[0x0][0x450] ;  /* 0x0001140000060ab9 */ /* 0x000fc80000000800 */
[----:B------:R-:W-:Y:S01]  /*5660*/  @P2 SHF.R.U32.HI R6, RZ, UR6, R5 ;  /* 0x00000006ff062c19 */ /* 0x000fe20008011605 */
[----:B------:R-:W-:Y:S02]  /*5670*/  UMOV UR6, 0xffffffc0 ;  /* 0xffffffc000067882 */ /* 0x000fe40000000000 */
[----:B------:R-:W-:Y:S02]  /*5680*/  UIMAD UR6, UR21, UR6, 0x1 ;  /* 0x00000001150674a4 */ /* 0x000fe4000f8e0206 */
[----:B------:R-:W2:Y:S04]  /*5690*/  SHFL.IDX PT, R10, R6, RZ, 0x1c1f ;  /* 0x001c1fff060a7589 */ /* 0x000ea800000e0000 */
[----:B------:R-:W3:Y:S01]  /*56a0*/  SHFL.IDX PT, R6, R6, 0x1, 0x1c1f ;  /* 0x003c1f0006067f89 */ /* 0x000ee200000e0000 */
[----:B------:R-:W-:-:S02]  /*56b0*/  WARPGROUP.DEPBAR.LE gsb0, 0x0 ;  /* 0x00008000000079c5 */ /* 0x000fc40000010000 */
        /* <DEDUP_REMOVED lines=10> */
[----:B------:R-:W-:Y:S01]  /*5760*/  IADD3 R165, -R2, UR6, RZ ;  /* 0x0000000602a57c10 */ /* 0x000fe2000fffe1ff */
[----:B------:R-:W-:Y:S01]  /*5770*/  FMUL.FTZ R156, R156, UR25 ;  /* 0x000000199c9c7c20 */ /* 0x000fe20008410000 */
[----:B------:R-:W-:Y:S01]  /*5780*/  FMUL.FTZ R157, R157, UR25 ;  /* 0x000000199d9d7c20 */ /* 0x000fe20008410000 */
[----:B------:R-:W4:Y:S01]  /*5790*/  MUFU.TANH R152, R152 ;  /* 0x0000009800987308 */ /* 0x000f220000002400 */
[----:B------:R-:W-:Y:S01]  /*57a0*/  FMUL.FTZ R160, R160, UR25 ;  /* 0x00000019a0a07c20 */ /* 0x000fe20008410000 */
[----:B0-----:R-:W-:-:S02]  /*57b0*/  IMAD R165, R12, UR49, R165 ;  /* 0x000000310ca57c24 */ /* 0x001fc4000f8e02a5 */
[----:B------:R-:W-:Y:S01]  /*57c0*/  FMUL.FTZ R164, R164, UR25 ;  /* 0x00000019a4a47c20 */ /* 0x000fe20008410000 */
[----:B------:R-:W-:Y:S01]  /*57d0*/  FMUL.FTZ R161, R161, UR25 ;  /* 0x00000019a1a17c20 */ /* 0x000fe20008410000 */
[----:B------:R-:W-:Y:S01]  /*57e0*/  FMUL.FTZ R168, R168, UR25 ;  /* 0x00000019a8a87c20 */ /* 0x000fe20008410000 */
[----:B------:R-:W-:Y:S01]  /*57f0*/  FMUL.FTZ R169, R169, UR25 ;  /* 0x00000019a9a97c20 */ /* 0x000fe20008410000 */
[----:B--2---:R-:W-:Y:S01]  /*5800*/  IADD3 R10, R10, -UR24, R165 ;  /* 0x800000180a0a7c10 */ /* 0x004fe2000fffe0a5 */
[----:B------:R-:W-:Y:S01]  /*5810*/  MUFU.TANH R153, R153 ;  /* 0x0000009900997308 */ /* 0x000fe20000002400 */
[----:B------:R-:W-:Y:S01]  /*5820*/  FMUL.FTZ R172, R172, UR25 ;  /* 0x00000019acac7c20 */ /* 0x000fe20008410000 */
[----:B------:R-:W-:Y:S01]  /*5830*/  FMUL.FTZ R173, R173, UR25 ;  /* 0x00000019adad7c20 */ /* 0x000fe20008410000 */
[----:B------:R-:W-:Y:S01]  /*5840*/  ISETP.GT.AND P3, PT, R10, RZ, PT ;  /* 0x000000ff0a00720c */ /* 0x000fe20003f64270 */
[----:B------:R-:W-:Y:S01]  /*5850*/  FMUL.FTZ R176, R176, UR25 ;  /* 0x00000019b0b07c20 */ /* 0x000fe20008410000 */
[----:B------:R-:W-:Y:S01]  /*5860*/  ISETP.GT.AND P4, PT, R10, 0x1, PT ;  /* 0x000000010a00780c */ /* 0x000fe20003f84270 */
        /* <DEDUP_REMOVED lines=21> */
[----:B------:R-:W-:-:S05]  /*59c0*/  FMUL.FTZ R183, R183, UR25 ;  /* 0x00000019b7b77c20 */ /* 0x000fca0008410000 */
[----:B------:R4:W-:Y:S08]  /*59d0*/  MUFU.TANH R13, R164 ;  /* 0x000000a4000d7308 */ /* 0x0009f00000002400 */
[----:B------:R1:W3:Y:S01]  /*59e0*/  MUFU.TANH R11, R161 ;  /* 0x000000a1000b7308 */ /* 0x0002e20000002400 */
[----:B----4-:R-:W-:Y:S02]  /*59f0*/  FSEL R164, R152, -INF , P3 ;  /* 0xff80000098a47808 */ /* 0x010fe40001800000 */
[----:B------:R-:W-:-:S02]  /*5a00*/  ISETP.GT.AND P3, PT, R10, 0x8, PT ;  /* 0x000000080a00780c */ /* 0x000fc40003f64270 */
[----:B------:R-:W-:Y:S02]  /*5a10*/  FMNMX.FTZ R12, R164, R9, !PT ;  /* 0x00000009a40c7209 */ /* 0x000fe40007810000 */
[----:B0-----:R-:W-:Y:S01]  /*5a20*/  FSEL R156, R156, -INF , P3 ;  /* 0xff8000009c9c7808 */ /* 0x001fe20001800000 */
[----:B------:R0:W4:Y:S01]  /*5a30*/  MUFU.TANH R21, R5 ;  /* 0x0000000500157308 */ /* 0x0001220000002400 */
[----:B-1----:R-:W-:Y:S02]  /*5a40*/  FSEL R161, R153, -INF , P4 ;  /* 0xff80000099a17808 */ /* 0x002fe40002000000 */
[C---:B------:R-:W-:Y:S02]  /*5a50*/  ISETP.GT.AND P4, PT, R10.reuse, 0x9, PT ;  /* 0x000000090a00780c */ /* 0x040fe40003f84270 */
[----:B------:R-:W-:Y:S02]  /*5a60*/  ISETP.GT.AND P3, PT, R10, 0x10, PT ;  /* 0x000000100a00780c */ /* 0x000fe40003f64270 */
[----:B--2---:R-:W-:Y:S01]  /*5a70*/  FSEL R157, R157, -INF , P4 ;  /* 0xff8000009d9d7808 */ /* 0x004fe20002000000 */
[----:B------:R-:W1:Y:S01]  /*5a80*/  MUFU.TANH R20, R168 ;  /* 0x000000a800147308 */ /* 0x000e620000002400 */
[----:B0-----:R-:W-:-:S02]  /*5a90*/  FMNMX.FTZ R5, R161, R12, !PT ;  /* 0x0000000ca1057209 */ /* 0x001fc40007810000 */
[----:B------:R-:W-:Y:S02]  /*5aa0*/  ISETP.GT.AND P4, PT, R10, 0x11, PT ;  /* 0x000000110a00780c */ /* 0x000fe40003f84270 */
[----:B------:R-:W-:Y:S02]  /*5ab0*/  FMNMX.FTZ R12, R156, R5, !PT ;  /* 0x000000059c0c7209 */ /* 0x000fe40007810000 */
[----:B-----5:R-:W-:Y:S01]  /*5ac0*/  FSEL R160, R160, -INF , P3 ;  /* 0xff800000a0a07808 */ /* 0x020fe20001800000 */
[----:B------:R-:W0:Y:S01]  /*5ad0*/  MUFU.TANH R14, R169 ;  /* 0x000000a9000e7308 */ /* 0x000e220000002400 */
[----:B------:R-:W-:Y:S02]  /*5ae0*/  FMNMX.FTZ R5, R157, R12, !PT ;  /* 0x0000000c9d057209 */ /* 0x000fe40007810000 */
[----:B------:R-:W-:Y:S02]  /*5af0*/  ISETP.GT.AND P3, PT, R10, 0x18, PT ;  /* 0x000000180a00780c */ /* 0x000fe40003f64270 */
[----:B---3--:R-:W-:-:S02]  /*5b00*/  FSEL R153, R11, -INF , P4 ;  /* 0xff8000000b997808 */ /* 0x008fc40002000000 */
[----:B------:R-:W-:Y:S01]  /*5b10*/  FMNMX.FTZ R12, R160, R5, !PT ;  /* 0x00000005a00c7209 */ /* 0x000fe20007810000 */
[----:B------:R-:W2:Y:S01]  /*5b20*/  MUFU.TANH R15, R172 ;  /* 0x000000ac000f7308 */ /* 0x000ea20000002400 */
[C---:B------:R-:W-:Y:S02]  /*5b30*/  ISETP.GT.AND P4, PT, R10.reuse, 0x19, PT ;  /* 0x000000190a00780c */ /* 0x040fe40003f84270 */
[----:B------:R-:W-:Y:S02]  /*5b40*/  FSEL R152, R13, -INF , P3 ;  /* 0xff8000000d987808 */ /* 0x000fe40001800000 */
[----:B------:R-:W-:Y:S02]  /*5b50*/  FMNMX.FTZ R5, R153, R12, !PT ;  /* 0x0000000c99057209 */ /* 0x000fe40007810000 */
[----:B------:R-:W-:Y:S01]  /*5b60*/  ISETP.GT.AND P3, PT, R10, 0x20, PT ;  /* 0x000000200a00780c */ /* 0x000fe20003f64270 */
[----:B------:R-:W3:Y:S01]  /*5b70*/  MUFU.TANH R173, R173 ;  /* 0x000000ad00ad7308 */ /* 0x000ee20000002400 */
[----:B----4-:R-:W-:-:S02]  /*5b80*/  FSEL R21, R21, -INF , P4 ;  /* 0xff80000015157808 */ /* 0x010fc40002000000 */
[----:B------:R-:W-:Y:S02]  /*5b90*/  FMNMX.FTZ R12, R152, R5, !PT ;  /* 0x00000005980c7209 */ /* 0x000fe40007810000 */
[----:B------:R-:W-:Y:S02]  /*5ba0*/  ISETP.GT.AND P4, PT, R10, 0x21, PT ;  /* 0x000000210a00780c */ /* 0x000fe40003f84270 */
[----:B-1----:R-:W-:Y:S01]  /*5bb0*/  FSEL R20, R20, -INF , P3 ;  /* 0xff80000014147808 */ /* 0x002fe20001800000 */
[----:B------:R-:W1:Y:S01]  /*5bc0*/  MUFU.TANH R176, R176 ;  /* 0x000000b000b07308 */ /* 0x000e620000002400 */
[----:B------:R-:W-:Y:S02]  /*5bd0*/  FMNMX.FTZ R5, R21, R12, !PT ;  /* 0x0000000c15057209 */ /* 0x000fe40007810000 */
[----:B------:R-:W-:Y:S02]  /*5be0*/  ISETP.GT.AND P3, PT, R10, 0x28, PT ;  /* 0x000000280a00780c */ /* 0x000fe40003f64270 */
[----:B0-----:R-:W-:-:S02]  /*5bf0*/  FSEL R14, R14, -INF , P4 ;  /* 0xff8000000e0e7808 */ /* 0x001fc40002000000 */
[----:B------:R-:W-:Y:S01]  /*5c00*/  FMNMX.FTZ R5, R20, R5, !PT ;  /* 0x0000000514057209 */ /* 0x000fe20007810000 */
[----:B------:R-:W0:Y:S01]  /*5c10*/  MUFU.TANH R177, R177 ;  /* 0x000000b100b17308 */ /* 0x000e220000002400 */
[----:B------:R-:W-:Y:S02]  /*5c20*/  ISETP.GT.AND P4, PT, R10, 0x29, PT ;  /* 0x000000290a00780c */ /* 0x000fe40003f84270 */
[----:B--2---:R-:W-:Y:S02]  /*5c30*/  FSEL R15, R15, -INF , P3 ;  /* 0xff8000000f0f7808 */ /* 0x004fe40001800000 */
[----:B------:R-:W-:Y:S02]  /*5c40*/  FMNMX.FTZ R12, R14, R5, !PT ;  /* 0x000000050e0c7209 */ /* 0x000fe40007810000 */
[----:B------:R-:W-:Y:S01]  /*5c50*/  ISETP.GT.AND P3, PT, R10, 0x30, PT ;  /* 0x000000300a00780c */ /* 0x000fe20003f64270 */
[----:B------:R-:W2:Y:S01]  /*5c60*/  MUFU.TANH R180, R180 ;  /* 0x000000b400b47308 */ /* 0x000ea20000002400 */
[----:B---3--:R-:W-:-:S02]  /*5c70*/  FSEL R13, R173, -INF , P4 ;  /* 0xff800000ad0d7808 */ /* 0x008fc40002000000 */
        /* <DEDUP_REMOVED lines=8> */
[----:B------:R-:W-:Y:S01]  /*5d00*/  MUFU.TANH R172, R154 ;  /* 0x0000009a00ac7308 */ /* 0x000fe20000002400 */
[----:B------:R-:W-:Y:S02]  /*5d10*/  ISETP.GT.AND P4, PT, R10, 0x39, PT ;  /* 0x000000390a00780c */ /* 0x000fe40003f84270 */
[----:B--2---:R-:W-:Y:S02]  /*5d20*/  FSEL R10, R180, -INF , P3 ;  /* 0xff800000b40a7808 */ /* 0x004fe40001800000 */
[----:B------:R-:W-:Y:S02]  /*5d30*/  FMNMX.FTZ R169, R12, R11, !PT ;  /* 0x0000000b0ca97209 */ /* 0x000fe40007810000 */
[----:B------:R-:W-:Y:S01]  /*5d40*/  IADD3 R173, R6, -UR24, R165 ;  /* 0x8000001806ad7c10 */ /* 0x000fe2000fffe0a5 */
[----:B------:R-:W0:Y:S01]  /*5d50*/  MUFU.TANH R155, R155 ;  /* 0x0000009b009b7308 */ /* 0x000e220000002400 */
[----:B-1----:R-:W-:-:S02]  /*5d60*/  FSEL R11, R181, -INF , P4 ;  /* 0xff800000b50b7808 */ /* 0x002fc40002000000 */
[----:B------:R-:W-:Y:S02]  /*5d70*/  FMNMX.FTZ R168, R10, R169, !PT ;  /* 0x000000a90aa87209 */ /* 0x000fe40007810000 */
[----:B------:R-:W-:Y:S02]  /*5d80*/  ISETP.GT.AND P3, PT, R173, RZ, PT ;  /* 0x000000ffad00720c */ /* 0x000fe40003f64270 */
[----:B------:R-:W-:Y:S01]  /*5d90*/  FMNMX.FTZ R168, R11, R168, !PT ;  /* 0x000000a80ba87209 */ /* 0x000fe20007810000 */
[----:B------:R-:W1:Y:S01]  /*5da0*/  MUFU.TANH R158, R158 ;  /* 0x0000009e009e7308 */ /* 0x000e620000002400 */
[C---:B------:R-:W-:Y:S02]  /*5db0*/  ISETP.GT.AND P4, PT, R173.reuse, 0x1, PT ;  /* 0x00000001ad00780c */ /* 0x040fe40003f84270 */
[C---:B------:R-:W-:Y:S01]  /*5dc0*/  ISETP.GT.AND P6, PT, R173.reuse, 0x20, PT ;  /* 0x00000020ad00780c */ /* 0x040fe20003fc4270 */
[----:B------:R-:W2:Y:S01]  /*5dd0*/  SHFL.BFLY PT, R169, R168, 0x2, 0x1f ;  /* 0x0c401f00a8a97f89 */ /* 0x000ea200000e0000 */
[----:B------:R-:W-:-:S03]  /*5de0*/  ISETP.GT.AND P5, PT, R173, 0x29, PT ;  /* 0x00000029ad00780c */ /* 0x000fc60003fa4270 */
[----:B------:R-:W3:Y:S08]  /*5df0*/  MUFU.TANH R159, R159 ;  /* 0x0000009f009f7308 */ /* 0x000ef00000002400 */
[----:B------:R-:W4:Y:S08]  /*5e00*/  MUFU.TANH R162, R162 ;  /* 0x000000a200a27308 */ /* 0x000f300000002400 */
[----:B------:R5:W4:Y:S01]  /*5e10*/  MUFU.TANH R176, R163 ;  /* 0x000000a300b07308 */ /* 0x000b220000002400 */
[----:B--2---:R-:W-:-:S02]  /*5e20*/  FMNMX.FTZ R169, R168, R169, !PT ;  /* 0x000000a9a8a97209 */ /* 0x004fc40007810000 */
[----:B0-----:R-:W-:-:S05]  /*5e30*/  FSEL R168, R155, -INF , P4 ;  /* 0xff8000009ba87808 */ /* 0x001fca0002000000 */
[----:B------:R-:W0:Y:S01]  /*5e40*/  MUFU.TANH R177, R166 ;  /* 0x000000a600b17308 */ /* 0x000e220000002400 */
[----:B------:R-:W2:Y:S01]  /*5e50*/  SHFL.BFLY PT, R154, R169, 0x1, 0x1f ;  /* 0x0c201f00a99a7f89 */ /* 0x000ea200000e0000 */
[----:B-----5:R-:W-:Y:S02]  /*5e60*/  FSEL R163, R172, -INF , P3 ;  /* 0xff800000aca37808 */ /* 0x020fe40001800000 */
[----:B------:R-:W-:Y:S02]  /*5e70*/  ISETP.GT.AND P3, PT, R173, 0x8, PT ;  /* 0x00000008ad00780c */ /* 0x000fe40003f64270 */
[----:B------:R-:W-:Y:S02]  /*5e80*/  FMNMX.FTZ R155, R163, R8, !PT ;  /* 0x00000008a39b7209 */ /* 0x000fe40007810000 */
[----:B------:R-:W-:Y:S01]  /*5e90*/  ISETP.GT.AND P4, PT, R173, 0x9, PT ;  /* 0x00000009ad00780c */ /* 0x000fe20003f84270 */
[----:B------:R3:W5:Y:S01]  /*5ea0*/  MUFU.TANH R180, R167 ;  /* 0x000000a700b47308 */ /* 0x0007620000002400 */
[----:B-1----:R-:W-:-:S02]  /*5eb0*/  FSEL R158, R158, -INF , P3 ;  /* 0xff8000009e9e7808 */ /* 0x002fc40001800000 */
[----:B------:R-:W-:Y:S02]  /*5ec0*/  FMNMX.FTZ R155, R168, R155, !PT ;  /* 0x0000009ba89b7209 */ /* 0x000fe40007810000 */
[----:B------:R-:W-:-:S03]  /*5ed0*/  ISETP.GT.AND P3, PT, R173, 0x10, PT ;  /* 0x00000010ad00780c */ /* 0x000fc60003f64270 */
[----:B------:R1:W5:Y:S01]  /*5ee0*/  MUFU.TANH R181, R170 ;  /* 0x000000aa00b57308 */ /* 0x0003620000002400 */
[----:B---3--:R-:W-:Y:S02]  /*5ef0*/  FSEL R167, R159, -INF , P4 ;  /* 0xff8000009fa77808 */ /* 0x008fe40002000000 */
[C---:B------:R-:W-:Y:S02]  /*5f00*/  ISETP.GT.AND P4, PT, R173.reuse, 0x11, PT ;  /* 0x00000011ad00780c */ /* 0x040fe40003f84270 */
[----:B----4-:R-:W-:Y:S02]  /*5f10*/  FSEL R166, R162, -INF , P3 ;  /* 0xff800000a2a67808 */ /* 0x010fe40001800000 */
[----:B------:R-:W-:Y:S01]  /*5f20*/  ISETP.GT.AND P3, PT, R173, 0x18, PT ;  /* 0x00000018ad00780c */ /* 0x000fe20003f64270 */
[----:B------:R5:W3:Y:S01]  /*5f30*/  MUFU.TANH R165, R171 ;  /* 0x000000ab00a57308 */ /* 0x000ae20000002400 */
[----:B--2---:R-:W-:Y:S02]  /*5f40*/  FMNMX.FTZ R6, R169, R154, !PT ;  /* 0x0000009aa9067209 */ /* 0x004fe40007810000 */
[----:B------:R-:W-:-:S02]  /*5f50*/  FMNMX.FTZ R154, R158, R155, !PT ;  /* 0x0000009b9e9a7209 */ /* 0x000fc40007810000 */
[----:B-1----:R-:W-:Y:S02]  /*5f60*/  FSEL R170, R176, -INF , P4 ;  /* 0xff800000b0aa7808 */ /* 0x002fe40002000000 */
[----:B------:R-:W-:Y:S01]  /*5f70*/  FMNMX.FTZ R155, R167, R154, !PT ;  /* 0x0000009aa79b7209 */ /* 0x000fe20007810000 */
[----:B------:R-:W1:Y:S01]  /*5f80*/  MUFU.TANH R174, R174 ;  /* 0x000000ae00ae7308 */ /* 0x000e620000002400 */
[----:B------:R-:W-:Y:S02]  /*5f90*/  ISETP.GT.AND P4, PT, R173, 0x19, PT ;  /* 0x00000019ad00780c */ /* 0x000fe40003f84270 */
[----:B------:R-:W-:Y:S02]  /*5fa0*/  FMNMX.FTZ R155, R166, R155, !PT ;  /* 0x0000009ba69b7209 */ /* 0x000fe40007810000 */
[----:B0-----:R-:W-:Y:S02]  /*5fb0*/  FSEL R169, R177, -INF , P3 ;  /* 0xff800000b1a97808 */ /* 0x001fe40001800000 */
[----:B------:R-:W-:Y:S01]  /*5fc0*/  FMNMX.FTZ R154, R170, R155, !PT ;  /* 0x0000009baa9a7209 */ /* 0x000fe20007810000 */
[----:B------:R-:W0:Y:S01]  /*5fd0*/  MUFU.TANH R175, R175 ;  /* 0x000000af00af7308 */ /* 0x000e220000002400 */
[----:B-----5:R-:W-:-:S02]  /*5fe0*/  FSEL R171, R180, -INF , P4 ;  /* 0xff800000b4ab7808 */ /* 0x020fc40002000000 */
[----:B------:R-:W-:Y:S02]  /*5ff0*/  FMNMX.FTZ R154, R169, R154, !PT ;  /* 0x0000009aa99a7209 */ /* 0x000fe40007810000 */
[----:B------:R-:W-:Y:S02]  /*6000*/  ISETP.GT.AND P3, PT, R173, 0x21, PT ;  /* 0x00000021ad00780c */ /* 0x000fe40003f64270 */
[----:B------:R-:W-:Y:S01]  /*6010*/  FSEL R162, R181, -INF , P6 ;  /* 0xff800000b5a27808 */ /* 0x000fe20003000000 */
[----:B------:R2:W4:Y:S01]  /*6020*/  MUFU.TANH R191, R178 ;  /* 0x000000b200bf7308 */ /* 0x0005220000002400 */
[----:B------:R-:W-:Y:S02]  /*6030*/  FMNMX.FTZ R155, R171, R154, !PT ;  /* 0x0000009aab9b7209 */ /* 0x000fe40007810000 */
[----:B------:R-:W-:Y:S02]  /*6040*/  ISETP.GT.AND P4, PT, R173, 0x28, PT ;  /* 0x00000028ad00780c */ /* 0x000fe40003f84270 */
[----:B---3--:R-:W-:-:S02]  /*6050*/  FSEL R159, R165, -INF , P3 ;  /* 0xff800000a59f7808 */ /* 0x008fc40001800000 */
[----:B------:R-:W-:Y:S01]  /*6060*/  FMNMX.FTZ R172, R162, R155, !PT ;  /* 0x0000009ba2ac7209 */ /* 0x000fe20007810000 */
[----:B------:R3:W5:Y:S01]  /*6070*/  MUFU.TANH R176, R179 ;  /* 0x000000b300b07308 */ /* 0x0007620000002400 */
[----:B-1----:R-:W-:Y:S01]  /*6080*/  FSEL R154, R174, -INF , P4 ;  /* 0xff800000ae9a7808 */ /* 0x002fe20002000000 */
[C---:B--2---:R-:W-:Y:S01]  /*6090*/  FMUL.FTZ R178, R6.reuse, UR10 ;  /* 0x0000000a06b27c20 */ /* 0x044fe20008410000 */
[----:B------:R-:W-:Y:S02]  /*60a0*/  FMNMX.FTZ R165, R159, R172, !PT ;  /* 0x000000ac9fa57209 */ /* 0x000fe40007810000 */
[----:B------:R-:W-:Y:S02]  /*60b0*/  FSETP.NEU.FTZ.AND P3, PT, R6, -INF , PT ;  /* 0xff8000000600780b */ /* 0x000fe40003f7d000 */
[----:B------:R-:W-:Y:S01]  /*60c0*/  ISETP.GT.AND P6, PT, R173, 0x30, PT ;  /* 0x00000030ad00780c */ /* 0x000fe20003fc4270 */
[----:B------:R-:W1:Y:S01]  /*60d0*/  MUFU.TANH R182, R182 ;  /* 0x000000b600b67308 */ /* 0x000e620000002400 */
[----:B0-----:R-:W-:-:S02]  /*60e0*/  FSEL R155, R175, -INF , P5 ;  /* 0xff800000af9b7808 */ /* 0x001fc40002800000 */
[----:B------:R-:W-:Y:S02]  /*60f0*/  FMNMX.FTZ R172, R154, R165, !PT ;  /* 0x000000a59aac7209 */ /* 0x000fe40007810000 */
[----:B------:R-:W-:Y:S02]  /*6100*/  FSEL R178, R178, RZ, P3 ;  /* 0x000000ffb2b27208 */ /* 0x000fe40001800000 */
[----:B------:R-:W-:Y:S01]  /*6110*/  ISETP.GT.AND P4, PT, R173, 0x31, PT ;  /* 0x00000031ad00780c */ /* 0x000fe20003f84270 */
[----:B------:R-:W0:Y:S01]  /*6120*/  MUFU.TANH R183, R183 ;  /* 0x000000b700b77308 */ /* 0x000e220000002400 */
[----:B----4-:R-:W-:Y:S01]  /*6130*/  FSEL R165, R191, -INF , P6 ;  /* 0xff800000bfa57808 */ /* 0x010fe20003000000 */
[--C-:B---3--:R-:W-:Y:S01]  /*6140*/  FFMA.FTZ R179, R164, UR10, -R178.reuse ;  /* 0x0000000aa4b37c23 */ /* 0x108fe200080108b2 */
[----:B------:R-:W-:Y:S01]  /*6150*/  FMNMX.FTZ R174, R155, R172, !PT ;  /* 0x000000ac9bae7209 */ /* 0x000fe20007810000 */
[--C-:B------:R-:W-:Y:S01]  /*6160*/  FFMA.FTZ R181, R156, UR10, -R178.reuse ;  /* 0x0000000a9cb57c23 */ /* 0x100fe200080108b2 */
[----:B------:R-:W-:Y:S01]  /*6170*/  ISETP.GT.AND P5, PT, R173, 0x38, PT ;  /* 0x00000038ad00780c */ /* 0x000fe20003fa4270 */
[--C-:B------:R-:W-:Y:S01]  /*6180*/  FFMA.FTZ R156, R160, UR10, -R178.reuse ;  /* 0x0000000aa09c7c23 */ /* 0x100fe200080108b2 */
[----:B-----5:R-:W-:Y:S01]  /*6190*/  FSEL R164, R176, -INF , P4 ;  /* 0xff800000b0a47808 */ /* 0x020fe20002000000 */
[--C-:B------:R-:W-:Y:S01]  /*61a0*/  FFMA.FTZ R160, R152, UR10, -R178.reuse ;  /* 0x0000000a98a07c23 */ /* 0x100fe200080108b2 */
[----:B------:R-:W-:Y:S01]  /*61b0*/  FMNMX.FTZ R175, R165, R174, !PT ;  /* 0x000000aea5af7209 */ /* 0x000fe20007810000 */
[--C-:B------:R-:W-:Y:S01]  /*61c0*/  FFMA.FTZ R161, R161, UR10, -R178.reuse ;  /* 0x0000000aa1a17c23 */ /* 0x100fe200080108b2 */
[----:B------:R-:W-:Y:S01]  /*61d0*/  ISETP.GT.AND P4, PT, R173, 0x39, PT ;  /* 0x00000039ad00780c */ /* 0x000fe20003f84270 */
[--C-:B------:R-:W-:Y:S01]  /*61e0*/  FFMA.FTZ R21, R21, UR10, -R178.reuse ;  /* 0x0000000a15157c23 */ /* 0x100fe200080108b2 */
[----:B-1----:R-:W-:Y:S01]  /*61f0*/  FSEL R173, R182, -INF , P5 ;  /* 0xff800000b6ad7808 */ /* 0x002fe20002800000 */
[--C-:B------:R-:W-:Y:S01]  /*6200*/  FFMA.FTZ R20, R20, UR10, -R178.reuse ;  /* 0x0000000a14147c23 */ /* 0x100fe200080108b2 */
[----:B------:R-:W-:Y:S01]  /*6210*/  FMNMX.FTZ R176, R164, R175, !PT ;  /* 0x000000afa4b07209 */ /* 0x000fe20007810000 */
[--C-:B------:R-:W-:Y:S01]  /*6220*/  FFMA.FTZ R12, R12, UR10, -R178.reuse ;  /* 0x0000000a0c0c7c23 */ /* 0x100fe200080108b2 */
[----:B0-----:R-:W-:Y:S01]  /*6230*/  FSEL R174, R183, -INF , P4 ;  /* 0xff800000b7ae7808 */ /* 0x001fe20002000000 */
[--C-:B------:R-:W-:Y:S01]  /*6240*/  FFMA.FTZ R10, R10, UR10, -R178.reuse ;  /* 0x0000000a0a0a7c23 */ /* 0x100fe200080108b2 */
[----:B------:R-:W-:Y:S01]  /*6250*/  FMNMX.FTZ R175, R173, R176, !PT ;  /* 0x000000b0adaf7209 */ /* 0x000fe20007810000 */
[--C-:B------:R-:W-:Y:S01]  /*6260*/  FFMA.FTZ R176, R157, UR10, -R178.reuse ;  /* 0x0000000a9db07c23 */ /* 0x100fe200080108b2 */
[--C-:B------:R-:W-:Y:S01]  /*6270*/  FFMA.FTZ R157, R153, UR10, -R178.reuse ;  /* 0x0000000a999d7c23 */ /* 0x100fe200080108b2 */
[--C-:B------:R-:W-:Y:S01]  /*6280*/  FFMA.FTZ R11, R11, UR10, -R178.reuse ;  /* 0x0000000a0b0b7c23 */ /* 0x100fe200080108b2 */
[----:B------:R-:W-:Y:S01]  /*6290*/  FMNMX.FTZ R177, R174, R175, !PT ;  /* 0x000000afaeb17209 */ /* 0x000fe20007810000 */
[----:B------:R-:W-:Y:S04]  /*62a0*/  MUFU.EX2 R172, R179 ;  /* 0x000000b300ac7308 */ /* 0x000fe80000000800 */
[----:B------:R-:W0:Y:S04]  /*62b0*/  SHFL.BFLY PT, R180, R177, 0x2, 0x1f ;  /* 0x0c401f00b1b47f89 */ /* 0x000e2800000e0000 */
[----:B------:R-:W-:Y:S08]  /*62c0*/  MUFU.EX2 R161, R161 ;  /* 0x000000a100a17308 */ /* 0x000ff00000000800 */
[----:B------:R1:W-:Y:S08]  /*62d0*/  MUFU.EX2 R175, R181 ;  /* 0x000000b500af7308 */ /* 0x0003f00000000800 */
[----:B------:R-:W-:Y:S01]  /*62e0*/  MUFU.EX2 R176, R176 ;  /* 0x000000b000b07308 */ /* 0x000fe20000000800 */
[----:B-1----:R-:W-:Y:S01]  /*62f0*/  IMAD.U32 R181, RZ, RZ, UR23 ;  /* 0x00000017ffb57e24 */ /* 0x002fe2000f8e00ff */
[----:B0-----:R-:W-:Y:S01]  /*6300*/  FMNMX.FTZ R180, R177, R180, !PT ;  /* 0x000000b4b1b47209 */ /* 0x001fe20007810000 */
[--C-:B------:R-:W-:Y:S01]  /*6310*/  FFMA.FTZ R177, R14, UR10, -R178.reuse ;  /* 0x0000000a0eb17c23 */ /* 0x100fe200080108b2 */
[--C-:B------:R-:W-:Y:S01]  /*6320*/  FFMA.FTZ R14, R15, UR10, -R178.reuse ;  /* 0x0000000a0f0e7c23 */ /* 0x100fe200080108b2 */
[--C-:B------:R-:W-:Y:S01]  /*6330*/  FFMA.FTZ R15, R13, UR10, -R178.reuse ;  /* 0x0000000a0d0f7c23 */ /* 0x100fe200080108b2 */
[----:B------:R-:W-:Y:S01]  /*6340*/  FFMA.FTZ R13, R5, UR10, -R178 ;  /* 0x0000000a050d7c23 */ /* 0x000fe200080108b2 */
[----:B------:R-:W0:Y:S01]  /*6350*/  SHFL.BFLY PT, R153, R180, 0x1, 0x1f ;  /* 0x0c201f00b4997f89 */ /* 0x000e2200000e0000 */
[----:B------:R-:W-:Y:S01]  /*6360*/  FSEL R178, R6, RZ, P3 ;  /* 0x000000ff06b27208 */ /* 0x000fe20001800000 */
[----:B------:R-:W-:Y:S04]  /*6370*/  MUFU.EX2 R156, R156 ;  /* 0x0000009c009c7308 */ /* 0x000fe80000000800 */
[----:B------:R-:W-:-:S04]  /*6380*/  FADD.FTZ R178, -R178, R9 ;  /* 0x00000009b2b27221 */ /* 0x000fc80000010100 */
[----:B------:R-:W-:Y:S01]  /*6390*/  FMUL.FTZ R9, R178, UR10 ;  /* 0x0000000ab2097c20 */ /* 0x000fe20008410000 */
[----:B------:R-:W-:Y:S01]  /*63a0*/  IMAD.U32 R178, RZ, RZ, UR26 ;  /* 0x0000001affb27e24 */ /* 0x000fe2000f8e00ff */
[----:B------:R-:W-:Y:S08]  /*63b0*/  MUFU.EX2 R157, R157 ;  /* 0x0000009d009d7308 */ /* 0x000ff00000000800 */
[----:B------:R-:W1:Y:S01]  /*63c0*/  MUFU.EX2 R9, R9 ;  /* 0x0000000900097308 */ /* 0x000e620000000800 */
[----:B0-----:R-:W-:-:S04]  /*63d0*/  FMNMX.FTZ R5, R180, R153, !PT ;  /* 0x00000099b4057209 */ /* 0x001fc80007810000 */
[C---:B------:R-:W-:Y:S01]  /*63e0*/  FSETP.NEU.FTZ.AND P4, PT, R5.reuse, -INF , PT ;  /* 0xff8000000500780b */ /* 0x040fe20003f9d000 */
[----:B------:R-:W-:Y:S02]  /*63f0*/  FMUL.FTZ R152, R5, UR10 ;  /* 0x0000000a05987c20 */ /* 0x000fe40008410000 */
[----:B------:R-:W-:Y:S03]  /*6400*/  MUFU.EX2 R160, R160 ;  /* 0x000000a000a07308 */ /* 0x000fe60000000800 */
[----:B------:R-:W-:Y:S01]  /*6410*/  FSEL R152, R152, RZ, P4 ;  /* 0x000000ff98987208 */ /* 0x000fe20002000000 */
[----:B-1----:R-:W-:-:S04]  /*6420*/  FFMA.FTZ R180, R9, R3, R172 ;  /* 0x0000000309b47223 */ /* 0x002fc800000100ac */
[----:B------:R-:W-:Y:S01]  /*6430*/  MUFU.EX2 R21, R21 ;  /* 0x0000001500157308 */ /* 0x000fe20000000800 */
[--C-:B------:R-:W-:Y:S01]  /*6440*/  FFMA.FTZ R153, R163, UR10, -R152.reuse ;  /* 0x0000000aa3997c23 */ /* 0x100fe20008010898 */
[--C-:B------:R-:W-:Y:S01]  /*6450*/  FFMA.FTZ R163, R166, UR10, -R152.reuse ;  /* 0x0000000aa6a37c23 */ /* 0x100fe20008010898 */
[--C-:B------:R-:W-:Y:S01]  /*6460*/  FFMA.FTZ R166, R169, UR10, -R152.reuse ;  /* 0x0000000aa9a67c23 */ /* 0x100fe20008010898 */
[--C-:B------:R-:W-:Y:S01]  /*6470*/  FFMA.FTZ R169, R171, UR10, -R152.reuse ;  /* 0x0000000aaba97c23 */ /* 0x100fe20008010898 */
[----:B------:R-:W-:Y:S01]  /*6480*/  FSEL R171, R5, RZ, P4 ;  /* 0x000000ff05ab7208 */ /* 0x000fe20002000000 */
[--C-:B------:R-:W-:Y:S01]  /*6490*/  FFMA.FTZ R168, R168, UR10, -R152.reuse ;  /* 0x0000000aa8a87c23 */ /* 0x100fe20008010898 */
[--C-:B------:R-:W-:Y:S01]  /*64a0*/  FFMA.FTZ R158, R158, UR10, -R152.reuse ;  /* 0x0000000a9e9e7c23 */ /* 0x100fe20008010898 */
[----:B------:R-:W-:Y:S01]  /*64b0*/  MUFU.EX2 R153, R153 ;  /* 0x0000009900997308 */ /* 0x000fe20000000800 */
[----:B------:R-:W-:Y:S01]  /*64c0*/  FFMA.FTZ R167, R167, UR10, -R152 ;  /* 0x0000000aa7a77c23 */ /* 0x000fe20008010898 */
[----:B------:R-:W-:Y:S01]  /*64d0*/  FADD.FTZ R171, -R171, R8 ;  /* 0x00000008abab7221 */ /* 0x000fe20000010100 */
[--C-:B------:R-:W-:Y:S01]  /*64e0*/  FFMA.FTZ R179, R159, UR10, -R152.reuse ;  /* 0x0000000a9fb37c23 */ /* 0x100fe20008010898 */
[----:B------:R-:W-:Y:S01]  /*64f0*/  FFMA.FTZ R170, R170, UR10, -R152 ;  /* 0x0000000aaaaa7c23 */ /* 0x000fe20008010898 */
[----:B------:R-:W-:Y:S01]  /*6500*/  FADD.FTZ R180, R161, R180 ;  /* 0x000000b4a1b47221 */ /* 0x000fe20000010000 */
[----:B------:R-:W-:Y:S01]  /*6510*/  FMUL.FTZ R8, R171, UR10 ;  /* 0x0000000aab087c20 */ /* 0x000fe20008410000 */
[----:B------:R-:W-:Y:S01]  /*6520*/  IMAD.MOV R171, RZ, RZ, -R18 ;  /* 0x000000ffffab7224 */ /* 0x000fe200078e0a12 */
[----:B------:R-:W-:Y:S01]  /*6530*/  MUFU.EX2 R168, R168 ;  /* 0x000000a800a87308 */ /* 0x000fe20000000800 */
[--C-:B------:R-:W-:Y:S01]  /*6540*/  FFMA.FTZ R3, R154, UR10, -R152.reuse ;  /* 0x0000000a9a037c23 */ /* 0x100fe20008010898 */
[--C-:B------:R-:W-:Y:S01]  /*6550*/  FFMA.FTZ R162, R162, UR10, -R152.reuse ;  /* 0x0000000aa2a27c23 */ /* 0x100fe20008010898 */
[----:B------:R-:W-:Y:S01]  /*6560*/  FFMA.FTZ R165, R165, UR10, -R152 ;  /* 0x0000000aa5a57c23 */ /* 0x000fe20008010898 */
[----:B------:R-:W-:Y:S01]  /*6570*/  ISETP.NE.AND P3, PT, R2, R171, PT ;  /* 0x000000ab0200720c */ /* 0x000fe20003f65270 */
[----:B------:R-:W-:-:S02]  /*6580*/  @!P1 VIADD R171, R178, 0x28c40 ;  /* 0x00028c40b2ab9836 */ /* 0x000fc40000000000 */
[--C-:B------:R-:W-:Y:S01]  /*6590*/  FFMA.FTZ R164, R164, UR10, -R152.reuse ;  /* 0x0000000aa4a47c23 */ /* 0x100fe20008010898 */
[--C-:B------:R-:W-:Y:S01]  /*65a0*/  FFMA.FTZ R173, R173, UR10, -R152.reuse ;  /* 0x0000000aadad7c23 */ /* 0x100fe20008010898 */
[----:B------:R-:W0:Y:S01]  /*65b0*/  MUFU.EX2 R8, R8 ;  /* 0x0000000800087308 */ /* 0x000e220000000800 */
[----:B------:R-:W-:Y:S01]  /*65c0*/  FFMA.FTZ R174, R174, UR10, -R152 ;  /* 0x0000000aaeae7c23 */ /* 0x000fe20008010898 */
[----:B------:R-:W-:Y:S01]  /*65d0*/  @!P1 PRMT R159, RZ, 0x654, R171 ;  /* 0x00000654ff9f9816 */ /* 0x000fe200000000ab */
[-C--:B------:R-:W-:Y:S01]  /*65e0*/  FMUL.FTZ R24, R24, R9.reuse ;  /* 0x0000000918187220 */ /* 0x080fe20000410000 */
[-C--:B------:R-:W-:Y:S01]  /*65f0*/  FMUL.FTZ R25, R25, R9.reuse ;  /* 0x0000000919197220 */ /* 0x080fe20000410000 */
[-C--:B------:R-:W-:Y:S01]  /*6600*/  FMUL.FTZ R28, R28, R9.reuse ;  /* 0x000000091c1c7220 */ /* 0x080fe20000410000 */
[----:B------:R0:W-:Y:S01]  /*6610*/  @!P1 SYNCS.ARRIVE.TRANS64.RED.A1T0 RZ, [R159+URZ], RZ ;  /* 0x000000ff9fff99a7 */ /* 0x0001e2000810043f */
        /* <DEDUP_REMOVED lines=11> */
[----:B------:R-:W-:Y:S01]  /*66d0*/  @!P3 IMAD R4, R181, 0x40, R16 ;  /* 0x00000040b504b824 */ /* 0x000fe200078e0210 */
[C---:B------:R-:W-:Y:S01]  /*66e0*/  F2FP.BF16.F32.PACK_AB R153, R168.reuse, R153 ;  /* 0x00000099a899723e */ /* 0x040fe200000010ff */
[-C--:B------:R-:W-:Y:S01]  /*66f0*/  FMUL.FTZ R45, R45, R9.reuse ;  /* 0x000000092d2d7220 */ /* 0x080fe20000410000 */
[----:B------:R-:W-:Y:S01]  /*6700*/  FADD.FTZ R181, R168, R159 ;  /* 0x0000009fa8b57221 */ /* 0x000fe20000010000 */
[-C--:B------:R-:W-:Y:S01]  /*6710*/  FMUL.FTZ R48, R48, R9.reuse ;  /* 0x0000000930307220 */ /* 0x080fe20000410000 */
[----:B------:R-:W-:Y:S01]  /*6720*/  @!P3 LEA R159, R4, UR43, 0x2 ;  /* 0x0000002b049fbc11 */ /* 0x000fe2000f8e10ff */
[----:B------:R-:W0:Y:S01]  /*6730*/  MUFU.EX2 R163, R163 ;  /* 0x000000a300a37308 */ /* 0x000e220000000800 */
[----:B-1----:R-:W-:Y:S01]  /*6740*/  FADD.FTZ R154, R158, R181 ;  /* 0x000000b59e9a7221 */ /* 0x002fe20000010000 */
[----:B------:R-:W-:Y:S01]  /*6750*/  FFMA.FTZ R4, R155, UR10, -R152 ;  /* 0x0000000a9b047c23 */ /* 0x000fe20008010898 */
[----:B------:R-:W-:Y:S01]  /*6760*/  F2FP.BF16.F32.PACK_AB R152, R161, R172 ;  /* 0x000000aca198723e */ /* 0x000fe200000010ff */
[----:B------:R-:W-:Y:S01]  /*6770*/  @!P3 STS [R159+0x28800], R9 ;  /* 0x028800099f00b388 */ /* 0x000fe20000000800 */
[-C--:B------:R-:W-:Y:S01]  /*6780*/  FMUL.FTZ R49, R49, R9.reuse ;  /* 0x0000000931317220 */ /* 0x080fe20000410000 */
[-C--:B------:R-:W-:Y:S01]  /*6790*/  FMUL.FTZ R52, R52, R9.reuse ;  /* 0x0000000934347220 */ /* 0x080fe20000410000 */
[-C--:B------:R-:W-:Y:S01]  /*67a0*/  FMUL.FTZ R53, R53, R9.reuse ;  /* 0x0000000935357220 */ /* 0x080fe20000410000 */
[----:B------:R-:W1:Y:S01]  /*67b0*/  MUFU.EX2 R170, R170 ;  /* 0x000000aa00aa7308 */ /* 0x000e620000000800 */
[----:B--2---:R-:W-:Y:S01]  /*67c0*/  FADD.FTZ R154, R167, R154 ;  /* 0x0000009aa79a7221 */ /* 0x004fe20000010000 */
[----:B------:R2:W-:Y:S01]  /*67d0*/  @!P3 STS [R159+0x28820], R8 ;  /* 0x028820089f00b388 */ /* 0x0005e20000000800 */
[-C--:B------:R-:W-:Y:S01]  /*67e0*/  FMUL.FTZ R56, R56, R9.reuse ;  /* 0x0000000938387220 */ /* 0x080fe20000410000 */
[-C--:B------:R-:W-:Y:S01]  /*67f0*/  FMUL.FTZ R57, R57, R9.reuse ;  /* 0x0000000939397220 */ /* 0x080fe20000410000 */
[-C--:B------:R-:W-:Y:S01]  /*6800*/  FMUL.FTZ R60, R60, R9.reuse ;  /* 0x000000093c3c7220 */ /* 0x080fe20000410000 */
[-C--:B------:R-:W-:Y:S01]  /*6810*/  FMUL.FTZ R61, R61, R9.reuse ;  /* 0x000000093d3d7220 */ /* 0x080fe20000410000 */
[-C--:B------:R-:W-:Y:S01]  /*6820*/  FMUL.FTZ R64, R64, R9.reuse ;  /* 0x0000000940407220 */ /* 0x080fe20000410000 */
[----:B------:R3:W-:Y:S01]  /*6830*/  MUFU.EX2 R171, R179 ;  /* 0x000000b300ab7308 */ /* 0x0007e20000000800 */
        /* <DEDUP_REMOVED lines=9> */
[----:B-1----:R-:W-:Y:S01]  /*68d0*/  FADD.FTZ R155, R170, R155 ;  /* 0x0000009baa9b7221 */ /* 0x002fe20000010000 */
[-C--:B------:R-:W-:Y:S01]  /*68e0*/  FMUL.FTZ R77, R77, R9.reuse ;  /* 0x000000094d4d7220 */ /* 0x080fe20000410000 */
[-C--:B------:R-:W-:Y:S01]  /*68f0*/  FMUL.FTZ R80, R80, R9.reuse ;  /* 0x0000000950507220 */ /* 0x080fe20000410000 */
[----:B------:R-:W-:Y:S01]  /*6900*/  FADD.FTZ R179, R176, R179 ;  /* 0x000000b3b0b37221 */ /* 0x000fe20000010000 */
[-C--:B------:R-:W-:Y:S01]  /*6910*/  FMUL.FTZ R81, R81, R9.reuse ;  /* 0x0000000951517220 */ /* 0x080fe20000410000 */
[-C--:B------:R-:W-:Y:S01]  /*6920*/  FMUL.FTZ R84, R84, R9.reuse ;  /* 0x0000000954547220 */ /* 0x080fe20000410000 */
[----:B------:R-:W1:Y:S01]  /*6930*/  MUFU.EX2 R169, R169 ;  /* 0x000000a900a97308 */ /* 0x000e620000000800 */
[----:B------:R-:W-:Y:S01]  /*6940*/  FADD.FTZ R180, R156, R179 ;  /* 0x000000b39cb47221 */ /* 0x000fe20000010000 */
[----:B------:R-:W-:Y:S01]  /*6950*/  F2FP.BF16.F32.PACK_AB R156, R157, R156 ;  /* 0x0000009c9d9c723e */ /* 0x000fe200000010ff */
[-C--:B------:R-:W-:Y:S01]  /*6960*/  FMUL.FTZ R85, R85, R9.reuse ;  /* 0x0000000955557220 */ /* 0x080fe20000410000 */
[----:B------:R-:W-:Y:S01]  /*6970*/  FMUL.FTZ R88, R88, R9 ;  /* 0x0000000958587220 */ /* 0x000fe20000410000 */
[----:B------:R-:W-:Y:S01]  /*6980*/  FADD.FTZ R179, R157, R180 ;  /* 0x000000b49db37221 */ /* 0x000fe20000010000 */
[----:B------:R-:W-:Y:S01]  /*6990*/  F2FP.BF16.F32.PACK_AB R157, R170, R163 ;  /* 0x000000a3aa9d723e */ /* 0x000fe200000010ff */
[-C--:B------:R-:W-:Y:S01]  /*69a0*/  FMUL.FTZ R89, R89, R9.reuse ;  /* 0x0000000959597220 */ /* 0x080fe20000410000 */
[----:B------:R-:W3:Y:S01]  /*69b0*/  MUFU.EX2 R20, R20 ;  /* 0x0000001400147308 */ /* 0x000ee20000000800 */
[----:B------:R-:W-:Y:S01]  /*69c0*/  FADD.FTZ R154, R160, R179 ;  /* 0x000000b3a09a7221 */ /* 0x000fe20000010000 */
[----:B0-----:R-:W-:Y:S01]  /*69d0*/  FADD.FTZ R180, R166, R155 ;  /* 0x0000009ba6b47221 */ /* 0x001fe20000010000 */
[-C--:B------:R-:W-:Y:S01]  /*69e0*/  FMUL.FTZ R92, R92, R9.reuse ;  /* 0x000000095c5c7220 */ /* 0x080fe20000410000 */
[----:B------:R-:W-:Y:S01]  /*69f0*/  FMUL.FTZ R93, R93, R9 ;  /* 0x000000095d5d7220 */ /* 0x000fe20000410000 */
[----:B------:R-:W-:Y:S01]  /*6a00*/  FADD.FTZ R155, R21, R154 ;  /* 0x0000009a159b7221 */ /* 0x000fe20000010000 */
[----:B------:R-:W-:Y:S01]  /*6a10*/  F2FP.BF16.F32.PACK_AB R154, R176, R175 ;  /* 0x000000afb09a723e */ /* 0x000fe200000010ff */
        /* <DEDUP_REMOVED lines=8> */
[-C--:B------:R-:W-:Y:S01]  /*6aa0*/  FMUL.FTZ R108, R108, R9.reuse ;  /* 0x000000096c6c7220 */ /* 0x080fe20000410000 */
[----:B------:R-:W2:Y:S01]  /*6ab0*/  MUFU.EX2 R177, R177 ;  /* 0x000000b100b17308 */ /* 0x000ea20000000800 */
[----:B---3--:R-:W-:Y:S01]  /*6ac0*/  FADD.FTZ R168, R20, R155 ;  /* 0x0000009b14a87221 */ /* 0x008fe20000010000 */
[----:B------:R-:W-:Y:S01]  /*6ad0*/  F2FP.BF16.F32.PACK_AB R155, R167, R158 ;  /* 0x0000009ea79b723e */ /* 0x000fe200000010ff */
[----:B------:R-:W-:Y:S01]  /*6ae0*/  BAR.SYNC.DEFER_BLOCKING 0xf, 0x100 ;  /* 0x03c4000000007b1d */ /* 0x000fe20000010000 */
[----:B------:R-:W-:Y:S01]  /*6af0*/  F2FP.BF16.F32.PACK_AB R158, R21, R160 ;  /* 0x000000a0159e723e */ /* 0x000fe200000010ff */
[-C--:B------:R-:W-:Y:S01]  /*6b00*/  FMUL.FTZ R109, R109, R9.reuse ;  /* 0x000000096d6d7220 */ /* 0x080fe20000410000 */
[-C--:B------:R-:W-:Y:S01]  /*6b10*/  FMUL.FTZ R112, R112, R9.reuse ;  /* 0x0000000970707220 */ /* 0x080fe20000410000 */
[-C--:B------:R-:W-:Y:S01]  /*6b20*/  FMUL.FTZ R113, R113, R9.reuse ;  /* 0x0000000971717220 */ /* 0x080fe20000410000 */
[-C--:B------:R-:W-:Y:S01]  /*6b30*/  FMUL.FTZ R116, R116, R9.reuse ;  /* 0x0000000974747220 */ /* 0x080fe20000410000 */
[----:B------:R-:W-:Y:S01]  /*6b40*/  MUFU.EX2 R14, R14 ;  /* 0x0000000e000e7308 */ /* 0x000fe20000000800 */
[----:B0-----:R-:W-:Y:S01]  /*6b50*/  FADD.FTZ R176, R162, R161 ;  /* 0x000000a1a2b07221 */ /* 0x001fe20000010000 */
[----:B------:R-:W-:Y:S01]  /*6b60*/  F2FP.BF16.F32.PACK_AB R161, R171, R162 ;  /* 0x000000a2aba1723e */ /* 0x000fe200000010ff */
[-C--:B------:R-:W-:Y:S01]  /*6b70*/  FMUL.FTZ R117, R117, R9.reuse ;  /* 0x0000000975757220 */ /* 0x080fe20000410000 */
[-C--:B------:R-:W-:Y:S01]  /*6b80*/  FMUL.FTZ R120, R120, R9.reuse ;  /* 0x0000000978787220 */ /* 0x080fe20000410000 */
[----:B------:R-:W-:Y:S01]  /*6b90*/  FADD.FTZ R176, R171, R176 ;  /* 0x000000b0abb07221 */ /* 0x000fe20000010000 */
[-C--:B------:R-:W-:Y:S01]  /*6ba0*/  FMUL.FTZ R121, R121, R9.reuse ;  /* 0x0000000979797220 */ /* 0x080fe20000410000 */
[-C--:B------:R-:W-:Y:S01]  /*6bb0*/  FMUL.FTZ R124, R124, R9.reuse ;  /* 0x000000097c7c7220 */ /* 0x080fe20000410000 */
[----:B------:R-:W-:Y:S01]  /*6bc0*/  MUFU.EX2 R3, R3 ;  /* 0x0000000300037308 */ /* 0x000fe20000000800 */
[C---:B--2---:R-:W-:Y:S01]  /*6bd0*/  FADD.FTZ R159, R177.reuse, R168 ;  /* 0x000000a8b19f7221 */ /* 0x044fe20000010000 */
[----:B------:R-:W-:Y:S01]  /*6be0*/  F2FP.BF16.F32.PACK_AB R160, R177, R20 ;  /* 0x00000014b1a0723e */ /* 0x000fe200000010ff */
[-C--:B------:R-:W-:Y:S01]  /*6bf0*/  FMUL.FTZ R125, R125, R9.reuse ;  /* 0x000000097d7d7220 */ /* 0x080fe20000410000 */
[-C--:B------:R-:W-:Y:S01]  /*6c00*/  FMUL.FTZ R128, R128, R9.reuse ;  /* 0x0000000980807220 */ /* 0x080fe20000410000 */
[-C--:B------:R-:W-:Y:S01]  /*6c10*/  FMUL.FTZ R129, R129, R9.reuse ;  /* 0x0000000981817220 */ /* 0x080fe20000410000 */
[-C--:B------:R-:W-:Y:S01]  /*6c20*/  FMUL.FTZ R132, R132, R9.reuse ;  /* 0x0000000984847220 */ /* 0x080fe20000410000 */
[-C--:B------:R-:W-:Y:S01]  /*6c30*/  FMUL.FTZ R133, R133, R9.reuse ;  /* 0x0000000985857220 */ /* 0x080fe20000410000 */
[----:B------:R-:W-:Y:S01]  /*6c40*/  MUFU.EX2 R4, R4 ;  /* 0x0000000400047308 */ /* 0x000fe20000000800 */
[-C--:B------:R-:W-:Y:S01]  /*6c50*/  FMUL.FTZ R136, R136, R9.reuse ;  /* 0x0000000988887220 */ /* 0x080fe20000410000 */
[----:B------:R0:W-:Y:S01]  /*6c60*/  STSM.16.M88.4 [R19+0x26800], R152 ;  /* 0x0268009813007844 */ /* 0x0001e20000000200 */
[-C--:B------:R-:W-:Y:S01]  /*6c70*/  FMUL.FTZ R137, R137, R9.reuse ;  /* 0x0000000989897220 */ /* 0x080fe20000410000 */
[-C--:B------:R-:W-:Y:S01]  /*6c80*/  FMUL.FTZ R140, R140, R9.reuse ;  /* 0x000000098c8c7220 */ /* 0x080fe20000410000 */
[-C--:B------:R-:W-:Y:S01]  /*6c90*/  FMUL.FTZ R141, R141, R9.reuse ;  /* 0x000000098d8d7220 */ /* 0x080fe20000410000 */
[-C--:B------:R-:W-:Y:S01]  /*6ca0*/  FMUL.FTZ R144, R144, R9.reuse ;  /* 0x0000000990907220 */ /* 0x080fe20000410000 */
[-C--:B------:R-:W-:Y:S01]  /*6cb0*/  FMUL.FTZ R145, R145, R9.reuse ;  /* 0x0000000991917220 */ /* 0x080fe20000410000 */
[----:B------:R-:W1:Y:S01]  /*6cc0*/  MUFU.EX2 R15, R15 ;  /* 0x0000000f000f7308 */ /* 0x000e620000000800 */
[-C--:B------:R-:W-:Y:S01]  /*6cd0*/  FMUL.FTZ R148, R148, R9.reuse ;  /* 0x0000000994947220 */ /* 0x080fe20000410000 */
[----:B------:R-:W-:Y:S01]  /*6ce0*/  FMUL.FTZ R149, R149, R9 ;  /* 0x0000000995957220 */ /* 0x000fe20000410000 */
        /* <DEDUP_REMOVED lines=14> */
[----:B-1----:R-:W-:Y:S01]  /*6dd0*/  F2FP.BF16.F32.PACK_AB R162, R15, R14 ;  /* 0x0000000e0fa2723e */ /* 0x002fe200000010ff */
        /* <DEDUP_REMOVED lines=16> */
[----:B------:R-:W-:Y:S01]  /*6ee0*/  FADD.FTZ R159, R3, R176 ;  /* 0x000000b0039f7221 */ /* 0x000fe20000010000 */
[-C--:B------:R-:W-:Y:S01]  /*6ef0*/  FMUL.FTZ R75, R75, R8.reuse ;  /* 0x000000084b4b7220 */ /* 0x080fe20000410000 */
[----:B------:R-:W-:Y:S01]  /*6f00*/  FMUL.FTZ R78, R78, R8 ;  /* 0x000000084e4e7220 */ /* 0x000fe20000410000 */
[----:B------:R-:W-:Y:S01]  /*6f10*/  FADD.FTZ R164, R15, R164 ;  /* 0x000000a40fa47221 */ /* 0x000fe20000010000 */
[----:B------:R-:W-:Y:S01]  /*6f20*/  FADD.FTZ R168, R4, R159 ;  /* 0x0000009f04a87221 */ /* 0x000fe20000010000 */
[----:B------:R-:W-:Y:S01]  /*6f30*/  F2FP.BF16.F32.PACK_AB R159, R169, R166 ;  /* 0x000000a6a99f723e */ /* 0x000fe200000010ff */
[----:B------:R-:W1:Y:S01]  /*6f40*/  MUFU.EX2 R167, R173 ;  /* 0x000000ad00a77308 */ /* 0x000e620000000800 */
[----:B--2---:R-:W-:Y:S01]  /*6f50*/  FADD.FTZ R21, R13, R164 ;  /* 0x000000a40d157221 */ /* 0x004fe20000010000 */
[----:B------:R-:W-:Y:S01]  /*6f60*/  FADD.FTZ R163, R165, R168 ;  /* 0x000000a8a5a37221 */ /* 0x000fe20000010000 */
[C---:B---3--:R-:W-:Y:S01]  /*6f70*/  F2FP.BF16.F32.PACK_AB R165, R172.reuse, R165 ;  /* 0x000000a5aca5723e */ /* 0x048fe200000010ff */
[----:B------:R0:W-:Y:S01]  /*6f80*/  STSM.16.M88.4 [R22], R156 ;  /* 0x0000009c16007844 */ /* 0x0001e20000000200 */
[-C--:B------:R-:W-:Y:S01]  /*6f90*/  FMUL.FTZ R79, R79, R8.reuse ;  /* 0x000000084f4f7220 */ /* 0x080fe20000410000 */
[----:B------:R-:W-:Y:S01]  /*6fa0*/  FADD.FTZ R14, R172, R163 ;  /* 0x000000a3ac0e7221 */ /* 0x000fe20000010000 */
[----:B------:R-:W-:Y:S01]  /*6fb0*/  F2FP.BF16.F32.PACK_AB R163, R4, R3 ;  /* 0x0000000304a3723e */ /* 0x000fe200000010ff */
[----:B------:R-:W2:Y:S01]  /*6fc0*/  MUFU.EX2 R10, R10 ;  /* 0x0000000a000a7308 */ /* 0x000ea20000000800 */
[C---:B----4-:R-:W-:Y:S01]  /*6fd0*/  F2FP.BF16.F32.PACK_AB R164, R12.reuse, R13 ;  /* 0x0000000d0ca4723e */ /* 0x050fe200000010ff */
[----:B------:R-:W-:Y:S01]  /*6fe0*/  FADD.FTZ R21, R12, R21 ;  /* 0x000000150c157221 */ /* 0x000fe20000010000 */
[-C--:B------:R-:W-:Y:S01]  /*6ff0*/  FMUL.FTZ R82, R82, R8.reuse ;  /* 0x0000000852527220 */ /* 0x080fe20000410000 */
[----:B------:R0:W-:Y:S01]  /*7000*/  STSM.16.M88.4 [R184], R160 ;  /* 0x000000a0b8007844 */ /* 0x0001e20000000200 */
        /* <DEDUP_REMOVED lines=18> */
[-C--:B------:R-:W-:Y:S01]  /*7130*/  FMUL.FTZ R111, R111, R8.reuse ;  /* 0x000000086f6f7220 */ /* 0x080fe20000410000 */
[----:B------:R-:W-:Y:S01]  /*7140*/  FMUL.FTZ R114, R114, R8 ;  /* 0x0000000872727220 */ /* 0x000fe20000410000 */
[C---:B---3--:R-:W-:Y:S01]  /*7150*/  F2FP.BF16.F32.PACK_AB R166, R11.reuse, R10 ;  /* 0x0000000a0ba6723e */ /* 0x048fe200000010ff */
[----:B------:R-:W-:Y:S01]  /*7160*/  FADD.FTZ R3, R11, R4 ;  /* 0x000000040b037221 */ /* 0x000fe20000010000 */
[-C--:B------:R-:W-:Y:S01]  /*7170*/  FMUL.FTZ R115, R115, R8.reuse ;  /* 0x0000000873737220 */ /* 0x080fe20000410000 */
[-C--:B------:R-:W-:Y:S01]  /*7180*/  FMUL.FTZ R118, R118, R8.reuse ;  /* 0x0000000876767220 */ /* 0x080fe20000410000 */
[-C--:B------:R-:W-:Y:S01]  /*7190*/  FMUL.FTZ R119, R119, R8.reuse ;  /* 0x0000000877777220 */ /* 0x080fe20000410000 */
[-C--:B------:R-:W-:Y:S01]  /*71a0*/  FMUL.FTZ R122, R122, R8.reuse ;  /* 0x000000087a7a7220 */ /* 0x080fe20000410000 */
[-C--:B------:R-:W-:Y:S01]  /*71b0*/  FMUL.FTZ R123, R123, R8.reuse ;  /* 0x000000087b7b7220 */ /* 0x080fe20000410000 */
[-C--:B------:R-:W-:Y:S01]  /*71c0*/  FMUL.FTZ R126, R126, R8.reuse ;  /* 0x000000087e7e7220 */ /* 0x080fe20000410000 */
[C---:B-1----:R-:W-:Y:S01]  /*71d0*/  F2FP.BF16.F32.PACK_AB R167, R174.reuse, R167 ;  /* 0x000000a7aea7723e */ /* 0x042fe200000010ff */
        /* <DEDUP_REMOVED lines=17> */
.L_x_4181:
[----:B------:R1:W2:Y:S01]  /*72f0*/  SYNCS.PHASECHK.TRANS64.TRYWAIT P3, [UR26+0x28c50], R7 ;  /* 0x028c5007ff0075a7 */ /* 0x0002a2000806015a */
[----:B------:R-:W-:Y:S05]  /*7300*/  @!P0 BRA `(.L_x_4182) ;  /* 0x0000000000048947 */ /* 0x000fea0003800000 */
[----:B------:R-:W-:Y:S01]  /*7310*/  BPT.TRAP 0x1 ;  /* 0x000000040000795c */ /* 0x000fe20000300000 */
.L_x_4182:
[----:B--2---:R-:W-:Y:S05]  /*7320*/  @P3 BRA `(.L_x_4183) ;  /* 0x0000000000083947 */ /* 0x004fea0003800000 */
[----:B------:R-:W2:Y:S02]  /*7330*/  SYNCS.PHASECHK.TRANS64.TRYWAIT P3, [UR26+0x28c50], R7 ;  /* 0x028c5007ff0075a7 */ /* 0x000ea4000806015a */
[----:B--2---:R-:W-:Y:S05]  /*7340*/  @!P3 BRA `(.L_x_4184) ;  /* 0x000000a800f4b947 */ /* 0x004fea0003800000 */
.L_x_4183:
[----:B------:R-:W-:Y:S01]  /*7350*/  ULEA UR11, UR36, UR48, 0xc ;  /* 0x00000030240b7291 */ /* 0x000fe2000f8e603f */
[----:B------:R-:W-:Y:S01]  /*7360*/  WARPGROUP.ARRIVE ;  /* 0x00000000000079c5 */ /* 0x000fe20000000000 */
[----:B------:R-:W-:Y:S01]  /*7370*/  UMOV UR7, 0x40000040 ;  /* 0x4000004000077882 */ /* 0x000fe20000000000 */
[----:B------:R-:W-:Y:S01]  /*7380*/  UISETP.GT.AND UP1, UPT, UR21, UR20, UPT ;  /* 0x000000141500728c */ /* 0x000fe2000bf24270 */
[----:B--2---:R-:W-:Y:S01]  /*7390*/  @!P1 VIADD R178, R178, 0x28c60 ;  /* 0x00028c60b2b29836 */ /* 0x004fe20000000000 */
[----:B------:R-:W-:Y:S01]  /*73a0*/  UIADD3 UR21, UR21, -0x1, URZ ;  /* 0xffffffff15157890 */ /* 0x000fe2000fffe03f */
[----:B------:R-:W-:Y:S01]  /*73b0*/  IMAD.MOV.U32 R8, RZ, RZ, R5 ;  /* 0x000000ffff087224 */ /* 0x000fe200078e0005 */
[----:B------:R-:W-:Y:S01]  /*73c0*/  UMOV UR6, UR11 ;  /* 0x0000000b00067c82 */ /* 0x000fe20008000000 */
[----:B------:R-:W-:Y:S01]  /*73d0*/  UMOV UR23, UR36 ;  /* 0x0000002400177c82 */ /* 0x000fe20008000000 */
[----:B------:R-:W-:Y:S01]  /*73e0*/  HGMMA.64x256x16.F32.BF16 R24, R152, gdesc[UR4].tnspB, R24, gsb0 ;  /* 0x43e0000498187df0 */ /* 0x000fe20008001818 */
[----:B------:R-:W-:Y:S01]  /*73f0*/  UIADD3 UR6, UR11, 0x80, URZ ;  /* 0x000000800b067890 */ /* 0x000fe2000fffe03f */
[----:B------:R-:W-:Y:S01]  /*7400*/  PLOP3.LUT P3, PT, PT, PT, UP1, 0x80, 0x0 ;  /* 0x000000000000781c */ /* 0x000fe20003f6f018 */
[----:B------:R-:W-:Y:S01]  /*7410*/  UMOV UR7, 0x40000040 ;  /* 0x4000004000077882 */ /* 0x000fe20000000000 */
[----:B------:R-:W-:Y:S01]  /*7420*/  @!P1 PRMT R178, RZ, 0x654, R178 ;  /* 0x00000654ffb29816 */ /* 0x000fe200000000b2 */
[----:B------:R-:W-:Y:S01]  /*7430*/  IMAD.MOV.U32 R9, RZ, RZ, R6 ;  /* 0x000000ffff097224 */ /* 0x000fe200078e0006 */
        /* <DEDUP_REMOVED lines=27> */
.L_x_4176:
[----:B------:R-:W-:-:S13]  /*75f0*/  ISETP.LE.AND P2, PT, RZ, UR21, PT ;  /* 0x00000015ff007c0c */ /* 0x000fda000bf43270 */
[----:B------:R-:W-:Y:S05]  /*7600*/  @!P2 BRA `(.L_x_4186) ;  /* 0x0000001c0030a947 */ /* 0x000fea0003800000 */
[----:B------:R-:W-:Y:S01]  /*7610*/  IMAD.MOV.U32 R8, RZ, RZ, R5 ;  /* 0x000000ffff087224 */ /* 0x000fe200078e0005 */
[----:B------:R-:W-:Y:S01]  /*7620*/  UMOV UR22, UR36 ;  /* 0x0000002400167c82 */ /* 0x000fe20008000000 */
[----:B------:R-:W-:Y:S01]  /*7630*/  IMAD.MOV.U32 R13, RZ, RZ, R6 ;  /* 0x000000ffff0d7224 */ /* 0x000fe200078e0006 */
[----:B------:R-:W-:Y:S01]  /*7640*/  ULDC UR23, c[0x0][0x9d8] ;  /* 0x0002760000177ab9 */ /* 0x000fe20000000800 */
[----:B------:R-:W-:-:S05]  /*7650*/  ULDC UR20, c[0x0][0x988] ;  /* 0x0002620000147ab9 */ /* 0x000fca0000000800 */
.L_x_4195:
[----:B------:R-:W-:-:S04]  /*7660*/  UIADD3 UR36, UR22, 0x1, URZ ;  /* 0x0000000116247890 */ /* 0x000fc8000fffe03f */
[----:B------:R-:W-:-:S04]  /*7670*/  UISETP.NE.AND UP0, UPT, UR36, 0x2, UPT ;  /* 0x000000022400788c */ /* 0x000fc8000bf05270 */
[----:B------:R-:W-:Y:S02]  /*7680*/  USEL UR6, URZ, 0x1, UP0 ;  /* 0x000000013f067887 */ /* 0x000fe40008000000 */
[----:B------:R-:W-:Y:S02]  /*7690*/  USEL UR36, UR36, URZ, UP0 ;  /* 0x0000003f24247287 */ /* 0x000fe40008000000 */
[----:B------:R-:W-:Y:S01]  /*76a0*/  ULOP3.LUT UR37, UR37, UR6, URZ, 0x3c, !UPT ;  /* 0x0000000625257292 */ /* 0x000fe2000f8e3c3f */
[----:B---3--:R-:W-:Y:S11]  /*76b0*/  @!P0 BRA `(.L_x_4187) ;  /* 0x0000000000048947 */ /* 0x008ff60003800000 */
[----:B------:R-:W-:Y:S01]  /*76c0*/  BPT.TRAP 0x1 ;  /* 0x000000040000795c */ /* 0x000fe20000300000 */
.L_x_4187:
[----:B------:R-:W-:Y:S01]  /*76d0*/  ULEA UR24, UR36, UR43, 0x3 ;  /* 0x0000002b24187291 */ /* 0x000fe2000f8e183f */
[----:B-1----:R-:W-:-:S05]  /*76e0*/  IMAD.U32 R7, RZ, RZ, UR37 ;  /* 0x00000025ff077e24 */ /* 0x002fca000f8e00ff */
[----:B------:R-:W-:-:S04]  /*76f0*/  SHF.L.U32 R7, R7, 0x1f, RZ ;  /* 0x0000001f07077819 */ /* 0x000fc800000006ff */
[----:B------:R1:W3:Y:S01]  /*7700*/  SYNCS.PHASECHK.TRANS64.TRYWAIT P2, [UR24+0x28c30], R7 ;  /* 0x028c3007ff0075a7 */ /* 0x0002e20008040158 */
[----:B------:R-:W-:Y:S05]  /*7710*/  @!P0 BRA `(.L_x_4188) ;  /* 0x0000000000048947 */ /* 0x000fea0003800000 */
[----:B------:R-:W-:Y:S01]  /*7720*/  BPT.TRAP 0x1 ;  /* 0x000000040000795c */ /* 0x000fe20000300000 */
.L_x_4188:
[----:B---3--:R-:W-:Y:S05]  /*7730*/  @P2 BRA `(.L_x_4189) ;  /* 0x0000000000082947 */ /* 0x008fea0003800000 */
[----:B------:R-:W3:Y:S02]  /*7740*/  SYNCS.PHASECHK.TRANS64.TRYWAIT P2, [UR24+0x28c30], R7 ;  /* 0x028c3007ff0075a7 */ /* 0x000ee40008040158 */
[----:B---3--:R-:W-:Y:S05]  /*7750*/  @!P2 BRA `(.L_x_4190) ;  /* 0x000000a80004a947 */ /* 0x008fea0003800000 */
.L_x_4189:
[----:B------:R-:W-:Y:S01]  /*7760*/  R2UR UR18, R0 ;  /* 0x00000000001272ca */ /* 0x000fe200000e0000 */
[----:B0-2---:R-:W-:Y:S01]  /*7770*/  WARPGROUP.ARRIVE ;  /* 0x00000000000079c5 */ /* 0x005fe20000000000 */
        /* <DEDUP_REMOVED lines=71> */
[----:B--2---:R-:W-:Y:S01]  /*7bf0*/  FMNMX.FTZ R6, R164, R155, !PT ;  /* 0x0000009ba4067209 */ /* 0x004fe20007810000 */
[----:B------:R-:W-:Y:S01]  /*7c00*/  FMUL.FTZ R155, R163, UR23 ;  /* 0x00000017a39b7c20 */ /* 0x000fe20008410000 */
[----:B------:R-:W-:Y:S01]  /*7c10*/  FMUL.FTZ R163, R171, UR23 ;  /* 0x00000017aba37c20 */ /* 0x000fe20008410000 */
[----:B------:R-:W-:-:S04]  /*7c20*/  FMUL.FTZ R171, R179, UR23 ;  /* 0x00000017b3ab7c20 */ /* 0x000fc80008410000 */
[----:B------:R-:W2:Y:S01]  /*7c30*/  MUFU.TANH R169, R169 ;  /* 0x000000a900a97308 */ /* 0x000ea20000002400 */
[----:B---3--:R-:W-:-:S07]  /*7c40*/  FMNMX.FTZ R161, R165, R6, !PT ;  /* 0x00000006a5a17209 */ /* 0x008fce0007810000 */
[----:B------:R-:W3:Y:S01]  /*7c50*/  MUFU.TANH R172, R172 ;  /* 0x000000ac00ac7308 */ /* 0x000ee20000002400 */
[----:B0-----:R-:W-:-:S07]  /*7c60*/  FMNMX.FTZ R6, R168, R161, !PT ;  /* 0x000000a1a8067209 */ /* 0x001fce0007810000 */
[----:B------:R-:W0:Y:S01]  /*7c70*/  MUFU.TANH R9, R9 ;  /* 0x0000000900097308 */ /* 0x000e220000002400 */
[----:B--2---:R-:W-:-:S07]  /*7c80*/  FMNMX.FTZ R161, R169, R6, !PT ;  /* 0x00000006a9a17209 */ /* 0x004fce0007810000 */
[----:B------:R-:W2:Y:S01]  /*7c90*/  MUFU.TANH R10, R10 ;  /* 0x0000000a000a7308 */ /* 0x000ea20000002400 */
[----:B---3--:R-:W-:Y:S01]  /*7ca0*/  FMNMX.FTZ R6, R172, R161, !PT ;  /* 0x000000a1ac067209 */ /* 0x008fe20007810000 */
[----:B------:R-:W-:Y:S01]  /*7cb0*/  FMUL.FTZ R161, R167, UR23 ;  /* 0x00000017a7a17c20 */ /* 0x000fe20008410000 */
[----:B------:R-:W-:-:S03]  /*7cc0*/  FMUL.FTZ R167, R178, UR23 ;  /* 0x00000017b2a77c20 */ /* 0x000fc60008410000 */
[----:B------:R-:W3:Y:S02]  /*7cd0*/  SHFL.BFLY PT, R173, R6, 0x2, 0x1f ;  /* 0x0c401f0006ad7f89 */ /* 0x000ee400000e0000 */
[----:B------:R-:W4:Y:S08]  /*7ce0*/  MUFU.TANH R11, R11 ;  /* 0x0000000b000b7308 */ /* 0x000f300000002400 */
[----:B------:R-:W5:Y:S08]  /*7cf0*/  MUFU.TANH R12, R12 ;  /* 0x0000000c000c7308 */ /* 0x000f700000002400 */
[----:B------:R-:W1:Y:S01]  /*7d00*/  MUFU.TANH R154, R154 ;  /* 0x0000009a009a7308 */ /* 0x000e620000002400 */
[----:B---3--:R-:W-:-:S02]  /*7d10*/  FMNMX.FTZ R177, R6, R173, !PT ;  /* 0x000000ad06b17209 */ /* 0x008fc40007810000 */
[----:B0-----:R-:W-:-:S05]  /*7d20*/  FMNMX.FTZ R173, R9, R8, !PT ;  /* 0x0000000809ad7209 */ /* 0x001fca0007810000 */
[----:B------:R-:W0:Y:S01]  /*7d30*/  MUFU.TANH R155, R155 ;  /* 0x0000009b009b7308 */ /* 0x000e220000002400 */
[----:B------:R-:W3:Y:S01]  /*7d40*/  SHFL.BFLY PT, R180, R177, 0x1, 0x1f ;  /* 0x0c201f00b1b47f89 */ /* 0x000ee200000e0000 */
[----:B--2---:R-:W-:Y:S01]  /*7d50*/  FMNMX.FTZ R6, R10, R173, !PT ;  /* 0x000000ad0a067209 */ /* 0x004fe20007810000 */
[----:B------:R-:W-:-:S03]  /*7d60*/  FMUL.FTZ R173, R182, UR23 ;  /* 0x00000017b6ad7c20 */ /* 0x000fc60008410000 */
[----:B----4-:R-:W-:Y:S02]  /*7d70*/  FMNMX.FTZ R175, R11, R6, !PT ;  /* 0x000000060baf7209 */ /* 0x010fe40007810000 */
[----:B------:R-:W2:Y:S02]  /*7d80*/  MUFU.TANH R160, R160 ;  /* 0x000000a000a07308 */ /* 0x000ea40000002400 */
[----:B-----5:R-:W-:-:S04]  /*7d90*/  FMNMX.FTZ R175, R12, R175, !PT ;  /* 0x000000af0caf7209 */ /* 0x020fc80007810000 */
[----:B-1----:R-:W-:Y:S02]  /*7da0*/  FMNMX.FTZ R176, R154, R175, !PT ;  /* 0x000000af9ab07209 */ /* 0x002fe40007810000 */
[----:B------:R-:W1:Y:S02]  /*7db0*/  MUFU.TANH R161, R161 ;  /* 0x000000a100a17308 */ /* 0x000e640000002400 */
[----:B0-----:R-:W-:-:S06]  /*7dc0*/  FMNMX.FTZ R175, R155, R176, !PT ;  /* 0x000000b09baf7209 */ /* 0x001fcc0007810000 */
[----:B------:R-:W0:Y:S01]  /*7dd0*/  MUFU.TANH R162, R162 ;  /* 0x000000a200a27308 */ /* 0x000e220000002400 */
[----:B--2---:R-:W-:Y:S02]  /*7de0*/  FMNMX.FTZ R176, R160, R175, !PT ;  /* 0x000000afa0b07209 */ /* 0x004fe40007810000 */
[----:B---3--:R-:W-:-:S05]  /*7df0*/  FMNMX.FTZ R6, R177, R180, !PT ;  /* 0x000000b4b1067209 */ /* 0x008fca0007810000 */
[----:B------:R-:W2:Y:S01]  /*7e00*/  MUFU.TANH R163, R163 ;  /* 0x000000a300a37308 */ /* 0x000ea20000002400 */
[C---:B------:R-:W-:Y:S01]  /*7e10*/  FADD.FTZ R13, -R6.reuse, R13 ;  /* 0x0000000d060d7221 */ /* 0x040fe20000010100 */
[----:B------:R-:W-:-:S03]  /*7e20*/  FMUL.FTZ R175, R6, UR10 ;  /* 0x0000000a06af7c20 */ /* 0x000fc60008410000 */
[----:B------:R-:W-:Y:S01]  /*7e30*/  FMUL.FTZ R179, R13, UR10 ;  /* 0x0000000a0db37c20 */ /* 0x000fe20008410000 */
[----:B-1----:R-:W-:Y:S01]  /*7e40*/  FMNMX.FTZ R13, R161, R176, !PT ;  /* 0x000000b0a10d7209 */ /* 0x002fe20007810000 */
[--C-:B------:R-:W-:Y:S01]  /*7e50*/  FFMA.FTZ R15, R15, UR10, -R175.reuse ;  /* 0x0000000a0f0f7c23 */ /* 0x100fe200080108af */
[----:B------:R-:W1:Y:S01]  /*7e60*/  MUFU.TANH R166, R166 ;  /* 0x000000a600a67308 */ /* 0x000e620000002400 */
[--C-:B------:R-:W-:Y:S01]  /*7e70*/  FFMA.FTZ R20, R20, UR10, -R175.reuse ;  /* 0x0000000a14147c23 */ /* 0x100fe200080108af */
[----:B0-----:R-:W-:Y:S01]  /*7e80*/  FMNMX.FTZ R178, R162, R13, !PT ;  /* 0x0000000da2b27209 */ /* 0x001fe20007810000 */
[--C-:B------:R-:W-:Y:S01]  /*7e90*/  FFMA.FTZ R13, R14, UR10, -R175.reuse ;  /* 0x0000000a0e0d7c23 */ /* 0x100fe200080108af */
[--C-:B------:R-:W-:Y:S01]  /*7ea0*/  FFMA.FTZ R14, R5, UR10, -R175.reuse ;  /* 0x0000000a050e7c23 */ /* 0x100fe200080108af */
[--C-:B------:R-:W-:Y:S01]  /*7eb0*/  FFMA.FTZ R21, R21, UR10, -R175.reuse ;  /* 0x0000000a15157c23 */ /* 0x100fe200080108af */
[--C-:B------:R-:W-:Y:S01]  /*7ec0*/  FFMA.FTZ R153, R153, UR10, -R175.reuse ;  /* 0x0000000a99997c23 */ /* 0x100fe200080108af */
[--C-:B------:R-:W-:Y:S01]  /*7ed0*/  FFMA.FTZ R180, R156, UR10, -R175.reuse ;  /* 0x0000000a9cb47c23 */ /* 0x100fe200080108af */
[----:B------:R-:W0:Y:S01]  /*7ee0*/  MUFU.TANH R170, R170 ;  /* 0x000000aa00aa7308 */ /* 0x000e220000002400 */
[----:B--2---:R-:W-:Y:S01]  /*7ef0*/  FMNMX.FTZ R177, R163, R178, !PT ;  /* 0x000000b2a3b17209 */ /* 0x004fe20007810000 */
[--C-:B------:R-:W-:Y:S01]  /*7f00*/  FFMA.FTZ R157, R157, UR10, -R175.reuse ;  /* 0x0000000a9d9d7c23 */ /* 0x100fe200080108af */
[--C-:B------:R-:W-:Y:S01]  /*7f10*/  FFMA.FTZ R159, R159, UR10, -R175.reuse ;  /* 0x0000000a9f9f7c23 */ /* 0x100fe200080108af */
[--C-:B------:R-:W-:Y:S01]  /*7f20*/  FFMA.FTZ R164, R164, UR10, -R175.reuse ;  /* 0x0000000aa4a47c23 */ /* 0x100fe200080108af */
[--C-:B------:R-:W-:Y:S01]  /*7f30*/  FFMA.FTZ R165, R165, UR10, -R175.reuse ;  /* 0x0000000aa5a57c23 */ /* 0x100fe200080108af */
[----:B------:R-:W-:-:S02]  /*7f40*/  FFMA.FTZ R168, R168, UR10, -R175 ;  /* 0x0000000aa8a87c23 */ /* 0x000fc400080108af */
[----:B------:R-:W2:Y:S01]  /*7f50*/  MUFU.TANH R167, R167 ;  /* 0x000000a700a77308 */ /* 0x000ea20000002400 */
[----:B-1----:R-:W-:-:S07]  /*7f60*/  FMNMX.FTZ R177, R166, R177, !PT ;  /* 0x000000b1a6b17209 */ /* 0x002fce0007810000 */
[----:B------:R-:W1:Y:S01]  /*7f70*/  MUFU.TANH R171, R171 ;  /* 0x000000ab00ab7308 */ /* 0x000e620000002400 */
[----:B0-----:R-:W-:Y:S01]  /*7f80*/  FMNMX.FTZ R178, R170, R177, !PT ;  /* 0x000000b1aab27209 */ /* 0x001fe20007810000 */
[----:B------:R-:W-:-:S06]  /*7f90*/  FFMA.FTZ R177, R169, UR10, -R175 ;  /* 0x0000000aa9b17c23 */ /* 0x000fcc00080108af */
        /* <DEDUP_REMOVED lines=10> */
[----:B------:R-:W-:Y:S01]  /*8040*/  MUFU.EX2 R14, R14 ;  /* 0x0000000e000e7308 */ /* 0x000fe20000000800 */
        /* <DEDUP_REMOVED lines=8> */
[----:B0-----:R-:W-:Y:S01]  /*80d0*/  FFMA.FTZ R3, R176, R3, R13 ;  /* 0x00000003b0037223 */ /* 0x001fe2000001000d */
        /* <DEDUP_REMOVED lines=12> */
[----:B--2---:R-:W-:Y:S01]  /*81a0*/  FMNMX.FTZ R152, R5, R182, !PT ;  /* 0x000000b605987209 */ /* 0x004fe20007810000 */
        /* <DEDUP_REMOVED lines=27> */
[----:B-1----:R-:W-:Y:S01]  /*8360*/  F2FP.BF16.F32.PACK_AB R156, R178, R21 ;  /* 0x00000015b29c723e */ /* 0x002fe200000010ff */
[-C--:B------:R-:W-:Y:S01]  /*8370*/  FMUL.FTZ R100, R100, R176.reuse ;  /* 0x000000b064647220 */ /* 0x080fe20000410000 */
[----:B0-----:R-:W-:Y:S01]  /*8380*/  FMNMX.FTZ R5, R152, R5, !PT ;  /* 0x0000000598057209 */ /* 0x001fe20007810000 */
[-C--:B------:R-:W-:Y:S01]  /*8390*/  FMUL.FTZ R101, R101, R176.reuse ;  /* 0x000000b065657220 */ /* 0x080fe20000410000 */
[-C--:B------:R-:W-:Y:S01]  /*83a0*/  FMUL.FTZ R104, R104, R176.reuse ;  /* 0x000000b068687220 */ /* 0x080fe20000410000 */
[-C--:B------:R-:W-:Y:S01]  /*83b0*/  FMUL.FTZ R105, R105, R176.reuse ;  /* 0x000000b069697220 */ /* 0x080fe20000410000 */
[-C--:B------:R-:W-:Y:S01]  /*83c0*/  FMUL.FTZ R108, R108, R176.reuse ;  /* 0x000000b06c6c7220 */ /* 0x080fe20000410000 */
[C---:B------:R-:W-:Y:S01]  /*83d0*/  FADD.FTZ R152, -R5.reuse, R8 ;  /* 0x0000000805987221 */ /* 0x040fe20000010100 */
[----:B------:R-:W-:Y:S01]  /*83e0*/  FMUL.FTZ R181, R5, UR10 ;  /* 0x0000000a05b57c20 */ /* 0x000fe20008410000 */
[----:B------:R0:W-:Y:S01]  /*83f0*/  MUFU.EX2 R8, R175 ;  /* 0x000000af00087308 */ /* 0x0001e20000000800 */
[----:B------:R-:W-:Y:S01]  /*8400*/  FMUL.FTZ R109, R109, R176 ;  /* 0x000000b06d6d7220 */ /* 0x000fe20000410000 */
[----:B------:R-:W-:Y:S01]  /*8410*/  FMUL.FTZ R152, R152, UR10 ;  /* 0x0000000a98987c20 */ /* 0x000fe20008410000 */
[----:B------:R-:W-:Y:S01]  /*8420*/  FFMA.FTZ R196, R170, UR10, -R181 ;  /* 0x0000000aaac47c23 */ /* 0x000fe200080108b5 */
[----:B------:R-:W-:-:S02]  /*8430*/  IMAD.U32 R170, RZ, RZ, UR24 ;  /* 0x00000018ffaa7e24 */ /* 0x000fc4000f8e00ff */
[--C-:B------:R-:W-:Y:S01]  /*8440*/  FFMA.FTZ R172, R9, UR10, -R181.reuse ;  /* 0x0000000a09ac7c23 */ /* 0x100fe200080108b5 */
[--C-:B------:R-:W-:Y:S01]  /*8450*/  FFMA.FTZ R9, R10, UR10, -R181.reuse ;  /* 0x0000000a0a097c23 */ /* 0x100fe200080108b5 */
[--C-:B------:R-:W-:Y:S01]  /*8460*/  FFMA.FTZ R10, R11, UR10, -R181.reuse ;  /* 0x0000000a0b0a7c23 */ /* 0x100fe200080108b5 */
[----:B------:R1:W-:Y:S01]  /*8470*/  MUFU.EX2 R169, R152 ;  /* 0x0000009800a97308 */ /* 0x0003e20000000800 */
[--C-:B0-----:R-:W-:Y:S01]  /*8480*/  FFMA.FTZ R175, R155, UR10, -R181.reuse ;  /* 0x0000000a9baf7c23 */ /* 0x101fe200080108b5 */
[----:B------:R-:W-:Y:S02]  /*8490*/  IMAD.MOV R155, RZ, RZ, -R18 ;  /* 0x000000ffff9b7224 */ /* 0x000fe400078e0a12 */
[--C-:B------:R-:W-:Y:S01]  /*84a0*/  FFMA.FTZ R11, R12, UR10, -R181.reuse ;  /* 0x0000000a0c0b7c23 */ /* 0x100fe200080108b5 */
[--C-:B------:R-:W-:Y:S01]  /*84b0*/  FFMA.FTZ R12, R154, UR10, -R181.reuse ;  /* 0x0000000a9a0c7c23 */ /* 0x100fe200080108b5 */
[--C-:B------:R-:W-:Y:S01]  /*84c0*/  FFMA.FTZ R179, R160, UR10, -R181.reuse ;  /* 0x0000000aa0b37c23 */ /* 0x100fe200080108b5 */
[----:B------:R-:W-:Y:S01]  /*84d0*/  FFMA.FTZ R192, R161, UR10, -R181 ;  /* 0x0000000aa1c07c23 */ /* 0x000fe200080108b5 */
[----:B------:R-:W-:Y:S01]  /*84e0*/  ISETP.NE.AND P2, PT, R2, R155, PT ;  /* 0x0000009b0200720c */ /* 0x000fe20003f45270 */
[----:B------:R-:W0:Y:S01]  /*84f0*/  MUFU.EX2 R172, R172 ;  /* 0x000000ac00ac7308 */ /* 0x000e220000000800 */
[----:B-1----:R-:W-:-:S02]  /*8500*/  @!P1 VIADD R152, R170, 0x28c40 ;  /* 0x00028c40aa989836 */ /* 0x002fc40000000000 */
[--C-:B------:R-:W-:Y:S01]  /*8510*/  FFMA.FTZ R161, R162, UR10, -R181.reuse ;  /* 0x0000000aa2a17c23 */ /* 0x100fe200080108b5 */
[----:B------:R-:W-:Y:S02]  /*8520*/  IMAD.U32 R155, RZ, RZ, UR22 ;  /* 0x00000016ff9b7e24 */ /* 0x000fe4000f8e00ff */
[--C-:B------:R-:W-:Y:S01]  /*8530*/  FFMA.FTZ R194, R163, UR10, -R181.reuse ;  /* 0x0000000aa3c27c23 */ /* 0x100fe200080108b5 */
[--C-:B------:R-:W-:Y:S01]  /*8540*/  FFMA.FTZ R163, R166, UR10, -R181.reuse ;  /* 0x0000000aa6a37c23 */ /* 0x100fe200080108b5 */
[----:B------:R-:W-:Y:S01]  /*8550*/  @!P1 PRMT R152, RZ, 0x654, R152 ;  /* 0x00000654ff989816 */ /* 0x000fe20000000098 */
[--C-:B------:R-:W-:Y:S01]  /*8560*/  FFMA.FTZ R167, R167, UR10, -R181.reuse ;  /* 0x0000000aa7a77c23 */ /* 0x100fe200080108b5 */
[----:B------:R-:W1:Y:S01]  /*8570*/  MUFU.EX2 R9, R9 ;  /* 0x0000000900097308 */ /* 0x000e620000000800 */
[--C-:B------:R-:W-:Y:S01]  /*8580*/  FFMA.FTZ R173, R173, UR10, -R181.reuse ;  /* 0x0000000aadad7c23 */ /* 0x100fe200080108b5 */
[----:B------:R3:W-:Y:S01]  /*8590*/  @!P1 SYNCS.ARRIVE.TRANS64.RED.A1T0 RZ, [R152+URZ], RZ ;  /* 0x000000ff98ff99a7 */ /* 0x0007e2000810043f */
[----:B------:R-:W-:Y:S01]  /*85a0*/  FFMA.FTZ R171, R171, UR10, -R181 ;  /* 0x0000000aabab7c23 */ /* 0x000fe200080108b5 */
[----:B------:R-:W-:-:S02]  /*85b0*/  @!P2 IMAD R154, R155, 0x40, R16 ;  /* 0x000000409b9aa824 */ /* 0x000fc400078e0210 */
[----:B------:R-:W-:Y:S01]  /*85c0*/  FFMA.FTZ R181, R174, UR10, -R181 ;  /* 0x0000000aaeb57c23 */ /* 0x000fe200080108b5 */
[----:B--2---:R-:W-:Y:S01]  /*85d0*/  F2FP.BF16.F32.PACK_AB R158, R180, R153 ;  /* 0x00000099b49e723e */ /* 0x004fe200000010ff */
[----:B------:R-:W-:Y:S01]  /*85e0*/  FMUL.FTZ R112, R112, R176 ;  /* 0x000000b070707220 */ /* 0x000fe20000410000 */
[----:B------:R-:W2:Y:S01]  /*85f0*/  MUFU.EX2 R10, R10 ;  /* 0x0000000a000a7308 */ /* 0x000ea20000000800 */
[----:B0-----:R-:W-:Y:S01]  /*8600*/  FFMA.FTZ R4, R169, R4, R172 ;  /* 0x00000004a9047223 */ /* 0x001fe200000100ac */
[----:B---3--:R-:W-:Y:S01]  /*8610*/  FADD.FTZ R152, R14, R3 ;  /* 0x000000030e987221 */ /* 0x008fe20000010000 */
[----:B------:R-:W-:Y:S01]  /*8620*/  @!P2 LEA R154, R154, UR43, 0x2 ;  /* 0x0000002b9a9aac11 */ /* 0x000fe2000f8e10ff */
[-C--:B------:R-:W-:Y:S01]  /*8630*/  FMUL.FTZ R113, R113, R176.reuse ;  /* 0x000000b071717220 */ /* 0x080fe20000410000 */
[-C--:B------:R-:W-:Y:S01]  /*8640*/  FMUL.FTZ R116, R116, R176.reuse ;  /* 0x000000b074747220 */ /* 0x080fe20000410000 */
[----:B------:R-:W-:Y:S01]  /*8650*/  FADD.FTZ R3, R15, R152 ;  /* 0x000000980f037221 */ /* 0x000fe20000010000 */
[-C--:B------:R-:W-:Y:S01]  /*8660*/  FMUL.FTZ R117, R117, R176.reuse ;  /* 0x000000b075757220 */ /* 0x080fe20000410000 */
[----:B------:R-:W0:Y:S01]  /*8670*/  MUFU.EX2 R11, R11 ;  /* 0x0000000b000b7308 */ /* 0x000e220000000800 */
[----:B------:R-:W-:Y:S01]  /*8680*/  @!P2 STS [R154+0x28800], R176 ;  /* 0x028800b09a00a388 */ /* 0x000fe20000000800 */
[----:B------:R-:W-:Y:S01]  /*8690*/  FADD.FTZ R152, R20, R3 ;  /* 0x0000000314987221 */ /* 0x000fe20000010000 */
[----:B-1----:R-:W-:Y:S01]  /*86a0*/  FADD.FTZ R3, R9, R4 ;  /* 0x0000000409037221 */ /* 0x002fe20000010000 */
[-C--:B------:R-:W-:Y:S01]  /*86b0*/  FMUL.FTZ R120, R120, R176.reuse ;  /* 0x000000b078787220 */ /* 0x080fe20000410000 */
[----:B------:R1:W-:Y:S01]  /*86c0*/  @!P2 STS [R154+0x28820], R169 ;  /* 0x028820a99a00a388 */ /* 0x0003e20000000800 */
[----:B------:R-:W-:Y:S01]  /*86d0*/  FADD.FTZ R155, R21, R152 ;  /* 0x00000098159b7221 */ /* 0x000fe20000010000 */
[-C--:B------:R-:W-:Y:S01]  /*86e0*/  FMUL.FTZ R121, R121, R176.reuse ;  /* 0x000000b079797220 */ /* 0x080fe20000410000 */
[----:B------:R-:W3:Y:S01]  /*86f0*/  MUFU.EX2 R12, R12 ;  /* 0x0000000c000c7308 */ /* 0x000ee20000000800 */
[----:B--2---:R-:W-:Y:S01]  /*8700*/  FADD.FTZ R4, R10, R3 ;  /* 0x000000030a047221 */ /* 0x004fe20000010000 */
[----:B------:R-:W-:Y:S01]  /*8710*/  FADD.FTZ R152, R178, R155 ;  /* 0x0000009bb2987221 */ /* 0x000fe20000010000 */
[-C--:B------:R-:W-:Y:S01]  /*8720*/  FMUL.FTZ R124, R124, R176.reuse ;  /* 0x000000b07c7c7220 */ /* 0x080fe20000410000 */
[-C--:B------:R-:W-:Y:S01]  /*8730*/  FMUL.FTZ R125, R125, R176.reuse ;  /* 0x000000b07d7d7220 */ /* 0x080fe20000410000 */
[----:B------:R-:W-:Y:S01]  /*8740*/  FMUL.FTZ R128, R128, R176 ;  /* 0x000000b080807220 */ /* 0x000fe20000410000 */
[----:B------:R-:W-:Y:S01]  /*8750*/  FADD.FTZ R155, R153, R152 ;  /* 0x00000098999b7221 */ /* 0x000fe20000010000 */
[----:B-1----:R-:W-:Y:S01]  /*8760*/  F2FP.BF16.F32.PACK_AB R154, R20, R15 ;  /* 0x0000000f149a723e */ /* 0x002fe200000010ff */
[----:B------:R-:W1:Y:S01]  /*8770*/  MUFU.EX2 R157, R157 ;  /* 0x0000009d009d7308 */ /* 0x000e620000000800 */
[----:B0-----:R-:W-:Y:S01]  /*8780*/  FADD.FTZ R3, R11, R4 ;  /* 0x000000040b037221 */ /* 0x001fe20000010000 */
[----:B------:R-:W-:Y:S01]  /*8790*/  FADD.FTZ R152, R180, R155 ;  /* 0x0000009bb4987221 */ /* 0x000fe20000010000 */
[----:B------:R-:W-:Y:S01]  /*87a0*/  F2FP.BF16.F32.PACK_AB R153, R9, R172 ;  /* 0x000000ac0999723e */ /* 0x000fe200000010ff */
        /* <DEDUP_REMOVED lines=14> */
[----:B------:R-:W-:Y:S01]  /*8890*/  FMUL.FTZ R149, R149, R176 ;  /* 0x000000b095957220 */ /* 0x000fe20000410000 */
        /* <DEDUP_REMOVED lines=30> */
[----:B0-----:R-:W-:Y:S01]  /*8a80*/  FADD.FTZ R155, R159, R152 ;  /* 0x000000989f9b7221 */ /* 0x001fe20000010000 */
[----:B------:R-:W-:Y:S01]  /*8a90*/  F2FP.BF16.F32.PACK_AB R152, R14, R13 ;  /* 0x0000000d0e98723e */ /* 0x000fe200000010ff */
        /* <DEDUP_REMOVED lines=14> */
[C---:B-1----:R-:W-:Y:S01]  /*8b80*/  FADD.FTZ R14, R164.reuse, R155 ;  /* 0x0000009ba40e7221 */ /* 0x042fe20000010000 */
[----:B------:R-:W-:Y:S01]  /*8b90*/  F2FP.BF16.F32.PACK_AB R162, R164, R159 ;  /* 0x0000009fa4a2723e */ /* 0x000fe200000010ff */
[----:B------:R-:W-:Y:S01]  /*8ba0*/  FMUL.FTZ R90, R90, R169 ;  /* 0x000000a95a5a7220 */ /* 0x000fe20000410000 */
[----:B------:R-:W-:Y:S01]  /*8bb0*/  F2FP.BF16.F32.PACK_AB R155, R11, R10 ;  /* 0x0000000a0b9b723e */ /* 0x000fe200000010ff */
[----:B------:R-:W-:Y:S01]  /*8bc0*/  BAR.SYNC.DEFER_BLOCKING 0xf, 0x100 ;  /* 0x03c4000000007b1d */ /* 0x000fe20000010000 */
[----:B------:R-:W-:Y:S01]  /*8bd0*/  F2FP.BF16.F32.PACK_AB R159, R192, R179 ;  /* 0x000000b3c09f723e */ /* 0x000fe200000010ff */
[-C--:B------:R-:W-:Y:S01]  /*8be0*/  FMUL.FTZ R91, R91, R169.reuse ;  /* 0x000000a95b5b7220 */ /* 0x080fe20000410000 */
[-C--:B------:R-:W-:Y:S01]  /*8bf0*/  FMUL.FTZ R94, R94, R169.reuse ;  /* 0x000000a95e5e7220 */ /* 0x080fe20000410000 */
[----:B0-----:R-:W-:Y:S01]  /*8c00*/  FADD.FTZ R3, R161, R4 ;  /* 0x00000004a1037221 */ /* 0x001fe20000010000 */
[-C--:B------:R-:W-:Y:S01]  /*8c10*/  FMUL.FTZ R95, R95, R169.reuse ;  /* 0x000000a95f5f7220 */ /* 0x080fe20000410000 */
[----:B------:R-:W0:Y:S01]  /*8c20*/  MUFU.EX2 R194, R194 ;  /* 0x000000c200c27308 */ /* 0x000e220000000800 */
[-C--:B------:R-:W-:Y:S01]  /*8c30*/  FMUL.FTZ R98, R98, R169.reuse ;  /* 0x000000a962627220 */ /* 0x080fe20000410000 */
[-C--:B------:R-:W-:Y:S01]  /*8c40*/  FMUL.FTZ R99, R99, R169.reuse ;  /* 0x000000a963637220 */ /* 0x080fe20000410000 */
[-C--:B------:R-:W-:Y:S01]  /*8c50*/  FMUL.FTZ R102, R102, R169.reuse ;  /* 0x000000a966667220 */ /* 0x080fe20000410000 */
[-C--:B------:R-:W-:Y:S01]  /*8c60*/  FMUL.FTZ R103, R103, R169.reuse ;  /* 0x000000a967677220 */ /* 0x080fe20000410000 */
[-C--:B------:R-:W-:Y:S01]  /*8c70*/  FMUL.FTZ R106, R106, R169.reuse ;  /* 0x000000a96a6a7220 */ /* 0x080fe20000410000 */
[----:B--2---:R-:W-:Y:S01]  /*8c80*/  FADD.FTZ R13, R165, R14 ;  /* 0x0000000ea50d7221 */ /* 0x004fe20000010000 */
        /* <DEDUP_REMOVED lines=12> */
[----:B------:R0:W-:Y:S01]  /*8d50*/  STSM.16.M88.4 [R19+0x26800], R152 ;  /* 0x0268009813007844 */ /* 0x0001e20000000200 */
[-C--:B------:R-:W-:Y:S01]  /*8d60*/  FMUL.FTZ R123, R123, R169.reuse ;  /* 0x000000a97b7b7220 */ /* 0x080fe20000410000 */
[-C--:B------:R-:W-:Y:S01]  /*8d70*/  FMUL.FTZ R126, R126, R169.reuse ;  /* 0x000000a97e7e7220 */ /* 0x080fe20000410000 */
[-C--:B------:R-:W-:Y:S01]  /*8d80*/  FMUL.FTZ R127, R127, R169.reuse ;  /* 0x000000a97f7f7220 */ /* 0x080fe20000410000 */
[----:B------:R0:W-:Y:S01]  /*8d90*/  STSM.16.M88.4 [R22], R156 ;  /* 0x0000009c16007844 */ /* 0x0001e20000000200 */
[----:B------:R-:W3:Y:S01]  /*8da0*/  MUFU.EX2 R168, R168 ;  /* 0x000000a800a87308 */ /* 0x000ee20000000800 */
        /* <DEDUP_REMOVED lines=13> */
[----:B------:R-:W-:Y:S01]  /*8e80*/  FMUL.FTZ R147, R147, R169 ;  /* 0x000000a993937220 */ /* 0x000fe20000410000 */
[----:B------:R0:W-:Y:S01]  /*8e90*/  STSM.16.M88.4 [R184], R160 ;  /* 0x000000a0b8007844 */ /* 0x0001e20000000200 */
[----:B------:R-:W2:Y:S01]  /*8ea0*/  MUFU.EX2 R174, R171 ;  /* 0x000000ab00ae7308 */ /* 0x000ea20000000800 */
[C---:B---3--:R-:W-:Y:S01]  /*8eb0*/  FADD.FTZ R20, R168.reuse, R13 ;  /* 0x0000000da8147221 */ /* 0x048fe20000010000 */
[----:B------:R-:W-:Y:S01]  /*8ec0*/  F2FP.BF16.F32.PACK_AB R164, R168, R165 ;  /* 0x000000a5a8a4723e */ /* 0x000fe200000010ff */
[-C--:B------:R-:W-:Y:S01]  /*8ed0*/  FMUL.FTZ R150, R150, R169.reuse ;  /* 0x000000a996967220 */ /* 0x080fe20000410000 */
[----:B------:R-:W-:-:S04]  /*8ee0*/  FMUL.FTZ R151, R151, R169 ;  /* 0x000000a997977220 */ /* 0x000fc80000410000 */
[----:B------:R-:W3:Y:S01]  /*8ef0*/  MUFU.EX2 R177, R177 ;  /* 0x000000b100b17308 */ /* 0x000ee20000000800 */
[----:B-1----:R-:W-:-:S07]  /*8f00*/  FADD.FTZ R13, R167, R4 ;  /* 0x00000004a70d7221 */ /* 0x002fce0000010000 */
[----:B------:R-:W1:Y:S01]  /*8f10*/  MUFU.EX2 R173, R173 ;  /* 0x000000ad00ad7308 */ /* 0x000e620000000800 */
[C---:B--2---:R-:W-:Y:S01]  /*8f20*/  F2FP.BF16.F32.PACK_AB R165, R174.reuse, R167 ;  /* 0x000000a7aea5723e */ /* 0x044fe200000010ff */
[----:B------:R-:W-:-:S06]  /*8f30*/  FADD.FTZ R4, R174, R13 ;  /* 0x0000000dae047221 */ /* 0x000fcc0000010000 */
[----:B------:R-:W2:Y:S01]  /*8f40*/  MUFU.EX2 R14, R181 ;  /* 0x000000b5000e7308 */ /* 0x000ea20000000800 */
[----:B---3--:R-:W-:Y:S01]  /*8f50*/  F2FP.BF16.F32.PACK_AB R166, R8, R177 ;  /* 0x000000b108a6723e */ /* 0x008fe200000010ff */
[----:B------:R-:W-:-:S04]  /*8f60*/  FADD.FTZ R3, R177, R20 ;  /* 0x00000014b1037221 */ /* 0x000fc80000010000 */
[----:B------:R-:W-:Y:S01]  /*8f70*/  FADD.FTZ R3, R8, R3 ;  /* 0x0000000308037221 */ /* 0x000fe20000010000 */
[----:B-1----:R-:W-:Y:S01]  /*8f80*/  FADD.FTZ R9, R173, R4 ;  /* 0x00000004ad097221 */ /* 0x002fe20000010000 */
[----:B--2---:R-:W-:-:S03]  /*8f90*/  F2FP.BF16.F32.PACK_AB R167, R14, R173 ;  /* 0x000000ad0ea7723e */ /* 0x004fc600000010ff */
[----:B------:R-:W-:Y:S02]  /*8fa0*/  FADD.FTZ R4, R14, R9 ;  /* 0x000000090e047221 */ /* 0x000fe40000010000 */
[----:B------:R0:W-:Y:S01]  /*8fb0*/  STSM.16.M88.4 [R23], R164 ;  /* 0x000000a417007844 */ /* 0x0001e20000000200 */
[----:B------:R-:W-:Y:S05]  /*8fc0*/  @!P0 BRA `(.L_x_4191) ;  /* 0x0000000000048947 */ /* 0x000fea0003800000 */
[----:B------:R-:W-:Y:S01]  /*8fd0*/  BPT.TRAP 0x1 ;  /* 0x000000040000795c */ /* 0x000fe20000300000 */
.L_x_4191:
[----:B------:R1:W2:Y:S01]  /*8fe0*/  SYNCS.PHASECHK.TRANS64.TRYWAIT P2, [UR24+0x28c50], R7 ;  /* 0x028c5007ff0075a7 */ /* 0x0002a20008040158 */
[----:B------:R-:W-:Y:S05]  /*8ff0*/  @!P0 BRA `(.L_x_4192) ;  /* 0x0000000000048947 */ /* 0x000fea0003800000 */
[----:B------:R-:W-:Y:S01]  /*9000*/  BPT.TRAP 0x1 ;  /* 0x000000040000795c */ /* 0x000fe20000300000 */
.L_x_4192:
[----:B--2---:R-:W-:Y:S05]  /*9010*/  @P2 BRA `(.L_x_4193) ;  /* 0x0000000000082947 */ /* 0x004fea0003800000 */
[----:B------:R-:W2:Y:S02]  /*9020*/  SYNCS.PHASECHK.TRANS64.TRYWAIT P2, [UR24+0x28c50], R7 ;  /* 0x028c5007ff0075a7 */ /* 0x000ea40008040158 */
[----:B--2---:R-:W-:Y:S05]  /*9030*/  @!P2 BRA `(.L_x_4194) ;  /* 0x0000008c00e4a947 */ /* 0x004fea0003800000 */
.L_x_4193:
[----:B------:R-:W-:Y:S01]  /*9040*/  ULEA UR11, UR36, UR48, 0xc ;  /* 0x00000030240b7291 */ /* 0x000fe2000f8e603f */
[----:B------:R-:W-:Y:S01]  /*9050*/  WARPGROUP.ARRIVE ;  /* 0x00000000000079c5 */ /* 0x000fe20000000000 */
[----:B------:R-:W-:Y:S01]  /*9060*/  UMOV UR7, 0x40000040 ;  /* 0x4000004000077882 */ /* 0x000fe20000000000 */
[----:B------:R-:W-:Y:S01]  /*9070*/  ISETP.LT.AND P2, PT, RZ, UR21, PT ;  /* 0x00000015ff007c0c */ /* 0x000fe2000bf41270 */
        /* <DEDUP_REMOVED lines=37> */
.L_x_4186:
[----:B------:R-:W4:Y:S01]  /*92d0*/  SHFL.BFLY PT, R0, R3, 0x2, 0x1f ;  /* 0x0c401f0003007f89 */ /* 0x000f2200000e0000 */
[----:B------:R-:W-:Y:S01]  /*92e0*/  IMAD.MOV.U32 R10, RZ, RZ, RZ ;  /* 0x000000ffff0a7224 */ /* 0x000fe200078e00ff */
[----:B------:R-:W-:Y:S01]  /*92f0*/  UIADD3 UR38, UR38, 0x1, URZ ;  /* 0x0000000126267890 */ /* 0x000fe2000fffe03f */
[----:B------:R-:W-:Y:S01]  /*9300*/  IMAD.U32 R13, RZ, RZ, UR10 ;  /* 0x0000000aff0d7e24 */ /* 0x000fe2000f8e00ff */
[----:B------:R-:W5:Y:S01]  /*9310*/  SHFL.BFLY PT, R9, R4, 0x2, 0x1f ;  /* 0x0c401f0004097f89 */ /* 0x000f6200000e0000 */
[----:B------:R-:W-:Y:S01]  /*9320*/  IMAD.U32 R14, RZ, RZ, UR10 ;  /* 0x0000000aff0e7e24 */ /* 0x000fe2000f8e00ff */
[----:B------:R-:W-:Y:S08]  /*9330*/  BAR.ARV 0x8, 0x100 ;  /* 0x0204000000007b1d */ /* 0x000ff00000002000 */
[----:B------:R-:W-:Y:S01]  /*9340*/  BAR.SYNC.DEFER_BLOCKING 0xf, 0x100 ;  /* 0x03c4000000007b1d */ /* 0x000fe20000010000 */
[----:B----4-:R-:W-:Y:S01]  /*9350*/  FADD.FTZ R0, R0, R3 ;  /* 0x0000000300007221 */ /* 0x010fe20000010000 */
[----:B------:R-:W-:Y:S01]  /*9360*/  IMAD.U32 R3, RZ, RZ, UR36 ;  /* 0x00000024ff037e24 */ /* 0x000fe2000f8e00ff */
[----:B------:R-:W-:Y:S01]  /*9370*/  UIADD3 UR36, UR36, 0x1, URZ ;  /* 0x0000000124247890 */ /* 0x000fe2000fffe03f */
[----:B-----5:R-:W-:-:S02]  /*9380*/  FADD.FTZ R9, R9, R4 ;  /* 0x0000000409097221 */ /* 0x020fc40000010000 */
[----:B-1----:R-:W1:Y:S01]  /*9390*/  SHFL.BFLY PT, R7, R0, 0x1, 0x1f ;  /* 0x0c201f0000077f89 */ /* 0x002e6200000e0000 */
[----:B------:R-:W-:Y:S01]  /*93a0*/  IMAD.MOV.U32 R4, RZ, RZ, RZ ;  /* 0x000000ffff047224 */ /* 0x000fe200078e00ff */
[----:B------:R-:W-:Y:S02]  /*93b0*/  UISETP.NE.AND UP0, UPT, UR36, 0x2, UPT ;  /* 0x000000022400788c */ /* 0x000fe4000bf05270 */
[----:B------:R-:W4:Y:S02]  /*93c0*/  SHFL.BFLY PT, R8, R9, 0x1, 0x1f ;  /* 0x0c201f0009087f89 */ /* 0x000f2400000e0000 */
[----:B------:R-:W-:Y:S02]  /*93d0*/  USEL UR4, URZ, 0x1, UP0 ;  /* 0x000000013f047887 */ /* 0x000fe40008000000 */
[----:B------:R-:W-:Y:S02]  /*93e0*/  USEL UR36, UR36, URZ, UP0 ;  /* 0x0000003f24247287 */ /* 0x000fe40008000000 */
[----:B------:R-:W-:Y:S01]  /*93f0*/  ULOP3.LUT UR37, UR37, UR4, URZ, 0x3c, !UPT ;  /* 0x0000000425257292 */ /* 0x000fe2000f8e3c3f */
[----:B-1----:R-:W-:Y:S01]  /*9400*/  FADD.FTZ R11, R0, R7 ;  /* 0x00000007000b7221 */ /* 0x002fe20000010000 */
[----:B------:R-:W-:-:S02]  /*9410*/  IMAD.MOV R7, RZ, RZ, -R18 ;  /* 0x000000ffff077224 */ /* 0x000fc400078e0a12 */
[----:B----4-:R-:W-:Y:S02]  /*9420*/  FADD.FTZ R12, R9, R8 ;  /* 0x00000008090c7221 */ /* 0x010fe40000010000 */
[----:B------:R-:W-:Y:S02]  /*9430*/  FSETP.NE.FTZ.AND P1, PT, R11, RZ, PT ;  /* 0x000000ff0b00720b */ /* 0x000fe40003f35000 */
[----:B------:R-:W-:Y:S02]  /*9440*/  ISETP.NE.AND P0, PT, R2, R7, PT ;  /* 0x000000070200720c */ /* 0x000fe40003f05270 */
[----:B------:R-:W-:-:S09]  /*9450*/  FSETP.NE.FTZ.AND P2, PT, R12, RZ, PT ;  /* 0x000000ff0c00720b */ /* 0x000fd20003f55000 */
[----:B------:R-:W1:Y:S02]  /*9460*/  @P1 MUFU.RCP R10, R11 ;  /* 0x0000000b000a1308 */ /* 0x000e640000001000 */
[----:B------:R-:W-:Y:S02]  /*9470*/  @!P0 IMAD R0, R3, 0x40, R16 ;  /* 0x0000004003008824 */ /* 0x000fe400078e0210 */
[----:B------:R-:W-:-:S03]  /*9480*/  IMAD.MOV.U32 R3, RZ, RZ, -0x800000 ;  /* 0xff800000ff037424 */ /* 0x000fc600078e00ff */
[----:B------:R-:W-:Y:S01]  /*9490*/  @!P0 LEA R9, R0, UR43, 0x2 ;  /* 0x0000002b00098c11 */ /* 0x000fe2000f8e10ff */
[----:B------:R-:W-:Y:S01]  /*94a0*/  @P2 MUFU.RCP R4, R12 ;  /* 0x0000000c00042308 */ /* 0x000fe20000001000 */
[----:B------:R-:W-:-:S07]  /*94b0*/  IMAD.MOV.U32 R0, RZ, RZ, -0x800000 ;  /* 0xff800000ff007424 */ /* 0x000fce00078e00ff */
[----:B------:R-:W4:Y:S01]  /*94c0*/  @P1 MUFU.LG2 R8, R11 ;  /* 0x0000000b00081308 */ /* 0x000f220000000c00 */
        /* <DEDUP_REMOVED lines=33> */
[-C--:B0-----:R-:W-:Y:S01]  /*96e0*/  FMUL.FTZ R163, R89, R10.reuse ;  /* 0x0000000a59a37220 */ /* 0x081fe20000410000 */
        /* <DEDUP_REMOVED lines=31> */
[----:B----4-:R-:W-:Y:S01]  /*98e0*/  @P1 FMUL.FTZ R8, R8, 0.69314718246459960938 ;  /* 0x3f31721808081820 */ /* 0x010fe20000410000 */
        /* <DEDUP_REMOVED lines=13> */
[----:B------:R-:W-:Y:S01]  /*99c0*/  @P2 FMUL.FTZ R13, R14, 0.69314718246459960938 ;  /* 0x3f3172180e0d2820 */ /* 0x000fe20000410000 */
        /* <DEDUP_REMOVED lines=59> */
.L_x_4157:
        /* <DEDUP_REMOVED lines=29> */
[----:B------:R-:W-:Y:S02]  /*9f50*/  IMAD.U32 R96, RZ, RZ, UR6 ;  /* 0x00000006ff607e24 */ /* 0x000fe4000f8e00ff */
[----:B------:R-:W-:-:S02]  /*9f60*/  IMAD.U32 R97, RZ, RZ, UR7 ;  /* 0x00000007ff617e24 */ /* 0x000fc4000f8e00ff */
[----:B------:R-:W-:-:S04]  /*9f70*/  IMAD.WIDE R4, R215, 0x2, R96 ;  /* 0x00000002d7047825 */ /* 0x000fc800078e0260 */
[----:B------:R-:W-:Y:S01]  /*9f80*/  IMAD.WIDE R96, R9, 0x2, R96 ;  /* 0x0000000209607825 */ /* 0x000fe200078e0260 */
[C---:B------:R-:W-:Y:S02]  /*9f90*/  IADD3 R25, P2, R4.reuse, 0x60, RZ ;  /* 0x0000006004197810 */ /* 0x040fe40007f5e0ff */
[----:B------:R-:W-:Y:S02]  /*9fa0*/  IADD3 R29, P1, R4, 0x2000, RZ ;  /* 0x00002000041d7810 */ /* 0x000fe40007f3e0ff */
[----:B------:R-:W-:Y:S02]  /*9fb0*/  LOP3.LUT R24, R25, 0x380, RZ, 0xc0, !PT ;  /* 0x0000038019187812 */ /* 0x000fe400078ec0ff */
[----:B------:R-:W-:Y:S02]  /*9fc0*/  LOP3.LUT R28, R29, 0x380, RZ, 0xc0, !PT ;  /* 0x000003801d1c7812 */ /* 0x000fe400078ec0ff */
[----:B------:R-:W-:Y:S02]  /*9fd0*/  SHF.R.U64 R24, R24, 0x3, RZ ;  /* 0x0000000318187819 */ /* 0x000fe400000012ff */
[----:B------:R-:W-:-:S02]  /*9fe0*/  IADD3 R13, P4, R4, 0x20, RZ ;  /* 0x00000020040d7810 */ /* 0x000fc40007f9e0ff */
[----:B------:R-:W-:Y:S01]  /*9ff0*/  LOP3.LUT R24, R24, R25, RZ, 0x3c, !PT ;  /* 0x0000001918187212 */ /* 0x000fe200078e3cff */
[----:B------:R-:W-:Y:S01]  /*a000*/  IMAD.X R25, RZ, RZ, R5, P2 ;  /* 0x000000ffff197224 */ /* 0x000fe200010e0605 */
[C---:B------:R-:W-:Y:S02]  /*a010*/  IADD3 R131, P2, R4.reuse, 0x4040, RZ ;  /* 0x0000404004837810 */ /* 0x040fe40007f5e0ff */
[----:B------:R-:W-:Y:S02]  /*a020*/  IADD3 R15, P3, R4, 0x40, RZ ;  /* 0x00000040040f7810 */ /* 0x000fe40007f7e0ff */
[----:B------:R-:W-:Y:S02]  /*a030*/  LOP3.LUT R130, R131, 0x380, RZ, 0xc0, !PT ;  /* 0x0000038083827812 */ /* 0x000fe400078ec0ff */
[----:B------:R-:W-:Y:S02]  /*a040*/  SHF.R.U64 R28, R28, 0x3, RZ ;  /* 0x000000031c1c7819 */ /* 0x000fe400000012ff */
[----:B------:R-:W-:-:S02]  /*a050*/  SHF.R.U64 R130, R130, 0x3, RZ ;  /* 0x0000000382827819 */ /* 0x000fc400000012ff */
[----:B------:R-:W-:Y:S02]  /*a060*/  LOP3.LUT R12, R13, 0x380, RZ, 0xc0, !PT ;  /* 0x000003800d0c7812 */ /* 0x000fe400078ec0ff */
[----:B------:R-:W-:Y:S01]  /*a070*/  LOP3.LUT R130, R130, R131, RZ, 0x3c, !PT ;  /* 0x0000008382827212 */ /* 0x000fe200078e3cff */
[--C-:B------:R-:W-:Y:S01]  /*a080*/  IMAD.X R131, RZ, RZ, R5.reuse, P2 ;  /* 0x000000ffff837224 */ /* 0x100fe200010e0605 */
[----:B------:R-:W-:Y:S02]  /*a090*/  LOP3.LUT R14, R15, 0x380, RZ, 0xc0, !PT ;  /* 0x000003800f0e7812 */ /* 0x000fe400078ec0ff */
[----:B------:R-:W-:Y:S02]  /*a0a0*/  IADD3 R33, P2, R96, 0x2000, RZ ;  /* 0x0000200060217810 */ /* 0x000fe40007f5e0ff */
[----:B------:R-:W-:Y:S01]  /*a0b0*/  LOP3.LUT R28, R28, R29, RZ, 0x3c, !PT ;  /* 0x0000001d1c1c7212 */ /* 0x000fe200078e3cff */
[----:B------:R-:W-:Y:S01]  /*a0c0*/  IMAD.X R29, RZ, RZ, R5, P1 ;  /* 0x000000ffff1d7224 */ /* 0x000fe200008e0605 */
[----:B------:R-:W-:-:S02]  /*a0d0*/  SHF.R.U64 R12, R12, 0x3, RZ ;  /* 0x000000030c0c7819 */ /* 0x000fc400000012ff */
[----:B------:R-:W-:Y:S02]  /*a0e0*/  SHF.R.U64 R14, R14, 0x3, RZ ;  /* 0x000000030e0e7819 */ /* 0x000fe400000012ff */
[----:B------:R-:W-:Y:S02]  /*a0f0*/  IADD3 R135, P1, R4, 0x4060, RZ ;  /* 0x0000406004877810 */ /* 0x000fe40007f3e0ff */
[----:B------:R-:W-:Y:S02]  /*a100*/  LOP3.LUT R32, R33, 0x380, RZ, 0xc0, !PT ;  /* 0x0000038021207812 */ /* 0x000fe400078ec0ff */
[----:B------:R-:W-:Y:S01]  /*a110*/  LOP3.LUT R12, R12, R13, RZ, 0x3c, !PT ;  /* 0x0000000d0c0c7212 */ /* 0x000fe200078e3cff */
[--C-:B------:R-:W-:Y:S01]  /*a120*/  IMAD.X R13, RZ, RZ, R5.reuse, P4 ;  /* 0x000000ffff0d7224 */ /* 0x100fe200020e0605 */
[----:B------:R-:W-:Y:S01]  /*a130*/  LOP3.LUT R14, R14, R15, RZ, 0x3c, !PT ;  /* 0x0000000f0e0e7212 */ /* 0x000fe200078e3cff */
[----:B------:R-:W-:Y:S01]  /*a140*/  IMAD.X R15, RZ, RZ, R5, P3 ;  /* 0x000000ffff0f7224 */ /* 0x000fe200018e0605 */
[----:B------:R-:W-:-:S02]  /*a150*/  LOP3.LUT R134, R135, 0x380, RZ, 0xc0, !PT ;  /* 0x0000038087867812 */ /* 0x000fc400078ec0ff */
[----:B------:R-:W-:Y:S02]  /*a160*/  SHF.R.U64 R32, R32, 0x3, RZ ;  /* 0x0000000320207819 */ /* 0x000fe400000012ff */
[C---:B------:R-:W-:Y:S02]  /*a170*/  IADD3 R45, P0, R4.reuse, 0x2020, RZ ;  /* 0x00002020042d7810 */ /* 0x040fe40007f1e0ff */
[C---:B------:R-:W-:Y:S02]  /*a180*/  IADD3 R61, P6, R4.reuse, 0x2040, RZ ;  /* 0x00002040043d7810 */ /* 0x040fe40007fde0ff */
[C---:B------:R-:W-:Y:S02]  /*a190*/  IADD3 R119, P5, R4.reuse, 0x2060, RZ ;  /* 0x0000206004777810 */ /* 0x040fe40007fbe0ff */
[C---:B------:R-:W-:Y:S02]  /*a1a0*/  IADD3 R123, P4, R4.reuse, 0x4000, RZ ;  /* 0x00004000047b7810 */ /* 0x040fe40007f9e0ff */
[----:B------:R-:W-:-:S02]  /*a1b0*/  IADD3 R127, P3, R4, 0x4020, RZ ;  /* 0x00004020047f7810 */ /* 0x000fc40007f7e0ff */
[----:B------:R-:W-:Y:S02]  /*a1c0*/  SHF.R.U64 R134, R134, 0x3, RZ ;  /* 0x0000000386867819 */ /* 0x000fe400000012ff */
[----:B------:R-:W-:Y:S01]  /*a1d0*/  LOP3.LUT R32, R32, R33, RZ, 0x3c, !PT ;  /* 0x0000002120207212 */ /* 0x000fe200078e3cff */
[----:B------:R-:W-:Y:S01]  /*a1e0*/  IMAD.X R33, RZ, RZ, R97, P2 ;  /* 0x000000ffff217224 */ /* 0x000fe200010e0661 */
[----:B------:R-:W-:Y:S02]  /*a1f0*/  LOP3.LUT R44, R45, 0x380, RZ, 0xc0, !PT ;  /* 0x000003802d2c7812 */ /* 0x000fe400078ec0ff */
[----:B------:R-:W-:Y:S02]  /*a200*/  LOP3.LUT R60, R61, 0x380, RZ, 0xc0, !PT ;  /* 0x000003803d3c7812 */ /* 0x000fe400078ec0ff */
[----:B------:R-:W-:Y:S02]  /*a210*/  LOP3.LUT R118, R119, 0x380, RZ, 0xc0, !PT ;  /* 0x0000038077767812 */ /* 0x000fe400078ec0ff */
[----:B------:R-:W-:-:S02]  /*a220*/  LOP3.LUT R122, R123, 0x380, RZ, 0xc0, !PT ;  /* 0x000003807b7a7812 */ /* 0x000fc400078ec0ff */
[----:B------:R-:W-:Y:S02]  /*a230*/  LOP3.LUT R126, R127, 0x380, RZ, 0xc0, !PT ;  /* 0x000003807f7e7812 */ /* 0x000fe400078ec0ff */
[----:B------:R-:W-:Y:S02]  /*a240*/  IADD3 R69, P2, R96, 0x9000, RZ ;  /* 0x0000900060457810 */ /* 0x000fe40007f5e0ff */
[----:B------:R-:W-:Y:S01]  /*a250*/  LOP3.LUT R134, R134, R135, RZ, 0x3c, !PT ;  /* 0x0000008786867212 */ /* 0x000fe200078e3cff */
[----:B------:R-:W-:Y:S01]  /*a260*/  IMAD.X R135, RZ, RZ, R5, P1 ;  /* 0x000000ffff877224 */ /* 0x000fe200008e0605 */
[----:B------:R-:W-:Y:S02]  /*a270*/  SHF.R.U64 R44, R44, 0x3, RZ ;  /* 0x000000032c2c7819 */ /* 0x000fe400000012ff */
[----:B------:R-:W-:Y:S02]  /*a280*/  SHF.R.U64 R60, R60, 0x3, RZ ;  /* 0x000000033c3c7819 */ /* 0x000fe400000012ff */
[----:B------:R-:W-:-:S02]  /*a290*/  SHF.R.U64 R118, R118, 0x3, RZ ;  /* 0x0000000376767819 */ /* 0x000fc400000012ff */
[----:B------:R-:W-:Y:S02]  /*a2a0*/  SHF.R.U64 R122, R122, 0x3, RZ ;  /* 0x000000037a7a7819 */ /* 0x000fe400000012ff */
[----:B------:R-:W-:Y:S02]  /*a2b0*/  SHF.R.U64 R126, R126, 0x3, RZ ;  /* 0x000000037e7e7819 */ /* 0x000fe400000012ff */
[----:B------:R-:W-:Y:S02]  /*a2c0*/  IADD3 R37, P1, R96, 0x3000, RZ ;  /* 0x0000300060257810 */ /* 0x000fe40007f3e0ff */
[----:B------:R-:W-:Y:S02]  /*a2d0*/  LOP3.LUT R68, R69, 0x380, RZ, 0xc0, !PT ;  /* 0x0000038045447812 */ /* 0x000fe400078ec0ff */
        /* <DEDUP_REMOVED lines=15> */
[----:B------:R-:W-:Y:S02]  /*a3d0*/  IADD3 R11, P4, R4, 0x6060, RZ ;  /* 0x00006060040b7810 */ /* 0x000fe40007f9e0ff */
[----:B------:R-:W-:-:S02]  /*a3e0*/  IADD3 R21, P3, R96, 0x1000, RZ ;  /* 0x0000100060157810 */ /* 0x000fc40007f7e0ff */
[----:B------:R-:W-:Y:S02]  /*a3f0*/  SHF.R.U64 R36, R36, 0x3, RZ ;  /* 0x0000000324247819 */ /* 0x000fe400000012ff */
[----:B------:R-:W-:Y:S02]  /*a400*/  LOP3.LUT R68, R68, R69, RZ, 0x3c, !PT ;  /* 0x0000004544447212 */ /* 0x000fe400078e3cff */
[----:B------:R-:W-:Y:S02]  /*a410*/  LOP3.LUT R138, R139, 0x380, RZ, 0xc0, !PT ;  /* 0x000003808b8a7812 */ /* 0x000fe400078ec0ff */
[----:B------:R-:W-:Y:S02]  /*a420*/  LOP3.LUT R142, R143, 0x380, RZ, 0xc0, !PT ;  /* 0x000003808f8e7812 */ /* 0x000fe400078ec0ff */
        /* <DEDUP_REMOVED lines=22> */
[----:B------:R-:W-:Y:S01]  /*a590*/  IMAD.X R21, RZ, RZ, R97, P3 ;  /* 0x000000ffff157224 */ /* 0x000fe200018e0661 */
[----:B------:R-:W-:-:S02]  /*a5a0*/  LOP3.LUT R72, R73, 0x380, RZ, 0xc0, !PT ;  /* 0x0000038049487812 */ /* 0x000fc400078ec0ff */
[----:B------:R-:W-:Y:S01]  /*a5b0*/  LOP3.LUT R4, R69, R4, RZ, 0x3c, !PT ;  /* 0x0000000445047212 */ /* 0x000fe200078e3cff */
[----:B------:R-:W-:Y:S01]  /*a5c0*/  IMAD.X R69, RZ, RZ, R97, P2 ;  /* 0x000000ffff457224 */ /* 0x000fe200010e0661 */
[C---:B------:R-:W-:Y:S02]  /*a5d0*/  IADD3 R41, P0, R96.reuse, 0x4000, RZ ;  /* 0x0000400060297810 */ /* 0x040fe40007f1e0ff */
[C---:B------:R-:W-:Y:S02]  /*a5e0*/  IADD3 R49, P6, R96.reuse, 0x5000, RZ ;  /* 0x0000500060317810 */ /* 0x040fe40007fde0ff */
[C---:B------:R-:W-:Y:S02]  /*a5f0*/  IADD3 R53, P5, R96.reuse, 0x6000, RZ ;  /* 0x0000600060357810 */ /* 0x040fe40007fbe0ff */
[C---:B------:R-:W-:Y:S02]  /*a600*/  IADD3 R57, P4, R96.reuse, 0x7000, RZ ;  /* 0x0000700060397810 */ /* 0x040fe40007f9e0ff */
[----:B------:R-:W-:-:S02]  /*a610*/  IADD3 R65, P3, R96, 0x8000, RZ ;  /* 0x0000800060417810 */ /* 0x000fc40007f7e0ff */
[----:B-1----:R-:W-:Y:S02]  /*a620*/  ISETP.NE.AND P2, PT, R6, RZ, PT ;  /* 0x000000ff0600720c */ /* 0x002fe40003f45270 */
[----:B------:R-:W-:Y:S02]  /*a630*/  SHF.R.U64 R72, R72, 0x3, RZ ;  /* 0x0000000348487819 */ /* 0x000fe400000012ff */
[----:B------:R-:W-:Y:S02]  /*a640*/  MOV R224, R4 ;  /* 0x0000000400e07202 */ /* 0x000fe40000000f00 */
        /* <DEDUP_REMOVED lines=10> */
[----:B------:R-:W-:Y:S02]  /*a6f0*/  LOP3.LUT R72, R72, R73, RZ, 0x3c, !PT ;  /* 0x0000004948487212 */ /* 0x000fe400078e3cff */
[----:B------:R-:W-:Y:S02]  /*a700*/  LOP3.LUT R73, R96, 0x380, RZ, 0xc0, !PT ;  /* 0x0000038060497812 */ /* 0x000fe400078ec0ff */
[----:B------:R-:W-:Y:S02]  /*a710*/  SHF.R.U64 R40, R40, 0x3, RZ ;  /* 0x0000000328287819 */ /* 0x000fe400000012ff */
[----:B------:R-:W-:Y:S02]  /*a720*/  SHF.R.U64 R48, R48, 0x3, RZ ;  /* 0x0000000330307819 */ /* 0x000fe400000012ff */
[----:B------:R-:W-:Y:S02]  /*a730*/  SHF.R.U64 R52, R52, 0x3, RZ ;  /* 0x0000000334347819 */ /* 0x000fe400000012ff */
[----:B------:R-:W-:-:S02]  /*a740*/  SHF.R.U64 R56, R56, 0x3, RZ ;  /* 0x0000000338387819 */ /* 0x000fc400000012ff */
[----:B------:R-:W-:Y:S02]  /*a750*/  SHF.R.U64 R64, R64, 0x3, RZ ;  /* 0x0000000340407819 */ /* 0x000fe400000012ff */
[----:B------:R-:W-:Y:S02]  /*a760*/  MOV R26, R12 ;  /* 0x0000000c001a7202 */ /* 0x000fe40000000f00 */
[----:B0-----:R-:W-:Y:S02]  /*a770*/  F2FP.BF16.F32.PACK_AB R4, R204, R208 ;  /* 0x000000d0cc04723e */ /* 0x001fe400000010ff */
[----:B------:R-:W-:Y:S02]  /*a780*/  F2FP.BF16.F32.PACK_AB R5, R35, R34 ;  /* 0x000000222305723e */ /* 0x000fe400000010ff */
[----:B------:R-:W-:Y:S02]  /*a790*/  F2FP.BF16.F32.PACK_AB R6, R202, R205 ;  /* 0x000000cdca06723e */ /* 0x000fe400000010ff */
[----:B------:R-:W-:-:S02]  /*a7a0*/  F2FP.BF16.F32.PACK_AB R7, R39, R38 ;  /* 0x000000262707723e */ /* 0x000fc400000010ff */
[----:B------:R-:W-:Y:S01]  /*a7b0*/  SHF.R.U64 R27, R73, 0x3, RZ ;  /* 0x00000003491b7819 */ /* 0x000fe200000012ff */
        /* <DEDUP_REMOVED lines=11> */
[----:B------:R-:W-:Y:S01]  /*a870*/  MOV R34, R8 ;  /* 0x0000000800227202 */ /* 0x000fe20000000f00 */
[----:B------:R0:W-:Y:S01]  /*a880*/  STSM.16.M88.4 [R26], R4 ;  /* 0x000000041a007844 */ /* 0x0001e20000000200 */
[----:B------:R-:W-:-:S02]  /*a890*/  MOV R35, R10 ;  /* 0x0000000a00237202 */ /* 0x000fc40000000f00 */
[----:B------:R-:W-:Y:S02]  /*a8a0*/  MOV R206, R14 ;  /* 0x0000000e00ce7202 */ /* 0x000fe40000000f00 */
[----:B------:R-:W-:Y:S02]  /*a8b0*/  F2FP.BF16.F32.PACK_AB R8, R200, R203 ;  /* 0x000000cbc808723e */ /* 0x000fe400000010ff */
[----:B------:R-:W-:Y:S02]  /*a8c0*/  F2FP.BF16.F32.PACK_AB R9, R43, R42 ;  /* 0x0000002a2b09723e */ /* 0x000fe400000010ff */
[----:B------:R-:W-:Y:S02]  /*a8d0*/  F2FP.BF16.F32.PACK_AB R10, R198, R201 ;  /* 0x000000c9c60a723e */ /* 0x000fe400000010ff */
[----:B------:R-:W-:Y:S02]  /*a8e0*/  F2FP.BF16.F32.PACK_AB R11, R47, R46 ;  /* 0x0000002e2f0b723e */ /* 0x000fe400000010ff */
[----:B------:R-:W-:-:S02]  /*a8f0*/  IADD3 R77, P0, R96, 0xb000, RZ ;  /* 0x0000b000604d7810 */ /* 0x000fc40007f1e0ff */
[C---:B------:R-:W-:Y:S01]  /*a900*/  IADD3 R81, P6, R96.reuse, 0xc000, RZ ;  /* 0x0000c00060517810 */ /* 0x040fe20007fde0ff */
[----:B------:R-:W-:Y:S01]  /*a910*/  STSM.16.M88.4 [R206], R8 ;  /* 0x00000008ce007844 */ /* 0x000fe20000000200 */
[C---:B------:R-:W-:Y:S02]  /*a920*/  IADD3 R85, P5, R96.reuse, 0xd000, RZ ;  /* 0x0000d00060557810 */ /* 0x040fe40007fbe0ff */
[C---:B------:R-:W-:Y:S02]  /*a930*/  IADD3 R89, P4, R96.reuse, 0xe000, RZ ;  /* 0x0000e00060597810 */ /* 0x040fe40007f9e0ff */
[----:B------:R-:W-:Y:S02]  /*a940*/  IADD3 R93, P3, R96, 0xf000, RZ ;  /* 0x0000f000605d7810 */ /* 0x000fe40007f7e0ff */
[----:B------:R-:W-:Y:S02]  /*a950*/  MOV R207, R24 ;  /* 0x0000001800cf7202 */ /* 0x000fe40000000f00 */
[----:B------:R-:W-:-:S02]  /*a960*/  F2FP.BF16.F32.PACK_AB R12, R196, R199 ;  /* 0x000000c7c40c723e */ /* 0x000fc400000010ff */
[----:B------:R-:W-:Y:S02]  /*a970*/  F2FP.BF16.F32.PACK_AB R13, R51, R50 ;  /* 0x00000032330d723e */ /* 0x000fe400000010ff */
[----:B------:R-:W-:Y:S02]  /*a980*/  F2FP.BF16.F32.PACK_AB R14, R194, R197 ;  /* 0x000000c5c20e723e */ /* 0x000fe400000010ff */
[----:B------:R-:W-:Y:S02]  /*a990*/  F2FP.BF16.F32.PACK_AB R15, R55, R54 ;  /* 0x00000036370f723e */ /* 0x000fe400000010ff */
[----:B------:R-:W-:Y:S02]  /*a9a0*/  LOP3.LUT R96, R27, R96, RZ, 0x3c, !PT ;  /* 0x000000601b607212 */ /* 0x000fe400078e3cff */
[----:B------:R-:W-:Y:S01]  /*a9b0*/  MOV R209, R28 ;  /* 0x0000001c00d17202 */ /* 0x000fe20000000f00 */
[----:B------:R-:W-:Y:S01]  /*a9c0*/  STSM.16.M88.4 [R207], R12 ;  /* 0x0000000ccf007844 */ /* 0x000fe20000000200 */
[----:B0-----:R-:W-:-:S02]  /*a9d0*/  F2FP.BF16.F32.PACK_AB R4, R192, R195 ;  /* 0x000000c3c004723e */ /* 0x001fc400000010ff */
[----:B------:R-:W-:Y:S02]  /*a9e0*/  F2FP.BF16.F32.PACK_AB R5, R59, R58 ;  /* 0x0000003a3b05723e */ /* 0x000fe400000010ff */
[----:B------:R-:W-:Y:S02]  /*a9f0*/  F2FP.BF16.F32.PACK_AB R6, R183, R193 ;  /* 0x000000c1b706723e */ /* 0x000fe400000010ff */
[----:B------:R-:W-:Y:S02]  /*aa00*/  F2FP.BF16.F32.PACK_AB R7, R63, R62 ;  /* 0x0000003e3f07723e */ /* 0x000fe400000010ff */
        /* <DEDUP_REMOVED lines=17> */
[----:B------:R-:W-:-:S02]  /*ab20*/  MOV R122, R122 ;  /* 0x0000007a007a7202 */ /* 0x000fc40000000f00 */
[----:B0-----:R-:W-:Y:S02]  /*ab30*/  F2FP.BF16.F32.PACK_AB R44, R173, R176 ;  /* 0x000000b0ad2c723e */ /* 0x001fe400000010ff */
[----:B------:R-:W-:Y:S02]  /*ab40*/  F2FP.BF16.F32.PACK_AB R61, R91, R90 ;  /* 0x0000005a5b3d723e */ /* 0x000fe400000010ff */
[----:B------:R-:W-:Y:S01]  /*ab50*/  F2FP.BF16.F32.PACK_AB R62, R159, R170 ;  /* 0x000000aa9f3e723e */ /* 0x000fe200000010ff */
[----:B------:R-:W-:Y:S01]  /*ab60*/  STSM.16.M88.4 [R118], R44 ;  /* 0x0000002c76007844 */ /* 0x000fe20000000200 */
[----:B------:R-:W-:Y:S02]  /*ab70*/  F2FP.BF16.F32.PACK_AB R63, R95, R94 ;  /* 0x0000005e5f3f723e */ /* 0x000fe400000010ff */
[----:B------:R-:W-:Y:S02]  /*ab80*/  MOV R126, R126 ;  /* 0x0000007e007e7202 */ /* 0x000fe40000000f00 */
[----:B-1----:R-:W-:-:S02]  /*ab90*/  F2FP.BF16.F32.PACK_AB R60, R163, R172 ;  /* 0x000000aca33c723e */ /* 0x002fc400000010ff */
[----:B------:R-:W-:Y:S02]  /*aba0*/  F2FP.BF16.F32.PACK_AB R4, R155, R161 ;  /* 0x000000a19b04723e */ /* 0x000fe400000010ff */
[----:B------:R-:W-:Y:S01]  /*abb0*/  F2FP.BF16.F32.PACK_AB R5, R99, R98 ;  /* 0x000000626305723e */ /* 0x000fe200000010ff */
[----:B------:R0:W-:Y:S01]  /*abc0*/  STSM.16.M88.4 [R122], R60 ;  /* 0x0000003c7a007844 */ /* 0x0001e20000000200 */
[----:B------:R-:W-:Y:S02]  /*abd0*/  F2FP.BF16.F32.PACK_AB R6, R101, R157 ;  /* 0x0000009d6506723e */ /* 0x000fe400000010ff */
[----:B------:R-:W-:Y:S02]  /*abe0*/  F2FP.BF16.F32.PACK_AB R7, R103, R102 ;  /* 0x000000666707723e */ /* 0x000fe400000010ff */
[----:B------:R-:W-:Y:S02]  /*abf0*/  MOV R130, R130 ;  /* 0x0000008200827202 */ /* 0x000fe40000000f00 */
[----:B------:R-:W-:Y:S01]  /*ac00*/  F2FP.BF16.F32.PACK_AB R8, R105, R153 ;  /* 0x000000996908723e */ /* 0x000fe200000010ff */
[----:B------:R1:W-:Y:S01]  /*ac10*/  STSM.16.M88.4 [R126], R4 ;  /* 0x000000047e007844 */ /* 0x0003e20000000200 */
[----:B------:R-:W-:-:S02]  /*ac20*/  F2FP.BF16.F32.PACK_AB R9, R107, R106 ;  /* 0x0000006a6b09723e */ /* 0x000fc400000010ff */
[----:B------:R-:W-:Y:S02]  /*ac30*/  F2FP.BF16.F32.PACK_AB R10, R109, R108 ;  /* 0x0000006c6d0a723e */ /* 0x000fe400000010ff */
[----:B------:R-:W-:Y:S02]  /*ac40*/  F2FP.BF16.F32.PACK_AB R11, R111, R110 ;  /* 0x0000006e6f0b723e */ /* 0x000fe400000010ff */
[----:B------:R-:W-:Y:S02]  /*ac50*/  MOV R134, R134 ;  /* 0x0000008600867202 */ /* 0x000fe40000000f00 */
[----:B------:R-:W-:Y:S01]  /*ac60*/  MOV R138, R138 ;  /* 0x0000008a008a7202 */ /* 0x000fe20000000f00 */
[----:B------:R2:W-:Y:S01]  /*ac70*/  STSM.16.M88.4 [R130], R8 ;  /* 0x0000000882007844 */ /* 0x0005e20000000200 */
[----:B0-----:R-:W-:Y:S02]  /*ac80*/  F2FP.BF16.F32.PACK_AB R122, R125, R124 ;  /* 0x0000007c7d7a723e */ /* 0x001fe400000010ff */
[----:B------:R-:W-:Y:S01]  /*ac90*/  F2FP.BF16.F32.PACK_AB R123, R158, R156 ;  /* 0x0000009c9e7b723e */ /* 0x000fe200000010ff */
[----:B------:R0:W-:Y:S01]  /*aca0*/  STSM.16.M88.4 [R134], R112 ;  /* 0x0000007086007844 */ /* 0x0001e20000000200 */
[----:B------:R-:W-:-:S02]  /*acb0*/  MOV R142, R142 ;  /* 0x0000008e008e7202 */ /* 0x000fc40000000f00 */
[----:B------:R-:W-:Y:S01]  /*acc0*/  F2FP.BF16.F32.PACK_AB R131, R165, R164 ;  /* 0x000000a4a583723e */ /* 0x000fe200000010ff */
[----:B------:R0:W-:Y:S01]  /*acd0*/  STSM.16.M88.4 [R138], R120 ;  /* 0x000000788a007844 */ /* 0x0001e20000000200 */
[----:B-1----:R-:W-:Y:S02]  /*ace0*/  F2FP.BF16.F32.PACK_AB R4, R137, R136 ;  /* 0x000000888904723e */ /* 0x002fe400000010ff */
[----:B------:R-:W-:Y:S02]  /*acf0*/  F2FP.BF16.F32.PACK_AB R5, R167, R166 ;  /* 0x000000a6a705723e */ /* 0x000fe400000010ff */
[----:B------:R-:W-:Y:S02]  /*ad00*/  F2FP.BF16.F32.PACK_AB R6, R141, R140 ;  /* 0x0000008c8d06723e */ /* 0x000fe400000010ff */
[----:B------:R-:W-:Y:S02]  /*ad10*/  F2FP.BF16.F32.PACK_AB R7, R169, R168 ;  /* 0x000000a8a907723e */ /* 0x000fe400000010ff */
[----:B--2---:R-:W-:-:S02]  /*ad20*/  F2FP.BF16.F32.PACK_AB R130, R133, R132 ;  /* 0x000000848582723e */ /* 0x004fc400000010ff */
[----:B------:R-:W-:Y:S02]  /*ad30*/  LOP3.LUT R76, R77, 0x380, RZ, 0xc0, !PT ;  /* 0x000003804d4c7812 */ /* 0x000fe400078ec0ff */
[----:B------:R-:W-:Y:S01]  /*ad40*/  LOP3.LUT R80, R81, 0x380, RZ, 0xc0, !PT ;  /* 0x0000038051507812 */ /* 0x000fe200078ec0ff */
[----:B------:R0:W-:Y:S01]  /*ad50*/  STSM.16.M88.4 [R142], R128 ;  /* 0x000000808e007844 */ /* 0x0001e20000000200 */
[----:B------:R-:W-:Y:S02]  /*ad60*/  LOP3.LUT R84, R85, 0x380, RZ, 0xc0, !PT ;  /* 0x0000038055547812 */ /* 0x000fe400078ec0ff */
[----:B------:R-:W-:Y:S01]  /*ad70*/  LOP3.LUT R88, R89, 0x380, RZ, 0xc0, !PT ;  /* 0x0000038059587812 */ /* 0x000fe200078ec0ff */
[----:B------:R0:W-:Y:S01]  /*ad80*/  STSM.16.M88.4 [R34], R4 ;  /* 0x0000000422007844 */ /* 0x0001e20000000200 */
[----:B------:R-:W-:Y:S02]  /*ad90*/  LOP3.LUT R92, R93, 0x380, RZ, 0xc0, !PT ;  /* 0x000003805d5c7812 */ /* 0x000fe400078ec0ff */
[----:B------:R-:W-:Y:S01]  /*ada0*/  SHF.R.U64 R76, R76, 0x3, RZ ;  /* 0x000000034c4c7819 */ /* 0x000fe200000012ff */
[----:B------:R0:W-:Y:S01]  /*adb0*/  STSM.16.M88.4 [R35], R144 ;  /* 0x0000009023007844 */ /* 0x0001e20000000200 */
        /* <DEDUP_REMOVED lines=62> */
.L_x_4198:
[----:B------:R-:W1:Y:S01]  /*b1a0*/  LDC R15, c[0x0][0xbe8] ;  /* 0x0002fa00ff0f7b82 */ /* 0x000e620000000800 */
[----:B------:R-:W-:Y:S01]  /*b1b0*/  ULDC UR10, c[0x0][0xac8] ;  /* 0x0002b200000a7ab9 */ /* 0x000fe20000000800 */
[----:B------:R-:W-:Y:S01]  /*b1c0*/  ULDC.64 UR8, c[0x0][0xae8] ;  /* 0x0002ba0000087ab9 */ /* 0x000fe20000000a00 */
[----:B------:R-:W-:Y:S01]  /*b1d0*/  ISETP.GE.AND P0, PT, R190, UR10, PT ;  /* 0x0000000abe007c0c */ /* 0x000fe2000bf06270 */
[----:B------:R-:W5:Y:S01]  /*b1e0*/  LD.E.128 R96, desc[UR46][R96.64] ;  /* 0x0000002e60607980 */ /* 0x000f62000c101d00 */
[----:B------:R-:W-:Y:S02]  /*b1f0*/  ISETP.GE.AND P1, PT, R17, UR10, PT ;  /* 0x0000000a11007c0c */ /* 0x000fe4000bf26270 */
[----:B0-----:R-:W-:Y:S01]  /*b200*/  SEL R3, RZ, 0xffffffff, P0 ;  /* 0xffffffffff037807 */ /* 0x001fe20000000000 */
[----:B------:R0:W5:Y:S01]  /*b210*/  LD.E.128 R4, desc[UR46][R20.64] ;  /* 0x0000002e14047980 */ /* 0x000162000c101d00 */
        /* <DEDUP_REMOVED lines=39> */
[----:B------:R-:W5:Y:S01]  /*b490*/  LD.E.128 R84, desc[UR46][R84.64] ;  /* 0x0000002e54547980 */ /* 0x000f62000c101d00 */
        /* <DEDUP_REMOVED lines=84> */
.L_x_4200:
[----:B------:R-:W-:Y:S05]  /*b9e0*/  BSYNC B1 ;  /* 0x0000000000017941 */ /* 0x000fea0003800000 */
.L_x_4199:
[----:B---3--:R-:W-:Y:S01]  /*b9f0*/  VIADD R8, R28, 0x20 ;  /* 0x000000201c087836 */ /* 0x008fe20000000000 */
[----:B--2---:R4:W2:Y:S04]  /*ba00*/  SHFL.IDX PT, R11, R27, 0x1, 0x181f ;  /* 0x00381f001b0b7f89 */ /* 0x0048a800000e0000 */
[----:B------:R-:W-:Y:S01]  /*ba10*/  ISETP.GE.AND P0, PT, R8, R29, PT ;  /* 0x0000001d0800720c */ /* 0x000fe20003f06270 */
[----:B-1----:R4:W1:-:S12]  /*ba20*/  SHFL.IDX PT, R10, R26, 0x1, 0x181f ;  /* 0x00381f001a0a7f89 */ /* 0x00285800000e0000 */
[----:B----4-:R-:W-:Y:S05]  /*ba30*/  @P0 BRA `(.L_x_4201) ;  /* 0x0000000c007c0947 */ /* 0x010fea0003800000 */
[----:B------:R-:W-:Y:S02]  /*ba40*/  ISETP.GE.AND P0, PT, R17, UR10, PT ;  /* 0x0000000a11007c0c */ /* 0x000fe4000bf06270 */
[----:B------:R-:W-:Y:S02]  /*ba50*/  ISETP.GE.AND P5, PT, R190, UR10, PT ;  /* 0x0000000abe007c0c */ /* 0x000fe4000bfa6270 */
[----:B------:R-:W-:Y:S02]  /*ba60*/  ISETP.GE.AND P3, PT, R189, UR10, PT ;  /* 0x0000000abd007c0c */ /* 0x000fe4000bf66270 */
[----:B------:R-:W-:Y:S02]  /*ba70*/  ISETP.GE.AND P2, PT, R188, UR10, PT ;  /* 0x0000000abc007c0c */ /* 0x000fe4000bf46270 */
[----:B------:R-:W-:-:S05]  /*ba80*/  ISETP.GE.AND P1, PT, R187, UR10, PT ;  /* 0x0000000abb007c0c */ /* 0x000fca000bf26270 */
[----:B-12---:R-:W-:Y:S02]  /*ba90*/  @!P0 IMAD.WIDE R8, R17, 0x2, R10 ;  /* 0x0000000211088825 */ /* 0x006fe400078e020a */
[-C--:B------:R-:W-:Y:S02]  /*baa0*/  @!P5 LEA R12, P4, R190, R10.reuse, 0x1 ;  /* 0x0000000abe0cd211 */ /* 0x080fe400078808ff */
[----:B------:R-:W-:Y:S01]  /*bab0*/  @!P3 LEA R14, P6, R189, R10, 0x1 ;  /* 0x0000000abd0eb211 */ /* 0x000fe200078c08ff */
[----:B-----5:R1:W-:Y:S01]  /*bac0*/  @!P0 ST.E.128 desc[UR46][R8.64], R4 ;  /* 0x0000000408008985 */ /* 0x0203e2000c101d2e */
        /* <DEDUP_REMOVED lines=8> */
[----:B-1----:R-:W-:-:S03]  /*bb50*/  @!P1 LEA R4, P6, R187, R10, 0x1 ;  /* 0x0000000abb049211 */ /* 0x002fc600078c08ff */
        /* <DEDUP_REMOVED lines=15> */
.L_x_4197:
        /* <DEDUP_REMOVED lines=57> */
.L_x_4203:
[----:B------:R-:W-:Y:S05]  /*bfe0*/  BSYNC B1 ;  /* 0x0000000000017941 */ /* 0x000fea0003800000 */
.L_x_4202:
        /* <DEDUP_REMOVED lines=95> */
.L_x_4205:
[----:B------:R-:W-:Y:S05]  /*c5e0*/  BSYNC B1 ;  /* 0x0000000000017941 */ /* 0x000fea0003800000 */
.L_x_4204:
        /* <DEDUP_REMOVED lines=36> */
.L_x_4201:
[----:B------:R-:W-:Y:S05]  /*c830*/  BSYNC B0 ;  /* 0x0000000000007941 */ /* 0x000fea0003800000 */
.L_x_4196:
[----:B------:R-:W-:Y:S02]  /*c840*/  ULDC UR5, c[0x0][0xc38] ;  /* 0x00030e0000057ab9 */ /* 0x000fe40000000800 */
[----:B------:R-:W-:-:S06]  /*c850*/  UISETP.GE.AND UP0, UPT, UR4, UR5, UPT ;  /* 0x000000050400728c */ /* 0x000fcc000bf06270 */
[----:B------:R-:W-:-:S13]  /*c860*/  PLOP3.LUT P0, PT, PT, PT, UP0, 0x80, 0x0 ;  /* 0x000000000000781c */ /* 0x000fda0003f0f008 */
[----:B------:R-:W-:Y:S05]  /*c870*/  @!P0 BRA `(.L_x_4206) ;  /* 0xffffff4400e48947 */ /* 0x000fea000383ffff */
[----:B------:R-:W-:Y:S05]  /*c880*/  EXIT ;  /* 0x000000000000794d */ /* 0x000fea0003800000 */
.L_x_4152:
        /* <DEDUP_REMOVED lines=16> */
[----:B------:R-:W0:Y:S01]  /*c990*/  S2R R5, SR_TID.X ;  /* 0x0000000000057919 */ /* 0x000e220000002100 */
[----:B------:R-:W2:Y:S01]  /*c9a0*/  S2UR UR5, SR_CgaCtaId ;  /* 0x00000000000579c3 */ /* 0x000ea20000008800 */
[----:B------:R-:W-:Y:S01]  /*c9b0*/  UMOV UR4, 0x400 ;  /* 0x0000040000047882 */ /* 0x000fe20000000000 */
[----:B------:R-:W-:Y:S01]  /*c9c0*/  IMAD.MOV.U32 R18, RZ, RZ, RZ ;  /* 0x000000ffff127224 */ /* 0x000fe200078e00ff */
[----:B------:R-:W-:Y:S01]  /*c9d0*/  ULDC UR41, c[0x0][0xc] ;  /* 0x0000030000297ab9 */ /* 0x000fe20000000800 */
[----:B------:R-:W-:Y:S01]  /*c9e0*/  ULDC.64 UR44, c[0x0][0x198] ;  /* 0x00006600002c7ab9 */ /* 0x000fe20000000a00 */
[----:B--2---:R-:W-:-:S06]  /*c9f0*/  ULEA UR4, UR5, UR4, 0x18 ;  /* 0x0000000405047291 */ /* 0x004fcc000f8ec03f */
[----:B------:R-:W-:Y:S01]  /*ca00*/  IMAD.U32 R17, RZ, RZ, UR4 ;  /* 0x00000004ff117e24 */ /* 0x000fe2000f8e00ff */
[C---:B0-----:R-:W-:Y:S01]  /*ca10*/  LOP3.LUT R4, R5.reuse, 0x7f, RZ, 0xc0, !PT ;  /* 0x0000007f05047812 */ /* 0x041fe200078ec0ff */
[----:B-1----:R-:W-:-:S05]  /*ca20*/  IMAD.SHL.U32 R0, R5, 0x8, RZ ;  /* 0x0000000805007824 */ /* 0x002fca00078e00ff */
[----:B------:R-:W-:-:S04]  /*ca30*/  LOP3.LUT R2, R0, 0x1f8, RZ, 0xc0, !PT ;  /* 0x000001f800027812 */ /* 0x000fc800078ec0ff */
        /* <DEDUP_REMOVED lines=11> */
[----:B------:R0:W-:Y:S04]  /*caf0*/  STL [R1], R0 ;  /* 0x0000000001007387 */ /* 0x0001e80000100800 */
[----:B------:R0:W-:Y:S02]  /*cb00*/  STL [R1+0x18], RZ ;  /* 0x000018ff01007387 */ /* 0x0001e40000100800 */
.L_x_4313:
        /* <DEDUP_REMOVED lines=23> */
.L_x_4208:
[----:B------:R-:W-:Y:S01]  /*cc80*/  ULDC UR8, c[0x0][0xc54] ;  /* 0x0003150000087ab9 */ /* 0x000fe20000000800 */
[----:B------:R-:W-:Y:S01]  /*cc90*/  UMOV UR7, UR9 ;  /* 0x0000000900077c82 */ /* 0x000fe20008000000 */
[----:B------:R-:W-:-:S11]  /*cca0*/  UISETP.NE.AND UP0, UPT, UR8, 0x1, UPT ;  /* 0x000000010800788c */ /* 0x000fd6000bf05270 */
[----:B------:R-:W-:Y:S02]  /*ccb0*/  @UP0 ULDC.64 UR10, c[0x0][0xc58] ;  /* 0x00031600000a0ab9 */ /* 0x000fe40000000a00 */
[----:B------:R-:W-:-:S04]  /*ccc0*/  UIMAD.WIDE.U32 UR4, UR9, UR10, URZ ;  /* 0x0000000a090472a5 */ /* 0x000fc8000f8e003f */
[----:B------:R-:W-:-:S04]  /*ccd0*/  @UP0 USHF.R.U32.HI UR7, URZ, UR11, UR5 ;  /* 0x0000000b3f070299 */ /* 0x000fc80008011605 */
[----:B------:R-:W-:-:S12]  /*cce0*/  UIMAD UR8, UR7, UR8, URZ ;  /* 0x00000008070872a4 */ /* 0x000fd8000f8e023f */
.L_x_4209:
[----:B------:R-:W-:Y:S01]  /*ccf0*/  ULOP3.LUT UR39, URZ, UR7, URZ, 0x33, !UPT ;  /* 0x000000073f277292 */ /* 0x000fe2000f8e333f */
[----:B------:R-:W-:Y:S01]  /*cd00*/  BSSY B7, `(.L_x_4210) ;  /* 0x00004a7000077945 */ /* 0x000fe20003800000 */
[----:B------:R-:W-:Y:S01]  /*cd10*/  ULDC UR5, c[0x0][0x448] ;  /* 0x0001120000057ab9 */ /* 0x000fe20000000800 */
[----:B------:R-:W-:Y:S01]  /*cd20*/  ULDC UR4, c[0x0][0xc3c] ;  /* 0x00030f0000047ab9 */ /* 0x000fe20000000800 */
[----:B------:R-:W-:Y:S02]  /*cd30*/  UISETP.NE.AND UP1, UPT, UR5, 0x1, UPT ;  /* 0x000000010500788c */ /* 0x000fe4000bf25270 */
[----:B------:R-:W-:Y:S01]  /*cd40*/  UIADD3 UR39, UR39, UR4, URZ ;  /* 0x0000000427277290 */ /* 0x000fe2000fffe03f */
[----:B------:R-:W-:Y:S01]  /*cd50*/  ULDC.64 UR10, c[0x0][0x418] ;  /* 0x00010600000a7ab9 */ /* 0x000fe20000000a00 */
[----:B------:R-:W-:Y:S01]  /*cd60*/  ULDC UR5, c[0x0][0x288] ;  /* 0x0000a20000057ab9 */ /* 0x000fe20000000800 */
[----:B------:R-:W-:Y:S02]  /*cd70*/  UISETP.NE.U32.AND UP0, UPT, UR10, URZ, UPT ;  /* 0x0000003f0a00728c */ /* 0x000fe4000bf05070 */
[----:B------:R-:W-:-:S02]  /*cd80*/  USHF.L.U32 UR7, UR39, 0x6, URZ ;  /* 0x0000000627077899 */ /* 0x000fc4000800063f */
[----:B------:R-:W-:Y:S02]  /*cd90*/  UISETP.NE.AND.EX UP0, UPT, UR11, URZ, UPT, UP0 ;  /* 0x0000003f0b00728c */ /* 0x000fe4000bf05300 */
[----:B------:R-:W-:Y:S01]  /*cda0*/  UIADD3 UR7, UR7, 0x3f, URZ ;  /* 0x0000003f07077890 */ /* 0x000fe2000fffe03f */
[----:B------:R-:W-:Y:S01]  /*cdb0*/  ULDC UR4, c[0x0][0x424] ;  /* 0x0001090000047ab9 */ /* 0x000fe20000000800 */
[----:B------:R-:W-:Y:S02]  /*cdc0*/  UIADD3 UR13, -UR5, 0x40, URZ ;  /* 0x00000040050d7890 */ /* 0x000fe4000fffe13f */
[----:B------:R-:W-:Y:S01]  /*cdd0*/  USEL UR11, UR4, 0x1, UP0 ;  /* 0x00000001040b7887 */ /* 0x000fe20008000000 */
[----:B------:R-:W-:Y:S01]  /*cde0*/  @UP1 ULDC UR5, c[0x0][0x44c] ;  /* 0x0001130000051ab9 */ /* 0x000fe20000000800 */
[----:B------:R-:W-:Y:S01]  /*cdf0*/  ULDC UR12, c[0x0][0x2f0] ;  /* 0x0000bc00000c7ab9 */ /* 0x000fe20000000800 */
[----:B------:R-:W-:Y:S01]  /*ce00*/  UIMAD.WIDE.U32 UR4, UR7, UR5, URZ ;  /* 0x00000005070472a5 */ /* 0x000fe2000f8e003f */
[----:B------:R-:W-:Y:S01]  /*ce10*/  @UP1 ULDC UR14, c[0x0][0x450] ;  /* 0x00011400000e1ab9 */ /* 0x000fe20000000800 */
[----:B------:R-:W-:-:S02]  /*ce20*/  UIMAD UR13, UR11, UR12, UR13 ;  /* 0x0000000c0b0d72a4 */ /* 0x000fc4000f8e020d */
[----:B------:R-:W-:Y:S02]  /*ce30*/  @UP1 USHF.R.U32.HI UR7, URZ, UR14, UR5 ;  /* 0x0000000e3f071299 */ /* 0x000fe40008011605 */
[----:B------:R-:W-:Y:S02]  /*ce40*/  UIMAD UR11, UR11, UR12, 0x3f ;  /* 0x0000003f0b0b74a4 */ /* 0x000fe4000f8e020c */
[----:B------:R-:W-:Y:S02]  /*ce50*/  UIADD3 UR7, UR13, UR7, URZ ;  /* 0x000000070d077290 */ /* 0x000fe4000fffe03f */
[----:B------:R-:W-:Y:S02]  /*ce60*/  UIADD3 UR8, UR9, -UR8, URZ ;  /* 0x8000000809087290 */ /* 0x000fe4000fffe03f */
[----:B------:R-:W-:Y:S02]  /*ce70*/  USHF.R.S32.HI UR9, URZ, 0x1f, UR11 ;  /* 0x0000001f3f097899 */ /* 0x000fe4000801140b */
[----:B------:R-:W-:-:S02]  /*ce80*/  USHF.R.S32.HI UR4, URZ, 0x1f, UR7 ;  /* 0x0000001f3f047899 */ /* 0x000fc40008011407 */
[----:B------:R-:W-:Y:S02]  /*ce90*/  ULEA.HI UR9, UR9, UR11, URZ, 0x6 ;  /* 0x0000000b09097291 */ /* 0x000fe4000f8f303f */
[----:B------:R-:W-:Y:S01]  /*cea0*/  ULEA.HI UR7, UR4, UR7, URZ, 0x6 ;  /* 0x0000000704077291 */ /* 0x000fe2000f8f303f */
[----:B------:R-:W-:Y:S01]  /*ceb0*/  ULDC UR10, c[0x0][0xc48] ;  /* 0x00031200000a7ab9 */ /* 0x000fe20000000800 */
[----:B------:R-:W-:Y:S02]  /*cec0*/  USHF.R.S32.HI UR9, URZ, 0x6, UR9 ;  /* 0x000000063f097899 */ /* 0x000fe40008011409 */
[----:B------:R-:W-:Y:S02]  /*ced0*/  USHF.R.S32.HI UR7, URZ, 0x6, UR7 ;  /* 0x000000063f077899 */ /* 0x000fe40008011407 */
[----:B------:R-:W-:Y:S02]  /*cee0*/  UISETP.NE.AND UP0, UPT, UR10, 0x1, UPT ;  /* 0x000000010a00788c */ /* 0x000fe4000bf05270 */
[----:B------:R-:W-:Y:S01]  /*cef0*/  UISETP.LT.AND UP1, UPT, UR9, UR7, UPT ;  /* 0x000000070900728c */ /* 0x000fe2000bf21270 */
[----:B------:R-:W-:-:S03]  /*cf00*/  ULDC UR5, c[0x0][0xc54] ;  /* 0x0003150000057ab9 */ /* 0x000fc60000000800 */
[----:B------:R-:W-:Y:S02]  /*cf10*/  USEL UR38, UR9, UR7, UP1 ;  /* 0x0000000709267287 */ /* 0x000fe40008800000 */
[----:B------:R-:W-:-:S03]  /*cf20*/  UIMAD UR8, UR6, UR5, UR8 ;  /* 0x00000005060872a4 */ /* 0x000fc6000f8e0208 */
[----:B------:R-:W-:Y:S01]  /*cf30*/  @UP0 ULDC UR5, c[0x0][0xc4c] ;  /* 0x0003130000050ab9 */ /* 0x000fe20000000800 */
[----:B------:R-:W-:Y:S01]  /*cf40*/  ISETP.LT.AND P0, PT, RZ, UR38, PT ;  /* 0x00000026ff007c0c */ /* 0x000fe2000bf01270 */
[----:B------:R-:W-:Y:S01]  /*cf50*/  UIMAD.WIDE.U32 UR4, UR8, UR5, URZ ;  /* 0x00000005080472a5 */ /* 0x000fe2000f8e003f */
[----:B------:R-:W-:Y:S01]  /*cf60*/  @UP0 ULDC UR6, c[0x0][0xc50] ;  /* 0x0003140000060ab9 */ /* 0x000fe20000000800 */
[----:B------:R-:W-:Y:S02]  /*cf70*/  UMOV UR42, UR8 ;  /* 0x00000008002a7c82 */ /* 0x000fe40008000000 */
[----:B------:R-:W-:-:S04]  /*cf80*/  @UP0 USHF.R.U32.HI UR42, URZ, UR6, UR5 ;  /* 0x000000063f2a0299 */ /* 0x000fc80008011605 */
[----:B------:R-:W-:-:S04]  /*cf90*/  UIADD3 UR36, -UR42, URZ, URZ ;  /* 0x0000003f2a247290 */ /* 0x000fc8000fffe13f */
[----:B------:R-:W-:Y:S01]  /*cfa0*/  UIMAD UR36, UR10, UR36, UR8 ;  /* 0x000000240a2472a4 */ /* 0x000fe2000f8e0208 */
[----:B------:R-:W-:Y:S11]  /*cfb0*/  @P0 BRA `(.L_x_4211) ;  /* 0x0000000000480947 */ /* 0x000ff60003800000 */
        /* <DEDUP_REMOVED lines=18> */
.L_x_4211:
        /* <DEDUP_REMOVED lines=20> */
.L_x_4214:
[----:B------:R-:W-:Y:S05]  /*d220*/  BSYNC B6 ;  /* 0x0000000000067941 */ /* 0x000fea0003800000 */
.L_x_4213:
        /* <DEDUP_REMOVED lines=20> */
.L_x_4217:
        /* <DEDUP_REMOVED lines=15> */
.L_x_4216:
[----:B------:R-:W-:Y:S05]  /*d460*/  BSYNC B6 ;  /* 0x0000000000067941 */ /* 0x000fea0003800000 */
.L_x_4215:
        /* <DEDUP_REMOVED lines=26> */
.L_x_4329:
        /* <DEDUP_REMOVED lines=9> */
.L_x_4332:
        /* <DEDUP_REMOVED lines=22> */
.L_x_4221:
        /* <DEDUP_REMOVED lines=8> */
.L_x_4333:
        /* <DEDUP_REMOVED lines=8> */
.L_x_4223:
        /* <DEDUP_REMOVED lines=19> */
.L_x_4219:
        /* <DEDUP_REMOVED lines=22> */
.L_x_4225:
[----:B------:R-:W-:Y:S05]  /*db90*/  BSYNC B6 ;  /* 0x0000000000067941 */ /* 0x000fea0003800000 */
.L_x_4224:
[----:B------:R1:W5:Y:S01]  /*dba0*/  LDL R8, [R1+0x1c] ;  /* 0x00001c0001087983 */ /* 0x0003620000100800 */
[----:B0-----:R-:W0:Y:S01]  /*dbb0*/  LDC R7, c[0x0][0x448] ;  /* 0x00011200ff077b82 */ /* 0x001e220000000800 */
[----:B------:R-:W2:Y:S01]  /*dbc0*/  S2R R0, SR_TID.X ;  /* 0x0000000000007919 */ /* 0x000ea20000002100 */
[----:B------:R-:W3:Y:S01]  /*dbd0*/  S2R R2, SR_TID.X ;  /* 0x0000000000027919 */ /* 0x000ee20000002100 */
[----:B------:R-:W-:Y:S01]  /*dbe0*/  USHF.R.S32.HI UR4, URZ, 0x1f, UR36 ;  /* 0x0000001f3f047899 */ /* 0x000fe20008011424 */
[----:B------:R-:W-:Y:S01]  /*dbf0*/  ULDC.64 UR8, c[0x0][0x2d8] ;  /* 0x0000b60000087ab9 */ /* 0x000fe20000000a00 */
[----:B0-----:R-:W-:Y:S01]  /*dc00*/  ISETP.NE.AND P0, PT, R7, 0x1, PT ;  /* 0x000000010700780c */ /* 0x001fe20003f05270 */
[----:B--2---:R-:W-:-:S12]  /*dc10*/  IMAD.SHL.U32 R4, R0, 0x10, RZ ;  /* 0x0000001000047824 */ /* 0x004fd800078e00ff */
[----:B------:R-:W0:Y:S01]  /*dc20*/  @P0 LDC R3, c[0x0][0x44c] ;  /* 0x00011300ff030b82 */ /* 0x000e220000000800 */
[----:B---3--:R-:W-:-:S04]  /*dc30*/  LOP3.LUT R2, R2, 0x7f, RZ, 0xc0, !PT ;  /* 0x0000007f02027812 */ /* 0x008fc800078ec0ff */
[----:B------:R-:W-:-:S03]  /*dc40*/  SHF.R.U32.HI R2, RZ, 0x3, R2 ;  /* 0x00000003ff027819 */ /* 0x000fc60000011602 */
[----:B------:R-:W2:Y:S01]  /*dc50*/  @P0 LDC R0, c[0x0][0x450] ;  /* 0x00011400ff000b82 */ /* 0x000ea20000000800 */
[----:B------:R-:W-:Y:S01]  /*dc60*/  LOP3.LUT R4, R2, 0x70, R4, 0xf8, !PT ;  /* 0x0000007002047812 */ /* 0x000fe200078ef804 */
[----:B------:R-:W-:Y:S01]  /*dc70*/  IMAD.U32 R2, RZ, RZ, UR39 ;  /* 0x00000027ff027e24 */ /* 0x000fe2000f8e00ff */
[----:B------:R-:W-:Y:S02]  /*dc80*/  UIMAD UR6, UR4, UR8, URZ ;  /* 0x00000008040672a4 */ /* 0x000fe4000f8e023f */
[----:B------:R-:W-:Y:S01]  /*dc90*/  UIMAD.WIDE.U32 UR4, UR36, UR8, URZ ;  /* 0x00000008240472a5 */ /* 0x000fe2000f8e003f */
[----:B------:R-:W-:Y:S01]  /*dca0*/  IMAD R2, R2, 0x40, R4 ;  /* 0x0000004002027824 */ /* 0x000fe200078e0204 */
[----:B------:R-:W-:Y:S02]  /*dcb0*/  UIMAD UR6, UR36, UR9, UR6 ;  /* 0x00000009240672a4 */ /* 0x000fe4000f8e0206 */
[----:B------:R-:W-:Y:S02]  /*dcc0*/  USHF.R.S32.HI UR7, URZ, 0x1f, UR42 ;  /* 0x0000001f3f077899 */ /* 0x000fe4000801142a */
[----:B------:R-:W-:Y:S01]  /*dcd0*/  UIADD3 UR5, UR5, UR6, URZ ;  /* 0x0000000605057290 */ /* 0x000fe2000fffe03f */
[----:B------:R-:W-:Y:S01]  /*dce0*/  IMAD.MOV.U32 R6, RZ, RZ, R2 ;  /* 0x000000ffff067224 */ /* 0x000fe200078e0002 */
[----:B------:R-:W-:Y:S01]  /*dcf0*/  ULDC.64 UR8, c[0x0][0x2e0] ;  /* 0x0000b80000087ab9 */ /* 0x000fe20000000a00 */
[----:B0-----:R-:W-:Y:S01]  /*dd00*/  @P0 IMAD.HI.U32 R3, R2, R3, RZ ;  /* 0x0000000302030227 */ /* 0x001fe200078e00ff */
[----:B------:R-:W-:Y:S01]  /*dd10*/  UIMAD.WIDE.U32 UR4, UR42, UR8, UR4 ;  /* 0x000000082a0472a5 */ /* 0x000fe2000f8e0004 */
[----:B------:R-:W0:Y:S01]  /*dd20*/  S2R R10, SR_TID.X ;  /* 0x00000000000a7919 */ /* 0x000e220000002100 */
[----:B------:R-:W-:-:S02]  /*dd30*/  UIMAD UR6, UR7, UR8, URZ ;  /* 0x00000008070672a4 */ /* 0x000fc4000f8e023f */
[----:B--2---:R-:W-:Y:S02]  /*dd40*/  @P0 SHF.R.U32.HI R6, RZ, R0, R3 ;  /* 0x00000000ff060219 */ /* 0x004fe40000011603 */
[----:B------:R-:W-:Y:S01]  /*dd50*/  UIMAD UR6, UR42, UR9, UR6 ;  /* 0x000000092a0672a4 */ /* 0x000fe2000f8e0206 */
[----:B------:R-:W-:Y:S02]  /*dd60*/  IMAD.U32 R4, RZ, RZ, UR4 ;  /* 0x00000004ff047e24 */ /* 0x000fe4000f8e00ff */
        /* <DEDUP_REMOVED lines=24> */
[----:B------:R-:W-:Y:S02]  /*def0*/  LOP3.LUT R10, R10, 0x7f, RZ, 0xc0, !PT ;  /* 0x0000007f0a0a7812 */ /* 0x000fe400078ec0ff */
[----:B------:R-:W-:Y:S02]  /*df00*/  ISETP.GE.AND P0, PT, R9, UR6, PT ;  /* 0x0000000609007c0c */ /* 0x000fe4000bf06270 */
[----:B------:R-:W-:-:S02]  /*df10*/  LEA.HI.X R2, R2, UR5, R3, 0x1, P1 ;  /* 0x0000000502027c11 */ /* 0x000fc400088f0c03 */
[----:B------:R-:W-:Y:S01]  /*df20*/  SHF.R.U32.HI R10, RZ, 0x3, R10 ;  /* 0x00000003ff0a7819 */ /* 0x000fe2000001160a */
[----:B-1----:R-:W-:Y:S08]  /*df30*/  BRA.DIV UR4, `(.L_x_4226) ;  /* 0x00000042048c7947 */ /* 0x002ff0000b800000 */
[----:B------:R-:W0:Y:S01]  /*df40*/  SHFL.IDX PT, R6, R0, RZ, 0x181f ;  /* 0x00181fff00067589 */ /* 0x000e2200000e0000 */
[----:B------:R-:W-:Y:S01]  /*df50*/  IMAD.U32 R4, RZ, RZ, UR39 ;  /* 0x00000027ff047e24 */ /* 0x000fe2000f8e00ff */
[----:B------:R-:W-:Y:S02]  /*df60*/  ULDC UR4, c[0x0][0x288] ;  /* 0x0000a20000047ab9 */ /* 0x000fe40000000800 */
[----:B------:R-:W1:Y:S01]  /*df70*/  SHFL.IDX PT, R5, R2, RZ, 0x181f ;  /* 0x00181fff02057589 */ /* 0x000e6200000e0000 */
[----:B------:R-:W-:Y:S02]  /*df80*/  IMAD R3, R7, UR4, RZ ;  /* 0x0000000407037c24 */ /* 0x000fe4000f8e02ff */
[----:B------:R-:W-:-:S05]  /*df90*/  IMAD R4, R4, 0x40, R10 ;  /* 0x0000004004047824 */ /* 0x000fca00078e020a */
[----:B------:R-:W-:-:S13]  /*dfa0*/  ISETP.GE.AND P1, PT, R4, R3, PT ;  /* 0x000000030400720c */ /* 0x000fda0003f26270 */
[----:B0-----:R-:W-:-:S05]  /*dfb0*/  @!P1 LEA R6, P2, R9, R6, 0x1 ;  /* 0x0000000609069211 */ /* 0x001fca00078408ff */
[----:B-1----:R-:W-:-:S04]  /*dfc0*/  @!P1 IMAD.X R5, RZ, RZ, R5, P2 ;  /* 0x000000ffff059224 */ /* 0x002fc800010e0605 */
        /* <DEDUP_REMOVED lines=21> */
.L_x_4342:
        /* <DEDUP_REMOVED lines=10> */
.L_x_4227:
        /* <DEDUP_REMOVED lines=18> */
.L_x_4343:
[----:B------:R-:W-:Y:S05]  /*e2e0*/  BSYNC B0 ;  /* 0x0000000000007941 */ /* 0x000fea0003800000 */
.L_x_4228:
[----:B------:R-:W2:Y:S01]  /*e2f0*/  LDL R2, [R1+0x8] ;  /* 0x0000080001027983 */ /* 0x000ea20000100800 */
[----:B------:R-:W-:Y:S01]  /*e300*/  BSSY B0, `(.L_x_4230) ;  /* 0x0000095000007945 */ /* 0x000fe20003800000 */
[----:B--2---:R-:W-:-:S13]  /*e310*/  ISETP.NE.AND P0, PT, R2, RZ, PT ;  /* 0x000000ff0200720c */ /* 0x004fda0003f05270 */
[----:B------:R-:W-:Y:S05]  /*e320*/  @!P0 BRA `(.L_x_4231) ;  /* 0x0000000800488947 */ /* 0x000fea0003800000 */
[----:B------:R-:W2:Y:S01]  /*e330*/  LDL R3, [R1] ;  /* 0x0000000001037983 */ /* 0x000ea20000100800 */
        /* <DEDUP_REMOVED lines=8> */
.L_x_4344:
[----:B------:R-:W-:Y:S05]  /*e3c0*/  BSYNC B1 ;  /* 0x0000000000017941 */ /* 0x000fea0003800000 */
.L_x_4232:
        /* <DEDUP_REMOVED lines=9> */
.L_x_4235:
[----:B------:R-:W-:Y:S05]  /*e460*/  BSYNC B1 ;  /* 0x0000000000017941 */ /* 0x000fea0003800000 */
.L_x_4234:
        /* <DEDUP_REMOVED lines=11> */
.L_x_4236:
        /* <DEDUP_REMOVED lines=15> */
.L_x_4237:
        /* <DEDUP_REMOVED lines=15> */
.L_x_4238:
        /* <DEDUP_REMOVED lines=15> */
.L_x_4239:
        /* <DEDUP_REMOVED lines=15> */
.L_x_4240:
        /* <DEDUP_REMOVED lines=15> */
.L_x_4241:
        /* <DEDUP_REMOVED lines=15> */
.L_x_4242:
        /* <DEDUP_REMOVED lines=15> */
.L_x_4243:
        /* <DEDUP_REMOVED lines=10> */
.L_x_4231:
[----:B------:R-:W-:Y:S05]  /*ec50*/  BSYNC B0 ;  /* 0x0000000000007941 */ /* 0x000fea0003800000 */
.L_x_4230:
[----:B------:R-:W-:-:S06]  /*ec60*/  UISETP.GE.AND UP0, UPT, UR38, 0x2, UPT ;  /* 0x000000022600788c */ /* 0x000fcc000bf06270 */
[----:B------:R-:W-:-:S13]  /*ec70*/  PLOP3.LUT P0, PT, PT, PT, UP0, 0x80, 0x0 ;  /* 0x000000000000781c */ /* 0x000fda0003f0f008 */
[----:B------:R-:W-:Y:S05]  /*ec80*/  @!P0 BRA `(.L_x_4244) ;  /* 0x0000002800508947 */ /* 0x000fea0003800000 */
[----:B------:R-:W-:Y:S02]  /*ec90*/  ULOP3.LUT UR4, UR38, 0x1, URZ, 0xc0, !UPT ;  /* 0x0000000126047892 */ /* 0x000fe4000f8ec03f */
[----:B------:R-:W-:Y:S02]  /*eca0*/  IMAD.U32 R6, RZ, RZ, UR38 ;  /* 0x00000026ff067e24 */ /* 0x000fe4000f8e00ff */
[----:B------:R-:W-:Y:S02]  /*ecb0*/  UISETP.NE.U32.AND UP0, UPT, UR4, 0x1, UPT ;  /* 0x000000010400788c */ /* 0x000fe4000bf05070 */
[----:B------:R-:W-:-:S04]  /*ecc0*/  VIADD R6, R6, 0xfffffffe ;  /* 0xfffffffe06067836 */ /* 0x000fc80000000000 */
[----:B0-----:R-:W-:Y:S01]  /*ecd0*/  IMAD.MOV.U32 R0, RZ, RZ, R6 ;  /* 0x000000ffff007224 */ /* 0x001fe200078e0006 */
[----:B------:R-:W-:-:S13]  /*ece0*/  PLOP3.LUT P0, PT, PT, PT, UP0, 0x80, 0x0 ;  /* 0x000000000000781c */ /* 0x000fda0003f0f008 */
[----:B------:R-:W-:Y:S05]  /*ecf0*/  @!P0 BRA `(.L_x_4245) ;  /* 0x0000000c00648947 */ /* 0x000fea0003800000 */
        /* <DEDUP_REMOVED lines=11> */
[----:B------:R-:W2:Y:S01]  /*edb0*/  LDL R4, [R1+0xc] ;  /* 0x00000c0001047983 */ /* 0x000ea20000100800 */
[----:B------:R-:W-:Y:S01]  /*edc0*/  IMAD.MOV.U32 R0, RZ, RZ, R6 ;  /* 0x000000ffff007224 */ /* 0x000fe200078e0006 */
        /* <DEDUP_REMOVED lines=9> */
[----:B------:R-:W-:Y:S02]  /*ee60*/  @P0 SHF.R.U32.HI R2, RZ, R3, R4 ;  /* 0x00000003ff020219 */ /* 0x000fe40000011604 */
[----:B------:R-:W1:Y:S03]  /*ee70*/  LDC.64 R4, c[0x0][0x418] ;  /* 0x00010600ff047b82 */ /* 0x000e660000000a00 */
[----:B------:R-:W-:-:S04]  /*ee80*/  IMAD.MOV R3, RZ, RZ, -R2 ;  /* 0x000000ffff037224 */ /* 0x000fc800078e0a02 */
[----:B------:R-:W-:Y:S01]  /*ee90*/  IMAD R0, R0, R3, R6 ;  /* 0x0000000300007224 */ /* 0x000fe200078e0206 */
[----:B------:R-:W-:-:S03]  /*eea0*/  SHF.R.S32.HI R3, RZ, 0x1f, R2 ;  /* 0x0000001fff037819 */ /* 0x000fc60000011402 */
[----:B------:R-:W-:-:S03]  /*eeb0*/  IMAD.WIDE.U32 R2, R19, UR4, R2 ;  /* 0x0000000413027c25 */ /* 0x000fc6000f8e0002 */
[----:B-1----:R-:W-:Y:S01]  /*eec0*/  LEA R4, P0, R2, R4, 0x2 ;  /* 0x0000000402047211 */ /* 0x002fe200078010ff */
[----:B--2---:R-:W-:-:S04]  /*eed0*/  IMAD R7, R7, UR4, RZ ;  /* 0x0000000407077c24 */ /* 0x004fc8000f8e02ff */
[----:B------:R-:W-:-:S04]  /*eee0*/  IMAD R7, R19, UR5, R7 ;  /* 0x0000000513077c24 */ /* 0x000fc8000f8e0207 */
[----:B------:R-:W-:-:S05]  /*eef0*/  IMAD.IADD R7, R7, 0x1, R3 ;  /* 0x0000000107077824 */ /* 0x000fca00078e0203 */
[----:B------:R-:W-:-:S05]  /*ef00*/  LEA.HI.X R5, R2, R5, R7, 0x2, P0 ;  /* 0x0000000502057211 */ /* 0x000fca00000f1407 */
[----:B------:R1:W5:Y:S02]  /*ef10*/  LDG.E R16, desc[UR46][R4.64] ;  /* 0x0000002e04107981 */ /* 0x000364000c1e1900 */
.L_x_4248:
[----:B------:R-:W2:Y:S01]  /*ef20*/  S2R R2, SR_TID.X ;  /* 0x0000000000027919 */ /* 0x000ea20000002100 */
[----:B-1----:R-:W-:Y:S01]  /*ef30*/  SHF.L.U32 R4, R8, 0x1f, RZ ;  /* 0x0000001f08047819 */ /* 0x002fe200000006ff */
[----:B------:R-:W-:Y:S01]  /*ef40*/  BSSY B1, `(.L_x_4249) ;  /* 0x0000006000017945 */ /* 0x000fe20003800000 */
[----:B--2---:R-:W-:Y:S01]  /*ef50*/  LOP3.LUT R3, R2, 0x7f, RZ, 0xc0, !PT ;  /* 0x0000007f02037812 */ /* 0x004fe200078ec0ff */
[----:B------:R-:W-:-:S03]  /*ef60*/  IMAD R2, R18, 0x8, R17 ;  /* 0x0000000812027824 */ /* 0x000fc600078e0211 */
[----:B------:R-:W-:Y:S01]  /*ef70*/  ISETP.NE.AND P1, PT, R3, RZ, PT ;  /* 0x000000ff0300720c */ /* 0x000fe20003f25270 */
[----:B------:R-:W1:Y:S02]  /*ef80*/  SYNCS.PHASECHK.TRANS64.TRYWAIT P0, [R2+URZ+0x28c40], R4 ;  /* 0x028c4004020075a7 */ /* 0x000e64000800017f */
[----:B-1----:R-:W-:Y:S10]  /*ef90*/  @!P0 BRA `(.L_x_4250) ;  /* 0x0000003400d08947 */ /* 0x002ff40003800000 */
.L_x_4345:
[----:B------:R-:W-:Y:S05]  /*efa0*/  BSYNC B1 ;  /* 0x0000000000017941 */ /* 0x000fea0003800000 */
.L_x_4249:
        /* <DEDUP_REMOVED lines=9> */
.L_x_4252:
[----:B------:R-:W-:Y:S05]  /*f040*/  BSYNC B1 ;  /* 0x0000000000017941 */ /* 0x000fea0003800000 */
.L_x_4251:
[----:B------:R-:W-:Y:S01]  /*f050*/  IMAD.SHL.U32 R3, R0, 0x40, RZ ;  /* 0x0000004000037824 */ /* 0x000fe200078e00ff */
[----:B------:R-:W-:Y:S01]  /*f060*/  UIADD3 UR4, UP0, UR44, 0x370, URZ ;  /* 0x000003702c047890 */ /* 0x000fe2000ff1e03f */
[----:B------:R-:W-:Y:S01]  /*f070*/  IMAD.MOV.U32 R7, RZ, RZ, RZ ;  /* 0x000000ffff077224 */ /* 0x000fe200078e00ff */
[----:B------:R-:W-:Y:S01]  /*f080*/  PLOP3.LUT P0, PT, PT, PT, PT, 0x80, 0x0 ;  /* 0x000000000000781c */ /* 0x000fe20003f0f070 */
[----:B------:R-:W-:Y:S01]  /*f090*/  IMAD R0, R18, 0x2000, R17 ;  /* 0x0000200012007824 */ /* 0x000fe200078e0211 */
[----:B------:R-:W-:Y:S01]  /*f0a0*/  R2UR UR11, R3 ;  /* 0x00000000030b72ca */ /* 0x000fe200000e0000 */
[----:B------:R-:W-:Y:S01]  /*f0b0*/  VIADD R5, R2, 0x28c30 ;  /* 0x00028c3002057836 */ /* 0x000fe20000000000 */
[----:B------:R-:W-:Y:S01]  /*f0c0*/  R2UR UR10, R7 ;  /* 0x00000000070a72ca */ /* 0x000fe200000e0000 */
[----:B------:R-:W-:Y:S01]  /*f0d0*/  VIADD R0, R0, 0x22400 ;  /* 0x0002240000007836 */ /* 0x000fe20000000000 */
[----:B------:R-:W-:Y:S01]  /*f0e0*/  UIADD3.X UR5, URZ, UR45, URZ, UP0, !UPT ;  /* 0x0000002d3f057290 */ /* 0x000fe200087fe43f */
[----:B------:R-:W-:Y:S01]  /*f0f0*/  UMOV UR6, 0x0 ;  /* 0x0000000000067882 */ /* 0x000fe20000000000 */
[----:B------:R-:W-:-:S11]  /*f100*/  UMOV UR7, 0x14f00000 ;  /* 0x14f0000000077882 */ /* 0x000fd60000000000 */
.L_x_4253:
[----:B------:R-:W-:-:S13]  /*f110*/  @P0 ELECT P2, URZ, PT ;  /* 0x00000000003f082f */ /* 0x000fda0003840000 */
[----:B-----5:R-:W-:Y:S01]  /*f120*/  @P2 R2UR UR13, R16 ;  /* 0x00000000100d22ca */ /* 0x020fe200000e0000 */
[----:B------:R-:W-:Y:S01]  /*f130*/  UMOV UR12, UR36 ;  /* 0x00000024000c7c82 */ /* 0x000fe20008000000 */
        /* <DEDUP_REMOVED lines=9> */
.L_x_4346:
[----:B------:R-:W-:Y:S05]  /*f1d0*/  BSYNC B1 ;  /* 0x0000000000017941 */ /* 0x000fea0003800000 */
.L_x_4254:
[----:B------:R-:W-:Y:S01]  /*f1e0*/  BSSY B1, `(.L_x_4256) ;  /* 0x000000b000017945 */ /* 0x000fe20003800000 */
[----:B0-----:R-:W-:Y:S02]  /*f1f0*/  IMAD.MOV.U32 R8, RZ, RZ, 0x0 ;  /* 0x00000000ff087424 */ /* 0x001fe400078e00ff */
        /* <DEDUP_REMOVED lines=9> */
.L_x_4257:
[----:B------:R-:W-:Y:S05]  /*f290*/  BSYNC B1 ;  /* 0x0000000000017941 */ /* 0x000fea0003800000 */
.L_x_4256:
[----:B------:R-:W-:Y:S01]  /*f2a0*/  R2UR UR10, R7 ;  /* 0x00000000070a72ca */ /* 0x000fe200000e0000 */
[----:B------:R-:W-:Y:S01]  /*f2b0*/  IMAD R0, R18, 0x10000, R17 ;  /* 0x0001000012007824 */ /* 0x000fe200078e0211 */
[----:B------:R-:W-:Y:S01]  /*f2c0*/  R2UR UR6, R8 ;  /* 0x00000000080672ca */ /* 0x000fe200000e0000 */
[----:B------:R-:W-:Y:S01]  /*f2d0*/  UIADD3 UR4, UP0, UR44, 0x470, URZ ;  /* 0x000004702c047890 */ /* 0x000fe2000ff1e03f */
[----:B------:R-:W-:Y:S01]  /*f2e0*/  R2UR UR7, R9 ;  /* 0x00000000090772ca */ /* 0x000fe200000e0000 */
[----:B-12---:R-:W-:Y:S01]  /*f2f0*/  VIADD R2, R2, 0x28c50 ;  /* 0x00028c5002027836 */ /* 0x006fe20000000000 */
[----:B------:R-:W-:Y:S01]  /*f300*/  R2UR UR11, R3 ;  /* 0x00000000030b72ca */ /* 0x000fe200000e0000 */
[----:B------:R-:W-:Y:S01]  /*f310*/  VIADD R4, R0, 0x400 ;  /* 0x0000040000047836 */ /* 0x000fe20000000000 */
[----:B------:R-:W-:Y:S01]  /*f320*/  PLOP3.LUT P0, PT, PT, PT, PT, 0x80, 0x0 ;  /* 0x000000000000781c */ /* 0x000fe20003f0f070 */
[----:B------:R-:W-:-:S12]  /*f330*/  UIADD3.X UR5, URZ, UR45, URZ, UP0, !UPT ;  /* 0x0000002d3f057290 */ /* 0x000fd800087fe43f */
.L_x_4258:
[----:B------:R-:W-:-:S13]  /*f340*/  @P0 ELECT P1, URZ, PT ;  /* 0x00000000003f082f */ /* 0x000fda0003820000 */
[----:B------:R-:W-:Y:S01]  /*f350*/  @P1 R2UR UR13, R16 ;  /* 0x00000000100d12ca */ /* 0x000fe200000e0000 */
[----:B------:R-:W-:Y:S01]  /*f360*/  UMOV UR12, UR36 ;  /* 0x00000024000c7c82 */ /* 0x000fe20008000000 */
        /* <DEDUP_REMOVED lines=10> */
[----:B------:R-:W-:Y:S02]  /*f410*/  R2UR UR11, R3 ;  /* 0x00000000030b72ca */ /* 0x000fe400000e0000 */
[----:B------:R-:W-:-:S13]  /*f420*/  PLOP3.LUT P0, PT, PT, PT, PT, 0x80, 0x0 ;  /* 0x000000000000781c */ /* 0x000fda0003f0f070 */
.L_x_4259:
        /* <DEDUP_REMOVED lines=15> */
.L_x_4260:
        /* <DEDUP_REMOVED lines=15> */
.L_x_4261:
        /* <DEDUP_REMOVED lines=15> */
.L_x_4262:
        /* <DEDUP_REMOVED lines=15> */
.L_x_4263:
        /* <DEDUP_REMOVED lines=15> */
.L_x_4264:
        /* <DEDUP_REMOVED lines=15> */
.L_x_4265:
        /* <DEDUP_REMOVED lines=8> */
[----:B-1----:R-:W-:Y:S05]  /*fa50*/  @P0 BRA.U.ANY `(.L_x_4265) ;  /* 0xfffffffd00dc0947 */ /* 0x002fea000393ffff */
.L_x_4247:
[----:B------:R-:W-:Y:S05]  /*fa60*/  BSYNC B0 ;  /* 0x0000000000007941 */ /* 0x000fea0003800000 */
.L_x_4246:
[----:B------:R-:W-:-:S06]  /*fa70*/  UIADD3 UR4, UR38, -0x3, URZ ;  /* 0xfffffffd26047890 */ /* 0x000fcc000fffe03f */
[----:B------:R-:W-:-:S07]  /*fa80*/  IMAD.U32 R0, RZ, RZ, UR4 ;  /* 0x00000004ff007e24 */ /* 0x000fce000f8e00ff */
.L_x_4245:
[----:B------:R-:W-:Y:S01]  /*fa90*/  ISETP.NE.AND P0, PT, R6, RZ, PT ;  /* 0x000000ff0600720c */ /* 0x000fe20003f05270 */
[----:B------:R-:W-:-:S12]  /*faa0*/  BSSY B0, `(.L_x_4244) ;  /* 0x00001b2000007945 */ /* 0x000fd80003800000 */
[----:B------:R-:W-:Y:S05]  /*fab0*/  @!P0 BRA `(.L_x_4266) ;  /* 0x0000001800c08947 */ /* 0x000fea0003800000 */
.L_x_4307:
        /* <DEDUP_REMOVED lines=34> */
.L_x_4269:
        /* <DEDUP_REMOVED lines=8> */
.L_x_4347:
[----:B------:R-:W-:Y:S05]  /*fd60*/  BSYNC B2 ;  /* 0x0000000000027941 */ /* 0x000fea0003800000 */
.L_x_4270:
        /* <DEDUP_REMOVED lines=9> */
.L_x_4273:
[----:B------:R-:W-:Y:S05]  /*fe00*/  BSYNC B2 ;  /* 0x0000000000027941 */ /* 0x000fea0003800000 */
.L_x_4272:
        /* <DEDUP_REMOVED lines=11> */
.L_x_4274:
        /* <DEDUP_REMOVED lines=13> */
.L_x_4348:
[----:B------:R-:W-:Y:S05]  /*ff90*/  BSYNC B2 ;  /* 0x0000000000027941 */ /* 0x000fea0003800000 */
.L_x_4275:
        /* <DEDUP_REMOVED lines=11> */
.L_x_4278:
[----:B------:R-:W-:Y:S05]  /*10050*/  BSYNC B2 ;  /* 0x0000000000027941 */ /* 0x000fea0003800000 */
.L_x_4277:
        /* <DEDUP_REMOVED lines=9> */
.L_x_4279:
        /* <DEDUP_REMOVED lines=15> */
.L_x_4280:
        /* <DEDUP_REMOVED lines=15> */
.L_x_4281:
        /* <DEDUP_REMOVED lines=15> */
.L_x_4282:
        /* <DEDUP_REMOVED lines=15> */
.L_x_4283:
        /* <DEDUP_REMOVED lines=15> */
.L_x_4284:
        /* <DEDUP_REMOVED lines=15> */
.L_x_4285:
        /* <DEDUP_REMOVED lines=15> */
.L_x_4286:
        /* <DEDUP_REMOVED lines=10> */
.L_x_4268:
[----:B------:R-:W-:Y:S05]  /*10820*/  BSYNC B1 ;  /* 0x0000000000017941 */ /* 0x000fea0003800000 */
.L_x_4267:
[----:B------:R-:W2:Y:S01]  /*10830*/  LDL R2, [R1+0x8] ;  /* 0x0000080001027983 */ /* 0x000ea20000100800 */
[----:B------:R-:W-:Y:S01]  /*10840*/  VIADD R7, R7, 0x1 ;  /* 0x0000000107077836 */ /* 0x000fe20000000000 */
[----:B------:R-:W-:Y:S04]  /*10850*/  BSSY B1, `(.L_x_4287) ;  /* 0x00000d3000017945 */ /* 0x000fe80003800000 */
[----:B------:R-:W-:-:S04]  /*10860*/  ISETP.NE.AND P0, PT, R7, 0x2, PT ;  /* 0x000000020700780c */ /* 0x000fc80003f05270 */
[----:B------:R-:W-:Y:S02]  /*10870*/  SEL R3, RZ, 0x1, P0 ;  /* 0x00000001ff037807 */ /* 0x000fe40000000000 */
[----:B------:R-:W-:Y:S02]  /*10880*/  SEL R18, R7, RZ, P0 ;  /* 0x000000ff07127207 */ /* 0x000fe40000000000 */
[----:B0-----:R-:W-:-:S05]  /*10890*/  LOP3.LUT R8, R6, R3, RZ, 0x3c, !PT ;  /* 0x0000000306087212 */ /* 0x001fca00078e3cff */
[----:B------:R0:W-:Y:S01]  /*108a0*/  STL [R1], R8 ;  /* 0x0000000801007387 */ /* 0x0001e20000100800 */
[----:B--2---:R-:W-:-:S13]  /*108b0*/  ISETP.NE.AND P2, PT, R2, RZ, PT ;  /* 0x000000ff0200720c */ /* 0x004fda0003f45270 */
[----:B0-----:R-:W-:Y:S05]  /*108c0*/  @!P2 BRA `(.L_x_4288) ;  /* 0x0000000c002ca947 */ /* 0x001fea0003800000 */
        /* <DEDUP_REMOVED lines=23> */
.L_x_4289:
        /* <DEDUP_REMOVED lines=8> */
.L_x_4349:
[----:B------:R-:W-:Y:S05]  /*10ac0*/  BSYNC B2 ;  /* 0x0000000000027941 */ /* 0x000fea0003800000 */
.L_x_4290:
        /* <DEDUP_REMOVED lines=9> */
.L_x_4293:
[----:B------:R-:W-:Y:S05]  /*10b60*/  BSYNC B2 ;  /* 0x0000000000027941 */ /* 0x000fea0003800000 */
.L_x_4292:
        /* <DEDUP_REMOVED lines=11> */
.L_x_4294:
        /* <DEDUP_REMOVED lines=13> */
.L_x_4350:
[----:B------:R-:W-:Y:S05]  /*10cf0*/  BSYNC B2 ;  /* 0x0000000000027941 */ /* 0x000fea0003800000 */
.L_x_4295:
        /* <DEDUP_REMOVED lines=11> */
.L_x_4298:
[----:B------:R-:W-:Y:S05]  /*10db0*/  BSYNC B2 ;  /* 0x0000000000027941 */ /* 0x000fea0003800000 */
.L_x_4297:
        /* <DEDUP_REMOVED lines=9> */
.L_x_4299:
        /* <DEDUP_REMOVED lines=15> */
.L_x_4300:
        /* <DEDUP_REMOVED lines=15> */
.L_x_4301:
        /* <DEDUP_REMOVED lines=15> */
.L_x_4302:
        /* <DEDUP_REMOVED lines=15> */
.L_x_4303:
        /* <DEDUP_REMOVED lines=15> */
.L_x_4304:
        /* <DEDUP_REMOVED lines=15> */
.L_x_4305:
        /* <DEDUP_REMOVED lines=15> */
.L_x_4306:
        /* <DEDUP_REMOVED lines=10> */
.L_x_4288:
[----:B------:R-:W-:Y:S05]  /*11580*/  BSYNC B1 ;  /* 0x0000000000017941 */ /* 0x000fea0003800000 */
.L_x_4287:
[C---:B------:R-:W-:Y:S01]  /*11590*/  ISETP.GT.AND P0, PT, R0.reuse, 0x1, PT ;  /* 0x000000010000780c */ /* 0x040fe20003f04270 */
[----:B------:R-:W-:-:S12]  /*115a0*/  VIADD R0, R0, 0xfffffffe ;  /* 0xfffffffe00007836 */ /* 0x000fd80000000000 */
[----:B------:R-:W-:Y:S05]  /*115b0*/  @P0 BRA `(.L_x_4307) ;  /* 0xffffffe400400947 */ /* 0x000fea000383ffff */
.L_x_4266:
[----:B------:R-:W-:Y:S05]  /*115c0*/  BSYNC B0 ;  /* 0x0000000000007941 */ /* 0x000fea0003800000 */
.L_x_4244:
        /* <DEDUP_REMOVED lines=24> */
.L_x_4309:
[----:B------:R-:W-:Y:S05]  /*11750*/  BSYNC B0 ;  /* 0x0000000000007941 */ /* 0x000fea0003800000 */
.L_x_4308:
[----:B------:R-:W-:-:S07]  /*11760*/  SEL R18, R18, RZ, P0 ;  /* 0x000000ff12127207 */ /* 0x000fce0000000000 */
.L_x_4212:
[----:B------:R-:W-:Y:S05]  /*11770*/  BSYNC B7 ;  /* 0x0000000000077941 */ /* 0x000fea0003800000 */
.L_x_4210:
[----:B-12---:R-:W2:Y:S04]  /*11780*/  LDL R0, [R1+0x20] ;  /* 0x0000200001007983 */ /* 0x006ea80000100800 */
[----:B0-----:R0:W5:Y:S01]  /*11790*/  LDL R2, [R1+0x10] ;  /* 0x0000100001027983 */ /* 0x0011620000100800 */
        /* <DEDUP_REMOVED lines=12> */
.L_x_4310:
[----:B------:R-:W-:-:S03]  /*11860*/  UMOV UR4, 0xffffffff ;  /* 0xffffffff00047882 */ /* 0x000fc60000000000 */
[----:B------:R-:W-:Y:S05]  /*11870*/  BRA.DIV UR4, `(.L_x_4312) ;  /* 0x0000001204107947 */ /* 0x000fea000b800000 */
[----:B-----5:R0:W1:Y:S02]  /*11880*/  SHFL.IDX PT, R14, R2, RZ, 0x1f ;  /* 0x00001fff020e7589 */ /* 0x02006400000e0000 */
.L_x_4353:
        /* <DEDUP_REMOVED lines=8> */
.L_x_4311:
[----:B------:R-:W3:Y:S01]  /*11910*/  LDL R0, [R1+0x10] ;  /* 0x0000100001007983 */ /* 0x000ee20000100800 */
[----:B------:R-:W-:Y:S02]  /*11920*/  ULDC UR4, c[0x0][0xc38] ;  /* 0x00030e0000047ab9 */ /* 0x000fe40000000800 */
[----:B---3--:R-:W-:-:S13]  /*11930*/  ISETP.GE.AND P0, PT, R0, UR4, PT ;  /* 0x0000000400007c0c */ /* 0x008fda000bf06270 */
[----:B------:R-:W-:Y:S05]  /*11940*/  @!P0 BRA `(.L_x_4313) ;  /* 0xffffffb000708947 */ /* 0x000fea000383ffff */
.L_x_4207:
[----:B-1----:R-:W3:Y:S01]  /*11950*/  LDL.LU R0, [R1+0x18] ;  /* 0x0000180001007983 */ /* 0x002ee20000300800 */
[----:B------:R-:W-:Y:S01]  /*11960*/  BSSY B0, `(.L_x_4314) ;  /* 0x000000b000007945 */ /* 0x000fe20003800000 */
[----:B------:R-:W1:Y:S01]  /*11970*/  S2R R5, SR_CgaCtaId ;  /* 0x0000000000057919 */ /* 0x000e620000008800 */
[----:B---3--:R-:W-:-:S05]  /*11980*/  VIADD R0, R0, 0x1 ;  /* 0x0000000100007836 */ /* 0x008fca0000000000 */
[----:B0-2---:R-:W-:-:S04]  /*11990*/  LEA.HI R2, R0, R0, RZ, 0x1 ;  /* 0x0000000000027211 */ /* 0x005fc800078f08ff */
[----:B------:R-:W-:-:S05]  /*119a0*/  LOP3.LUT R3, R2, 0xfffffffe, RZ, 0xc0, !PT ;  /* 0xfffffffe02037812 */ /* 0x000fca00078ec0ff */
[----:B------:R-:W-:Y:S01]  /*119b0*/  IMAD.IADD R3, R0, 0x1, -R3 ;  /* 0x0000000100037824 */ /* 0x000fe200078e0a03 */
[----:B------:R-:W-:-:S04]  /*119c0*/  MOV R0, 0x400 ;  /* 0x0000040000007802 */ /* 0x000fc80000000f00 */
[----:B-1----:R-:W-:Y:S02]  /*119d0*/  LEA R0, R5, R0, 0x18 ;  /* 0x0000000005007211 */ /* 0x002fe400078ec0ff */
[----:B------:R-:W-:-:S04]  /*119e0*/  SHF.L.U32 R3, R3, 0x1f, RZ ;  /* 0x0000001f03037819 */ /* 0x000fc800000006ff */
[----:B------:R-:W0:Y:S02]  /*119f0*/  SYNCS.PHASECHK.TRANS64.TRYWAIT P0, [R0+URZ+0x28c20], R3 ;  /* 0x028c2003000075a7 */ /* 0x000e24000800017f */
[----:B0-----:R-:W-:Y:S05]  /*11a00*/  @!P0 BRA `(.L_x_4315) ;  /* 0x0000000c00d48947 */ /* 0x001fea0003800000 */
.L_x_4354:
[----:B------:R-:W-:Y:S05]  /*11a10*/  BSYNC B0 ;  /* 0x0000000000007941 */ /* 0x000fea0003800000 */
.L_x_4314:
[----:B------:R-:W-:-:S03]  /*11a20*/  UMOV UR4, 0xffffffff ;  /* 0xffffffff00047882 */ /* 0x000fc60000000000 */
[----:B------:R-:W-:Y:S05]  /*11a30*/  BRA.DIV UR4, `(.L_x_4316) ;  /* 0x0000000e04dc7947 */ /* 0x000fea000b800000 */
[----:B------:R-:W1:Y:S02]  /*11a40*/  S2R R2, SR_TID.X ;  /* 0x0000000000027919 */ /* 0x000e640000002100 */
[----:B-1----:R-:W-:-:S04]  /*11a50*/  SHF.R.U32.HI R2, RZ, 0x5, R2 ;  /* 0x00000005ff027819 */ /* 0x002fc80000011602 */
[----:B------:R-:W-:-:S05]  /*11a60*/  LOP3.LUT R2, R2, 0x3, RZ, 0xc0, !PT ;  /* 0x0000000302027812 */ /* 0x000fca00078ec0ff */
[----:B------:R1:W2:Y:S02]  /*11a70*/  SHFL.IDX PT, R14, R2, RZ, 0x1f ;  /* 0x00001fff020e7589 */ /* 0x0002a400000e0000 */
.L_x_4357:
[----:B--2---:R-:W-:Y:S01]  /*11a80*/  ISETP.NE.AND P0, PT, R14, RZ, PT ;  /* 0x000000ff0e00720c */ /* 0x004fe20003f05270 */
[----:B------:R-:W-:-:S12]  /*11a90*/  BSSY B0, `(.L_x_4317) ;  /* 0x0000025000007945 */ /* 0x000fd80003800000 */
[----:B------:R-:W-:Y:S05]  /*11aa0*/  @P0 BRA `(.L_x_4318) ;  /* 0x00000000008c0947 */ /* 0x000fea0003800000 */
[----:B------:R-:W-:-:S03]  /*11ab0*/  UMOV UR4, 0xffffffff ;  /* 0xffffffff00047882 */ /* 0x000fc60000000000 */
[----:B------:R-:W-:Y:S05]  /*11ac0*/  BRA.DIV UR4, `(.L_x_4319) ;  /* 0x0000000e04ec7947 */ /* 0x000fea000b800000 */
[----:B------:R-:W-:-:S13]  /*11ad0*/  ELECT P6, URZ, PT ;  /* 0x00000000003f782f */ /* 0x000fda00038c0000 */
.L_x_4360:
[----:B------:R-:W-:Y:S05]  /*11ae0*/  @!P6 BRA `(.L_x_4318) ;  /* 0x00000000007ce947 */ /* 0x000fea0003800000 */
[----:B------:R-:W-:-:S06]  /*11af0*/  ULOP3.LUT UR4, UR40, 0x2, URZ, 0xfc, !UPT ;  /* 0x0000000228047892 */ /* 0x000fcc000f8efc3f */
[----:B-1----:R-:W-:-:S05]  /*11b00*/  IMAD.U32 R2, RZ, RZ, UR4 ;  /* 0x00000004ff027e24 */ /* 0x002fca000f8e00ff */
[----:B------:R-:W-:-:S13]  /*11b10*/  ISETP.NE.AND P2, PT, R2, 0x3, PT ;  /* 0x000000030200780c */ /* 0x000fda0003f45270 */
[----:B------:R-:W-:Y:S05]  /*11b20*/  @!P2 BRA `(.L_x_4320) ;  /* 0x000000000004a947 */ /* 0x000fea0003800000 */
[----:B------:R-:W-:Y:S01]  /*11b30*/  BPT.TRAP 0x1 ;  /* 0x000000040000795c */ /* 0x000fe20000300000 */
.L_x_4320:
        /* <DEDUP_REMOVED lines=13> */
.L_x_4361:
[----:B------:R-:W1:Y:S02]  /*11c10*/  SYNCS.PHASECHK.TRANS64.TRYWAIT P0, [R3+URZ], R2 ;  /* 0x00000002030075a7 */ /* 0x000e64000800017f */
[----:B-1----:R-:W-:Y:S05]  /*11c20*/  @!P0 BRA `(.L_x_4322) ;  /* 0x0000000c00c88947 */ /* 0x002fea0003800000 */
.L_x_4362:
[----:B------:R-:W-:Y:S05]  /*11c30*/  @!P2 BRA `(.L_x_4323) ;  /* 0x000000000004a947 */ /* 0x000fea0003800000 */
[----:B------:R-:W-:Y:S01]  /*11c40*/  BPT.TRAP 0x1 ;  /* 0x000000040000795c */ /* 0x000fe20000300000 */
.L_x_4323:
[----:B-1----:R-:W-:-:S04]  /*11c50*/  VIADD R3, R0, 0x28c60 ;  /* 0x00028c6000037836 */ /* 0x002fc80000000000 */
[----:B------:R-:W-:-:S04]  /*11c60*/  IMAD R18, R18, 0x8, R3 ;  /* 0x0000000812127824 */ /* 0x000fc800078e0203 */
[----:B------:R-:W1:Y:S02]  /*11c70*/  SYNCS.PHASECHK.TRANS64.TRYWAIT P0, [R18+URZ], R5 ;  /* 0x00000005120075a7 */ /* 0x000e64000800017f */
[----:B-1----:R-:W-:Y:S05]  /*11c80*/  @!P0 BRA `(.L_x_4324) ;  /* 0x0000000c00c48947 */ /* 0x002fea0003800000 */
.L_x_4363:
[----:B------:R-:W-:-:S07]  /*11c90*/  IMAD R3, R4, 0x8, R3 ;  /* 0x0000000804037824 */ /* 0x000fce00078e0203 */
.L_x_4325:
[----:B--2---:R2:W3:Y:S02]  /*11ca0*/  SYNCS.PHASECHK.TRANS64.TRYWAIT P0, [R3+URZ], R2 ;  /* 0x00000002030075a7 */ /* 0x0044e4000800017f */
[----:B---3--:R-:W-:Y:S05]  /*11cb0*/  @!P0 NANOSLEEP.SYNCS 0x989680 ;  /* 0x009896800000895d */ /* 0x008fea0003900000 */
[----:B------:R-:W3:Y:S02]  /*11cc0*/  @!P0 SYNCS.PHASECHK.TRANS64 P0, [R3+URZ], R2 ;  /* 0x00000002030085a7 */ /* 0x000ee4000800007f */
[----:B---3--:R-:W-:Y:S05]  /*11cd0*/  @!P0 BRA `(.L_x_4325) ;  /* 0xfffffffc00f08947 */ /* 0x008fea000383ffff */
.L_x_4318:
[----:B------:R-:W-:Y:S05]  /*11ce0*/  BSYNC B0 ;  /* 0x0000000000007941 */ /* 0x000fea0003800000 */
.L_x_4317:
[----:B------:R-:W-:Y:S05]  /*11cf0*/  EXIT ;  /* 0x000000000000794d */ /* 0x000fea0003800000 */
.L_x_4159:
[----:B0-----:R-:W-:-:S04]  /*11d00*/  IMAD.U32 R3, RZ, RZ, UR21 ;  /* 0x00000015ff037e24 */ /* 0x001fc8000f8e00ff */
[----:B------:R0:W1:Y:S03]  /*11d10*/  SYNCS.PHASECHK.TRANS64.TRYWAIT P1, [R3+URZ+0x28c50], R0 ;  /* 0x028c5000030075a7 */ /* 0x000066000802017f */
[----:B-1----:R-:W-:Y:S05]  /*11d20*/  @!P1 NANOSLEEP.SYNCS 0x989680 ;  /* 0x009896800000995d */ /* 0x002fea0003900000 */
[----:B------:R-:W1:Y:S02]  /*11d30*/  @!P1 SYNCS.PHASECHK.TRANS64 P1, [R3+URZ+0x28c50], R0 ;  /* 0x028c5000030095a7 */ /* 0x000e64000802007f */
[----:B-1----:R-:W-:Y:S05]  /*11d40*/  @!P1 BRA `(.L_x_4159) ;  /* 0xfffffffc00ec9947 */ /* 0x002fea000383ffff */
[----:B------:R-:W-:Y:S05]  /*11d50*/  BRA `(.L_x_4326) ;  /* 0xfffffefc00347947 */ /* 0x000fea000383ffff */
.L_x_4164:
[----:B-1----:R-:W-:-:S04]  /*11d60*/  IMAD.U32 R3, RZ, RZ, UR21 ;  /* 0x00000015ff037e24 */ /* 0x002fc8000f8e00ff */
[----:B------:R1:W2:Y:S03]  /*11d70*/  SYNCS.PHASECHK.TRANS64.TRYWAIT P1, [R3+URZ+0x28c50], R0 ;  /* 0x028c5000030075a7 */ /* 0x0002a6000802017f */
[----:B--2---:R-:W-:Y:S05]  /*11d80*/  @!P1 NANOSLEEP.SYNCS 0x989680 ;  /* 0x009896800000995d */ /* 0x004fea0003900000 */
[----:B------:R-:W2:Y:S02]  /*11d90*/  @!P1 SYNCS.PHASECHK.TRANS64 P1, [R3+URZ+0x28c50], R0 ;  /* 0x028c5000030095a7 */ /* 0x000ea4000802007f */
[----:B--2---:R-:W-:Y:S05]  /*11da0*/  @!P1 BRA `(.L_x_4164) ;  /* 0xfffffffc00ec9947 */ /* 0x004fea000383ffff */
[----:B------:R-:W-:Y:S05]  /*11db0*/  BRA `(.L_x_4163) ;  /* 0xffffff0800307947 */ /* 0x000fea000383ffff */
.L_x_4167:
[----:B0-----:R-:W-:-:S04]  /*11dc0*/  IMAD.U32 R3, RZ, RZ, UR43 ;  /* 0x0000002bff037e24 */ /* 0x001fc8000f8e00ff */
[----:B------:R0:W1:Y:S03]  /*11dd0*/  SYNCS.PHASECHK.TRANS64.TRYWAIT P1, [R3+URZ+0x28c00], R0 ;  /* 0x028c0000030075a7 */ /* 0x000066000802017f */
[----:B-1----:R-:W-:Y:S05]  /*11de0*/  @!P1 NANOSLEEP.SYNCS 0x989680 ;  /* 0x009896800000995d */ /* 0x002fea0003900000 */
[----:B------:R-:W1:Y:S02]  /*11df0*/  @!P1 SYNCS.PHASECHK.TRANS64 P1, [R3+URZ+0x28c00], R0 ;  /* 0x028c0000030095a7 */ /* 0x000e64000802007f */
[----:B-1----:R-:W-:Y:S05]  /*11e00*/  @!P1 BRA `(.L_x_4167) ;  /* 0xfffffffc00ec9947 */ /* 0x002fea000383ffff */
[----:B------:R-:W-:Y:S05]  /*11e10*/  BRA `(.L_x_4327) ;  /* 0xffffff1800c47947 */ /* 0x000fea000383ffff */
.L_x_4171:
[----:B--2---:R2:W3:Y:S02]  /*11e20*/  SYNCS.PHASECHK.TRANS64.TRYWAIT P1, [R7+URZ+0x28c30], R8 ;  /* 0x028c3008070075a7 */ /* 0x0044e4000802017f */
[----:B---3--:R-:W-:Y:S05]  /*11e30*/  @!P1 NANOSLEEP.SYNCS 0x989680 ;  /* 0x009896800000995d */ /* 0x008fea0003900000 */
[----:B------:R-:W3:Y:S02]  /*11e40*/  @!P1 SYNCS.PHASECHK.TRANS64 P1, [R7+URZ+0x28c30], R8 ;  /* 0x028c3008070095a7 */ /* 0x000ee4000802007f */
[----:B---3--:R-:W-:Y:S05]  /*11e50*/  @!P1 BRA `(.L_x_4171) ;  /* 0xfffffffc00f09947 */ /* 0x008fea000383ffff */
[----:B------:R-:W-:Y:S05]  /*11e60*/  BRA `(.L_x_4170) ;  /* 0xffffff1800e07947 */ /* 0x000fea000383ffff */
.L_x_4175:
[----:B--2---:R2:W3:Y:S02]  /*11e70*/  SYNCS.PHASECHK.TRANS64.TRYWAIT P3, [R7+URZ+0x28c50], R8 ;  /* 0x028c5008070075a7 */ /* 0x0044e4000806017f */
[----:B---3--:R-:W-:Y:S05]  /*11e80*/  @!P3 NANOSLEEP.SYNCS 0x989680 ;  /* 0x009896800000b95d */ /* 0x008fea0003900000 */
[----:B------:R-:W3:Y:S02]  /*11e90*/  @!P3 SYNCS.PHASECHK.TRANS64 P3, [R7+URZ+0x28c50], R8 ;  /* 0x028c50080700b5a7 */ /* 0x000ee4000806007f */
[----:B---3--:R-:W-:Y:S05]  /*11ea0*/  @!P3 BRA `(.L_x_4175) ;  /* 0xfffffffc00f0b947 */ /* 0x008fea000383ffff */
[----:B------:R-:W-:Y:S05]  /*11eb0*/  BRA `(.L_x_4174) ;  /* 0xffffff3000787947 */ /* 0x000fea000383ffff */
.L_x_4180:
[----:B--2---:R-:W-:-:S04]  /*11ec0*/  IMAD.U32 R6, RZ, RZ, UR26 ;  /* 0x0000001aff067e24 */ /* 0x004fc8000f8e00ff */
[----:B------:R2:W3:Y:S03]  /*11ed0*/  SYNCS.PHASECHK.TRANS64.TRYWAIT P3, [R6+URZ+0x28c30], R7 ;  /* 0x028c3007060075a7 */ /* 0x0004e6000806017f */
[----:B---3--:R-:W-:Y:S05]  /*11ee0*/  @!P3 NANOSLEEP.SYNCS 0x989680 ;  /* 0x009896800000b95d */ /* 0x008fea0003900000 */
[----:B------:R-:W3:Y:S02]  /*11ef0*/  @!P3 SYNCS.PHASECHK.TRANS64 P3, [R6+URZ+0x28c30], R7 ;  /* 0x028c30070600b5a7 */ /* 0x000ee4000806007f */
[----:B---3--:R-:W-:Y:S05]  /*11f00*/  @!P3 BRA `(.L_x_4180) ;  /* 0xfffffffc00ecb947 */ /* 0x008fea000383ffff */
[----:B------:R-:W-:Y:S05]  /*11f10*/  BRA `(.L_x_4179) ;  /* 0xffffff3400847947 */ /* 0x000fea000383ffff */
.L_x_4184:
[----:B--2---:R2:W3:Y:S02]  /*11f20*/  SYNCS.PHASECHK.TRANS64.TRYWAIT P3, [R178+URZ+0x28c50], R7 ;  /* 0x028c5007b20075a7 */ /* 0x0044e4000806017f */
[----:B---3--:R-:W-:Y:S05]  /*11f30*/  @!P3 NANOSLEEP.SYNCS 0x989680 ;  /* 0x009896800000b95d */ /* 0x008fea0003900000 */
[----:B------:R-:W3:Y:S02]  /*11f40*/  @!P3 SYNCS.PHASECHK.TRANS64 P3, [R178+URZ+0x28c50], R7 ;  /* 0x028c5007b200b5a7 */ /* 0x000ee4000806007f */
[----:B---3--:R-:W-:Y:S05]  /*11f50*/  @!P3 BRA `(.L_x_4184) ;  /* 0xfffffffc00f0b947 */ /* 0x008fea000383ffff */
[----:B------:R-:W-:Y:S05]  /*11f60*/  BRA `(.L_x_4183) ;  /* 0xffffff5000f87947 */ /* 0x000fea000383ffff */
.L_x_4190:
[----:B---3--:R-:W-:-:S04]  /*11f70*/  IMAD.U32 R6, RZ, RZ, UR24 ;  /* 0x00000018ff067e24 */ /* 0x008fc8000f8e00ff */
[----:B------:R3:W4:Y:S03]  /*11f80*/  SYNCS.PHASECHK.TRANS64.TRYWAIT P2, [R6+URZ+0x28c30], R7 ;  /* 0x028c3007060075a7 */ /* 0x000726000804017f */
[----:B----4-:R-:W-:Y:S05]  /*11f90*/  @!P2 NANOSLEEP.SYNCS 0x989680 ;  /* 0x009896800000a95d */ /* 0x010fea0003900000 */
[----:B------:R-:W4:Y:S02]  /*11fa0*/  @!P2 SYNCS.PHASECHK.TRANS64 P2, [R6+URZ+0x28c30], R7 ;  /* 0x028c30070600a5a7 */ /* 0x000f24000804007f */
[----:B----4-:R-:W-:Y:S05]  /*11fb0*/  @!P2 BRA `(.L_x_4190) ;  /* 0xfffffffc00eca947 */ /* 0x010fea000383ffff */
[----:B------:R-:W-:Y:S05]  /*11fc0*/  BRA `(.L_x_4189) ;  /* 0xffffff5400e47947 */ /* 0x000fea000383ffff */
.L_x_4194:
[----:B--2---:R2:W3:Y:S02]  /*11fd0*/  SYNCS.PHASECHK.TRANS64.TRYWAIT P2, [R170+URZ+0x28c50], R7 ;  /* 0x028c5007aa0075a7 */ /* 0x0044e4000804017f */
[----:B---3--:R-:W-:Y:S05]  /*11fe0*/  @!P2 NANOSLEEP.SYNCS 0x989680 ;  /* 0x009896800000a95d */ /* 0x008fea0003900000 */
[----:B------:R-:W3:Y:S02]  /*11ff0*/  @!P2 SYNCS.PHASECHK.TRANS64 P2, [R170+URZ+0x28c50], R7 ;  /* 0x028c5007aa00a5a7 */ /* 0x000ee4000804007f */
[----:B---3--:R-:W-:Y:S05]  /*12000*/  @!P2 BRA `(.L_x_4194) ;  /* 0xfffffffc00f0a947 */ /* 0x008fea000383ffff */
[----:B------:R-:W-:Y:S05]  /*12010*/  BRA `(.L_x_4193) ;  /* 0xffffff7000087947 */ /* 0x000fea000383ffff */
.L_x_4218:
[----:B------:R-:W-:Y:S02]  /*12020*/  IMAD.MOV.U32 R13, RZ, RZ, R4 ;  /* 0x000000ffff0d7224 */ /* 0x000fe400078e0004 */
[----:B------:R-:W-:Y:S02]  /*12030*/  IMAD.MOV.U32 R12, RZ, RZ, RZ ;  /* 0x000000ffff0c7224 */ /* 0x000fe400078e00ff */
[----:B------:R-:W-:Y:S02]  /*12040*/  IMAD.MOV.U32 R11, RZ, RZ, 0x1f ;  /* 0x0000001fff0b7424 */ /* 0x000fe400078e00ff */
[----:B------:R-:W-:-:S07]  /*12050*/  IMAD.MOV.U32 R15, RZ, RZ, -0x1 ;  /* 0xffffffffff0f7424 */ /* 0x000fce00078e00ff */
[----:B0-----:R-:W-:Y:S05]  /*12060*/  WARPSYNC.COLLECTIVE R15, `(.L_x_4328) ;  /* 0x000000000f087348 */ /* 0x001fea0003c00000 */
[----:B------:R1:W2:Y:S02]  /*12070*/  SHFL.IDX P6, R14, R13, R12, R11 ;  /* 0x0000000c0d0e7389 */ /* 0x0002a400000c000b */
[----:B012---:R-:W-:Y:S01]  /*12080*/  ENDCOLLECTIVE ;  /* 0x000000000000791b */ /* 0x007fe20003800000 */
.L_x_4328:
[----:B------:R-:W-:Y:S05]  /*12090*/  BRA `(.L_x_4329) ;  /* 0xffffffb4005c7947 */ /* 0x000fea000383ffff */
.L_x_4220:
[----:B------:R-:W-:Y:S01]  /*120a0*/  BSSY B0, `(.L_x_4330) ;  /* 0x0000006000007945 */ /* 0x000fe20003800000 */
[----:B------:R-:W-:-:S07]  /*120b0*/  IMAD.MOV.U32 R15, RZ, RZ, -0x1 ;  /* 0xffffffffff0f7424 */ /* 0x000fce00078e00ff */
[----:B0--3--:R-:W-:Y:S05]  /*120c0*/  WARPSYNC.COLLECTIVE R15, `(.L_x_4331) ;  /* 0x000000000f0c7348 */ /* 0x009fea0003c00000 */
[----:B------:R-:W-:Y:S02]  /*120d0*/  ELECT P6, UR62, PT ;  /* 0x00000000003e782f */ /* 0x000fe400038c0000 */
[----:B------:R-:W-:Y:S01]  /*120e0*/  MOV R14, UR62 ;  /* 0x0000003e000e7c02 */ /* 0x000fe20008000f00 */
[----:B0--3--:R-:W-:Y:S10]  /*120f0*/  ENDCOLLECTIVE ;  /* 0x000000000000791b */ /* 0x009ff40003800000 */
.L_x_4331:
[----:B------:R-:W-:Y:S05]  /*12100*/  BSYNC B0 ;  /* 0x0000000000007941 */ /* 0x000fea0003800000 */
.L_x_4330:
[----:B------:R-:W-:Y:S05]  /*12110*/  BRA `(.L_x_4332) ;  /* 0xffffffb400607947 */ /* 0x000fea000383ffff */
.L_x_4222:
[----:B0-----:R0:W1:Y:S02]  /*12120*/  SYNCS.PHASECHK.TRANS64.TRYWAIT P0, [R3+URZ+0x28c40], R0 ;  /* 0x028c4000030075a7 */ /* 0x001064000800017f */
[----:B-1----:R-:W-:Y:S05]  /*12130*/  @!P0 NANOSLEEP.SYNCS 0x989680 ;  /* 0x009896800000895d */ /* 0x002fea0003900000 */
[----:B------:R-:W1:Y:S02]  /*12140*/  @!P0 SYNCS.PHASECHK.TRANS64 P0, [R3+URZ+0x28c40], R0 ;  /* 0x028c4000030085a7 */ /* 0x000e64000800007f */
[----:B-1----:R-:W-:Y:S05]  /*12150*/  @!P0 BRA `(.L_x_4222) ;  /* 0xfffffffc00f08947 */ /* 0x002fea000383ffff */
[----:B------:R-:W-:Y:S05]  /*12160*/  BRA `(.L_x_4333) ;  /* 0xffffffb400c47947 */ /* 0x000fea000383ffff */
.L_x_4226:
[----:B------:R-:W-:Y:S02]  /*12170*/  IMAD.MOV.U32 R13, RZ, RZ, R2 ;  /* 0x000000ffff0d7224 */ /* 0x000fe400078e0002 */
[----:B------:R-:W-:Y:S02]  /*12180*/  IMAD.MOV.U32 R12, RZ, RZ, RZ ;  /* 0x000000ffff0c7224 */ /* 0x000fe400078e00ff */
[----:B------:R-:W-:Y:S02]  /*12190*/  IMAD.MOV.U32 R11, RZ, RZ, 0x181f ;  /* 0x0000181fff0b7424 */ /* 0x000fe400078e00ff */
[----:B------:R-:W-:Y:S02]  /*121a0*/  IMAD.MOV.U32 R15, RZ, RZ, -0x1 ;  /* 0xffffffffff0f7424 */ /* 0x000fe400078e00ff */
[----:B------:R-:W-:-:S07]  /*121b0*/  IMAD.U32 R4, RZ, RZ, UR39 ;  /* 0x00000027ff047e24 */ /* 0x000fce000f8e00ff */
[----:B-----5:R-:W-:Y:S05]  /*121c0*/  WARPSYNC.COLLECTIVE R15, `(.L_x_4334) ;  /* 0x000000000f087348 */ /* 0x020fea0003c00000 */
[----:B------:R0:W1:Y:S02]  /*121d0*/  SHFL.IDX P6, R14, R13, R12, R11 ;  /* 0x0000000c0d0e7389 */ /* 0x00006400000c000b */
[----:B01---5:R-:W-:Y:S01]  /*121e0*/  ENDCOLLECTIVE ;  /* 0x000000000000791b */ /* 0x023fe20003800000 */
.L_x_4334:
[----:B------:R-:W-:Y:S02]  /*121f0*/  IMAD R4, R4, 0x40, R10 ;  /* 0x0000004004047824 */ /* 0x000fe400078e020a */
[----:B------:R-:W-:Y:S02]  /*12200*/  IMAD.MOV.U32 R13, RZ, RZ, R0 ;  /* 0x000000ffff0d7224 */ /* 0x000fe400078e0000 */
[----:B------:R-:W-:-:S07]  /*12210*/  IMAD.MOV.U32 R5, RZ, RZ, R14 ;  /* 0x000000ffff057224 */ /* 0x000fce00078e000e */
[----:B------:R-:W-:Y:S05]  /*12220*/  WARPSYNC.COLLECTIVE R15, `(.L_x_4335) ;  /* 0x000000000f087348 */ /* 0x000fea0003c00000 */
[----:B------:R0:W1:Y:S02]  /*12230*/  SHFL.IDX P6, R14, R13, R12, R11 ;  /* 0x0000000c0d0e7389 */ /* 0x00006400000c000b */
[----:B01----:R-:W-:Y:S01]  /*12240*/  ENDCOLLECTIVE ;  /* 0x000000000000791b */ /* 0x003fe20003800000 */
.L_x_4335:
[----:B------:R-:W-:Y:S02]  /*12250*/  ULDC UR4, c[0x0][0x288] ;  /* 0x0000a20000047ab9 */ /* 0x000fe40000000800 */
[----:B------:R-:W-:-:S05]  /*12260*/  IMAD R3, R7, UR4, RZ ;  /* 0x0000000407037c24 */ /* 0x000fca000f8e02ff */
[----:B------:R-:W-:Y:S01]  /*12270*/  ISETP.GE.AND P1, PT, R4, R3, PT ;  /* 0x000000030400720c */ /* 0x000fe20003f26270 */
[----:B------:R-:W-:Y:S02]  /*12280*/  IMAD.MOV.U32 R13, RZ, RZ, R2 ;  /* 0x000000ffff0d7224 */ /* 0x000fe400078e0002 */
[----:B------:R-:W-:Y:S02]  /*12290*/  IMAD.MOV.U32 R12, RZ, RZ, 0x1 ;  /* 0x00000001ff0c7424 */ /* 0x000fe400078e00ff */
[----:B------:R-:W-:-:S08]  /*122a0*/  IMAD.MOV.U32 R6, RZ, RZ, R14 ;  /* 0x000000ffff067224 */ /* 0x000fd000078e000e */
[----:B------:R-:W-:Y:S05]  /*122b0*/  WARPSYNC.COLLECTIVE R15, `(.L_x_4336) ;  /* 0x000000000f087348 */ /* 0x000fea0003c00000 */
[----:B------:R0:W1:Y:S02]  /*122c0*/  SHFL.IDX P6, R14, R13, R12, R11 ;  /* 0x0000000c0d0e7389 */ /* 0x00006400000c000b */
[----:B01----:R-:W-:Y:S01]  /*122d0*/  ENDCOLLECTIVE ;  /* 0x000000000000791b */ /* 0x003fe20003800000 */
.L_x_4336:
        /* <DEDUP_REMOVED lines=14> */
.L_x_4337:
[----:B------:R-:W-:Y:S02]  /*123c0*/  IMAD.MOV.U32 R13, RZ, RZ, R2 ;  /* 0x000000ffff0d7224 */ /* 0x000fe400078e0002 */
[----:B------:R-:W-:Y:S02]  /*123d0*/  IMAD.MOV.U32 R12, RZ, RZ, 0x2 ;  /* 0x00000002ff0c7424 */ /* 0x000fe400078e00ff */
[----:B------:R-:W-:-:S07]  /*123e0*/  IMAD.MOV.U32 R6, RZ, RZ, R14 ;  /* 0x000000ffff067224 */ /* 0x000fce00078e000e */
[----:B------:R-:W-:Y:S05]  /*123f0*/  WARPSYNC.COLLECTIVE R15, `(.L_x_4338) ;  /* 0x000000000f087348 */ /* 0x000fea0003c00000 */
[----:B------:R0:W1:Y:S02]  /*12400*/  SHFL.IDX P6, R14, R13, R12, R11 ;  /* 0x0000000c0d0e7389 */ /* 0x00006400000c000b */
[----:B01----:R-:W-:Y:S01]  /*12410*/  ENDCOLLECTIVE ;  /* 0x000000000000791b */ /* 0x003fe20003800000 */
.L_x_4338:
        /* <DEDUP_REMOVED lines=14> */
.L_x_4339:
[----:B------:R-:W-:Y:S02]  /*12500*/  IMAD.MOV.U32 R13, RZ, RZ, R2 ;  /* 0x000000ffff0d7224 */ /* 0x000fe400078e0002 */
[----:B------:R-:W-:Y:S02]  /*12510*/  IMAD.MOV.U32 R12, RZ, RZ, 0x3 ;  /* 0x00000003ff0c7424 */ /* 0x000fe400078e00ff */
[----:B------:R-:W-:-:S07]  /*12520*/  IMAD.MOV.U32 R6, RZ, RZ, R14 ;  /* 0x000000ffff067224 */ /* 0x000fce00078e000e */
[----:B------:R-:W-:Y:S05]  /*12530*/  WARPSYNC.COLLECTIVE R15, `(.L_x_4340) ;  /* 0x000000000f087348 */ /* 0x000fea0003c00000 */
[----:B------:R0:W1:Y:S02]  /*12540*/  SHFL.IDX P6, R14, R13, R12, R11 ;  /* 0x0000000c0d0e7389 */ /* 0x00006400000c000b */
[----:B01----:R-:W-:Y:S01]  /*12550*/  ENDCOLLECTIVE ;  /* 0x000000000000791b */ /* 0x003fe20003800000 */
.L_x_4340:
        /* <DEDUP_REMOVED lines=12> */
.L_x_4341:
[----:B------:R-:W-:Y:S01]  /*12620*/  IMAD.MOV.U32 R0, RZ, RZ, R14 ;  /* 0x000000ffff007224 */ /* 0x000fe200078e000e */
[----:B------:R-:W-:Y:S06]  /*12630*/  BRA `(.L_x_4342) ;  /* 0xffffffb800b87947 */ /* 0x000fec000383ffff */
.L_x_4229:
[----:B0-----:R0:W1:Y:S02]  /*12640*/  SYNCS.PHASECHK.TRANS64.TRYWAIT P0, [R17+URZ+0x28c20], R0 ;  /* 0x028c2000110075a7 */ /* 0x001064000800017f */
[----:B-1----:R-:W-:Y:S05]  /*12650*/  @!P0 NANOSLEEP.SYNCS 0x989680 ;  /* 0x009896800000895d */ /* 0x002fea0003900000 */
[----:B------:R-:W1:Y:S02]  /*12660*/  @!P0 SYNCS.PHASECHK.TRANS64 P0, [R17+URZ+0x28c20], R0 ;  /* 0x028c2000110085a7 */ /* 0x000e64000800007f */
[----:B-1----:R-:W-:Y:S05]  /*12670*/  @!P0 BRA `(.L_x_4229) ;  /* 0xfffffffc00f08947 */ /* 0x002fea000383ffff */
[----:B------:R-:W-:Y:S05]  /*12680*/  BRA `(.L_x_4343) ;  /* 0xffffffbc00147947 */ /* 0x000fea000383ffff */
.L_x_4233:
[----:B0-----:R0:W1:Y:S02]  /*12690*/  SYNCS.PHASECHK.TRANS64.TRYWAIT P0, [R0+URZ+0x28c60], R3 ;  /* 0x028c6003000075a7 */ /* 0x001064000800017f */
[----:B-1----:R-:W-:Y:S05]  /*126a0*/  @!P0 NANOSLEEP.SYNCS 0x989680 ;  /* 0x009896800000895d */ /* 0x002fea0003900000 */
[----:B------:R-:W1:Y:S02]  /*126b0*/  @!P0 SYNCS.PHASECHK.TRANS64 P0, [R0+URZ+0x28c60], R3 ;  /* 0x028c6003000085a7 */ /* 0x000e64000800007f */
[----:B-1----:R-:W-:Y:S05]  /*126c0*/  @!P0 BRA `(.L_x_4233) ;  /* 0xfffffffc00f08947 */ /* 0x002fea000383ffff */
[----:B------:R-:W-:Y:S05]  /*126d0*/  BRA `(.L_x_4344) ;  /* 0xffffffbc00387947 */ /* 0x000fea000383ffff */
.L_x_4250:
[----:B-1----:R1:W2:Y:S02]  /*126e0*/  SYNCS.PHASECHK.TRANS64.TRYWAIT P0, [R2+URZ+0x28c40], R4 ;  /* 0x028c4004020075a7 */ /* 0x0022a4000800017f */
[----:B--2---:R-:W-:Y:S05]  /*126f0*/  @!P0 NANOSLEEP.SYNCS 0x989680 ;  /* 0x009896800000895d */ /* 0x004fea0003900000 */
[----:B------:R-:W2:Y:S02]  /*12700*/  @!P0 SYNCS.PHASECHK.TRANS64 P0, [R2+URZ+0x28c40], R4 ;  /* 0x028c4004020085a7 */ /* 0x000ea4000800007f */
[----:B--2---:R-:W-:Y:S05]  /*12710*/  @!P0 BRA `(.L_x_4250) ;  /* 0xfffffffc00f08947 */ /* 0x004fea000383ffff */
[----:B------:R-:W-:Y:S05]  /*12720*/  BRA `(.L_x_4345) ;  /* 0xffffffc8001c7947 */ /* 0x000fea000383ffff */
.L_x_4255:
[----:B--2---:R2:W3:Y:S02]  /*12730*/  SYNCS.PHASECHK.TRANS64.TRYWAIT P0, [R2+URZ+0x28c60], R4 ;  /* 0x028c6004020075a7 */ /* 0x0044e4000800017f */
[----:B---3--:R-:W-:Y:S05]  /*12740*/  @!P0 NANOSLEEP.SYNCS 0x989680 ;  /* 0x009896800000895d */ /* 0x008fea0003900000 */
[----:B------:R-:W3:Y:S02]  /*12750*/  @!P0 SYNCS.PHASECHK.TRANS64 P0, [R2+URZ+0x28c60], R4 ;  /* 0x028c6004020085a7 */ /* 0x000ee4000800007f */
[----:B---3--:R-:W-:Y:S05]  /*12760*/  @!P0 BRA `(.L_x_4255) ;  /* 0xfffffffc00f08947 */ /* 0x008fea000383ffff */
[----:B------:R-:W-:Y:S05]  /*12770*/  BRA `(.L_x_4346) ;  /* 0xffffffc800947947 */ /* 0x000fea000383ffff */
.L_x_4271:
[----:B0-----:R0:W1:Y:S02]  /*12780*/  SYNCS.PHASECHK.TRANS64.TRYWAIT P0, [R4+URZ+0x28c40], R2 ;  /* 0x028c4002040075a7 */ /* 0x001064000800017f */
[----:B-1----:R-:W-:Y:S05]  /*12790*/  @!P0 NANOSLEEP.SYNCS 0x989680 ;  /* 0x009896800000895d */ /* 0x002fea0003900000 */
[----:B------:R-:W1:Y:S02]  /*127a0*/  @!P0 SYNCS.PHASECHK.TRANS64 P0, [R4+URZ+0x28c40], R2 ;  /* 0x028c4002040085a7 */ /* 0x000e64000800007f */
[----:B-1----:R-:W-:Y:S05]  /*127b0*/  @!P0 BRA `(.L_x_4271) ;  /* 0xfffffffc00f08947 */ /* 0x002fea000383ffff */
[----:B------:R-:W-:Y:S05]  /*127c0*/  BRA `(.L_x_4347) ;  /* 0xffffffd400647947 */ /* 0x000fea000383ffff */
.L_x_4276:
[----:B-1----:R1:W2:Y:S02]  /*127d0*/  SYNCS.PHASECHK.TRANS64.TRYWAIT P0, [R4+URZ+0x28c60], R2 ;  /* 0x028c6002040075a7 */ /* 0x0022a4000800017f */
[----:B--2---:R-:W-:Y:S05]  /*127e0*/  @!P0 NANOSLEEP.SYNCS 0x989680 ;  /* 0x009896800000895d */ /* 0x004fea0003900000 */
[----:B------:R-:W2:Y:S02]  /*127f0*/  @!P0 SYNCS.PHASECHK.TRANS64 P0, [R4+URZ+0x28c60], R2 ;  /* 0x028c6002040085a7 */ /* 0x000ea4000800007f */
[----:B--2---:R-:W-:Y:S05]  /*12800*/  @!P0 BRA `(.L_x_4276) ;  /* 0xfffffffc00f08947 */ /* 0x004fea000383ffff */
[----:B------:R-:W-:Y:S05]  /*12810*/  BRA `(.L_x_4348) ;  /* 0xffffffd400dc7947 */ /* 0x000fea000383ffff */
.L_x_4291:
[----:B0-----:R0:W1:Y:S02]  /*12820*/  SYNCS.PHASECHK.TRANS64.TRYWAIT P0, [R4+URZ+0x28c40], R2 ;  /* 0x028c4002040075a7 */ /* 0x001064000800017f */
[----:B-1----:R-:W-:Y:S05]  /*12830*/  @!P0 NANOSLEEP.SYNCS 0x989680 ;  /* 0x009896800000895d */ /* 0x002fea0003900000 */
[----:B------:R-:W1:Y:S02]  /*12840*/  @!P0 SYNCS.PHASECHK.TRANS64 P0, [R4+URZ+0x28c40], R2 ;  /* 0x028c4002040085a7 */ /* 0x000e64000800007f */
[----:B-1----:R-:W-:Y:S05]  /*12850*/  @!P0 BRA `(.L_x_4291) ;  /* 0xfffffffc00f08947 */ /* 0x002fea000383ffff */
[----:B------:R-:W-:Y:S05]  /*12860*/  BRA `(.L_x_4349) ;  /* 0xffffffe000947947 */ /* 0x000fea000383ffff */
.L_x_4296:
[----:B-1----:R1:W2:Y:S02]  /*12870*/  SYNCS.PHASECHK.TRANS64.TRYWAIT P0, [R4+URZ+0x28c60], R2 ;  /* 0x028c6002040075a7 */ /* 0x0022a4000800017f */
[----:B--2---:R-:W-:Y:S05]  /*12880*/  @!P0 NANOSLEEP.SYNCS 0x989680 ;  /* 0x009896800000895d */ /* 0x004fea0003900000 */
[----:B------:R-:W2:Y:S02]  /*12890*/  @!P0 SYNCS.PHASECHK.TRANS64 P0, [R4+URZ+0x28c60], R2 ;  /* 0x028c6002040085a7 */ /* 0x000ea4000800007f */
[----:B--2---:R-:W-:Y:S05]  /*128a0*/  @!P0 BRA `(.L_x_4296) ;  /* 0xfffffffc00f08947 */ /* 0x004fea000383ffff */
[----:B------:R-:W-:Y:S05]  /*128b0*/  BRA `(.L_x_4350) ;  /* 0xffffffe4000c7947 */ /* 0x000fea000383ffff */
.L_x_4312:
        /* <DEDUP_REMOVED lines=8> */
.L_x_4352:
[----:B------:R-:W-:Y:S05]  /*12940*/  BSYNC B0 ;  /* 0x0000000000007941 */ /* 0x000fea0003800000 */
.L_x_4351:
[----:B------:R-:W-:Y:S05]  /*12950*/  BRA `(.L_x_4353) ;  /* 0xffffffec00cc7947 */ /* 0x000fea000383ffff */
.L_x_4315:
[----:B0-----:R0:W1:Y:S02]  /*12960*/  SYNCS.PHASECHK.TRANS64.TRYWAIT P0, [R0+URZ+0x28c20], R3 ;  /* 0x028c2003000075a7 */ /* 0x001064000800017f */
[----:B-1----:R-:W-:Y:S05]  /*12970*/  @!P0 NANOSLEEP.SYNCS 0x989680 ;  /* 0x009896800000895d */ /* 0x002fea0003900000 */
[----:B------:R-:W1:Y:S02]  /*12980*/  @!P0 SYNCS.PHASECHK.TRANS64 P0, [R0+URZ+0x28c20], R3 ;  /* 0x028c2003000085a7 */ /* 0x000e64000800007f */
[----:B-1----:R-:W-:Y:S05]  /*12990*/  @!P0 BRA `(.L_x_4315) ;  /* 0xfffffffc00f08947 */ /* 0x002fea000383ffff */
[----:B------:R-:W-:Y:S05]  /*129a0*/  BRA `(.L_x_4354) ;  /* 0xfffffff000187947 */ /* 0x000fea000383ffff */
.L_x_4316:
        /* <DEDUP_REMOVED lines=11> */
.L_x_4356:
[----:B------:R-:W-:Y:S05]  /*12a60*/  BSYNC B0 ;  /* 0x0000000000007941 */ /* 0x000fea0003800000 */
.L_x_4355:
[----:B------:R-:W-:Y:S05]  /*12a70*/  BRA `(.L_x_4357) ;  /* 0xfffffff000007947 */ /* 0x000fea000383ffff */
.L_x_4319:
[----:B------:R-:W-:Y:S01]  /*12a80*/  BSSY B1, `(.L_x_4358) ;  /* 0x0000006000017945 */ /* 0x000fe20003800000 */
[----:B------:R-:W-:-:S07]  /*12a90*/  IMAD.MOV.U32 R15, RZ, RZ, -0x1 ;  /* 0xffffffffff0f7424 */ /* 0x000fce00078e00ff */
[----:B01----:R-:W-:Y:S05]  /*12aa0*/  WARPSYNC.COLLECTIVE R15, `(.L_x_4359) ;  /* 0x000000000f0c7348 */ /* 0x003fea0003c00000 */
[----:B------:R-:W-:Y:S02]  /*12ab0*/  ELECT P6, UR62, PT ;  /* 0x00000000003e782f */ /* 0x000fe400038c0000 */
[----:B------:R-:W-:Y:S01]  /*12ac0*/  MOV R14, UR62 ;  /* 0x0000003e000e7c02 */ /* 0x000fe20008000f00 */
[----:B01----:R-:W-:Y:S10]  /*12ad0*/  ENDCOLLECTIVE ;  /* 0x000000000000791b */ /* 0x003ff40003800000 */
.L_x_4359:
[----:B------:R-:W-:Y:S05]  /*12ae0*/  BSYNC B1 ;  /* 0x0000000000017941 */ /* 0x000fea0003800000 */
.L_x_4358:
[----:B------:R-:W-:Y:S05]  /*12af0*/  BRA `(.L_x_4360) ;  /* 0xffffffec00f87947 */ /* 0x000fea000383ffff */
.L_x_4321:
[----:B0-----:R0:W1:Y:S02]  /*12b00*/  SYNCS.PHASECHK.TRANS64.TRYWAIT P0, [R6+URZ], R5 ;  /* 0x00000005060075a7 */ /* 0x001064000800017f */
[----:B-1----:R-:W-:Y:S05]  /*12b10*/  @!P0 NANOSLEEP.SYNCS 0x989680 ;  /* 0x009896800000895d */ /* 0x002fea0003900000 */
[----:B------:R-:W1:Y:S02]  /*12b20*/  @!P0 SYNCS.PHASECHK.TRANS64 P0, [R6+URZ], R5 ;  /* 0x00000005060085a7 */ /* 0x000e64000800007f */
[----:B-1----:R-:W-:Y:S05]  /*12b30*/  @!P0 BRA `(.L_x_4321) ;  /* 0xfffffffc00f08947 */ /* 0x002fea000383ffff */
[----:B------:R-:W-:Y:S05]  /*12b40*/  BRA `(.L_x_4361) ;  /* 0xfffffff000307947 */ /* 0x000fea000383ffff */
.L_x_4322:
[----:B-1----:R1:W2:Y:S02]  /*12b50*/  SYNCS.PHASECHK.TRANS64.TRYWAIT P0, [R3+URZ], R2 ;  /* 0x00000002030075a7 */ /* 0x0022a4000800017f */
[----:B--2---:R-:W-:Y:S05]  /*12b60*/  @!P0 NANOSLEEP.SYNCS 0x989680 ;  /* 0x009896800000895d */ /* 0x004fea0003900000 */
[----:B------:R-:W2:Y:S02]  /*12b70*/  @!P0 SYNCS.PHASECHK.TRANS64 P0, [R3+URZ], R2 ;  /* 0x00000002030085a7 */ /* 0x000ea4000800007f */
[----:B--2---:R-:W-:Y:S05]  /*12b80*/  @!P0 BRA `(.L_x_4322) ;  /* 0xfffffffc00f08947 */ /* 0x004fea000383ffff */
[----:B------:R-:W-:Y:S05]  /*12b90*/  BRA `(.L_x_4362) ;  /* 0xfffffff000247947 */ /* 0x000fea000383ffff */
.L_x_4324:
[----:B-1----:R1:W2:Y:S02]  /*12ba0*/  SYNCS.PHASECHK.TRANS64.TRYWAIT P0, [R18+URZ], R5 ;  /* 0x00000005120075a7 */ /* 0x0022a4000800017f */
[----:B--2---:R-:W-:Y:S05]  /*12bb0*/  @!P0 NANOSLEEP.SYNCS 0x989680 ;  /* 0x009896800000895d */ /* 0x004fea0003900000 */
[----:B------:R-:W2:Y:S02]  /*12bc0*/  @!P0 SYNCS.PHASECHK.TRANS64 P0, [R18+URZ], R5 ;  /* 0x00000005120085a7 */ /* 0x000ea4000800007f */
[----:B--2---:R-:W-:Y:S05]  /*12bd0*/  @!P0 BRA `(.L_x_4324) ;  /* 0xfffffffc00f08947 */ /* 0x004fea000383ffff */
[----:B------:R-:W-:Y:S05]  /*12be0*/  BRA `(.L_x_4363) ;  /* 0xfffffff000287947 */ /* 0x000fea000383ffff */
.L_x_4364:
        /* <DEDUP_REMOVED lines=9> */
.L_x_6034:


//--------------------- .text._ZN7cutlass13device_kernelIN5flash11enable_sm90INS1_16FlashAttnFwdSm90INS1_25CollectiveMainloopFwdSm90ILi2EN4cute5tupleIJNS5_1CILi1EEES8_S8_EEENS6_IJNS7_ILi64EEESA_SA_EEELi512ENS_10bfloat16_tEfNS_4arch4Sm90ELb1ELb0ELb1ELb0ELb0ELb0ELb1ELb0ELb0ELb1ELb0ELb0EEENS1_21CollectiveEpilogueFwdINS6_IJSA_NS7_ILi512EEESA_EEES9_SC_SE_Li256ELb0ELb1ELb0ELb0EEENS1_30DynamicPersistentTileSchedulerILi256ELi128ELb0ELb1ELb1EEEEEEEEEvNT_6ParamsE --------------------------
	.section	.text._ZN7cutlass13device_kernelIN5flash11enable_sm90INS1_16FlashAttnFwdSm90INS1_25CollectiveMainloopFwdSm90ILi2EN4cute5tupleIJNS5_1CILi1EEES8_S8_EEENS6_IJNS7_ILi64EEESA_SA_EEELi512ENS_10bfloat16_tEfNS_4arch4Sm90ELb1ELb0ELb1ELb0ELb0ELb0ELb1ELb0ELb0ELb1ELb0ELb0EEENS1_21CollectiveEpilogueFwdINS6_IJSA_NS7_ILi512EEESA_EEES9_SC_SE_Li256ELb0ELb1ELb0ELb0EEENS1_30DynamicPersistentTileSchedulerILi256ELi128ELb0ELb1ELb1EEEEEEEEEvNT_6ParamsE,"ax",@progbits
	.align	128
.text._ZN7cutlass13device_kernelIN5flash11enable_sm90INS1_16FlashAttnFwdSm90INS1_25CollectiveMainloopFwdSm90ILi2EN4cute5tupleIJNS5_1CILi1EEES8_S8_EEENS6_IJNS7_ILi64EEESA_SA_EEELi512ENS_10bfloat16_tEfNS_4arch4Sm90ELb1ELb0ELb1ELb0ELb0ELb0ELb1ELb0ELb0ELb1ELb0ELb0EEENS1_21CollectiveEpilogueFwdINS6_IJSA_NS7_ILi512EEESA_EEES9_SC_SE_Li256ELb0ELb1ELb0ELb0EEENS1_30DynamicPersistentTileSchedulerILi256ELi128ELb0ELb1ELb1EEEEEEEEEvNT_6ParamsE:
        .type           _ZN7cutlass13device_kernelIN5flash11enable_sm90INS1_16FlashAttnFwdSm90INS1_25CollectiveMainloopFwdSm90ILi2EN4cute5tupleIJNS5_1CILi1EEES8_S8_EEENS6_IJNS7_ILi64EEESA_SA_EEELi512ENS_10bfloat16_tEfNS_4arch4Sm90ELb1ELb0ELb1ELb0ELb0ELb0ELb1ELb0ELb0ELb1ELb0ELb0EEENS1_21CollectiveEpilogueFwdINS6_IJSA_NS7_ILi512EEESA_EEES9_SC_SE_Li256ELb0ELb1ELb0ELb0EEENS1_30DynamicPersistentTileSchedulerILi256ELi128ELb0ELb1ELb1EEEEEEEEEvNT_6ParamsE,@function
        .size           _ZN7cutlass13device_kernelIN5flash11enable_sm90INS1_16FlashAttnFwdSm90INS1_25CollectiveMainloopFwdSm90ILi2EN4cute5tupleIJNS5_1CILi1EEES8_S8_EEENS6_IJNS7_ILi64EEESA_SA_EEELi512ENS_10bfloat16_tEfNS_4arch4Sm90ELb1ELb0ELb1ELb0ELb0ELb0ELb1ELb0ELb0ELb1ELb0ELb0EEENS1_21CollectiveEpilogueFwdINS6_IJSA_NS7_ILi512EEESA_EEES9_SC_SE_Li256ELb0ELb1ELb0ELb0EEENS1_30DynamicPersistentTileSchedulerILi256ELi128ELb0ELb1ELb1EEEEEEEEEvNT_6ParamsE,(.L_x_6035 - _ZN7cutlass13device_kernelIN5flash11enable_sm90INS1_16FlashAttnFwdSm90INS1_25CollectiveMainloopFwdSm90ILi2EN4cute5tupleIJNS5_1CILi1EEES8_S8_EEENS6_IJNS7_ILi64EEESA_SA_EEELi512ENS_10bfloat16_tEfNS_4arch4Sm90ELb1ELb0ELb1ELb0ELb0ELb0ELb1ELb0ELb0ELb1ELb0ELb0EEENS1_21CollectiveEpilogueFwdINS6_IJSA_NS7_ILi512EEESA_EEES9_SC_SE_Li256ELb0ELb1ELb0ELb0EEENS1_30DynamicPersistentTileSchedulerILi256ELi128ELb0ELb1ELb1EEEEEEEEEvNT_6ParamsE)
        .other          _ZN7cutlass13device_kernelIN5flash11enable_sm90INS1_16FlashAttnFwdSm90INS1_25CollectiveMainloopFwdSm90ILi2EN4cute5tupleIJNS5_1CILi1EEES8_S8_EEENS6_IJNS7_ILi64EEESA_SA_EEELi512ENS_10bfloat16_tEfNS_4arch4Sm90ELb1ELb0ELb1ELb0ELb0ELb0ELb1ELb0ELb0ELb1ELb0ELb0EEENS1_21CollectiveEpilogueFwdINS6_IJSA_NS7_ILi512EEESA_EEES9_SC_SE_Li256ELb0ELb1ELb0ELb0EEENS1_30DynamicPersistentTileSchedulerILi256ELi128ELb0ELb1ELb1EEEEEEEEEvNT_6ParamsE,@"STO_CUDA_ENTRY STV_DEFAULT"
_ZN7cutlass13device_kernelIN5flash11enable_sm90INS1_16FlashAttnFwdSm90INS1_25CollectiveMainloopFwdSm90ILi2EN4cute5tupleIJNS5_1CILi1EEES8_S8_EEENS6_IJNS7_ILi64EEESA_SA_EEELi512ENS_10bfloat16_tEfNS_4arch4Sm90ELb1ELb0ELb1ELb0ELb0ELb0ELb1ELb0ELb0ELb1ELb0ELb0EEENS1_21CollectiveEpilogueFwdINS6_IJSA_NS7_ILi512EEESA_EEES9_SC_SE_Li256ELb0ELb1ELb0ELb0EEENS1_30DynamicPersistentTileSchedulerILi256ELi128ELb0ELb1ELb1EEEEEEEEEvNT_6ParamsE:
[----:B------:R-:W0:Y:S02]  /*0000*/  LDC R1, c[0x0][0x28] ;  /* 0x00000a00ff017b82 */ /* 0x000e240000000800 */
[----:B0-----:R-:W-:Y:S01]  /*0010*/  VIADD R1, R1, 0xffffffb8 ;  /* 0xffffffb801017836 */ /* 0x001fe20000000000 */
[----:B------:R-:W0:Y:S01]  /*0020*/  S2R R3, SR_TID.X ;  /* 0x0000000000037919 */ /* 0x000e220000002100 */
[----:B------:R-:W-:Y:S01]  /*0030*/  ELECT P0, URZ, PT ;  /* 0x00000000003f782f */ /* 0x000fe20003800000 */
[----:B------:R-:W-:Y:S01]  /*0040*/  BSSY B0, `(.L_x_4365) ;  /* 0x000000e000007945 */ /* 0x000fe20003800000 */
        /* <DEDUP_REMOVED lines=13> */
.L_x_4366:
[----:B------:R-:W-:Y:S05]  /*0120*/  BSYNC B0 ;  /* 0x0000000000007941 */ /* 0x000fea0003800000 */
.L_x_4365:
        /* <DEDUP_REMOVED lines=39> */
.L_x_4367:
        /* <DEDUP_REMOVED lines=22> */
.L_x_4368:
        /* <DEDUP_REMOVED lines=18> */
.L_x_4369:
        /* <DEDUP_REMOVED lines=22> */
.L_x_4370:
        /* <DEDUP_REMOVED lines=22> */
.L_x_4371:
[----:B------:R-:W-:Y:S01]  /*08e0*/  PLOP3.LUT P0, PT, PT, PT, UP0, 0x80, 0x0 ;  /* 0x000000000000781c */ /* 0x000fe20003f0f008 */
[----:B------:R-:W-:Y:S01]  /*08f0*/  UMOV UR40, 0x1 ;  /* 0x0000000100287882 */ /* 0x000fe20000000000 */
[----:B------:R-:W-:Y:S01]  /*0900*/  NOP ;  /* 0x0000000000007918 */ /* 0x000fe20000000000 */
[----:B------:R-:W-:Y:S01]  /*0910*/  USEL UR40, UR40, 0x2, !UP0 ;  /* 0x0000000228287887 */ /* 0x000fe2000c000000 */
[----:B------:R-:W-:Y:S01]  /*0920*/  ULDC.64 UR44, c[0x0][0x208] ;  /* 0x00008200002c7ab9 */ /* 0x000fe20000000a00 */
[----:B0123--:R-:W-:Y:S08]  /*0930*/  BAR.SYNC.DEFER_BLOCKING 0x0 ;  /* 0x0000000000007b1d */ /* 0x00fff00000010000 */
[----:B------:R-:W-:Y:S05]  /*0940*/  @!P0 BRA `(.L_x_4372) ;  /* 0x000000fc001c8947 */ /* 0x000fea0003800000 */
.L_x_4373:
        /* <DEDUP_REMOVED lines=21> */
[----:B------:R-:W-:Y:S01]  /*0aa0*/  IMAD.MOV.U32 R16, RZ, RZ, RZ ;  /* 0x000000ffff107224 */ /* 0x000fe200078e00ff */
[----:B------:R-:W-:Y:S02]  /*0ab0*/  UMOV UR36, URZ ;  /* 0x0000003f00247c82 */ /* 0x000fe40008000000 */
[CC--:B------:R-:W-:Y:S02]  /*0ac0*/  LEA.HI R0, R3.reuse, R220.reuse, RZ, 0x4 ;  /* 0x000000dc03007211 */ /* 0x0c0fe400078f20ff */
[----:B------:R-:W-:-:S02]  /*0ad0*/  LEA.HI R4, R3, R220, RZ, 0x5 ;  /* 0x000000dc03047211 */ /* 0x000fc400078f28ff */
[----:B------:R-:W-:Y:S02]  /*0ae0*/  SHF.R.S32.HI R7, RZ, 0x4, R0 ;  /* 0x00000004ff077819 */ /* 0x000fe40000011400 */
[C---:B------:R-:W-:Y:S02]  /*0af0*/  LOP3.LUT R9, R0.reuse, 0xfffffff0, RZ, 0xc0, !PT ;  /* 0xfffffff000097812 */ /* 0x040fe400078ec0ff */
[----:B------:R-:W-:Y:S02]  /*0b00*/  LEA.HI R2, R0, R7, RZ, 0x1 ;  /* 0x0000000700027211 */ /* 0x000fe400078f08ff */
[----:B------:R-:W-:Y:S01]  /*0b10*/  SHF.R.S32.HI R11, RZ, 0x5, R4 ;  /* 0x00000005ff0b7819 */ /* 0x000fe20000011404 */
[----:B------:R-:W-:Y:S01]  /*0b20*/  IMAD.IADD R9, R220, 0x1, -R9 ;  /* 0x00000001dc097824 */ /* 0x000fe200078e0a09 */
[----:B------:R-:W-:Y:S02]  /*0b30*/  LOP3.LUT R2, R2, 0x1ffffffe, RZ, 0xc0, !PT ;  /* 0x1ffffffe02027812 */ /* 0x000fe400078ec0ff */
[----:B------:R-:W-:-:S02]  /*0b40*/  LEA.HI R5, R3, R220, RZ, 0x7 ;  /* 0x000000dc03057211 */ /* 0x000fc400078f38ff */
[----:B------:R-:W-:Y:S01]  /*0b50*/  SHF.R.S32.HI R4, RZ, 0x1f, R4 ;  /* 0x0000001fff047819 */ /* 0x000fe20000011404 */
[----:B------:R-:W-:Y:S01]  /*0b60*/  IMAD.IADD R10, R7, 0x1, -R2 ;  /* 0x00000001070a7824 */ /* 0x000fe200078e0a02 */
[----:B------:R-:W-:Y:S01]  /*0b70*/  LEA.HI R2, R3, R220, RZ, 0x2 ;  /* 0x000000dc03027211 */ /* 0x000fe200078f10ff */
[----:B0-----:R-:W-:Y:S01]  /*0b80*/  ULEA UR5, UR6, UR5, 0x18 ;  /* 0x0000000506057291 */ /* 0x001fe2000f8ec03f */
[----:B------:R-:W-:Y:S02]  /*0b90*/  LOP3.LUT R7, R5, 0xffffff80, RZ, 0xc0, !PT ;  /* 0xffffff8005077812 */ /* 0x000fe400078ec0ff */
[----:B------:R-:W-:Y:S02]  /*0ba0*/  LOP3.LUT R13, R2, 0xfffffffc, RZ, 0xc0, !PT ;  /* 0xfffffffc020d7812 */ /* 0x000fe400078ec0ff */
[----:B------:R-:W-:Y:S01]  /*0bb0*/  LEA.HI R4, R4, R11, RZ, 0x2 ;  /* 0x0000000b04047211 */ /* 0x000fe200078f10ff */
[C---:B------:R-:W-:Y:S01]  /*0bc0*/  IMAD.IADD R7, R220.reuse, 0x1, -R7 ;  /* 0x00000001dc077824 */ /* 0x040fe200078e0a07 */
[----:B------:R-:W-:Y:S01]  /*0bd0*/  SHF.R.S32.HI R0, RZ, 0x1f, R9 ;  /* 0x0000001fff007819 */ /* 0x000fe20000011409 */
[----:B------:R-:W-:Y:S01]  /*0be0*/  IMAD.IADD R13, R220, 0x1, -R13 ;  /* 0x00000001dc0d7824 */ /* 0x000fe200078e0a0d */
[----:B------:R-:W-:Y:S01]  /*0bf0*/  SHF.R.S32.HI R216, RZ, 0x7, R5 ;  /* 0x00000007ffd87819 */ /* 0x000fe20000011405 */
[----:B------:R-:W-:Y:S01]  /*0c00*/  IMAD.U32 R17, RZ, RZ, UR5 ;  /* 0x00000005ff117e24 */ /* 0x000fe2000f8e00ff */
[----:B------:R-:W-:-:S02]  /*0c10*/  LOP3.LUT R4, R4, 0x3ffffc, RZ, 0xc0, !PT ;  /* 0x003ffffc04047812 */ /* 0x000fc400078ec0ff */
[----:B------:R-:W-:Y:S01]  /*0c20*/  LEA.HI R8, R13, R13, RZ, 0x1 ;  /* 0x0000000d0d087211 */ /* 0x000fe200078f08ff */
[----:B------:R-:W-:Y:S01]  /*0c30*/  IMAD R15, R216, 0x100, R9 ;  /* 0x00000100d80f7824 */ /* 0x000fe200078e0209 */
[----:B------:R-:W-:Y:S01]  /*0c40*/  LEA.HI R6, R0, R9, RZ, 0x3 ;  /* 0x0000000900067211 */ /* 0x000fe200078f18ff */
[----:B------:R-:W-:Y:S01]  /*0c50*/  IMAD.IADD R2, R11, 0x1, -R4 ;  /* 0x000000010b027824 */ /* 0x000fe200078e0a04 */
[----:B------:R-:W-:Y:S02]  /*0c60*/  SHF.R.S32.HI R0, RZ, 0x1f, R7 ;  /* 0x0000001fff007819 */ /* 0x000fe40000011407 */
[----:B------:R-:W-:Y:S01]  /*0c70*/  LOP3.LUT R8, R8, 0x1ffffffe, RZ, 0xc0, !PT ;  /* 0x1ffffffe08087812 */ /* 0x000fe200078ec0ff */
[----:B------:R-:W-:Y:S01]  /*0c80*/  IMAD R14, R2, 0x10, R15 ;  /* 0x00000010020e7824 */ /* 0x000fe200078e020f */
[C---:B------:R-:W-:Y:S01]  /*0c90*/  LOP3.LUT R4, R6.reuse, 0xfffffff8, RZ, 0xc0, !PT ;  /* 0xfffffff806047812 */ /* 0x040fe200078ec0ff */
[----:B------:R-:W-:Y:S01]  /*0ca0*/  IMAD.SHL.U32 R6, R6, 0x40, RZ ;  /* 0x0000004006067824 */ /* 0x000fe200078e00ff */
[----:B------:R-:W-:Y:S01]  /*0cb0*/  LEA.HI R2, R0, R7, RZ, 0x2 ;  /* 0x0000000700027211 */ /* 0x000fe200078f10ff */
[----:B------:R-:W-:Y:S01]  /*0cc0*/  IMAD.IADD R13, R13, 0x1, -R8 ;  /* 0x000000010d0d7824 */ /* 0x000fe200078e0a08 */
[----:B------:R-:W-:Y:S01]  /*0cd0*/  LEA.HI R3, R3, R220, RZ, 0x3 ;  /* 0x000000dc03037211 */ /* 0x000fe200078f18ff */
[----:B------:R-:W-:Y:S01]  /*0ce0*/  IMAD.IADD R8, R9, 0x1, -R4 ;  /* 0x0000000109087824 */ /* 0x000fe200078e0a04 */
[----:B------:R-:W-:-:S02]  /*0cf0*/  LOP3.LUT R12, R2, 0x7ffffffc, RZ, 0xc0, !PT ;  /* 0x7ffffffc020c7812 */ /* 0x000fc400078ec0ff */
[----:B------:R-:W-:Y:S02]  /*0d00*/  LEA.HI R4, R0, R7, RZ, 0x5 ;  /* 0x0000000700047211 */ /* 0x000fe400078f28ff */
[----:B------:R-:W-:Y:S01]  /*0d10*/  SHF.R.S32.HI R0, RZ, 0x2, R2 ;  /* 0x00000002ff007819 */ /* 0x000fe20000011402 */
[----:B------:R-:W-:Y:S01]  /*0d20*/  IMAD.IADD R12, R7, 0x1, -R12 ;  /* 0x00000001070c7824 */ /* 0x000fe200078e0a0c */
[----:B------:R-:W-:Y:S01]  /*0d30*/  SHF.R.S32.HI R9, RZ, 0x1f, R2 ;  /* 0x0000001fff097819 */ /* 0x000fe20000011402 */
[----:B------:R-:W-:Y:S01]  /*0d40*/  IMAD.SHL.U32 R2, R8, 0x40, RZ ;  /* 0x0000004008027824 */ /* 0x000fe200078e00ff */
[----:B------:R-:W-:Y:S01]  /*0d50*/  LOP3.LUT R6, R6, 0x7ffffe00, RZ, 0xc0, !PT ;  /* 0x7ffffe0006067812 */ /* 0x000fe200078ec0ff */
[----:B------:R-:W-:Y:S01]  /*0d60*/  IMAD.SHL.U32 R7, R10, 0x8, RZ ;  /* 0x000000080a077824 */ /* 0x000fe200078e00ff */
[----:B------:R-:W-:Y:S01]  /*0d70*/  LEA.HI R9, R9, R0, RZ, 0x3 ;  /* 0x0000000009097211 */ /* 0x000fe200078f18ff */
[----:B------:R-:W-:Y:S01]  /*0d80*/  IMAD.SHL.U32 R18, R12, 0x2, RZ ;  /* 0x000000020c127824 */ /* 0x000fe200078e00ff */
[----:B------:R-:W-:Y:S01]  /*0d90*/  LOP3.LUT R2, R2, 0x1c0, RZ, 0xc0, !PT ;  /* 0x000001c002027812 */ /* 0x000fe200078ec0ff */
[--C-:B------:R-:W-:Y:S01]  /*0da0*/  IMAD.U32 R219, R14, 0x40, R7.reuse ;  /* 0x000000400edb7824 */ /* 0x100fe200078e0007 */
[----:B------:R-:W-:Y:S01]  /*0db0*/  R2P PR, R8, 0x6 ;  /* 0x0000000608007804 */ /* 0x000fe20000000000 */
[----:B------:R-:W-:Y:S01]  /*0dc0*/  IMAD R6, R11, 0x400, R6 ;  /* 0x000004000b067824 */ /* 0x000fe200078e0206 */
[----:B------:R-:W-:-:S02]  /*0dd0*/  LOP3.LUT R7, R2, 0x8, R7, 0xf8, !PT ;  /* 0x0000000802077812 */ /* 0x000fc400078ef807 */
[----:B------:R-:W-:Y:S02]  /*0de0*/  SHF.R.U32.HI R2, RZ, 0x3, R2 ;  /* 0x00000003ff027819 */ /* 0x000fe40000011602 */
[----:B------:R-:W-:Y:S02]  /*0df0*/  LOP3.LUT R9, R9, 0xfffffff8, RZ, 0xc0, !PT ;  /* 0xfffffff809097812 */ /* 0x000fe400078ec0ff */
[----:B------:R-:W-:Y:S01]  /*0e00*/  LOP3.LUT R7, R7, R2, RZ, 0x3c, !PT ;  /* 0x0000000207077212 */ /* 0x000fe200078e3cff */
[----:B------:R-:W-:Y:S01]  /*0e10*/  IMAD.MOV.U32 R2, RZ, RZ, RZ ;  /* 0x000000ffff027224 */ /* 0x000fe200078e00ff */
[----:B------:R-:W-:Y:S01]  /*0e20*/  LEA.HI R5, R5, R216, RZ, 0x1 ;  /* 0x000000d805057211 */ /* 0x000fe200078f08ff */
[----:B------:R-:W-:Y:S01]  /*0e30*/  IMAD.IADD R9, R0, 0x1, -R9 ;  /* 0x0000000100097824 */ /* 0x000fe200078e0a09 */
[----:B------:R-:W-:Y:S01]  /*0e40*/  SHF.R.S32.HI R4, RZ, 0x5, R4 ;  /* 0x00000005ff047819 */ /* 0x000fe20000011404 */
[----:B------:R-:W-:Y:S01]  /*0e50*/  IMAD.IADD R6, R6, 0x1, R7 ;  /* 0x0000000106067824 */ /* 0x000fe200078e0207 */
[----:B------:R-:W-:-:S02]  /*0e60*/  LOP3.LUT R7, R3, 0xfffffff8, RZ, 0xc0, !PT ;  /* 0xfffffff803077812 */ /* 0x000fc400078ec0ff */
[----:B------:R-:W-:Y:S01]  /*0e70*/  LOP3.LUT R5, R5, 0xfffffe, RZ, 0xc0, !PT ;  /* 0x00fffffe05057812 */ /* 0x000fe200078ec0ff */
[----:B------:R-:W-:Y:S01]  /*0e80*/  IMAD R185, R6, 0x2, R17 ;  /* 0x0000000206b97824 */ /* 0x000fe200078e0211 */
[----:B------:R-:W-:Y:S01]  /*0e90*/  SEL R187, R187, 0xffffffc0, !P2 ;  /* 0xffffffc0bbbb7807 */ /* 0x000fe20005000000 */
[----:B------:R-:W-:Y:S01]  /*0ea0*/  IMAD.IADD R214, R220, 0x1, -R7 ;  /* 0x00000001dcd67824 */ /* 0x000fe200078e0a07 */
[----:B------:R-:W-:Y:S01]  /*0eb0*/  SHF.R.S32.HI R215, RZ, 0x3, R3 ;  /* 0x00000003ffd77819 */ /* 0x000fe20000011403 */
[C---:B------:R-:W-:Y:S02]  /*0ec0*/  VIADD R189, R185.reuse, 0x36400 ;  /* 0x00036400b9bd7836 */ /* 0x040fe40000000000 */
[----:B------:R-:W-:Y:S02]  /*0ed0*/  IMAD.SHL.U32 R23, R214, 0x8, RZ ;  /* 0x00000008d6177824 */ /* 0x000fe400078e00ff */
[----:B------:R-:W-:Y:S02]  /*0ee0*/  VIADD R186, R185, 0x36420 ;  /* 0x00036420b9ba7836 */ /* 0x000fe40000000000 */
        /* <DEDUP_REMOVED lines=21> */
.L_x_4421:
        /* <DEDUP_REMOVED lines=21> */
.L_x_4374:
[----:B------:R-:W-:Y:S01]  /*1190*/  ULDC UR7, c[0x0][0xd54] ;  /* 0x0003550000077ab9 */ /* 0x000fe20000000800 */
[----:B------:R-:W-:Y:S01]  /*11a0*/  UMOV UR6, UR9 ;  /* 0x0000000900067c82 */ /* 0x000fe20008000000 */
[----:B------:R-:W-:-:S11]  /*11b0*/  UISETP.NE.AND UP0, UPT, UR7, 0x1, UPT ;  /* 0x000000010700788c */ /* 0x000fd6000bf05270 */
[----:B------:R-:W-:Y:S02]  /*11c0*/  @UP0 ULDC.64 UR10, c[0x0][0xd58] ;  /* 0x00035600000a0ab9 */ /* 0x000fe40000000a00 */
[----:B------:R-:W-:-:S04]  /*11d0*/  UIMAD.WIDE.U32 UR4, UR9, UR10, URZ ;  /* 0x0000000a090472a5 */ /* 0x000fc8000f8e003f */
[----:B------:R-:W-:-:S04]  /*11e0*/  @UP0 USHF.R.U32.HI UR6, URZ, UR11, UR5 ;  /* 0x0000000b3f060299 */ /* 0x000fc80008011605 */
[----:B------:R-:W-:-:S12]  /*11f0*/  UIMAD UR4, UR6, UR7, URZ ;  /* 0x00000007060472a4 */ /* 0x000fd8000f8e023f */
.L_x_4375:
[----:B------:R-:W0:Y:S01]  /*1200*/  LDC.64 R4, c[0x0][0x418] ;  /* 0x00010600ff047b82 */ /* 0x000e220000000a00 */
[----:B------:R-:W-:Y:S01]  /*1210*/  ULDC UR42, c[0x0][0xd48] ;  /* 0x00035200002a7ab9 */ /* 0x000fe20000000800 */
[----:B------:R-:W-:Y:S02]  /*1220*/  UIADD3 UR4, UR9, -UR4, URZ ;  /* 0x8000000409047290 */ /* 0x000fe4000fffe03f */
[----:B------:R-:W-:Y:S01]  /*1230*/  UISETP.NE.AND UP0, UPT, UR42, 0x1, UPT ;  /* 0x000000012a00788c */ /* 0x000fe2000bf05270 */
[----:B------:R-:W-:Y:S01]  /*1240*/  ULDC UR5, c[0x0][0xd54] ;  /* 0x0003550000057ab9 */ /* 0x000fe20000000800 */
[----:B------:R-:W-:Y:S02]  /*1250*/  UISETP.NE.AND UP1, UPT, UR37, 0x1, UPT ;  /* 0x000000012500788c */ /* 0x000fe4000bf25270 */
[----:B------:R-:W1:Y:S01]  /*1260*/  LDC R188, c[0x0][0x424] ;  /* 0x00010900ffbc7b82 */ /* 0x000e620000000800 */
[----:B------:R-:W-:Y:S02]  /*1270*/  UIMAD UR8, UR8, UR5, UR4 ;  /* 0x00000005080872a4 */ /* 0x000fe4000f8e0204 */
[----:B------:R-:W-:Y:S01]  /*1280*/  ULOP3.LUT UR6, URZ, UR6, URZ, 0x33, !UPT ;  /* 0x000000063f067292 */ /* 0x000fe2000f8e333f */
[----:B------:R-:W-:-:S03]  /*1290*/  ULDC UR7, c[0x0][0xd3c] ;  /* 0x00034f0000077ab9 */ /* 0x000fc60000000800 */
[----:B------:R-:W-:Y:S01]  /*12a0*/  @UP0 ULDC UR4, c[0x0][0xd4c] ;  /* 0x0003530000040ab9 */ /* 0x000fe20000000800 */
[----:B------:R-:W2:Y:S01]  /*12b0*/  LDC R7, c[0x0][0x2f0] ;  /* 0x0000bc00ff077b82 */ /* 0x000ea20000000800 */
[----:B------:R-:W-:Y:S01]  /*12c0*/  UIMAD.WIDE.U32 UR4, UR8, UR4, URZ ;  /* 0x00000004080472a5 */ /* 0x000fe2000f8e003f */
[----:B------:R-:W-:Y:S01]  /*12d0*/  @UP0 ULDC UR9, c[0x0][0xd50] ;  /* 0x0003540000090ab9 */ /* 0x000fe20000000800 */
[----:B------:R-:W-:Y:S02]  /*12e0*/  UMOV UR39, UR8 ;  /* 0x0000000800277c82 */ /* 0x000fe40008000000 */
[----:B------:R-:W-:Y:S02]  /*12f0*/  @UP0 USHF.R.U32.HI UR39, URZ, UR9, UR5 ;  /* 0x000000093f270299 */ /* 0x000fe40008011605 */
[----:B------:R-:W-:Y:S01]  /*1300*/  UIADD3 UR6, UR6, UR7, URZ ;  /* 0x0000000706067290 */ /* 0x000fe2000fffe03f */
[----:B0-----:R-:W-:Y:S01]  /*1310*/  ISETP.NE.U32.AND P0, PT, R4, RZ, PT ;  /* 0x000000ff0400720c */ /* 0x001fe20003f05070 */
[----:B------:R-:W-:-:S02]  /*1320*/  UIADD3 UR4, -UR39, URZ, URZ ;  /* 0x0000003f27047290 */ /* 0x000fc4000fffe13f */
[----:B------:R-:W-:Y:S01]  /*1330*/  USHF.L.U32 UR41, UR6, 0x6, URZ ;  /* 0x0000000606297899 */ /* 0x000fe2000800063f */
[----:B------:R-:W-:Y:S01]  /*1340*/  ISETP.NE.AND.EX P0, PT, R5, RZ, PT, P0 ;  /* 0x000000ff0500720c */ /* 0x000fe20003f05300 */
[----:B------:R-:W-:-:S03]  /*1350*/  UIMAD UR42, UR42, UR4, UR8 ;  /* 0x000000042a2a72a4 */ /* 0x000fc6000f8e0208 */
[----:B-1----:R-:W-:Y:S02]  /*1360*/  SEL R188, R188, 0x1, P0 ;  /* 0x00000001bcbc7807 */ /* 0x002fe40000000000 */
[----:B------:R-:W-:-:S03]  /*1370*/  PLOP3.LUT P0, PT, PT, PT, UP1, 0x80, 0x0 ;  /* 0x000000000000781c */ /* 0x000fc60003f0f018 */
[----:B--2---:R-:W-:-:S05]  /*1380*/  IMAD R0, R188, R7, 0x3f ;  /* 0x0000003fbc007424 */ /* 0x004fca00078e0207 */
[----:B------:R-:W-:-:S04]  /*1390*/  SHF.R.S32.HI R3, RZ, 0x1f, R0 ;  /* 0x0000001fff037819 */ /* 0x000fc80000011400 */
[----:B------:R-:W-:-:S04]  /*13a0*/  LEA.HI R3, R3, R0, RZ, 0x6 ;  /* 0x0000000003037211 */ /* 0x000fc800078f30ff */
[----:B------:R-:W-:Y:S01]  /*13b0*/  SHF.R.S32.HI R3, RZ, 0x6, R3 ;  /* 0x00000006ff037819 */ /* 0x000fe20000011403 */
[----:B------:R-:W-:Y:S06]  /*13c0*/  @!P0 BRA `(.L_x_4376) ;  /* 0x0000001c00408947 */ /* 0x000fec0003800000 */
[----:B------:R-:W0:Y:S01]  /*13d0*/  LDC R0, c[0x0][0x448] ;  /* 0x00011200ff007b82 */ /* 0x000e220000000800 */
[----:B------:R-:W-:Y:S01]  /*13e0*/  UIADD3 UR4, UR41, 0x3f, URZ ;  /* 0x0000003f29047890 */ /* 0x000fe2000fffe03f */
[----:B------:R-:W-:Y:S02]  /*13f0*/  CS2R R150, SRZ ;  /* 0x0000000000967805 */ /* 0x000fe4000001ff00 */
[----:B------:R-:W-:Y:S02]  /*1400*/  CS2R R148, SRZ ;  /* 0x0000000000947805 */ /* 0x000fe4000001ff00 */
[----:B------:R-:W-:Y:S02]  /*1410*/  CS2R R146, SRZ ;  /* 0x0000000000927805 */ /* 0x000fe4000001ff00 */
[----:B------:R-:W-:Y:S02]  /*1420*/  CS2R R144, SRZ ;  /* 0x0000000000907805 */ /* 0x000fe4000001ff00 */
[----:B------:R-:W-:-:S02]  /*1430*/  CS2R R142, SRZ ;  /* 0x00000000008e7805 */ /* 0x000fc4000001ff00 */
[----:B------:R-:W-:Y:S01]  /*1440*/  CS2R R140, SRZ ;  /* 0x00000000008c7805 */ /* 0x000fe2000001ff00 */
[----:B------:R-:W1:Y:S01]  /*1450*/  LDC R5, c[0x0][0x288] ;  /* 0x0000a200ff057b82 */ /* 0x000e620000000800 */
        /* <DEDUP_REMOVED lines=15> */
[----:B0-----:R-:W-:Y:S01]  /*1550*/  ISETP.NE.AND P0, PT, R0, 0x1, PT ;  /* 0x000000010000780c */ /* 0x001fe20003f05270 */
[----:B------:R-:W-:Y:S01]  /*1560*/  IMAD.U32 R0, RZ, RZ, UR4 ;  /* 0x00000004ff007e24 */ /* 0x000fe2000f8e00ff */
[----:B------:R-:W-:Y:S02]  /*1570*/  CS2R R112, SRZ ;  /* 0x0000000000707805 */ /* 0x000fe4000001ff00 */
[----:B------:R-:W-:-:S02]  /*1580*/  CS2R R110, SRZ ;  /* 0x00000000006e7805 */ /* 0x000fc4000001ff00 */
[----:B------:R-:W-:Y:S02]  /*1590*/  CS2R R106, SRZ ;  /* 0x00000000006a7805 */ /* 0x000fe4000001ff00 */
[----:B------:R-:W-:Y:S02]  /*15a0*/  CS2R R162, SRZ ;  /* 0x0000000000a27805 */ /* 0x000fe4000001ff00 */
[----:B------:R-:W-:Y:S02]  /*15b0*/  CS2R R102, SRZ ;  /* 0x0000000000667805 */ /* 0x000fe4000001ff00 */
[----:B------:R-:W-:Y:S02]  /*15c0*/  CS2R R164, SRZ ;  /* 0x0000000000a47805 */ /* 0x000fe4000001ff00 */
[----:B-1----:R-:W-:Y:S02]  /*15d0*/  IADD3 R5, -R5, 0x40, RZ ;  /* 0x0000004005057810 */ /* 0x002fe40007ffe1ff */
[----:B------:R-:W-:-:S02]  /*15e0*/  CS2R R98, SRZ ;  /* 0x0000000000627805 */ /* 0x000fc4000001ff00 */
[----:B------:R-:W-:Y:S02]  /*15f0*/  CS2R R166, SRZ ;  /* 0x0000000000a67805 */ /* 0x000fe4000001ff00 */
[----:B------:R-:W-:Y:S02]  /*1600*/  CS2R R94, SRZ ;  /* 0x00000000005e7805 */ /* 0x000fe4000001ff00 */
[----:B------:R-:W-:Y:S01]  /*1610*/  CS2R R170, SRZ ;  /* 0x0000000000aa7805 */ /* 0x000fe2000001ff00 */
[----:B------:R-:W0:Y:S01]  /*1620*/  @P0 LDC R4, c[0x0][0x44c] ;  /* 0x00011300ff040b82 */ /* 0x000e220000000800 */
[----:B------:R-:W-:Y:S01]  /*1630*/  IMAD R5, R188, R7, R5 ;  /* 0x00000007bc057224 */ /* 0x000fe200078e0205 */
[----:B------:R-:W-:Y:S01]  /*1640*/  CS2R R90, SRZ ;  /* 0x00000000005a7805 */ /* 0x000fe2000001ff00 */
[----:B------:R-:W-:Y:S01]  /*1650*/  IMAD.MOV.U32 R169, RZ, RZ, RZ ;  /* 0x000000ffffa97224 */ /* 0x000fe200078e00ff */
        /* <DEDUP_REMOVED lines=19> */
[----:B------:R-:W-:Y:S01]  /*1790*/  CS2R R202, SRZ ;  /* 0x0000000000ca7805 */ /* 0x000fe2000001ff00 */
[----:B0-----:R-:W-:Y:S01]  /*17a0*/  @P0 IMAD.HI.U32 R4, R4, UR4, RZ ;  /* 0x0000000404040c27 */ /* 0x001fe2000f8e00ff */
[----:B------:R-:W-:-:S02]  /*17b0*/  CS2R R50, SRZ ;  /* 0x0000000000327805 */ /* 0x000fc4000001ff00 */
[----:B------:R-:W-:Y:S02]  /*17c0*/  CS2R R204, SRZ ;  /* 0x0000000000cc7805 */ /* 0x000fe4000001ff00 */
[----:B------:R-:W-:Y:S02]  /*17d0*/  CS2R R46, SRZ ;  /* 0x00000000002e7805 */ /* 0x000fe4000001ff00 */
[----:B------:R-:W-:Y:S02]  /*17e0*/  CS2R R206, SRZ ;  /* 0x0000000000ce7805 */ /* 0x000fe4000001ff00 */
[----:B------:R-:W-:Y:S02]  /*17f0*/  CS2R R42, SRZ ;  /* 0x00000000002a7805 */ /* 0x000fe4000001ff00 */
[----:B------:R-:W-:Y:S02]  /*1800*/  CS2R R210, SRZ ;  /* 0x0000000000d27805 */ /* 0x000fe4000001ff00 */
[----:B------:R-:W-:-:S02]  /*1810*/  CS2R R38, SRZ ;  /* 0x0000000000267805 */ /* 0x000fc4000001ff00 */
[----:B-1----:R-:W-:Y:S02]  /*1820*/  @P0 SHF.R.U32.HI R0, RZ, R9, R4 ;  /* 0x00000009ff000219 */ /* 0x002fe40000011604 */
[----:B------:R-:W-:Y:S02]  /*1830*/  CS2R R208, SRZ ;  /* 0x0000000000d07805 */ /* 0x000fe4000001ff00 */
[----:B------:R-:W-:Y:S02]  /*1840*/  PLOP3.LUT P0, PT, PT, PT, PT, 0x80, 0x0 ;  /* 0x000000000000781c */ /* 0x000fe40003f0f070 */
[----:B------:R-:W-:Y:S02]  /*1850*/  CS2R R212, SRZ ;  /* 0x0000000000d47805 */ /* 0x000fe4000001ff00 */
[----:B------:R-:W-:Y:S01]  /*1860*/  CS2R R34, SRZ ;  /* 0x0000000000227805 */ /* 0x000fe2000001ff00 */
[----:B------:R-:W-:Y:S01]  /*1870*/  IMAD.IADD R0, R5, 0x1, R0 ;  /* 0x0000000105007824 */ /* 0x000fe200078e0200 */
        /* <DEDUP_REMOVED lines=8> */
[----:B------:R-:W-:Y:S01]  /*1900*/  VIMNMX R4, R3, R4, PT ;  /* 0x0000000403047248 */ /* 0x000fe20003fe0100 */
[----:B------:R-:W-:-:S03]  /*1910*/  IMAD.MOV.U32 R3, RZ, RZ, RZ ;  /* 0x000000ffff037224 */ /* 0x000fc600078e00ff */
[----:B------:R-:W-:-:S13]  /*1920*/  ISETP.GE.AND P1, PT, R4, 0x1, PT ;  /* 0x000000010400780c */ /* 0x000fda0003f26270 */
        /* <DEDUP_REMOVED lines=11> */
[----:B------:R-:W-:Y:S01]  /*19e0*/  UMOV UR7, 0x40000040 ;  /* 0x4000004000077882 */ /* 0x000fe20000000000 */
[----:B------:R-:W1:Y:S01]  /*19f0*/  S2R R8, SR_TID.X ;  /* 0x0000000000087919 */ /* 0x000e620000002100 */
[----:B0-----:R-:W-:-:S04]  /*1a00*/  LEA.HI R3, R0, R0, RZ, 0x1 ;  /* 0x0000000000037211 */ /* 0x001fc800078f08ff */
[----:B------:R-:W-:Y:S01]  /*1a10*/  LOP3.LUT R3, R3, 0x1fffe, RZ, 0xc0, !PT ;  /* 0x0001fffe03037812 */ /* 0x000fe200078ec0ff */
[----:B------:R-:W-:-:S04]  /*1a20*/  WARPGROUP.ARRIVE ;  /* 0x00000000000079c5 */ /* 0x000fc80000000000 */
        /* <DEDUP_REMOVED lines=12> */
[----:B-1----:R-:W-:Y:S02]  /*1af0*/  LOP3.LUT R8, R8, 0x7f, RZ, 0xc0, !PT ;  /* 0x0000007f08087812 */ /* 0x002fe400078ec0ff */
[----:B------:R-:W-:Y:S01]  /*1b00*/  R2UR UR12, R6 ;  /* 0x00000000060c72ca */ /* 0x000fe200000e0000 */
[----:B------:R-:W-:Y:S01]  /*1b10*/  IMAD R0, R2, 0x1000, R7 ;  /* 0x0000100002007824 */ /* 0x000fe200078e0207 */
[----:B------:R-:W-:Y:S01]  /*1b20*/  ISETP.NE.AND P1, PT, R8, RZ, PT ;  /* 0x000000ff0800720c */ /* 0x000fe20003f25270 */
[C---:B------:R-:W-:Y:S02]  /*1b30*/  VIADD R6, R3.reuse, 0x4 ;  /* 0x0000000403067836 */ /* 0x040fe40000000000 */
[C---:B------:R-:W-:Y:S01]  /*1b40*/  VIADD R5, R0.reuse, 0x80 ;  /* 0x0000008000057836 */ /* 0x040fe20000000000 */
[----:B------:R-:W-:Y:S01]  /*1b50*/  R2UR UR10, R0 ;  /* 0x00000000000a72ca */ /* 0x000fe200000e0000 */
[----:B------:R-:W-:Y:S01]  /*1b60*/  VIADD R3, R3, 0x6 ;  /* 0x0000000603037836 */ /* 0x000fe20000000000 */
[----:B------:R-:W-:-:S02]  /*1b70*/  R2UR UR16, R6 ;  /* 0x00000000061072ca */ /* 0x000fc400000e0000 */
[----:B------:R-:W-:Y:S01]  /*1b80*/  R2UR UR14, R5 ;  /* 0x00000000050e72ca */ /* 0x000fe200000e0000 */
[C---:B------:R-:W-:Y:S01]  /*1b90*/  VIADD R5, R0.reuse, 0x100 ;  /* 0x0000010000057836 */ /* 0x040fe20000000000 */
[----:B------:R-:W-:Y:S01]  /*1ba0*/  R2UR UR4, R3 ;  /* 0x00000000030472ca */ /* 0x000fe200000e0000 */
[----:B------:R-:W-:-:S03]  /*1bb0*/  VIADD R0, R0, 0x180 ;  /* 0x0000018000007836 */ /* 0x000fc60000000000 */
[----:B------:R-:W-:Y:S02]  /*1bc0*/  R2UR UR18, R5 ;  /* 0x00000000051272ca */ /* 0x000fe400000e0000 */
[----:B------:R-:W-:Y:S01]  /*1bd0*/  R2UR UR6, R0 ;  /* 0x00000000000672ca */ /* 0x000fe200000e0000 */
[----:B------:R-:W-:Y:S01]  /*1be0*/  HGMMA.64x256x16.F32.BF16 R24, gdesc[UR8].tnspB, RZ, !UPT, gsb0 ;  /* 0x43e00000081879f0 */ /* 0x000fe2000c0018ff */
[----:B------:R-:W-:-:S04]  /*1bf0*/  @!P1 IMAD R0, R2, 0x8, R17 ;  /* 0x0000000802009824 */ /* 0x000fc800078e0211 */
[----:B------:R-:W-:-:S05]  /*1c00*/  @!P1 VIADD R0, R0, 0x38860 ;  /* 0x0003886000009836 */ /* 0x000fca0000000000 */
[----:B------:R-:W-:Y:S01]  /*1c10*/  @!P1 PRMT R0, RZ, 0x654, R0 ;  /* 0x00000654ff009816 */ /* 0x000fe20000000000 */
[----:B------:R-:W-:Y:S02]  /*1c20*/  WARPGROUP.DEPBAR.LE gsb0, 0x0 ;  /* 0x00008000000079c5 */ /* 0x000fe40000010000 */
[----:B------:R-:W-:-:S15]  /*1c30*/  WARPGROUP.ARRIVE ;  /* 0x00000000000079c5 */ /* 0x000fde0000000000 */
        /* <DEDUP_REMOVED lines=14> */
.L_x_4379:
[----:B------:R-:W-:Y:S01]  /*1d20*/  BAR.SYNC.DEFER_BLOCKING 0xe, 0x100 ;  /* 0x0384000000007b1d */ /* 0x000fe20000010000 */
[----:B01----:R-:W-:Y:S01]  /*1d30*/  IMAD R0, R2, 0x40, R22 ;  /* 0x0000004002007824 */ /* 0x003fe200078e0216 */
[----:B------:R-:W-:Y:S01]  /*1d40*/  ISETP.GT.AND P2, PT, R4, RZ, PT ;  /* 0x000000ff0400720c */ /* 0x000fe20003f44270 */
[----:B------:R-:W-:Y:S02]  /*1d50*/  VIADD R2, R2, 0x1 ;  /* 0x0000000102027836 */ /* 0x000fe40000000000 */
[----:B------:R-:W-:Y:S01]  /*1d60*/  IMAD R0, R0, 0x4, R17 ;  /* 0x0000000400007824 */ /* 0x000fe200078e0211 */
[----:B------:R-:W-:Y:S01]  /*1d70*/  UMOV UR11, 0x40000040 ;  /* 0x40000040000b7882 */ /* 0x000fe20000000000 */
[----:B------:R-:W-:Y:S01]  /*1d80*/  UMOV UR15, 0x40000040 ;  /* 0x40000040000f7882 */ /* 0x000fe20000000000 */
[----:B------:R-:W-:Y:S01]  /*1d90*/  ISETP.NE.AND P0, PT, R2, 0x2, PT ;  /* 0x000000020200780c */ /* 0x000fe20003f05270 */
[----:B------:R-:W-:Y:S01]  /*1da0*/  UMOV UR19, 0x40000040 ;  /* 0x4000004000137882 */ /* 0x000fe20000000000 */
[----:B------:R-:W-:Y:S01]  /*1db0*/  UMOV UR7, 0x40000040 ;  /* 0x4000004000077882 */ /* 0x000fe20000000000 */
[----:B------:R-:W-:Y:S01]  /*1dc0*/  VIADD R4, R4, 0xffffffff ;  /* 0xffffffff04047836 */ /* 0x000fe20000000000 */
[----:B------:R-:W-:Y:S01]  /*1dd0*/  SEL R2, R2, RZ, P0 ;  /* 0x000000ff02027207 */ /* 0x000fe20000000000 */
[----:B------:R-:W0:Y:S04]  /*1de0*/  LDS R3, [R0+0x38400] ;  /* 0x0384000000037984 */ /* 0x000e280000000800 */
[----:B------:R1:W2:Y:S02]  /*1df0*/  LDS R5, [R0+0x38420] ;  /* 0x0384200000057984 */ /* 0x0002a40000000800 */
[----:B-1----:R-:W-:-:S05]  /*1e00*/  IMAD R0, R2, 0x1000, R7 ;  /* 0x0000100002007824 */ /* 0x002fca00078e0207 */
[----:B------:R-:W-:Y:S01]  /*1e10*/  R2UR UR10, R0 ;  /* 0x00000000000a72ca */ /* 0x000fe200000e0000 */
        /* <DEDUP_REMOVED lines=128> */
[----:B------:R-:W-:-:S05]  /*2620*/  VIADD R3, R0, 0x80 ;  /* 0x0000008000037836 */ /* 0x000fca0000000000 */
[----:B------:R-:W-:Y:S01]  /*2630*/  WARPGROUP.ARRIVE ;  /* 0x00000000000079c5 */ /* 0x000fe20000000000 */
[----:B------:R-:W-:Y:S01]  /*2640*/  R2UR UR14, R3 ;  /* 0x00000000030e72ca */ /* 0x000fe200000e0000 */
[C---:B------:R-:W-:Y:S02]  /*2650*/  VIADD R3, R0.reuse, 0x100 ;  /* 0x0000010000037836 */ /* 0x040fe40000000000 */
[----:B------:R-:W-:Y:S02]  /*2660*/  VIADD R0, R0, 0x180 ;  /* 0x0000018000007836 */ /* 0x000fe40000000000 */
[----:B------:R-:W-:Y:S01]  /*2670*/  HGMMA.64x256x16.F32.BF16 R24, gdesc[UR8].tnspB, R24, gsb0 ;  /* 0x43e00000081879f0 */ /* 0x000fe20008001818 */
[----:B------:R-:W-:Y:S02]  /*2680*/  R2UR UR18, R3 ;  /* 0x00000000031272ca */ /* 0x000fe400000e0000 */
[----:B------:R-:W-:Y:S01]  /*2690*/  R2UR UR6, R0 ;  /* 0x00000000000672ca */ /* 0x000fe200000e0000 */
[----:B------:R-:W-:Y:S01]  /*26a0*/  @!P1 IMAD R0, R2, 0x8, R17 ;  /* 0x0000000802009824 */ /* 0x000fe200078e0211 */
[----:B------:R-:W-:-:S03]  /*26b0*/  SEL R3, RZ, 0x1, P0 ;  /* 0x00000001ff037807 */ /* 0x000fc60000000000 */
[----:B------:R-:W-:Y:S01]  /*26c0*/  @!P1 VIADD R0, R0, 0x38860 ;  /* 0x0003886000009836 */ /* 0x000fe20000000000 */
[----:B------:R-:W-:-:S04]  /*26d0*/  LOP3.LUT R16, R16, R3, RZ, 0x3c, !PT ;  /* 0x0000000310107212 */ /* 0x000fc800078e3cff */
[----:B------:R-:W-:Y:S01]  /*26e0*/  @!P1 PRMT R0, RZ, 0x654, R0 ;  /* 0x00000654ff009816 */ /* 0x000fe20000000000 */
[----:B------:R-:W-:Y:S02]  /*26f0*/  WARPGROUP.DEPBAR.LE gsb0, 0x0 ;  /* 0x00008000000079c5 */ /* 0x000fe40000010000 */
[----:B------:R-:W-:-:S12]  /*2700*/  WARPGROUP.ARRIVE ;  /* 0x00000000000079c5 */ /* 0x000fd80000000000 */
        /* <DEDUP_REMOVED lines=13> */
.L_x_4378:
[----:B------:R-:W-:Y:S01]  /*27e0*/  BAR.SYNC.DEFER_BLOCKING 0xe, 0x100 ;  /* 0x0384000000007b1d */ /* 0x000fe20000010000 */
[C---:B01----:R-:W-:Y:S01]  /*27f0*/  IMAD R0, R2.reuse, 0x40, R22 ;  /* 0x0000004002007824 */ /* 0x043fe200078e0216 */
[----:B------:R-:W-:Y:S01]  /*2800*/  PLOP3.LUT P0, PT, PT, PT, PT, 0x8, 0x0 ;  /* 0x000000000000781c */ /* 0x000fe20003f0e170 */
[----:B------:R-:W-:Y:S02]  /*2810*/  VIADD R2, R2, 0x1 ;  /* 0x0000000102027836 */ /* 0x000fe40000000000 */
[----:B------:R-:W-:-:S03]  /*2820*/  IMAD R17, R0, 0x4, R17 ;  /* 0x0000000400117824 */ /* 0x000fc600078e0211 */
[----:B------:R-:W-:-:S04]  /*2830*/  ISETP.NE.AND P1, PT, R2, 0x2, PT ;  /* 0x000000020200780c */ /* 0x000fc80003f25270 */
[----:B------:R-:W-:Y:S02]  /*2840*/  SEL R5, RZ, 0x1, P1 ;  /* 0x00000001ff057807 */ /* 0x000fe40000800000 */
[----:B------:R-:W-:Y:S02]  /*2850*/  SEL R2, R2, RZ, P1 ;  /* 0x000000ff02027207 */ /* 0x000fe40000800000 */
[----:B------:R-:W-:Y:S01]  /*2860*/  LOP3.LUT R16, R16, R5, RZ, 0x3c, !PT ;  /* 0x0000000510107212 */ /* 0x000fe200078e3cff */
        /* <DEDUP_REMOVED lines=134> */
.L_x_4376:
        /* <DEDUP_REMOVED lines=24> */
[----:B0-----:R-:W-:Y:S02]  /*3250*/  ISETP.NE.AND P0, PT, R0, 0x1, PT ;  /* 0x000000010000780c */ /* 0x001fe40003f05270 */
[----:B------:R-:W-:Y:S02]  /*3260*/  CS2R R112, SRZ ;  /* 0x0000000000707805 */ /* 0x000fe4000001ff00 */
[----:B------:R-:W-:-:S02]  /*3270*/  CS2R R110, SRZ ;  /* 0x00000000006e7805 */ /* 0x000fc4000001ff00 */
[----:B------:R-:W-:Y:S02]  /*3280*/  CS2R R106, SRZ ;  /* 0x00000000006a7805 */ /* 0x000fe4000001ff00 */
[----:B------:R-:W-:Y:S02]  /*3290*/  CS2R R162, SRZ ;  /* 0x0000000000a27805 */ /* 0x000fe4000001ff00 */
[----:B------:R-:W-:Y:S02]  /*32a0*/  CS2R R102, SRZ ;  /* 0x0000000000667805 */ /* 0x000fe4000001ff00 */
[----:B------:R-:W-:Y:S02]  /*32b0*/  CS2R R164, SRZ ;  /* 0x0000000000a47805 */ /* 0x000fe4000001ff00 */
[----:B------:R-:W-:Y:S02]  /*32c0*/  CS2R R98, SRZ ;  /* 0x0000000000627805 */ /* 0x000fe4000001ff00 */
[----:B-1----:R-:W-:-:S02]  /*32d0*/  IADD3 R6, -R4, 0x40, RZ ;  /* 0x0000004004067810 */ /* 0x002fc40007ffe1ff */
[----:B------:R-:W-:Y:S02]  /*32e0*/  CS2R R166, SRZ ;  /* 0x0000000000a67805 */ /* 0x000fe4000001ff00 */
[----:B------:R-:W-:Y:S02]  /*32f0*/  CS2R R94, SRZ ;  /* 0x00000000005e7805 */ /* 0x000fe4000001ff00 */
[----:B------:R-:W-:Y:S02]  /*3300*/  CS2R R170, SRZ ;  /* 0x0000000000aa7805 */ /* 0x000fe4000001ff00 */
[----:B------:R-:W-:Y:S01]  /*3310*/  CS2R R90, SRZ ;  /* 0x00000000005a7805 */ /* 0x000fe2000001ff00 */
[----:B------:R-:W0:Y:S01]  /*3320*/  @P0 LDC R0, c[0x0][0x44c] ;  /* 0x00011300ff000b82 */ /* 0x000e220000000800 */
[----:B------:R-:W-:Y:S01]  /*3330*/  IMAD R7, R188, R7, R6 ;  /* 0x00000007bc077224 */ /* 0x000fe200078e0206 */
[----:B------:R-:W-:Y:S01]  /*3340*/  CS2R R172, SRZ ;  /* 0x0000000000ac7805 */ /* 0x000fe2000001ff00 */
[----:B------:R-:W-:Y:S01]  /*3350*/  IMAD.MOV.U32 R169, RZ, RZ, RZ ;  /* 0x000000ffffa97224 */ /* 0x000fe200078e00ff */
[----:B------:R-:W-:-:S02]  /*3360*/  CS2R R86, SRZ ;  /* 0x0000000000567805 */ /* 0x000fc4000001ff00 */
[----:B------:R-:W-:Y:S02]  /*3370*/  CS2R R174, SRZ ;  /* 0x0000000000ae7805 */ /* 0x000fe4000001ff00 */
[----:B------:R-:W-:Y:S02]  /*3380*/  CS2R R82, SRZ ;  /* 0x0000000000527805 */ /* 0x000fe4000001ff00 */
[----:B------:R-:W-:Y:S01]  /*3390*/  CS2R R176, SRZ ;  /* 0x0000000000b07805 */ /* 0x000fe2000001ff00 */
[----:B------:R-:W1:Y:S01]  /*33a0*/  @P0 LDC R5, c[0x0][0x450] ;  /* 0x00011400ff050b82 */ /* 0x000e620000000800 */
        /* <DEDUP_REMOVED lines=18> */
[----:B------:R-:W-:Y:S01]  /*34d0*/  CS2R R206, SRZ ;  /* 0x0000000000ce7805 */ /* 0x000fe2000001ff00 */
[----:B------:R-:W-:Y:S01]  /*34e0*/  IMAD.U32 R0, RZ, RZ, UR4 ;  /* 0x00000004ff007e24 */ /* 0x000fe2000f8e00ff */
        /* <DEDUP_REMOVED lines=21> */
[----:B------:R-:W0:Y:S02]  /*3640*/  SHFL.IDX PT, R0, R216, RZ, 0x1f ;  /* 0x00001fffd8007589 */ /* 0x000e2400000e0000 */
        /* <DEDUP_REMOVED lines=27> */
.L_x_4380:
[----:B------:R-:W-:Y:S01]  /*3800*/  ULEA.HI UR4, UR36, UR36, URZ, 0x1 ;  /* 0x0000002424047291 */ /* 0x000fe2000f8f083f */
[----:B------:R-:W-:-:S03]  /*3810*/  IMAD.U32 R0, RZ, RZ, UR38 ;  /* 0x00000026ff007e24 */ /* 0x000fc6000f8e00ff */
[----:B------:R-:W-:Y:S02]  /*3820*/  ULOP3.LUT UR4, UR4, 0xfffffffe, URZ, 0xc0, !UPT ;  /* 0xfffffffe04047892 */ /* 0x000fe4000f8ec03f */
[----:B------:R-:W-:Y:S02]  /*3830*/  ISETP.NE.AND P0, PT, R0, 0x3, PT ;  /* 0x000000030000780c */ /* 0x000fe40003f05270 */
[----:B------:R-:W-:-:S06]  /*3840*/  UIADD3 UR4, UR36, -UR4, URZ ;  /* 0x8000000424047290 */ /* 0x000fcc000fffe03f */
[----:B------:R-:W-:-:S05]  /*3850*/  IMAD.U32 R4, RZ, RZ, UR4 ;  /* 0x00000004ff047e24 */ /* 0x000fca000f8e00ff */
[----:B------:R-:W-:-:S04]  /*3860*/  SHF.L.U32 R4, R4, 0x1f, RZ ;  /* 0x0000001f04047819 */ /* 0x000fc800000006ff */
[----:B------:R-:W0:Y:S02]  /*3870*/  SYNCS.PHASECHK.TRANS64.TRYWAIT P1, [R17+URZ+0x38800], R4 ;  /* 0x03880004110075a7 */ /* 0x000e24000802017f */
[----:B0-----:R-:W-:Y:S05]  /*3880*/  @!P1 BRA `(.L_x_4381) ;  /* 0x00000130009c9947 */ /* 0x001fea0003800000 */
.L_x_4547:
[----:B------:R-:W-:Y:S05]  /*3890*/  @!P0 BRA `(.L_x_4382) ;  /* 0x0000000000048947 */ /* 0x000fea0003800000 */
[----:B------:R-:W-:Y:S01]  /*38a0*/  BPT.TRAP 0x1 ;  /* 0x000000040000795c */ /* 0x000fe20000300000 */
.L_x_4382:
[----:B------:R-:W-:Y:S01]  /*38b0*/  IMAD R5, R2, 0x8, R17 ;  /* 0x0000000802057824 */ /* 0x000fe200078e0211 */
[----:B------:R-:W-:-:S04]  /*38c0*/  SHF.L.U32 R8, R16, 0x1f, RZ ;  /* 0x0000001f10087819 */ /* 0x000fc800000006ff */
[----:B------:R1:W2:Y:S01]  /*38d0*/  SYNCS.PHASECHK.TRANS64.TRYWAIT P1, [R5+URZ+0x38830], R8 ;  /* 0x03883008050075a7 */ /* 0x0002a2000802017f */
[----:B------:R-:W-:Y:S05]  /*38e0*/  @!P0 BRA `(.L_x_4383) ;  /* 0x0000000000048947 */ /* 0x000fea0003800000 */
[----:B------:R-:W-:Y:S01]  /*38f0*/  BPT.TRAP 0x1 ;  /* 0x000000040000795c */ /* 0x000fe20000300000 */
.L_x_4383:
[----:B------:R-:W-:-:S05]  /*3900*/  VIADD R0, R17, 0x22400 ;  /* 0x0002240011007836 */ /* 0x000fca0000000000 */
[----:B------:R-:W-:-:S04]  /*3910*/  SHF.R.U32.HI R0, RZ, 0x4, R0 ;  /* 0x00000004ff007819 */ /* 0x000fc80000011600 */
[----:B------:R-:W-:Y:S01]  /*3920*/  LOP3.LUT R0, R0, 0x3fff, RZ, 0xc0, !PT ;  /* 0x00003fff00007812 */ /* 0x000fe200078ec0ff */
[----:B--2---:R-:W-:Y:S06]  /*3930*/  @P1 BRA `(.L_x_4384) ;  /* 0x0000000000081947 */ /* 0x004fec0003800000 */
[----:B------:R-:W2:Y:S02]  /*3940*/  SYNCS.PHASECHK.TRANS64.TRYWAIT P1, [R5+URZ+0x38830], R8 ;  /* 0x03883008050075a7 */ /* 0x000ea4000802017f */
[----:B--2---:R-:W-:Y:S05]  /*3950*/  @!P1 BRA `(.L_x_4385) ;  /* 0x00000130007c9947 */ /* 0x004fea0003800000 */
.L_x_4384:
[----:B------:R-:W-:Y:S05]  /*3960*/  WARPSYNC.ALL ;  /* 0x0000000000007948 */ /* 0x000fea0003800000 */
[----:B------:R-:W-:Y:S01]  /*3970*/  LOP3.LUT R0, R0, 0x10000, RZ, 0xfc, !PT ;  /* 0x0001000000007812 */ /* 0x000fe200078efcff */
[----:B------:R-:W-:Y:S01]  /*3980*/  VIADD R3, R17, 0x20400 ;  /* 0x0002040011037836 */ /* 0x000fe20000000000 */
[----:B------:R-:W-:-:S03]  /*3990*/  WARPGROUP.ARRIVE ;  /* 0x00000000000079c5 */ /* 0x000fc60000000000 */
[----:B------:R-:W-:Y:S01]  /*39a0*/  IMAD R6, R2, 0x200, R0 ;  /* 0x0000020002067824 */ /* 0x000fe200078e0200 */
[----:B------:R-:W-:Y:S01]  /*39b0*/  UMOV UR7, 0x40000040 ;  /* 0x4000004000077882 */ /* 0x000fe20000000000 */
[----:B------:R-:W-:Y:S01]  /*39c0*/  UMOV UR5, 0x40000040 ;  /* 0x4000004000057882 */ /* 0x000fe20000000000 */
[----:B------:R-:W-:Y:S01]  /*39d0*/  SHF.R.U32.HI R3, RZ, 0x4, R3 ;  /* 0x00000004ff037819 */ /* 0x000fe20000011603 */
[----:B------:R-:W-:Y:S01]  /*39e0*/  UMOV UR11, 0x40000040 ;  /* 0x40000040000b7882 */ /* 0x000fe20000000000 */
[----:B------:R-:W-:Y:S01]  /*39f0*/  R2UR UR6, R6 ;  /* 0x00000000060672ca */ /* 0x000fe200000e0000 */
[----:B------:R-:W-:Y:S01]  /*3a00*/  UMOV UR9, 0x40000040 ;  /* 0x4000004000097882 */ /* 0x000fe20000000000 */
[----:B------:R-:W-:Y:S01]  /*3a10*/  LOP3.LUT R3, R3, 0x3fff, RZ, 0xc0, !PT ;  /* 0x00003fff03037812 */ /* 0x000fe200078ec0ff */
[----:B------:R-:W-:Y:S01]  /*3a20*/  UMOV UR15, 0x40000040 ;  /* 0x40000040000f7882 */ /* 0x000fe20000000000 */
[----:B------:R-:W-:Y:S01]  /*3a30*/  UMOV UR13, 0x40000040 ;  /* 0x40000040000d7882 */ /* 0x000fe20000000000 */
[----:B------:R-:W-:Y:S01]  /*3a40*/  UMOV UR19, 0x40000040 ;  /* 0x4000004000137882 */ /* 0x000fe20000000000 */
[----:B------:R-:W-:Y:S01]  /*3a50*/  LOP3.LUT R3, R3, 0x10000, RZ, 0xfc, !PT ;  /* 0x0001000003037812 */ /* 0x000fe200078efcff */
[----:B------:R-:W-:-:S03]  /*3a60*/  UMOV UR17, 0x40000040 ;  /* 0x4000004000117882 */ /* 0x000fc60000000000 */
[C---:B------:R-:W-:Y:S01]  /*3a70*/  R2UR UR4, R3.reuse ;  /* 0x00000000030472ca */ /* 0x040fe200000e0000 */
[C---:B------:R-:W-:Y:S02]  /*3a80*/  VIADD R6, R3.reuse, 0x2 ;  /* 0x0000000203067836 */ /* 0x040fe40000000000 */
[----:B------:R-:W-:Y:S02]  /*3a90*/  UIADD3 UR10, UR6, 0x2, URZ ;  /* 0x00000002060a7890 */ /* 0x000fe4000fffe03f */
[----:B------:R-:W-:Y:S01]  /*3aa0*/  UIADD3 UR14, UR6, 0x4, URZ ;  /* 0x00000004060e7890 */ /* 0x000fe2000fffe03f */
[----:B------:R-:W-:Y:S01]  /*3ab0*/  R2UR UR8, R6 ;  /* 0x00000000060872ca */ /* 0x000fe200000e0000 */
[C---:B------:R-:W-:Y:S01]  /*3ac0*/  VIADD R6, R3.reuse, 0x4 ;  /* 0x0000000403067836 */ /* 0x040fe20000000000 */
[----:B------:R-:W-:Y:S01]  /*3ad0*/  UIADD3 UR18, UR6, 0x6, URZ ;  /* 0x0000000606127890 */ /* 0x000fe2000fffe03f */
[----:B------:R-:W-:-:S03]  /*3ae0*/  VIADD R3, R3, 0x6 ;  /* 0x0000000603037836 */ /* 0x000fc60000000000 */
[----:B------:R-:W-:Y:S01]  /*3af0*/  R2UR UR12, R6 ;  /* 0x00000000060c72ca */ /* 0x000fe200000e0000 */
[----:B------:R-:W-:Y:S01]  /*3b00*/  HGMMA.64x64x16.F32.BF16 R24, gdesc[UR4], RZ, !UPT, gsb0 ;  /* 0x00e00000041879f0 */ /* 0x000fe2000c0018ff */
[----:B------:R-:W-:Y:S02]  /*3b10*/  R2UR UR16, R3 ;  /* 0x00000000031072ca */ /* 0x000fe400000e0000 */
        /* <DEDUP_REMOVED lines=10> */
[----:B------:R-:W3:Y:S02]  /*3bc0*/  SYNCS.PHASECHK.TRANS64.TRYWAIT P1, [R17+URZ+0x38810], R4 ;  /* 0x03881004110075a7 */ /* 0x000ee4000802017f */
[----:B---3--:R-:W-:Y:S05]  /*3bd0*/  @!P1 BRA `(.L_x_4386) ;  /* 0x0000012c00f09947 */ /* 0x008fea0003800000 */
.L_x_4548:
[----:B------:R-:W-:Y:S05]  /*3be0*/  @!P0 BRA `(.L_x_4387) ;  /* 0x0000000000048947 */ /* 0x000fea0003800000 */
[----:B------:R-:W-:Y:S01]  /*3bf0*/  BPT.TRAP 0x1 ;  /* 0x000000040000795c */ /* 0x000fe20000300000 */
.L_x_4387:
[----:B------:R4:W0:Y:S01]  /*3c00*/  SYNCS.PHASECHK.TRANS64.TRYWAIT P1, [R5+URZ+0x38850], R8 ;  /* 0x03885008050075a7 */ /* 0x000822000802017f */
[----:B------:R-:W-:Y:S05]  /*3c10*/  @!P0 BRA `(.L_x_4388) ;  /* 0x0000000000048947 */ /* 0x000fea0003800000 */
[----:B------:R-:W-:Y:S01]  /*3c20*/  BPT.TRAP 0x1 ;  /* 0x000000040000795c */ /* 0x000fe20000300000 */
.L_x_4388:
[C---:B------:R-:W-:Y:S02]  /*3c30*/  VIADD R3, R17.reuse, 0x400 ;  /* 0x0000040011037836 */ /* 0x040fe40000000000 */
[----:B0--3--:R-:W-:-:S03]  /*3c40*/  VIADD R4, R17, 0x26400 ;  /* 0x0002640011047836 */ /* 0x009fc60000000000 */
[----:B------:R-:W-:Y:S02]  /*3c50*/  SHF.R.U32.HI R3, RZ, 0x4, R3 ;  /* 0x00000004ff037819 */ /* 0x000fe40000011603 */
[----:B------:R-:W-:Y:S02]  /*3c60*/  SHF.R.U32.HI R4, RZ, 0x4, R4 ;  /* 0x00000004ff047819 */ /* 0x000fe40000011604 */
[----:B------:R-:W-:Y:S02]  /*3c70*/  LOP3.LUT R3, R3, 0x3fff, RZ, 0xc0, !PT ;  /* 0x00003fff03037812 */ /* 0x000fe400078ec0ff */
[----:B------:R-:W-:Y:S02]  /*3c80*/  LOP3.LUT R4, R4, 0x3fff, RZ, 0xc0, !PT ;  /* 0x00003fff04047812 */ /* 0x000fe400078ec0ff */
[----:B------:R-:W-:Y:S02]  /*3c90*/  LOP3.LUT R3, R3, 0x10000, RZ, 0xfc, !PT ;  /* 0x0001000003037812 */ /* 0x000fe400078efcff */
[----:B------:R-:W-:-:S03]  /*3ca0*/  LOP3.LUT R4, R4, 0x10000, RZ, 0xfc, !PT ;  /* 0x0001000004047812 */ /* 0x000fc600078efcff */
[----:B------:R-:W-:Y:S01]  /*3cb0*/  IMAD R6, R2, 0x1000, R3 ;  /* 0x0000100002067824 */ /* 0x000fe200078e0203 */
[----:B------:R-:W-:Y:S06]  /*3cc0*/  @P1 BRA `(.L_x_4389) ;  /* 0x0000000000081947 */ /* 0x000fec0003800000 */
[----:B------:R-:W0:Y:S02]  /*3cd0*/  SYNCS.PHASECHK.TRANS64.TRYWAIT P1, [R5+URZ+0x38850], R8 ;  /* 0x03885008050075a7 */ /* 0x000e24000802017f */
[----:B0-----:R-:W-:Y:S05]  /*3ce0*/  @!P1 BRA `(.L_x_4390) ;  /* 0x0000012c00c09947 */ /* 0x001fea0003800000 */
.L_x_4389:
[----:B------:R-:W-:Y:S01]  /*3cf0*/  R2UR UR20, R4 ;  /* 0x00000000041472ca */ /* 0x000fe200000e0000 */
[----:B------:R-:W-:Y:S01]  /*3d00*/  WARPGROUP.ARRIVE ;  /* 0x00000000000079c5 */ /* 0x000fe20000000000 */
[----:B------:R-:W-:Y:S01]  /*3d10*/  R2UR UR22, R6 ;  /* 0x00000000061672ca */ /* 0x000fe200000e0000 */
[----:B------:R-:W-:Y:S01]  /*3d20*/  UMOV UR21, 0x40000040 ;  /* 0x4000004000157882 */ /* 0x000fe20000000000 */
[----:B------:R-:W-:Y:S01]  /*3d30*/  UMOV UR23, 0x40000040 ;  /* 0x4000004000177882 */ /* 0x000fe20000000000 */
[----:B012-4-:R-:W-:Y:S01]  /*3d40*/  VIADD R8, R4, 0x2 ;  /* 0x0000000204087836 */ /* 0x017fe20000000000 */
[----:B------:R-:W-:Y:S01]  /*3d50*/  UMOV UR25, 0x40000040 ;  /* 0x4000004000197882 */ /* 0x000fe20000000000 */
[----:B------:R-:W-:Y:S01]  /*3d60*/  VIADD R7, R6, 0x2 ;  /* 0x0000000206077836 */ /* 0x000fe20000000000 */
[----:B------:R-:W-:Y:S01]  /*3d70*/  UMOV UR27, 0x40000040 ;  /* 0x40000040001b7882 */ /* 0x000fe20000000000 */
[----:B------:R-:W0:Y:S01]  /*3d80*/  S2R R9, SR_TID.X ;  /* 0x0000000000097919 */ /* 0x000e220000002100 */
[----:B------:R-:W-:Y:S01]  /*3d90*/  R2UR UR24, R8 ;  /* 0x00000000081872ca */ /* 0x000fe200000e0000 */
[----:B------:R-:W-:Y:S01]  /*3da0*/  VIADD R8, R4, 0x4 ;  /* 0x0000000404087836 */ /* 0x000fe20000000000 */
[----:B------:R-:W-:Y:S01]  /*3db0*/  R2UR UR26, R7 ;  /* 0x00000000071a72ca */ /* 0x000fe200000e0000 */
[C---:B------:R-:W-:Y:S01]  /*3dc0*/  VIADD R7, R6.reuse, 0x4 ;  /* 0x0000000406077836 */ /* 0x040fe20000000000 */
[----:B------:R-:W-:Y:S01]  /*3dd0*/  ULDC UR7, c[0x0][0x448] ;  /* 0x0001120000077ab9 */ /* 0x000fe20000000800 */
[----:B------:R-:W-:Y:S01]  /*3de0*/  HGMMA.64x64x16.F32.BF16 R24, gdesc[UR20], R24, gsb0 ;  /* 0x00e00000141879f0 */ /* 0x000fe20008001818 */
[----:B------:R-:W-:Y:S01]  /*3df0*/  VIADD R10, R6, 0x800 ;  /* 0x00000800060a7836 */ /* 0x000fe20000000000 */
[----:B------:R-:W-:Y:S01]  /*3e00*/  UISETP.NE.AND UP1, UPT, UR7, 0x1, UPT ;  /* 0x000000010700788c */ /* 0x000fe2000bf25270 */
[----:B------:R-:W-:Y:S01]  /*3e10*/  IMAD.MOV.U32 R21, RZ, RZ, 0x40 ;  /* 0x00000040ff157424 */ /* 0x000fe200078e00ff */
[----:B------:R-:W-:Y:S01]  /*3e20*/  ULDC UR6, c[0x0][0xad0] ;  /* 0x0002b40000067ab9 */ /* 0x000fe20000000800 */
[----:B------:R-:W1:Y:S01]  /*3e30*/  S2R R56, SR_TID.X ;  /* 0x0000000000387919 */ /* 0x000e620000002100 */
[----:B------:R-:W-:Y:S01]  /*3e40*/  IMAD R204, R2, 0x1000, R19 ;  /* 0x0000100002cc7824 */ /* 0x000fe200078e0213 */
[----:B------:R-:W-:-:S03]  /*3e50*/  UMOV UR11, 0x40000040 ;  /* 0x40000040000b7882 */ /* 0x000fc60000000000 */
[C---:B------:R-:W-:Y:S01]  /*3e60*/  VIADD R206, R204.reuse, 0x80 ;  /* 0x00000080ccce7836 */ /* 0x040fe20000000000 */
[----:B------:R-:W-:Y:S02]  /*3e70*/  R2UR UR10, R204 ;  /* 0x00000000cc0a72ca */ /* 0x000fe400000e0000 */
[----:B------:R-:W-:Y:S01]  /*3e80*/  @UP1 ULDC UR7, c[0x0][0x44c] ;  /* 0x0001130000071ab9 */ /* 0x000fe20000000800 */
[----:B------:R-:W-:Y:S01]  /*3e90*/  @UP1 ULDC UR15, c[0x0][0x450] ;  /* 0x00011400000f1ab9 */ /* 0x000fe20000000800 */
[----:B0-----:R-:W-:Y:S02]  /*3ea0*/  SHF.R.U32.HI R9, RZ, 0x7, R9 ;  /* 0x00000007ff097819 */ /* 0x001fe40000011609 */
[----:B-1----:R-:W-:Y:S01]  /*3eb0*/  LOP3.LUT R56, R56, 0x7f, RZ, 0xc0, !PT ;  /* 0x0000007f38387812 */ /* 0x002fe200078ec0ff */
[----:B------:R-:W-:Y:S02]  /*3ec0*/  WARPGROUP.DEPBAR.LE gsb0, 0x0 ;  /* 0x00008000000079c5 */ /* 0x000fe40000010000 */
[----:B------:R-:W-:-:S06]  /*3ed0*/  WARPGROUP.ARRIVE ;  /* 0x00000000000079c5 */ /* 0x000fcc0000000000 */
[----:B------:R-:W-:Y:S01]  /*3ee0*/  HGMMA.64x64x16.F32.BF16 R24, gdesc[UR24], R24, gsb0 ;  /* 0x00e00000181879f0 */ /* 0x000fe20008001818 */
[----:B------:R-:W-:Y:S01]  /*3ef0*/  R2UR UR24, R8 ;  /* 0x00000000081872ca */ /* 0x000fe200000e0000 */
[----:B------:R-:W-:Y:S01]  /*3f00*/  UMOV UR25, 0x40000040 ;  /* 0x4000004000197882 */ /* 0x000fe20000000000 */
[----:B------:R-:W-:Y:S01]  /*3f10*/  R2UR UR26, R7 ;  /* 0x00000000071a72ca */ /* 0x000fe200000e0000 */
[----:B------:R-:W-:Y:S01]  /*3f20*/  UMOV UR27, 0x40000040 ;  /* 0x40000040001b7882 */ /* 0x000fe20000000000 */
[----:B------:R-:W-:Y:S02]  /*3f30*/  VIADD R8, R4, 0x6 ;  /* 0x0000000604087836 */ /* 0x000fe40000000000 */
[----:B------:R-:W-:Y:S01]  /*3f40*/  VIADD R7, R6, 0x6 ;  /* 0x0000000606077836 */ /* 0x000fe20000000000 */
        /* <DEDUP_REMOVED lines=115> */
[----:B------:R-:W0:Y:S01]  /*4680*/  SHFL.IDX PT, R7, R9, RZ, 0x1f ;  /* 0x00001fff09077589 */ /* 0x000e2200000e0000 */
[----:B------:R-:W-:Y:S01]  /*4690*/  VIADD R8, R4, 0x800 ;  /* 0x0000080004087836 */ /* 0x000fe20000000000 */
[----:B0-----:R-:W-:-:S04]  /*46a0*/  ISETP.GT.AND P1, PT, R7, 0x7f, PT ;  /* 0x0000007f0700780c */ /* 0x001fc80003f24270 */
[----:B------:R-:W-:-:S05]  /*46b0*/  SEL R7, RZ, 0x2, !P1 ;  /* 0x00000002ff077807 */ /* 0x000fca0004800000 */
[C---:B------:R-:W-:Y:S02]  /*46c0*/  IMAD.IADD R9, R7.reuse, 0x1, R8 ;  /* 0x0000000107097824 */ /* 0x040fe400078e0208 */
[----:B------:R-:W-:Y:S01]  /*46d0*/  IMAD.IADD R11, R7, 0x1, R10 ;  /* 0x00000001070b7824 */ /* 0x000fe200078e020a */
[----:B------:R-:W-:Y:S02]  /*46e0*/  WARPGROUP.DEPBAR.LE gsb0, 0x0 ;  /* 0x00008000000079c5 */ /* 0x000fe40000010000 */
[----:B------:R-:W-:-:S06]  /*46f0*/  WARPGROUP.ARRIVE ;  /* 0x00000000000079c5 */ /* 0x000fcc0000000000 */
[----:B------:R-:W-:Y:S01]  /*4700*/  HGMMA.64x64x16.F32.BF16 R24, gdesc[UR24], R24, gsb0 ;  /* 0x00e00000181879f0 */ /* 0x000fe20008001818 */
[----:B------:R-:W-:Y:S01]  /*4710*/  R2UR UR24, R9 ;  /* 0x00000000091872ca */ /* 0x000fe200000e0000 */
[----:B------:R-:W-:Y:S01]  /*4720*/  UMOV UR25, 0x40000040 ;  /* 0x4000004000197882 */ /* 0x000fe20000000000 */
[----:B------:R-:W-:Y:S01]  /*4730*/  R2UR UR26, R11 ;  /* 0x000000000b1a72ca */ /* 0x000fe200000e0000 */
[----:B------:R-:W-:Y:S01]  /*4740*/  UMOV UR27, 0x40000040 ;  /* 0x40000040001b7882 */ /* 0x000fe20000000000 */
[----:B------:R-:W-:-:S05]  /*4750*/  IMAD.MOV.U32 R11, RZ, RZ, 0x4 ;  /* 0x00000004ff0b7424 */ /* 0x000fca00078e00ff */
[C---:B------:R-:W-:Y:S02]  /*4760*/  SEL R9, R11.reuse, 0x2, P1 ;  /* 0x000000020b097807 */ /* 0x040fe40000800000 */
[----:B------:R-:W-:-:S03]  /*4770*/  SEL R11, R11, 0x6, !P1 ;  /* 0x000000060b0b7807 */ /* 0x000fc60004800000 */
[--C-:B------:R-:W-:Y:S02]  /*4780*/  IMAD.IADD R12, R8, 0x1, R9.reuse ;  /* 0x00000001080c7824 */ /* 0x100fe400078e0209 */
[----:B------:R-:W-:Y:S02]  /*4790*/  IMAD.IADD R13, R10, 0x1, R9 ;  /* 0x000000010a0d7824 */ /* 0x000fe400078e0209 */
[--C-:B------:R-:W-:Y:S02]  /*47a0*/  IMAD.IADD R8, R8, 0x1, R11.reuse ;  /* 0x0000000108087824 */ /* 0x100fe400078e020b */
        /* <DEDUP_REMOVED lines=8> */
[----:B------:R-:W-:Y:S02]  /*4830*/  WARPGROUP.DEPBAR.LE gsb0, 0x0 ;  /* 0x00008000000079c5 */ /* 0x000fe40000010000 */
[----:B------:R-:W-:-:S09]  /*4840*/  WARPGROUP.ARRIVE ;  /* 0x00000000000079c5 */ /* 0x000fd20000000000 */
[----:B------:R-:W-:Y:S01]  /*4850*/  HGMMA.64x64x16.F32.BF16 R24, gdesc[UR24], R24, gsb0 ;  /* 0x00e00000181879f0 */ /* 0x000fe20008001818 */
[----:B------:R-:W-:Y:S01]  /*4860*/  R2UR UR24, R8 ;  /* 0x00000000081872ca */ /* 0x000fe200000e0000 */
[----:B------:R-:W-:Y:S01]  /*4870*/  UMOV UR25, 0x40000040 ;  /* 0x4000004000197882 */ /* 0x000fe20000000000 */
[----:B------:R-:W-:Y:S01]  /*4880*/  R2UR UR26, R10 ;  /* 0x000000000a1a72ca */ /* 0x000fe200000e0000 */
[----:B------:R-:W-:Y:S01]  /*4890*/  UMOV UR27, 0x40000040 ;  /* 0x40000040001b7882 */ /* 0x000fe20000000000 */
[----:B------:R-:W-:Y:S02]  /*48a0*/  IMAD.MOV.U32 R8, RZ, RZ, 0x28 ;  /* 0x00000028ff087424 */ /* 0x000fe400078e00ff */
[----:B------:R-:W-:-:S03]  /*48b0*/  IMAD.MOV.U32 R10, RZ, RZ, 0xa00 ;  /* 0x00000a00ff0a7424 */ /* 0x000fc600078e00ff */
[----:B------:R-:W-:Y:S02]  /*48c0*/  SEL R8, R8, 0x26, P1 ;  /* 0x0000002608087807 */ /* 0x000fe40000800000 */
[----:B------:R-:W-:Y:S02]  /*48d0*/  SEL R10, R10, 0x980, P1 ;  /* 0x000009800a0a7807 */ /* 0x000fe40000800000 */
[----:B------:R-:W-:Y:S02]  /*48e0*/  LOP3.LUT R13, R8, 0x6, RZ, 0xc0, !PT ;  /* 0x00000006080d7812 */ /* 0x000fe400078ec0ff */
[----:B------:R-:W-:-:S04]  /*48f0*/  LOP3.LUT R10, R10, 0xa00, RZ, 0xc0, !PT ;  /* 0x00000a000a0a7812 */ /* 0x000fc800078ec0ff */
[CC--:B------:R-:W-:Y:S02]  /*4900*/  IADD3 R8, R13.reuse, R10.reuse, R4 ;  /* 0x0000000a0d087210 */ /* 0x0c0fe40007ffe004 */
[----:B------:R-:W-:Y:S01]  /*4910*/  IADD3 R10, R13, R10, R6 ;  /* 0x0000000a0d0a7210 */ /* 0x000fe20007ffe006 */
        /* <DEDUP_REMOVED lines=8> */
[----:B------:R-:W-:Y:S02]  /*49a0*/  VIADD R10, R6, 0xa00 ;  /* 0x00000a00060a7836 */ /* 0x000fe40000000000 */
[C---:B------:R-:W-:Y:S02]  /*49b0*/  IMAD.IADD R12, R7.reuse, 0x1, R8 ;  /* 0x00000001070c7824 */ /* 0x040fe400078e0208 */
[----:B------:R-:W-:Y:S01]  /*49c0*/  IMAD.IADD R13, R7, 0x1, R10 ;  /* 0x00000001070d7824 */ /* 0x000fe200078e020a */
[----:B------:R-:W-:-:S02]  /*49d0*/  WARPGROUP.DEPBAR.LE gsb0, 0x0 ;  /* 0x00008000000079c5 */ /* 0x000fc40000010000 */
[----:B------:R-:W-:-:S06]  /*49e0*/  WARPGROUP.ARRIVE ;  /* 0x00000000000079c5 */ /* 0x000fcc0000000000 */
[----:B------:R-:W-:Y:S01]  /*49f0*/  HGMMA.64x64x16.F32.BF16 R24, gdesc[UR24], R24, gsb0 ;  /* 0x00e00000181879f0 */ /* 0x000fe20008001818 */
[----:B------:R-:W-:Y:S01]  /*4a00*/  R2UR UR24, R12 ;  /* 0x000000000c1872ca */ /* 0x000fe200000e0000 */
[----:B------:R-:W-:Y:S01]  /*4a10*/  UMOV UR25, 0x40000040 ;  /* 0x4000004000197882 */ /* 0x000fe20000000000 */
[----:B------:R-:W-:Y:S01]  /*4a20*/  R2UR UR26, R13 ;  /* 0x000000000d1a72ca */ /* 0x000fe200000e0000 */
[----:B------:R-:W-:Y:S01]  /*4a30*/  UMOV UR27, 0x40000040 ;  /* 0x40000040001b7882 */ /* 0x000fe20000000000 */
[C---:B------:R-:W-:Y:S02]  /*4a40*/  IMAD.IADD R12, R9.reuse, 0x1, R8 ;  /* 0x00000001090c7824 */ /* 0x040fe400078e0208 */
[----:B------:R-:W-:Y:S02]  /*4a50*/  IMAD.IADD R13, R9, 0x1, R10 ;  /* 0x00000001090d7824 */ /* 0x000fe400078e020a */
        /* <DEDUP_REMOVED lines=68> */
[----:B------:R-:W-:Y:S01]  /*4ea0*/  IMAD.MOV.U32 R13, RZ, RZ, -0x40 ;  /* 0xffffffc0ff0d7424 */ /* 0x000fe200078e00ff */
        /* <DEDUP_REMOVED lines=21> */
[----:B------:R-:W-:-:S02]  /*5000*/  IMAD.IADD R10, R11, 0x1, R10 ;  /* 0x000000010b0a7824 */ /* 0x000fc400078e020a */
[----:B------:R-:W0:Y:S01]  /*5010*/  LDC R11, c[0x0][0x288] ;  /* 0x0000a200ff0b7b82 */ /* 0x000e220000000800 */
[----:B------:R-:W-:Y:S02]  /*5020*/  WARPGROUP.DEPBAR.LE gsb0, 0x0 ;  /* 0x00008000000079c5 */ /* 0x000fe40000010000 */
[----:B------:R-:W-:-:S06]  /*5030*/  WARPGROUP.ARRIVE ;  /* 0x00000000000079c5 */ /* 0x000fcc0000000000 */
[----:B------:R-:W-:Y:S01]  /*5040*/  HGMMA.64x64x16.F32.BF16 R24, gdesc[UR24], R24, gsb0 ;  /* 0x00e00000181879f0 */ /* 0x000fe20008001818 */
[----:B------:R-:W-:Y:S01]  /*5050*/  R2UR UR24, R7 ;  /* 0x00000000071872ca */ /* 0x000fe200000e0000 */
[----:B------:R-:W-:Y:S01]  /*5060*/  UMOV UR25, 0x40000040 ;  /* 0x4000004000197882 */ /* 0x000fe20000000000 */
[----:B------:R-:W-:Y:S01]  /*5070*/  R2UR UR26, R9 ;  /* 0x00000000091a72ca */ /* 0x000fe200000e0000 */
[----:B------:R-:W-:Y:S01]  /*5080*/  UMOV UR27, 0x40000040 ;  /* 0x40000040001b7882 */ /* 0x000fe20000000000 */
[----:B------:R-:W-:-:S04]  /*5090*/  SEL R7, R21, 0x3e, P1 ;  /* 0x0000003e15077807 */ /* 0x000fc80000800000 */
[----:B------:R-:W-:Y:S01]  /*50a0*/  LOP3.LUT R7, R7, 0x6, RZ, 0xc0, !PT ;  /* 0x0000000607077812 */ /* 0x000fe200078ec0ff */
        /* <DEDUP_REMOVED lines=8> */
[----:B------:R-:W-:Y:S02]  /*5130*/  SEL R8, R8, 0xf80, P1 ;  /* 0x00000f8008087807 */ /* 0x000fe40000800000 */
[----:B------:R-:W-:Y:S02]  /*5140*/  PLOP3.LUT P1, PT, PT, PT, UP1, 0x80, 0x0 ;  /* 0x000000000000781c */ /* 0x000fe40003f2f018 */
[----:B------:R-:W-:-:S04]  /*5150*/  LOP3.LUT R8, R8, 0x1e00, RZ, 0xc0, !PT ;  /* 0x00001e0008087812 */ /* 0x000fc800078ec0ff */
[CC--:B------:R-:W-:Y:S02]  /*5160*/  IADD3 R9, R7.reuse, R8.reuse, R4 ;  /* 0x0000000807097210 */ /* 0x0c0fe40007ffe004 */
[----:B------:R-:W-:Y:S01]  /*5170*/  IADD3 R6, R7, R8, R6 ;  /* 0x0000000807067210 */ /* 0x000fe20007ffe006 */
[----:B------:R-:W-:Y:S02]  /*5180*/  VIADD R7, R190, UR41 ;  /* 0x00000029be077c36 */ /* 0x000fe40008000000 */
[----:B------:R-:W-:Y:S01]  /*5190*/  IMAD R8, R168, R13, 0x41 ;  /* 0x00000041a8087424 */ /* 0x000fe200078e020d */
[----:B------:R-:W-:Y:S02]  /*51a0*/  WARPGROUP.DEPBAR.LE gsb0, 0x0 ;  /* 0x00008000000079c5 */ /* 0x000fe40000010000 */
[----:B------:R-:W-:-:S06]  /*51b0*/  WARPGROUP.ARRIVE ;  /* 0x00000000000079c5 */ /* 0x000fcc0000000000 */
[----:B------:R-:W-:Y:S01]  /*51c0*/  HGMMA.64x64x16.F32.BF16 R24, gdesc[UR24], R24, gsb0 ;  /* 0x00e00000181879f0 */ /* 0x000fe20008001818 */
[----:B------:R-:W-:Y:S01]  /*51d0*/  R2UR UR24, R9 ;  /* 0x00000000091872ca */ /* 0x000fe200000e0000 */
[----:B------:R-:W-:Y:S01]  /*51e0*/  UMOV UR25, 0x40000040 ;  /* 0x4000004000197882 */ /* 0x000fe20000000000 */
[----:B------:R-:W-:Y:S01]  /*51f0*/  R2UR UR26, R6 ;  /* 0x00000000061a72ca */ /* 0x000fe200000e0000 */
[----:B------:R-:W-:Y:S01]  /*5200*/  UMOV UR27, 0x40000040 ;  /* 0x40000040001b7882 */ /* 0x000fe20000000000 */
[----:B------:R-:W-:Y:S01]  /*5210*/  @P1 IMAD.HI.U32 R6, R7, UR7, RZ ;  /* 0x0000000707061c27 */ /* 0x000fe2000f8e00ff */
[----:B------:R-:W1:Y:S01]  /*5220*/  LDC R9, c[0x0][0x2f0] ;  /* 0x0000bc00ff097b82 */ /* 0x000e620000000800 */
[----:B------:R-:W-:-:S03]  /*5230*/  @UP1 ULDC UR7, c[0x0][0x450] ;  /* 0x0001140000071ab9 */ /* 0x000fc60000000800 */
[----:B------:R-:W-:Y:S01]  /*5240*/  @P1 SHF.R.U32.HI R7, RZ, UR7, R6 ;  /* 0x00000007ff071c19 */ /* 0x000fe20008011606 */
[C---:B------:R-:W-:Y:S01]  /*5250*/  IMAD R6, R168.reuse, -0x40, R21 ;  /* 0xffffffc0a8067824 */ /* 0x040fe200078e0215 */
[----:B------:R-:W-:Y:S01]  /*5260*/  UMOV UR7, UR41 ;  /* 0x0000002900077c82 */ /* 0x000fe20008000000 */
[----:B------:R-:W-:Y:S02]  /*5270*/  VIADD R168, R168, 0xfffffffe ;  /* 0xfffffffea8a87836 */ /* 0x000fe40000000000 */
[----:B------:R-:W2:Y:S03]  /*5280*/  SHFL.IDX PT, R10, R7, RZ, 0x1c1f ;  /* 0x001c1fff070a7589 */ /* 0x000ea600000e0000 */
[----:B------:R-:W-:Y:S01]  /*5290*/  R2UR UR31, R168 ;  /* 0x00000000a81f72ca */ /* 0x000fe200000e0000 */
[----:B------:R-:W3:Y:S01]  /*52a0*/  SHFL.IDX PT, R7, R7, 0x1, 0x1c1f ;  /* 0x003c1f0007077f89 */ /* 0x000ee200000e0000 */
[----:B-1----:R-:W-:-:S02]  /*52b0*/  IMAD R13, R188, R9, R6 ;  /* 0x00000009bc0d7224 */ /* 0x002fc400078e0206 */
[CC--:B------:R-:W-:Y:S02]  /*52c0*/  IMAD R8, R188.reuse, R9.reuse, R8 ;  /* 0x00000009bc087224 */ /* 0x0c0fe400078e0208 */
[--C-:B------:R-:W-:Y:S02]  /*52d0*/  IMAD.IADD R6, R13, 0x1, -R18.reuse ;  /* 0x000000010d067824 */ /* 0x100fe400078e0a12 */
[----:B0-----:R-:W-:Y:S01]  /*52e0*/  IMAD R9, R188, R9, -R11 ;  /* 0x00000009bc097224 */ /* 0x001fe200078e0a0b */
[----:B------:R-:W-:-:S04]  /*52f0*/  IADD3 R13, R8, -R11, -R18 ;  /* 0x8000000b080d7210 */ /* 0x000fc80007ffe812 */
[-CC-:B--2---:R-:W-:Y:S02]  /*5300*/  VIADDMNMX R10, R10, R13.reuse, R6.reuse, PT ;  /* 0x0000000d0a0a7246 */ /* 0x184fe40003800106 */
[----:B---3--:R-:W-:Y:S02]  /*5310*/  VIADDMNMX R13, R7, R13, R6, PT ;  /* 0x0000000d070d7246 */ /* 0x008fe40003800106 */
[C---:B------:R-:W-:Y:S02]  /*5320*/  ISETP.GT.AND P2, PT, R10.reuse, RZ, PT ;  /* 0x000000ff0a00720c */ /* 0x040fe40003f44270 */
[C---:B------:R-:W-:Y:S02]  /*5330*/  ISETP.GT.AND P3, PT, R10.reuse, 0x1, PT ;  /* 0x000000010a00780c */ /* 0x040fe40003f64270 */
[----:B------:R-:W-:Y:S02]  /*5340*/  ISETP.GT.AND P4, PT, R10, 0x8, PT ;  /* 0x000000080a00780c */ /* 0x000fe40003f84270 */
[----:B------:R-:W-:-:S02]  /*5350*/  ISETP.GT.AND P5, PT, R13, 0x28, PT ;  /* 0x000000280d00780c */ /* 0x000fc40003fa4270 */
[----:B------:R-:W-:Y:S01]  /*5360*/  R2UR UR14, R9 ;  /* 0x00000000090e72ca */ /* 0x000fe200000e0000 */
        /* <DEDUP_REMOVED lines=28> */
[----:B------:R-:W-:Y:S01]  /*5530*/  ISETP.GT.AND P3, PT, R10, 0x10, PT ;  /* 0x000000100a00780c */ /* 0x000fe20003f64270 */
[----:B------:R-:W-:Y:S01]  /*5540*/  FMUL.FTZ R34, R34, UR6 ;  /* 0x0000000622227c20 */ /* 0x000fe20008410000 */
[----:B------:R-:W-:Y:S01]  /*5550*/  FMUL.FTZ R35, R35, UR6 ;  /* 0x0000000623237c20 */ /* 0x000fe20008410000 */
[----:B------:R-:W-:Y:S01]  /*5560*/  FMUL.FTZ R38, R38, UR6 ;  /* 0x0000000626267c20 */ /* 0x000fe20008410000 */
[----:B------:R-:W-:Y:S01]  /*5570*/  FMUL.FTZ R39, R39, UR6 ;  /* 0x0000000627277c20 */ /* 0x000fe20008410000 */
[----:B------:R-:W0:Y:S01]  /*5580*/  MUFU.TANH R14, R29 ;  /* 0x0000001d000e7308 */ /* 0x000e220000002400 */
[----:B-1----:R-:W-:Y:S01]  /*5590*/  FSEL R8, R24, -INF , P2 ;  /* 0xff80000018087808 */ /* 0x002fe20001000000 */
[----:B------:R-:W-:Y:S01]  /*55a0*/  FMUL.FTZ R42, R42, UR6 ;  /* 0x000000062a2a7c20 */ /* 0x000fe20008410000 */
[----:B------:R-:W-:Y:S01]  /*55b0*/  ISETP.GT.AND P2, PT, R10, 0x9, PT ;  /* 0x000000090a00780c */ /* 0x000fe20003f44270 */
[----:B------:R-:W-:Y:S01]  /*55c0*/  FMUL.FTZ R43, R43, UR6 ;  /* 0x000000062b2b7c20 */ /* 0x000fe20008410000 */
[----:B------:R-:W-:Y:S01]  /*55d0*/  FMNMX.FTZ R21, R8, R15, !PT ;  /* 0x0000000f08157209 */ /* 0x000fe20007810000 */
[----:B------:R-:W-:Y:S01]  /*55e0*/  FMUL.FTZ R46, R46, UR6 ;  /* 0x000000062e2e7c20 */ /* 0x000fe20008410000 */
[----:B------:R-:W-:Y:S01]  /*55f0*/  FMUL.FTZ R47, R47, UR6 ;  /* 0x000000062f2f7c20 */ /* 0x000fe20008410000 */
[----:B------:R-:W1:Y:S01]  /*5600*/  MUFU.TANH R20, R32 ;  /* 0x0000002000147308 */ /* 0x000e620000002400 */
[----:B--2---:R-:W-:Y:S01]  /*5610*/  FSEL R12, R12, -INF , P4 ;  /* 0xff8000000c0c7808 */ /* 0x004fe20002000000 */
[----:B------:R-:W-:Y:S01]  /*5620*/  FMUL.FTZ R50, R50, UR6 ;  /* 0x0000000632327c20 */ /* 0x000fe20008410000 */
[----:B------:R-:W-:Y:S01]  /*5630*/  ISETP.GT.AND P4, PT, R13, 0x8, PT ;  /* 0x000000080d00780c */ /* 0x000fe20003f84270 */
[----:B------:R-:W-:Y:S01]  /*5640*/  FMUL.FTZ R51, R51, UR6 ;  /* 0x0000000633337c20 */ /* 0x000fe20008410000 */
[----:B------:R-:W-:Y:S01]  /*5650*/  FMNMX.FTZ R21, R12, R21, !PT ;  /* 0x000000150c157209 */ /* 0x000fe20007810000 */
[----:B------:R-:W-:Y:S01]  /*5660*/  FMUL.FTZ R54, R54, UR6 ;  /* 0x0000000636367c20 */ /* 0x000fe20008410000 */
[----:B------:R-:W-:Y:S01]  /*5670*/  FMUL.FTZ R55, R55, UR6 ;  /* 0x0000000637377c20 */ /* 0x000fe20008410000 */
[----:B------:R-:W2:Y:S01]  /*5680*/  MUFU.TANH R33, R33 ;  /* 0x0000002100217308 */ /* 0x000ea20000002400 */
[----:B0-----:R-:W-:Y:S01]  /*5690*/  FSEL R14, R14, -INF , P2 ;  /* 0xff8000000e0e7808 */ /* 0x001fe20001000000 */
[----:B------:R-:W-:Y:S01]  /*56a0*/  ULDC UR6, c[0x0][0xa80] ;  /* 0x0002a00000067ab9 */ /* 0x000fe20000000800 */
[----:B------:R-:W-:-:S02]  /*56b0*/  ISETP.GT.AND P2, PT, R10, 0x11, PT ;  /* 0x000000110a00780c */ /* 0x000fc40003f44270 */
[----:B------:R-:W-:-:S03]  /*56c0*/  FMNMX.FTZ R25, R14, R21, !PT ;  /* 0x000000150e197209 */ /* 0x000fc60007810000 */
[----:B------:R-:W0:Y:S01]  /*56d0*/  MUFU.TANH R36, R36 ;  /* 0x0000002400247308 */ /* 0x000e220000002400 */
[----:B-1----:R-:W-:Y:S02]  /*56e0*/  FSEL R20, R20, -INF , P3 ;  /* 0xff80000014147808 */ /* 0x002fe40001800000 */
[----:B------:R-:W-:Y:S02]  /*56f0*/  ISETP.GT.AND P3, PT, R10, 0x18, PT ;  /* 0x000000180a00780c */ /* 0x000fe40003f64270 */
[----:B------:R-:W-:-:S03]  /*5700*/  FMNMX.FTZ R28, R20, R25, !PT ;  /* 0x00000019141c7209 */ /* 0x000fc60007810000 */
[----:B------:R-:W1:Y:S01]  /*5710*/  MUFU.TANH R37, R37 ;  /* 0x0000002500257308 */ /* 0x000e620000002400 */
[----:B--2---:R-:W-:Y:S02]  /*5720*/  FSEL R21, R33, -INF , P2 ;  /* 0xff80000021157808 */ /* 0x004fe40001000000 */
[----:B------:R-:W-:Y:S02]  /*5730*/  ISETP.GT.AND P2, PT, R10, 0x19, PT ;  /* 0x000000190a00780c */ /* 0x000fe40003f44270 */
[----:B------:R-:W-:-:S03]  /*5740*/  FMNMX.FTZ R29, R21, R28, !PT ;  /* 0x0000001c151d7209 */ /* 0x000fc60007810000 */
[----:B------:R-:W2:Y:S01]  /*5750*/  MUFU.TANH R40, R40 ;  /* 0x0000002800287308 */ /* 0x000ea20000002400 */
[----:B0-----:R-:W-:Y:S02]  /*5760*/  FSEL R24, R36, -INF , P3 ;  /* 0xff80000024187808 */ /* 0x001fe40001800000 */
[----:B------:R-:W-:Y:S02]  /*5770*/  ISETP.GT.AND P3, PT, R10, 0x20, PT ;  /* 0x000000200a00780c */ /* 0x000fe40003f64270 */
        /* <DEDUP_REMOVED lines=35> */
[----:B------:R-:W-:Y:S02]  /*59b0*/  ISETP.GT.AND P2, PT, R13, RZ, PT ;  /* 0x000000ff0d00720c */ /* 0x000fe40003f44270 */
[----:B------:R-:W-:-:S03]  /*59c0*/  FMNMX.FTZ R10, R41, R10, !PT ;  /* 0x0000000a290a7209 */ /* 0x000fc60007810000 */
[----:B------:R-:W0:Y:S01]  /*59d0*/  MUFU.TANH R30, R30 ;  /* 0x0000001e001e7308 */ /* 0x000e220000002400 */
[----:B-1----:R-:W-:Y:S01]  /*59e0*/  FSEL R26, R26, -INF , P2 ;  /* 0xff8000001a1a7808 */ /* 0x002fe20001000000 */
[----:B------:R-:W1:Y:S01]  /*59f0*/  SHFL.BFLY PT, R45, R10, 0x2, 0x1f ;  /* 0x0c401f000a2d7f89 */ /* 0x000e6200000e0000 */
[----:B------:R-:W-:-:S05]  /*5a00*/  ISETP.GT.AND P2, PT, R13, 0x9, PT ;  /* 0x000000090d00780c */ /* 0x000fca0003f44270 */
[----:B------:R-:W3:Y:S01]  /*5a10*/  MUFU.TANH R31, R31 ;  /* 0x0000001f001f7308 */ /* 0x000ee20000002400 */
[----:B--2---:R-:W-:Y:S02]  /*5a20*/  FSEL R27, R27, -INF , P3 ;  /* 0xff8000001b1b7808 */ /* 0x004fe40001800000 */
[----:B------:R-:W-:-:S05]  /*5a30*/  ISETP.GT.AND P3, PT, R13, 0x10, PT ;  /* 0x000000100d00780c */ /* 0x000fca0003f64270 */
[----:B------:R-:W2:Y:S01]  /*5a40*/  MUFU.TANH R34, R34 ;  /* 0x0000002200227308 */ /* 0x000ea20000002400 */
[----:B0-----:R-:W-:Y:S02]  /*5a50*/  FSEL R30, R30, -INF , P4 ;  /* 0xff8000001e1e7808 */ /* 0x001fe40002000000 */
[----:B------:R-:W-:-:S05]  /*5a60*/  ISETP.GT.AND P4, PT, R13, 0x19, PT ;  /* 0x000000190d00780c */ /* 0x000fca0003f84270 */
[----:B------:R0:W4:Y:S01]  /*5a70*/  MUFU.TANH R44, R35 ;  /* 0x00000023002c7308 */ /* 0x0001220000002400 */
[----:B---3--:R-:W-:Y:S02]  /*5a80*/  FSEL R31, R31, -INF , P2 ;  /* 0xff8000001f1f7808 */ /* 0x008fe40001000000 */
[----:B-1----:R-:W-:Y:S02]  /*5a90*/  FMNMX.FTZ R45, R10, R45, !PT ;  /* 0x0000002d0a2d7209 */ /* 0x002fe40007810000 */
[----:B------:R-:W-:-:S03]  /*5aa0*/  ISETP.GT.AND P2, PT, R13, 0x11, PT ;  /* 0x000000110d00780c */ /* 0x000fc60003f44270 */
[----:B------:R-:W1:Y:S01]  /*5ab0*/  MUFU.TANH R38, R38 ;  /* 0x0000002600267308 */ /* 0x000e620000002400 */
[----:B------:R-:W3:Y:S01]  /*5ac0*/  SHFL.BFLY PT, R10, R45, 0x1, 0x1f ;  /* 0x0c201f002d0a7f89 */ /* 0x000ee200000e0000 */
[----:B0-----:R-:W-:Y:S02]  /*5ad0*/  FMNMX.FTZ R35, R26, R27, !PT ;  /* 0x0000001b1a237209 */ /* 0x001fe40007810000 */
[----:B--2---:R-:W-:Y:S02]  /*5ae0*/  FSEL R34, R34, -INF , P3 ;  /* 0xff80000022227808 */ /* 0x004fe40001800000 */
[----:B------:R-:W-:Y:S02]  /*5af0*/  FMNMX.FTZ R6, R30, R35, !PT ;  /* 0x000000231e067209 */ /* 0x000fe40007810000 */
[----:B------:R0:W2:Y:S01]  /*5b00*/  MUFU.TANH R48, R39 ;  /* 0x0000002700307308 */ /* 0x0000a20000002400 */
[----:B------:R-:W-:Y:S02]  /*5b10*/  ISETP.GT.AND P3, PT, R13, 0x18, PT ;  /* 0x000000180d00780c */ /* 0x000fe40003f64270 */
[----:B----4-:R-:W-:-:S02]  /*5b20*/  FSEL R35, R44, -INF , P2 ;  /* 0xff8000002c237808 */ /* 0x010fc40001000000 */
[----:B------:R-:W-:-:S03]  /*5b30*/  ISETP.GT.AND P2, PT, R13, 0x20, PT ;  /* 0x000000200d00780c */ /* 0x000fc60003f44270 */
[----:B------:R-:W4:Y:S01]  /*5b40*/  MUFU.TANH R42, R42 ;  /* 0x0000002a002a7308 */ /* 0x000f220000002400 */
[----:B0-----:R-:W-:Y:S02]  /*5b50*/  FMNMX.FTZ R39, R31, R6, !PT ;  /* 0x000000061f277209 */ /* 0x001fe40007810000 */
[----:B-1----:R-:W-:Y:S02]  /*5b60*/  FSEL R38, R38, -INF , P3 ;  /* 0xff80000026267808 */ /* 0x002fe40001800000 */
[----:B------:R-:W-:Y:S02]  /*5b70*/  FMNMX.FTZ R6, R34, R39, !PT ;  /* 0x0000002722067209 */ /* 0x000fe40007810000 */
[----:B------:R-:W-:Y:S01]  /*5b80*/  ISETP.GT.AND P3, PT, R13, 0x21, PT ;  /* 0x000000210d00780c */ /* 0x000fe20003f64270 */
[----:B------:R0:W1:Y:S01]  /*5b90*/  MUFU.TANH R49, R43 ;  /* 0x0000002b00317308 */ /* 0x0000620000002400 */
[----:B--2---:R-:W-:Y:S02]  /*5ba0*/  FSEL R39, R48, -INF , P4 ;  /* 0xff80000030277808 */ /* 0x004fe40002000000 */
[----:B---3--:R-:W-:-:S02]  /*5bb0*/  FMNMX.FTZ R7, R45, R10, !PT ;  /* 0x0000000a2d077209 */ /* 0x008fc40007810000 */
[----:B------:R-:W-:-:S03]  /*5bc0*/  ISETP.GT.AND P4, PT, R13, 0x29, PT ;  /* 0x000000290d00780c */ /* 0x000fc60003f84270 */
[----:B------:R-:W2:Y:S01]  /*5bd0*/  MUFU.TANH R46, R46 ;  /* 0x0000002e002e7308 */ /* 0x000ea20000002400 */
[----:B0-----:R-:W-:Y:S01]  /*5be0*/  FMNMX.FTZ R43, R35, R6, !PT ;  /* 0x00000006232b7209 */ /* 0x001fe20007810000 */
[----:B------:R-:W-:Y:S01]  /*5bf0*/  FMUL.FTZ R10, R7, UR6 ;  /* 0x00000006070a7c20 */ /* 0x000fe20008410000 */
[----:B----4-:R-:W-:Y:S02]  /*5c00*/  FSEL R42, R42, -INF , P2 ;  /* 0xff8000002a2a7808 */ /* 0x010fe40001000000 */
[----:B------:R-:W-:Y:S02]  /*5c10*/  FMNMX.FTZ R6, R38, R43, !PT ;  /* 0x0000002b26067209 */ /* 0x000fe40007810000 */
[----:B------:R-:W-:Y:S01]  /*5c20*/  ISETP.GT.AND P2, PT, R13, 0x30, PT ;  /* 0x000000300d00780c */ /* 0x000fe20003f44270 */
[----:B------:R0:W3:Y:S01]  /*5c30*/  MUFU.TANH R52, R47 ;  /* 0x0000002f00347308 */ /* 0x0000e20000002400 */
[----:B------:R-:W-:Y:S02]  /*5c40*/  FMNMX.FTZ R45, R39, R6, !PT ;  /* 0x00000006272d7209 */ /* 0x000fe40007810000 */
[----:B-1----:R-:W-:-:S02]  /*5c50*/  FSEL R43, R49, -INF , P3 ;  /* 0xff800000312b7808 */ /* 0x002fc40001800000 */
[----:B------:R-:W-:Y:S02]  /*5c60*/  FMNMX.FTZ R6, R42, R45, !PT ;  /* 0x0000002d2a067209 */ /* 0x000fe40007810000 */
[----:B------:R-:W-:Y:S01]  /*5c70*/  FSETP.NEU.FTZ.AND P3, PT, R7, -INF , PT ;  /* 0xff8000000700780b */ /* 0x000fe20003f7d000 */
[----:B------:R-:W1:Y:S01]  /*5c80*/  MUFU.TANH R50, R50 ;  /* 0x0000003200327308 */ /* 0x000e620000002400 */
[----:B--2---:R-:W-:Y:S02]  /*5c90*/  FSEL R44, R46, -INF , P5 ;  /* 0xff8000002e2c7808 */ /* 0x004fe40002800000 */
[----:B0-----:R-:W-:Y:S02]  /*5ca0*/  FMNMX.FTZ R47, R43, R6, !PT ;  /* 0x000000062b2f7209 */ /* 0x001fe40007810000 */
[----:B------:R-:W-:Y:S02]  /*5cb0*/  FSEL R53, R10, RZ, P3 ;  /* 0x000000ff0a357208 */ /* 0x000fe40001800000 */
[----:B------:R-:W-:Y:S01]  /*5cc0*/  FMNMX.FTZ R6, R44, R47, !PT ;  /* 0x0000002f2c067209 */ /* 0x000fe20007810000 */
[----:B------:R-:W0:Y:S01]  /*5cd0*/  MUFU.TANH R51, R51 ;  /* 0x0000003300337308 */ /* 0x000e220000002400 */
[----:B---3--:R-:W-:Y:S01]  /*5ce0*/  FSEL R45, R52, -INF , P4 ;  /* 0xff800000342d7808 */ /* 0x008fe20002000000 */
[--C-:B------:R-:W-:Y:S01]  /*5cf0*/  FFMA.FTZ R10, R8, UR6, -R53.reuse ;  /* 0x00000006080a7c23 */ /* 0x100fe20008010835 */
[----:B------:R-:W-:Y:S01]  /*5d00*/  ISETP.GT.AND P3, PT, R13, 0x31, PT ;  /* 0x000000310d00780c */ /* 0x000fe20003f64270 */
[--C-:B------:R-:W-:Y:S01]  /*5d10*/  FFMA.FTZ R169, R25, UR6, -R53.reuse ;  /* 0x0000000619a97c23 */ /* 0x100fe20008010835 */
[----:B------:R-:W-:Y:S01]  /*5d20*/  FMNMX.FTZ R49, R45, R6, !PT ;  /* 0x000000062d317209 */ /* 0x000fe20007810000 */
[--C-:B------:R-:W-:Y:S01]  /*5d30*/  FFMA.FTZ R21, R21, UR6, -R53.reuse ;  /* 0x0000000615157c23 */ /* 0x100fe20008010835 */
[--C-:B------:R-:W-:Y:S01]  /*5d40*/  FFMA.FTZ R171, R29, UR6, -R53.reuse ;  /* 0x000000061dab7c23 */ /* 0x100fe20008010835 */
[----:B------:R-:W2:Y:S01]  /*5d50*/  MUFU.TANH R48, R54 ;  /* 0x0000003600307308 */ /* 0x000ea20000002400 */
[----:B-1----:R-:W-:Y:S01]  /*5d60*/  FSEL R46, R50, -INF , P2 ;  /* 0xff800000322e7808 */ /* 0x002fe20001000000 */
[--C-:B------:R-:W-:Y:S01]  /*5d70*/  FFMA.FTZ R50, R12, UR6, -R53.reuse ;  /* 0x000000060c327c23 */ /* 0x100fe20008010835 */
[----:B------:R-:W-:Y:S01]  /*5d80*/  ISETP.GT.AND P2, PT, R13, 0x38, PT ;  /* 0x000000380d00780c */ /* 0x000fe20003f44270 */
[--C-:B------:R-:W-:Y:S01]  /*5d90*/  FFMA.FTZ R12, R20, UR6, -R53.reuse ;  /* 0x00000006140c7c23 */ /* 0x100fe20008010835 */
[----:B------:R-:W-:Y:S01]  /*5da0*/  FMNMX.FTZ R8, R46, R49, !PT ;  /* 0x000000312e087209 */ /* 0x000fe20007810000 */
[--C-:B------:R-:W-:Y:S01]  /*5db0*/  FFMA.FTZ R20, R28, UR6, -R53.reuse ;  /* 0x000000061c147c23 */ /* 0x100fe20008010835 */
[--C-:B------:R-:W-:Y:S01]  /*5dc0*/  FFMA.FTZ R170, R32, UR6, -R53.reuse ;  /* 0x0000000620aa7c23 */ /* 0x100fe20008010835 */
[----:B------:R-:W1:Y:S01]  /*5dd0*/  MUFU.TANH R55, R55 ;  /* 0x0000003700377308 */ /* 0x000e620000002400 */
[----:B0-----:R-:W-:Y:S01]  /*5de0*/  FSEL R47, R51, -INF , P3 ;  /* 0xff800000332f7808 */ /* 0x001fe20001800000 */
[--C-:B------:R-:W-:Y:S01]  /*5df0*/  FFMA.FTZ R173, R33, UR6, -R53.reuse ;  /* 0x0000000621ad7c23 */ /* 0x100fe20008010835 */
[----:B------:R-:W-:Y:S01]  /*5e00*/  ISETP.GT.AND P3, PT, R13, 0x39, PT ;  /* 0x000000390d00780c */ /* 0x000fe20003f64270 */
[--C-:B------:R-:W-:Y:S01]  /*5e10*/  FFMA.FTZ R13, R15, UR6, -R53.reuse ;  /* 0x000000060f0d7c23 */ /* 0x100fe20008010835 */
[----:B------:R-:W-:Y:S01]  /*5e20*/  FMNMX.FTZ R15, R47, R8, !PT ;  /* 0x000000082f0f7209 */ /* 0x000fe20007810000 */
[--C-:B------:R-:W-:Y:S01]  /*5e30*/  FFMA.FTZ R172, R36, UR6, -R53.reuse ;  /* 0x0000000624ac7c23 */ /* 0x100fe20008010835 */
[--C-:B------:R-:W-:Y:S01]  /*5e40*/  FFMA.FTZ R175, R37, UR6, -R53.reuse ;  /* 0x0000000625af7c23 */ /* 0x100fe20008010835 */
[--C-:B------:R-:W-:Y:S01]  /*5e50*/  FFMA.FTZ R174, R40, UR6, -R53.reuse ;  /* 0x0000000628ae7c23 */ /* 0x100fe20008010835 */
[----:B--2---:R-:W-:Y:S01]  /*5e60*/  FSEL R48, R48, -INF , P2 ;  /* 0xff80000030307808 */ /* 0x004fe20001000000 */
[--C-:B------:R-:W-:Y:S01]  /*5e70*/  FFMA.FTZ R177, R41, UR6, -R53.reuse ;  /* 0x0000000629b17c23 */ /* 0x100fe20008010835 */
[----:B------:R-:W-:Y:S02]  /*5e80*/  MUFU.EX2 R6, R10 ;  /* 0x0000000a00067308 */ /* 0x000fe40000000800 */
[----:B------:R-:W-:Y:S01]  /*5e90*/  FMNMX.FTZ R8, R48, R15, !PT ;  /* 0x0000000f30087209 */ /* 0x000fe20007810000 */
[--C-:B------:R-:W-:Y:S01]  /*5ea0*/  FFMA.FTZ R15, R14, UR6, -R53.reuse ;  /* 0x000000060e0f7c23 */ /* 0x100fe20008010835 */
[----:B------:R-:W-:Y:S01]  /*5eb0*/  FFMA.FTZ R14, R24, UR6, -R53 ;  /* 0x00000006180e7c23 */ /* 0x000fe20008010835 */
[----:B-1----:R-:W-:-:S03]  /*5ec0*/  FSEL R49, R55, -INF , P3 ;  /* 0xff80000037317808 */ /* 0x002fc60001800000 */
[----:B------:R-:W0:Y:S01]  /*5ed0*/  MUFU.EX2 R13, R13 ;  /* 0x0000000d000d7308 */ /* 0x000e220000000800 */
[----:B------:R-:W-:-:S05]  /*5ee0*/  FMNMX.FTZ R8, R49, R8, !PT ;  /* 0x0000000831087209 */ /* 0x000fca0007810000 */
[----:B------:R-:W1:Y:S02]  /*5ef0*/  SHFL.BFLY PT, R51, R8, 0x2, 0x1f ;  /* 0x0c401f0008337f89 */ /* 0x000e6400000e0000 */
[----:B------:R-:W-:Y:S08]  /*5f00*/  MUFU.EX2 R10, R50 ;  /* 0x00000032000a7308 */ /* 0x000ff00000000800 */
[----:B------:R-:W2:Y:S01]  /*5f10*/  MUFU.EX2 R15, R15 ;  /* 0x0000000f000f7308 */ /* 0x000ea20000000800 */
[----:B0-----:R-:W-:Y:S01]  /*5f20*/  F2FP.BF16.F32.PACK_AB R152, R13, R6 ;  /* 0x000000060d98723e */ /* 0x001fe200000010ff */
[----:B------:R-:W-:-:S06]  /*5f30*/  FADD.FTZ R13, R6, R13 ;  /* 0x0000000d060d7221 */ /* 0x000fcc0000010000 */
[----:B------:R-:W-:Y:S01]  /*5f40*/  MUFU.EX2 R12, R12 ;  /* 0x0000000c000c7308 */ /* 0x000fe20000000800 */
[----:B-1----:R-:W-:-:S07]  /*5f50*/  FMNMX.FTZ R51, R8, R51, !PT ;  /* 0x0000003308337209 */ /* 0x002fce0007810000 */
[----:B------:R-:W0:Y:S01]  /*5f60*/  MUFU.EX2 R21, R21 ;  /* 0x0000001500157308 */ /* 0x000e220000000800 */
[C---:B--2---:R-:W-:Y:S01]  /*5f70*/  F2FP.BF16.F32.PACK_AB R154, R15.reuse, R10 ;  /* 0x0000000a0f9a723e */ /* 0x044fe200000010ff */
[----:B------:R-:W-:Y:S01]  /*5f80*/  FADD.FTZ R10, R10, R13 ;  /* 0x0000000d0a0a7221 */ /* 0x000fe20000010000 */
[----:B------:R-:W1:Y:S03]  /*5f90*/  SHFL.BFLY PT, R8, R51, 0x1, 0x1f ;  /* 0x0c201f0033087f89 */ /* 0x000e6600000e0000 */
[----:B------:R-:W-:Y:S02]  /*5fa0*/  FADD.FTZ R15, R15, R10 ;  /* 0x0000000a0f0f7221 */ /* 0x000fe40000010000 */
        /* <DEDUP_REMOVED lines=8> */
[----:B------:R-:W-:Y:S02]  /*6030*/  FMUL.FTZ R24, R8, UR6 ;  /* 0x0000000608187c20 */ /* 0x000fe40008410000 */
[----:B------:R-:W0:Y:S01]  /*6040*/  MUFU.EX2 R171, R171 ;  /* 0x000000ab00ab7308 */ /* 0x000e220000000800 */
[C---:B--2---:R-:W-:Y:S01]  /*6050*/  F2FP.BF16.F32.PACK_AB R158, R169.reuse, R14 ;  /* 0x0000000ea99e723e */ /* 0x044fe200000010ff */
[----:B------:R-:W-:Y:S01]  /*6060*/  FADD.FTZ R14, R14, R21 ;  /* 0x000000150e0e7221 */ /* 0x000fe20000010000 */
[----:B------:R-:W-:Y:S02]  /*6070*/  FSEL R25, R24, RZ, P2 ;  /* 0x000000ff18197208 */ /* 0x000fe40001000000 */
[----:B------:R-:W-:Y:S01]  /*6080*/  ISETP.NE.AND P2, PT, R56, RZ, PT ;  /* 0x000000ff3800720c */ /* 0x000fe20003f45270 */
[----:B------:R-:W-:Y:S02]  /*6090*/  FADD.FTZ R169, R169, R14 ;  /* 0x0000000ea9a97221 */ /* 0x000fe40000010000 */
        /* <DEDUP_REMOVED lines=72> */
[----:B------:R-:W-:-:S06]  /*6520*/  FADD.FTZ R174, R174, R175 ;  /* 0x000000afaeae7221 */ /* 0x000fcc0000010000 */
[----:B------:R-:W0:Y:S08]  /*6530*/  MUFU.EX2 R202, R202 ;  /* 0x000000ca00ca7308 */ /* 0x000e300000000800 */
[----:B------:R-:W4:Y:S01]  /*6540*/  MUFU.EX2 R205, R205 ;  /* 0x000000cd00cd7308 */ /* 0x000f220000000800 */
[----:B--2---:R-:W-:Y:S01]  /*6550*/  F2FP.BF16.F32.PACK_AB R165, R203, R200 ;  /* 0x000000c8cba5723e */ /* 0x004fe200000010ff */
[----:B------:R-:W-:-:S04]  /*6560*/  FADD.FTZ R200, R200, R201 ;  /* 0x000000c9c8c87221 */ /* 0x000fc80000010000 */
[----:B------:R-:W-:-:S04]  /*6570*/  FADD.FTZ R203, R203, R200 ;  /* 0x000000c8cbcb7221 */ /* 0x000fc80000010000 */
[----:B0-----:R-:W-:Y:S01]  /*6580*/  FADD.FTZ R6, R202, R203 ;  /* 0x000000cbca067221 */ /* 0x001fe20000010000 */
[----:B----4-:R-:W-:-:S03]  /*6590*/  F2FP.BF16.F32.PACK_AB R167, R205, R202 ;  /* 0x000000cacda7723e */ /* 0x010fc600000010ff */
[----:B------:R-:W-:Y:S02]  /*65a0*/  FADD.FTZ R6, R205, R6 ;  /* 0x00000006cd067221 */ /* 0x000fe40000010000 */
[----:B------:R3:W-:Y:S01]  /*65b0*/  STSM.16.M88.4 [R187], R164 ;  /* 0x000000a4bb007844 */ /* 0x0007e20000000200 */
[----:B-1----:R-:W-:-:S06]  /*65c0*/  WARPGROUP.ARRIVE ;  /* 0x00000000000079c5 */ /* 0x002fcc0000000000 */
[----:B------:R-:W-:Y:S01]  /*65d0*/  HGMMA.64x256x16.F32.BF16 R24, R152, gdesc[UR8].tnspB, RZ, !UPT, gsb0 ;  /* 0x43e0000898187df0 */ /* 0x000fe2000c0018ff */
[----:B------:R-:W-:Y:S01]  /*65e0*/  R2UR UR10, R206 ;  /* 0x00000000ce0a72ca */ /* 0x000fe200000e0000 */
[----:B------:R-:W-:Y:S01]  /*65f0*/  UMOV UR11, 0x40000040 ;  /* 0x40000040000b7882 */ /* 0x000fe20000000000 */
[C---:B------:R-:W-:Y:S02]  /*6600*/  VIADD R206, R204.reuse, 0x100 ;  /* 0x00000100ccce7836 */ /* 0x040fe40000000000 */
[----:B------:R-:W-:Y:S01]  /*6610*/  VIADD R204, R204, 0x180 ;  /* 0x00000180cccc7836 */ /* 0x000fe20000000000 */
[----:B------:R-:W-:Y:S02]  /*6620*/  WARPGROUP.DEPBAR.LE gsb0, 0x0 ;  /* 0x00008000000079c5 */ /* 0x000fe40000010000 */
[----:B------:R-:W-:-:S15]  /*6630*/  WARPGROUP.ARRIVE ;  /* 0x00000000000079c5 */ /* 0x000fde0000000000 */
[----:B------:R-:W-:-:S05]  /*6640*/  NOP ;  /* 0x0000000000007918 */ /* 0x000fca0000000000 */
[----:B------:R-:W-:Y:S01]  /*6650*/  HGMMA.64x256x16.F32.BF16 R24, R156, gdesc[UR8].tnspB, R24, gsb0 ;  /* 0x43e000089c187df0 */ /* 0x000fe20008001818 */
[----:B------:R-:W-:Y:S01]  /*6660*/  R2UR UR10, R206 ;  /* 0x00000000ce0a72ca */ /* 0x000fe200000e0000 */
[----:B------:R-:W-:Y:S01]  /*6670*/  UMOV UR11, 0x40000040 ;  /* 0x40000040000b7882 */ /* 0x000fe20000000000 */
[----:B------:R-:W-:Y:S02]  /*6680*/  WARPGROUP.DEPBAR.LE gsb0, 0x0 ;  /* 0x00008000000079c5 */ /* 0x000fe40000010000 */
[----:B------:R-:W-:-:S15]  /*6690*/  WARPGROUP.ARRIVE ;  /* 0x00000000000079c5 */ /* 0x000fde0000000000 */
[----:B------:R-:W-:-:S08]  /*66a0*/  NOP ;  /* 0x0000000000007918 */ /* 0x000fd00000000000 */
[----:B------:R-:W-:Y:S01]  /*66b0*/  HGMMA.64x256x16.F32.BF16 R24, R160, gdesc[UR8].tnspB, R24, gsb0 ;  /* 0x43e00008a0187df0 */ /* 0x000fe20008001818 */
[----:B------:R-:W-:Y:S01]  /*66c0*/  R2UR UR10, R204 ;  /* 0x00000000cc0a72ca */ /* 0x000fe200000e0000 */
[----:B------:R-:W-:Y:S01]  /*66d0*/  UMOV UR11, 0x40000040 ;  /* 0x40000040000b7882 */ /* 0x000fe20000000000 */
[----:B------:R-:W-:Y:S02]  /*66e0*/  WARPGROUP.DEPBAR.LE gsb0, 0x0 ;  /* 0x00008000000079c5 */ /* 0x000fe40000010000 */
[----:B------:R-:W-:-:S15]  /*66f0*/  WARPGROUP.ARRIVE ;  /* 0x00000000000079c5 */ /* 0x000fde0000000000 */
[----:B------:R-:W-:-:S08]  /*6700*/  NOP ;  /* 0x0000000000007918 */ /* 0x000fd00000000000 */
        /* <DEDUP_REMOVED lines=24> */
[----:B------:R-:W-:Y:S01]  /*6890*/  IMAD.MOV.U32 R10, RZ, RZ, R8 ;  /* 0x000000ffff0a7224 */ /* 0x000fe200078e0008 */
[----:B------:R-:W-:Y:S01]  /*68a0*/  ULDC UR7, c[0x0][0x288] ;  /* 0x0000a20000077ab9 */ /* 0x000fe20000000800 */
[----:B------:R-:W-:Y:S01]  /*68b0*/  IMAD.MOV.U32 R11, RZ, RZ, R7 ;  /* 0x000000ffff0b7224 */ /* 0x000fe200078e0007 */
[----:B------:R-:W-:Y:S01]  /*68c0*/  ULDC UR28, c[0x0][0x2f0] ;  /* 0x0000bc00001c7ab9 */ /* 0x000fe20000000800 */
[----:B------:R-:W-:Y:S01]  /*68d0*/  IMAD.MOV.U32 R13, RZ, RZ, R2 ;  /* 0x000000ffff0d7224 */ /* 0x000fe200078e0002 */
[----:B------:R-:W-:Y:S01]  /*68e0*/  ULDC UR29, c[0x0][0xad0] ;  /* 0x0002b400001d7ab9 */ /* 0x000fe20000000800 */
[----:B------:R-:W-:-:S05]  /*68f0*/  ULDC UR6, c[0x0][0xa80] ;  /* 0x0002a00000067ab9 */ /* 0x000fca0000000800 */
.L_x_4400:
[----:B------:R-:W-:-:S05]  /*6900*/  VIADD R2, R13, 0x1 ;  /* 0x000000010d027836 */ /* 0x000fca0000000000 */
[----:B------:R-:W-:-:S04]  /*6910*/  ISETP.NE.AND P3, PT, R2, 0x2, PT ;  /* 0x000000020200780c */ /* 0x000fc80003f65270 */
[----:B------:R-:W-:Y:S02]  /*6920*/  SEL R7, RZ, 0x1, P3 ;  /* 0x00000001ff077807 */ /* 0x000fe40001800000 */
[----:B------:R-:W-:Y:S02]  /*6930*/  SEL R2, R2, RZ, P3 ;  /* 0x000000ff02027207 */ /* 0x000fe40001800000 */
[----:B------:R-:W-:Y:S01]  /*6940*/  LOP3.LUT R16, R16, R7, RZ, 0x3c, !PT ;  /* 0x0000000710107212 */ /* 0x000fe200078e3cff */
[----:B0-----:R-:W-:Y:S06]  /*6950*/  @!P0 BRA `(.L_x_4392) ;  /* 0x0000000000048947 */ /* 0x001fec0003800000 */
[----:B------:R-:W-:Y:S01]  /*6960*/  BPT.TRAP 0x1 ;  /* 0x000000040000795c */ /* 0x000fe20000300000 */
.L_x_4392:
[----:B------:R-:W-:Y:S01]  /*6970*/  IMAD R9, R2, 0x8, R17 ;  /* 0x0000000802097824 */ /* 0x000fe200078e0211 */
[----:B------:R-:W-:-:S04]  /*6980*/  SHF.L.U32 R8, R16, 0x1f, RZ ;  /* 0x0000001f10087819 */ /* 0x000fc800000006ff */
[----:B------:R0:W1:Y:S01]  /*6990*/  SYNCS.PHASECHK.TRANS64.TRYWAIT P3, [R9+URZ+0x38830], R8 ;  /* 0x03883008090075a7 */ /* 0x000062000806017f */
[----:B------:R-:W-:Y:S05]  /*69a0*/  @!P0 BRA `(.L_x_4393) ;  /* 0x0000000000048947 */ /* 0x000fea0003800000 */
[----:B------:R-:W-:Y:S01]  /*69b0*/  BPT.TRAP 0x1 ;  /* 0x000000040000795c */ /* 0x000fe20000300000 */
.L_x_4393:
[----:B------:R-:W-:Y:S01]  /*69c0*/  IMAD R7, R2, 0x200, R0 ;  /* 0x0000020002077824 */ /* 0x000fe200078e0200 */
[----:B-1----:R-:W-:Y:S06]  /*69d0*/  @P3 BRA `(.L_x_4394) ;  /* 0x0000000000083947 */ /* 0x002fec0003800000 */
[----:B------:R-:W1:Y:S02]  /*69e0*/  SYNCS.PHASECHK.TRANS64.TRYWAIT P3, [R9+URZ+0x38830], R8 ;  /* 0x03883008090075a7 */ /* 0x000e64000806017f */
[----:B-1----:R-:W-:Y:S05]  /*69f0*/  @!P3 BRA `(.L_x_4395) ;  /* 0x000001000090b947 */ /* 0x002fea0003800000 */
.L_x_4394:
[----:B------:R-:W-:Y:S01]  /*6a00*/  R2UR UR26, R7 ;  /* 0x00000000071a72ca */ /* 0x000fe200000e0000 */
[----:B------:R-:W-:Y:S01]  /*6a10*/  WARPGROUP.ARRIVE ;  /* 0x00000000000079c5 */ /* 0x000fe20000000000 */
[----:B------:R-:W-:Y:S01]  /*6a20*/  UMOV UR24, UR4 ;  /* 0x0000000400187c82 */ /* 0x000fe20008000000 */
[----:B------:R-:W-:Y:S01]  /*6a30*/  UMOV UR25, UR5 ;  /* 0x0000000500197c82 */ /* 0x000fe20008000000 */
[----:B------:R-:W-:Y:S01]  /*6a40*/  UMOV UR27, 0x40000040 ;  /* 0x40000040001b7882 */ /* 0x000fe20000000000 */
[----:B------:R-:W-:Y:S01]  /*6a50*/  UMOV UR11, 0x40000040 ;  /* 0x40000040000b7882 */ /* 0x000fe20000000000 */
[----:B------:R-:W-:Y:S01]  /*6a60*/  UMOV UR15, 0x40000040 ;  /* 0x40000040000f7882 */ /* 0x000fe20000000000 */
[----:B------:R-:W-:-:S06]  /*6a70*/  UMOV UR19, 0x40000040 ;  /* 0x4000004000137882 */ /* 0x000fcc0000000000 */
[----:B------:R-:W-:Y:S01]  /*6a80*/  HGMMA.64x64x16.F32.BF16 R152, gdesc[UR24], RZ, !UPT, gsb0 ;  /* 0x00e00000189879f0 */ /* 0x000fe2000c0018ff */
[----:B------:R-:W-:Y:S02]  /*6a90*/  UIADD3 UR10, UR26, 0x2, URZ ;  /* 0x000000021a0a7890 */ /* 0x000fe4000fffe03f */
[----:B------:R-:W-:Y:S02]  /*6aa0*/  UIADD3 UR14, UR26, 0x4, URZ ;  /* 0x000000041a0e7890 */ /* 0x000fe4000fffe03f */
[----:B------:R-:W-:Y:S01]  /*6ab0*/  UIADD3 UR18, UR26, 0x6, URZ ;  /* 0x000000061a127890 */ /* 0x000fe2000fffe03f */
        /* <DEDUP_REMOVED lines=12> */
.L_x_4396:
[----:B------:R2:W3:Y:S01]  /*6b80*/  SYNCS.PHASECHK.TRANS64.TRYWAIT P3, [R9+URZ+0x38850], R8 ;  /* 0x03885008090075a7 */ /* 0x0004e2000806017f */
[----:B------:R-:W-:Y:S05]  /*6b90*/  @!P0 BRA `(.L_x_4397) ;  /* 0x0000000000048947 */ /* 0x000fea0003800000 */
[----:B------:R-:W-:Y:S01]  /*6ba0*/  BPT.TRAP 0x1 ;  /* 0x000000040000795c */ /* 0x000fe20000300000 */
.L_x_4397:
[----:B---3--:R-:W-:Y:S05]  /*6bb0*/  @P3 BRA `(.L_x_4398) ;  /* 0x0000000000083947 */ /* 0x008fea0003800000 */
[----:B------:R-:W3:Y:S02]  /*6bc0*/  SYNCS.PHASECHK.TRANS64.TRYWAIT P3, [R9+URZ+0x38850], R8 ;  /* 0x03885008090075a7 */ /* 0x000ee4000806017f */
[----:B---3--:R-:W-:Y:S05]  /*6bd0*/  @!P3 BRA `(.L_x_4399) ;  /* 0x00000100002cb947 */ /* 0x008fea0003800000 */
.L_x_4398:
[----:B------:R-:W-:Y:S01]  /*6be0*/  IMAD R7, R2, 0x1000, R3 ;  /* 0x0000100002077824 */ /* 0x000fe200078e0203 */
[----:B------:R-:W-:Y:S01]  /*6bf0*/  WARPGROUP.ARRIVE ;  /* 0x00000000000079c5 */ /* 0x000fe20000000000 */
[----:B------:R-:W-:Y:S01]  /*6c00*/  UMOV UR23, 0x40000040 ;  /* 0x4000004000177882 */ /* 0x000fe20000000000 */
[----:B------:R-:W-:Y:S01]  /*6c10*/  VIADD R12, R4, 0x2 ;  /* 0x00000002040c7836 */ /* 0x000fe20000000000 */
[----:B------:R-:W-:Y:S01]  /*6c20*/  UMOV UR25, 0x40000040 ;  /* 0x4000004000197882 */ /* 0x000fe20000000000 */
[C---:B------:R-:W-:Y:S01]  /*6c30*/  R2UR UR22, R7.reuse ;  /* 0x00000000071672ca */ /* 0x040fe200000e0000 */
[C---:B0123--:R-:W-:Y:S01]  /*6c40*/  VIADD R8, R7.reuse, 0x2 ;  /* 0x0000000207087836 */ /* 0x04ffe20000000000 */
[----:B------:R-:W-:Y:S01]  /*6c50*/  UMOV UR27, 0x40000040 ;  /* 0x40000040001b7882 */ /* 0x000fe20000000000 */
[----:B------:R-:W-:Y:S01]  /*6c60*/  R2UR UR24, R12 ;  /* 0x000000000c1872ca */ /* 0x000fe200000e0000 */
[----:B------:R-:W-:Y:S01]  /*6c70*/  VIADD R12, R4, 0x4 ;  /* 0x00000004040c7836 */ /* 0x000fe20000000000 */
[----:B------:R-:W0:Y:S01]  /*6c80*/  S2R R14, SR_TID.X ;  /* 0x00000000000e7919 */ /* 0x000e220000002100 */
[----:B------:R-:W-:Y:S01]  /*6c90*/  R2UR UR26, R8 ;  /* 0x00000000081a72ca */ /* 0x000fe200000e0000 */
[C---:B------:R-:W-:Y:S01]  /*6ca0*/  VIADD R8, R7.reuse, 0x4 ;  /* 0x0000000407087836 */ /* 0x040fe20000000000 */
[----:B------:R-:W-:Y:S01]  /*6cb0*/  @UP1 ULDC UR10, c[0x0][0x44c] ;  /* 0x00011300000a1ab9 */ /* 0x000fe20000000800 */
[----:B------:R-:W-:Y:S01]  /*6cc0*/  VIADD R21, R4, 0x800 ;  /* 0x0000080004157836 */ /* 0x000fe20000000000 */
[----:B------:R-:W-:Y:S01]  /*6cd0*/  UMOV UR11, 0x40000040 ;  /* 0x40000040000b7882 */ /* 0x000fe20000000000 */
[----:B------:R-:W-:Y:S01]  /*6ce0*/  VIADD R15, R7, 0x800 ;  /* 0x00000800070f7836 */ /* 0x000fe20000000000 */
[----:B------:R-:W-:Y:S01]  /*6cf0*/  UISETP.GT.AND UP0, UPT, UR31, UR30, UPT ;  /* 0x0000001e1f00728c */ /* 0x000fe2000bf04270 */
[----:B------:R-:W-:Y:S01]  /*6d00*/  HGMMA.64x64x16.F32.BF16 R152, gdesc[UR20], R152, gsb0 ;  /* 0x00e00000149879f0 */ /* 0x000fe20008001898 */
[----:B------:R-:W-:-:S04]  /*6d10*/  IMAD R206, R2, 0x1000, R19 ;  /* 0x0000100002ce7824 */ /* 0x000fc800078e0213 */
[----:B------:R-:W-:Y:S01]  /*6d20*/  VIADD R207, R206, 0x80 ;  /* 0x00000080cecf7836 */ /* 0x000fe20000000000 */
[----:B0-----:R-:W-:Y:S01]  /*6d30*/  SHF.R.U32.HI R14, RZ, 0x7, R14 ;  /* 0x00000007ff0e7819 */ /* 0x001fe2000001160e */
        /* <DEDUP_REMOVED lines=124> */
[----:B------:R-:W0:Y:S02]  /*7500*/  SHFL.IDX PT, R8, R14, RZ, 0x1f ;  /* 0x00001fff0e087589 */ /* 0x000e2400000e0000 */
[----:B0-----:R-:W-:-:S04]  /*7510*/  ISETP.GT.AND P3, PT, R8, 0x7f, PT ;  /* 0x0000007f0800780c */ /* 0x001fc80003f64270 */
[----:B------:R-:W-:-:S05]  /*7520*/  SEL R12, RZ, 0x2, !P3 ;  /* 0x00000002ff0c7807 */ /* 0x000fca0005800000 */
[----:B------:R-:W-:Y:S02]  /*7530*/  IMAD.IADD R8, R21, 0x1, R12 ;  /* 0x0000000115087824 */ /* 0x000fe400078e020c */
        /* <DEDUP_REMOVED lines=21> */
[----:B------:R-:W-:Y:S01]  /*7690*/  IMAD.IADD R20, R21, 0x1, R8 ;  /* 0x0000000115147824 */ /* 0x000fe200078e0208 */
[----:B------:R-:W-:Y:S02]  /*76a0*/  WARPGROUP.DEPBAR.LE gsb0, 0x0 ;  /* 0x00008000000079c5 */ /* 0x000fe40000010000 */
[----:B------:R-:W-:-:S08]  /*76b0*/  WARPGROUP.ARRIVE ;  /* 0x00000000000079c5 */ /* 0x000fd00000000000 */
        /* <DEDUP_REMOVED lines=22> */
[----:B------:R-:W-:Y:S02]  /*7820*/  IMAD.IADD R20, R21, 0x1, R12 ;  /* 0x0000000115147824 */ /* 0x000fe400078e020c */
        /* <DEDUP_REMOVED lines=8> */
[----:B------:R-:W-:Y:S02]  /*78b0*/  IMAD.IADD R20, R21, 0x1, R14 ;  /* 0x0000000115147824 */ /* 0x000fe400078e020e */
[--C-:B------:R-:W-:Y:S02]  /*78c0*/  IMAD.IADD R196, R14, 0x1, R15.reuse ;  /* 0x000000010ec47824 */ /* 0x100fe400078e020f */
        /* <DEDUP_REMOVED lines=119> */
[----:B------:R-:W-:-:S04]  /*8040*/  VIADD R7, R190, UR41 ;  /* 0x00000029be077c36 */ /* 0x000fc80008000000 */
[----:B------:R-:W-:Y:S01]  /*8050*/  @P1 IMAD.HI.U32 R8, R7, UR10, RZ ;  /* 0x0000000a07081c27 */ /* 0x000fe2000f8e00ff */
[----:B------:R-:W-:-:S04]  /*8060*/  @UP1 ULDC UR10, c[0x0][0x450] ;  /* 0x00011400000a1ab9 */ /* 0x000fc80000000800 */
[----:B------:R-:W-:Y:S01]  /*8070*/  @P1 SHF.R.U32.HI R7, RZ, UR10, R8 ;  /* 0x0000000aff071c19 */ /* 0x000fe20008011608 */
[----:B------:R-:W-:Y:S02]  /*8080*/  UMOV UR10, 0xffffffc0 ;  /* 0xffffffc0000a7882 */ /* 0x000fe40000000000 */
[----:B------:R-:W-:Y:S02]  /*8090*/  UIMAD UR10, UR31, UR10, 0x1 ;  /* 0x000000011f0a74a4 */ /* 0x000fe4000f8e020a */
[----:B------:R-:W-:-:S04]  /*80a0*/  UIADD3 UR31, UR31, -0x1, URZ ;  /* 0xffffffff1f1f7890 */ /* 0x000fc8000fffe03f */
[----:B------:R-:W-:Y:S02]  /*80b0*/  IADD3 R21, -R18, UR10, RZ ;  /* 0x0000000a12157c10 */ /* 0x000fe4000fffe1ff */
[----:B------:R-:W-:-:S03]  /*80c0*/  R2UR UR10, R206 ;  /* 0x00000000ce0a72ca */ /* 0x000fc600000e0000 */
[----:B------:R-:W-:Y:S01]  /*80d0*/  IMAD R21, R188, UR28, R21 ;  /* 0x0000001cbc157c24 */ /* 0x000fe2000f8e0215 */
        /* <DEDUP_REMOVED lines=8> */
[----:B------:R0:W1:Y:S01]  /*8160*/  MUFU.TANH R12, R152 ;  /* 0x00000098000c7308 */ /* 0x0000620000002400 */
        /* <DEDUP_REMOVED lines=8> */
[----:B0-----:R-:W0:Y:S01]  /*81f0*/  SHFL.IDX PT, R152, R7, RZ, 0x1c1f ;  /* 0x001c1fff07987589 */ /* 0x001e2200000e0000 */
        /* <DEDUP_REMOVED lines=15> */
[----:B------:R-:W-:Y:S01]  /*82f0*/  FMUL.FTZ R178, R178, UR29 ;  /* 0x0000001db2b27c20 */ /* 0x000fe20008410000 */
[----:B------:R-:W-:Y:S01]  /*8300*/  FMUL.FTZ R179, R179, UR29 ;  /* 0x0000001db3b37c20 */ /* 0x000fe20008410000 */
[----:B------:R-:W-:-:S05]  /*8310*/  FMUL.FTZ R183, R183, UR29 ;  /* 0x0000001db7b77c20 */ /* 0x000fca0008410000 */
[----:B------:R-:W-:Y:S01]  /*8320*/  MUFU.TANH R160, R160 ;  /* 0x000000a000a07308 */ /* 0x000fe20000002400 */
[----:B0-----:R-:W-:-:S04]  /*8330*/  IADD3 R152, R152, -UR7, R21 ;  /* 0x8000000798987c10 */ /* 0x001fc8000fffe015 */
[C---:B------:R-:W-:Y:S02]  /*8340*/  ISETP.GT.AND P3, PT, R152.reuse, RZ, PT ;  /* 0x000000ff9800720c */ /* 0x040fe40003f64270 */
[----:B------:R-:W-:Y:S01]  /*8350*/  ISETP.GT.AND P4, PT, R152, 0x1, PT ;  /* 0x000000019800780c */ /* 0x000fe20003f84270 */
[----:B------:R-:W0:Y:S01]  /*8360*/  MUFU.TANH R161, R161 ;  /* 0x000000a100a17308 */ /* 0x000e220000002400 */
[----:B-1----:R-:W-:Y:S02]  /*8370*/  FSEL R12, R12, -INF , P3 ;  /* 0xff8000000c0c7808 */ /* 0x002fe40001800000 */
[----:B------:R-:W-:Y:S02]  /*8380*/  ISETP.GT.AND P3, PT, R152, 0x8, PT ;  /* 0x000000089800780c */ /* 0x000fe40003f64270 */
[----:B--2---:R-:W-:Y:S02]  /*8390*/  FSEL R15, R15, -INF , P4 ;  /* 0xff8000000f0f7808 */ /* 0x004fe40002000000 */
[----:B------:R-:W-:Y:S01]  /*83a0*/  FMNMX.FTZ R8, R12, R11, !PT ;  /* 0x0000000b0c087209 */ /* 0x000fe20007810000 */
[----:B------:R-:W-:Y:S01]  /*83b0*/  MUFU.TANH R164, R164 ;  /* 0x000000a400a47308 */ /* 0x000fe20000002400 */
[----:B------:R-:W-:-:S02]  /*83c0*/  ISETP.GT.AND P4, PT, R152, 0x9, PT ;  /* 0x000000099800780c */ /* 0x000fc40003f84270 */
[----:B---3--:R-:W-:Y:S02]  /*83d0*/  FSEL R14, R14, -INF , P3 ;  /* 0xff8000000e0e7808 */ /* 0x008fe40001800000 */
[----:B------:R-:W-:Y:S02]  /*83e0*/  FMNMX.FTZ R153, R15, R8, !PT ;  /* 0x000000080f997209 */ /* 0x000fe40007810000 */
[----:B------:R-:W-:Y:S01]  /*83f0*/  ISETP.GT.AND P3, PT, R152, 0x10, PT ;  /* 0x000000109800780c */ /* 0x000fe20003f64270 */
[----:B------:R0:W1:Y:S01]  /*8400*/  MUFU.TANH R156, R165 ;  /* 0x000000a5009c7308 */ /* 0x0000620000002400 */
[----:B----4-:R-:W-:Y:S02]  /*8410*/  FSEL R20, R20, -INF , P4 ;  /* 0xff80000014147808 */ /* 0x010fe40002000000 */
[----:B------:R-:W-:Y:S02]  /*8420*/  FMNMX.FTZ R153, R14, R153, !PT ;  /* 0x000000990e997209 */ /* 0x000fe40007810000 */
[----:B------:R-:W-:-:S02]  /*8430*/  ISETP.GT.AND P4, PT, R152, 0x11, PT ;  /* 0x000000119800780c */ /* 0x000fc40003f84270 */
[----:B------:R-:W-:Y:S01]  /*8440*/  FMNMX.FTZ R8, R20, R153, !PT ;  /* 0x0000009914087209 */ /* 0x000fe20007810000 */
[----:B------:R-:W2:Y:S01]  /*8450*/  MUFU.TANH R157, R168 ;  /* 0x000000a8009d7308 */ /* 0x000ea20000002400 */
[----:B0-----:R-:W-:Y:S02]  /*8460*/  FSEL R165, R161, -INF , P4 ;  /* 0xff800000a1a57808 */ /* 0x001fe40002000000 */
[----:B------:R-:W-:-:S05]  /*8470*/  ISETP.GT.AND P4, PT, R152, 0x19, PT ;  /* 0x000000199800780c */ /* 0x000fca0003f84270 */
[----:B------:R0:W3:Y:S01]  /*8480*/  MUFU.TANH R196, R169 ;  /* 0x000000a900c47308 */ /* 0x0000e20000002400 */
[----:B-1----:R-:W-:Y:S02]  /*8490*/  FSEL R161, R156, -INF , P4 ;  /* 0xff8000009ca17808 */ /* 0x002fe40002000000 */
[----:B------:R-:W-:-:S05]  /*84a0*/  ISETP.GT.AND P4, PT, R152, 0x21, PT ;  /* 0x000000219800780c */ /* 0x000fca0003f84270 */
[----:B------:R-:W1:Y:S01]  /*84b0*/  MUFU.TANH R172, R172 ;  /* 0x000000ac00ac7308 */ /* 0x000e620000002400 */
[----:B0-----:R-:W-:Y:S02]  /*84c0*/  FSEL R169, R160, -INF , P3 ;  /* 0xff800000a0a97808 */ /* 0x001fe40001800000 */
[----:B------:R-:W-:Y:S02]  /*84d0*/  ISETP.GT.AND P3, PT, R152, 0x18, PT ;  /* 0x000000189800780c */ /* 0x000fe40003f64270 */
[----:B------:R-:W-:Y:S02]  /*84e0*/  FMNMX.FTZ R8, R169, R8, !PT ;  /* 0x00000008a9087209 */ /* 0x000fe40007810000 */
[----:B------:R-:W-:Y:S01]  /*84f0*/  FSEL R168, R164, -INF , P3 ;  /* 0xff800000a4a87808 */ /* 0x000fe20001800000 */
[----:B------:R-:W0:Y:S01]  /*8500*/  MUFU.TANH R173, R173 ;  /* 0x000000ad00ad7308 */ /* 0x000e220000002400 */
[----:B------:R-:W-:Y:S02]  /*8510*/  FMNMX.FTZ R153, R165, R8, !PT ;  /* 0x00000008a5997209 */ /* 0x000fe40007810000 */
[----:B------:R-:W-:-:S02]  /*8520*/  ISETP.GT.AND P3, PT, R152, 0x20, PT ;  /* 0x000000209800780c */ /* 0x000fc40003f64270 */
[----:B------:R-:W-:Y:S02]  /*8530*/  FMNMX.FTZ R8, R168, R153, !PT ;  /* 0x00000099a8087209 */ /* 0x000fe40007810000 */
[----:B--2---:R-:W-:Y:S01]  /*8540*/  FSEL R164, R157, -INF , P3 ;  /* 0xff8000009da47808 */ /* 0x004fe20001800000 */
[----:B------:R-:W2:Y:S01]  /*8550*/  MUFU.TANH R176, R176 ;  /* 0x000000b000b07308 */ /* 0x000ea20000002400 */
[----:B------:R-:W-:Y:S02]  /*8560*/  FMNMX.FTZ R153, R161, R8, !PT ;  /* 0x00000008a1997209 */ /* 0x000fe40007810000 */
[----:B------:R-:W-:Y:S02]  /*8570*/  ISETP.GT.AND P3, PT, R152, 0x28, PT ;  /* 0x000000289800780c */ /* 0x000fe40003f64270 */
[----:B---3--:R-:W-:Y:S01]  /*8580*/  FSEL R157, R196, -INF , P4 ;  /* 0xff800000c49d7808 */ /* 0x008fe20002000000 */
[----:B------:R-:W-:Y:S01]  /*8590*/  FMUL.FTZ R196, R162, UR29 ;  /* 0x0000001da2c47c20 */ /* 0x000fe20008410000 */
[----:B------:R-:W-:Y:S01]  /*85a0*/  FMNMX.FTZ R8, R164, R153, !PT ;  /* 0x00000099a4087209 */ /* 0x000fe20007810000 */
[----:B------:R-:W3:Y:S01]  /*85b0*/  MUFU.TANH R177, R177 ;  /* 0x000000b100b17308 */ /* 0x000ee20000002400 */
[----:B------:R-:W-:Y:S01]  /*85c0*/  ISETP.GT.AND P4, PT, R152, 0x29, PT ;  /* 0x000000299800780c */ /* 0x000fe20003f84270 */
[----:B------:R-:W4:Y:S01]  /*85d0*/  SHFL.IDX PT, R162, R7, 0x1, 0x1c1f ;  /* 0x003c1f0007a27f89 */ /* 0x000f2200000e0000 */
[----:B-1----:R-:W-:Y:S01]  /*85e0*/  FSEL R160, R172, -INF , P3 ;  /* 0xff800000aca07808 */ /* 0x002fe20001800000 */
[----:B------:R-:W-:Y:S01]  /*85f0*/  FMUL.FTZ R172, R154, UR29 ;  /* 0x0000001d9aac7c20 */ /* 0x000fe20008410000 */
[----:B------:R-:W-:-:S02]  /*8600*/  FMNMX.FTZ R153, R157, R8, !PT ;  /* 0x000000089d997209 */ /* 0x000fc40007810000 */
[----:B------:R-:W-:Y:S01]  /*8610*/  ISETP.GT.AND P3, PT, R152, 0x30, PT ;  /* 0x000000309800780c */ /* 0x000fe20003f64270 */
[----:B------:R-:W1:Y:S01]  /*8620*/  MUFU.TANH R180, R180 ;  /* 0x000000b400b47308 */ /* 0x000e620000002400 */
[----:B0-----:R-:W-:Y:S02]  /*8630*/  FSEL R156, R173, -INF , P4 ;  /* 0xff800000ad9c7808 */ /* 0x001fe40002000000 */
[----:B------:R-:W-:Y:S02]  /*8640*/  FMNMX.FTZ R153, R160, R153, !PT ;  /* 0x00000099a0997209 */ /* 0x000fe40007810000 */
[----:B------:R-:W-:Y:S02]  /*8650*/  ISETP.GT.AND P4, PT, R152, 0x31, PT ;  /* 0x000000319800780c */ /* 0x000fe40003f84270 */
[----:B--2---:R-:W-:Y:S01]  /*8660*/  FSEL R154, R176, -INF , P3 ;  /* 0xff800000b09a7808 */ /* 0x004fe20001800000 */
[----:B------:R-:W0:Y:S01]  /*8670*/  MUFU.TANH R181, R181 ;  /* 0x000000b500b57308 */ /* 0x000e220000002400 */
[----:B------:R-:W-:-:S02]  /*8680*/  FMNMX.FTZ R153, R156, R153, !PT ;  /* 0x000000999c997209 */ /* 0x000fc40007810000 */
[----:B------:R-:W-:Y:S02]  /*8690*/  ISETP.GT.AND P3, PT, R152, 0x38, PT ;  /* 0x000000389800780c */ /* 0x000fe40003f64270 */
[----:B---3--:R-:W-:Y:S02]  /*86a0*/  FSEL R8, R177, -INF , P4 ;  /* 0xff800000b1087808 */ /* 0x008fe40002000000 */
[----:B------:R-:W-:Y:S01]  /*86b0*/  FMNMX.FTZ R173, R154, R153, !PT ;  /* 0x000000999aad7209 */ /* 0x000fe20007810000 */
[----:B------:R-:W2:Y:S01]  /*86c0*/  MUFU.TANH R172, R172 ;  /* 0x000000ac00ac7308 */ /* 0x000ea20000002400 */
[----:B------:R-:W-:Y:S02]  /*86d0*/  ISETP.GT.AND P4, PT, R152, 0x39, PT ;  /* 0x000000399800780c */ /* 0x000fe40003f84270 */
[----:B-1----:R-:W-:Y:S01]  /*86e0*/  FSEL R153, R180, -INF , P3 ;  /* 0xff800000b4997808 */ /* 0x002fe20001800000 */
[----:B------:R-:W-:Y:S01]  /*86f0*/  FMUL.FTZ R180, R158, UR29 ;  /* 0x0000001d9eb47c20 */ /* 0x000fe20008410000 */
[----:B------:R-:W-:Y:S01]  /*8700*/  FMNMX.FTZ R176, R8, R173, !PT ;  /* 0x000000ad08b07209 */ /* 0x000fe20007810000 */
[----:B------:R-:W-:Y:S01]  /*8710*/  FMUL.FTZ R158, R159, UR29 ;  /* 0x0000001d9f9e7c20 */ /* 0x000fe20008410000 */
[----:B----4-:R-:W-:Y:S01]  /*8720*/  IADD3 R21, R162, -UR7, R21 ;  /* 0x80000007a2157c10 */ /* 0x010fe2000fffe015 */
[----:B------:R-:W1:Y:S01]  /*8730*/  MUFU.TANH R155, R155 ;  /* 0x0000009b009b7308 */ /* 0x000e620000002400 */
[----:B0-----:R-:W-:Y:S01]  /*8740*/  FSEL R152, R181, -INF , P4 ;  /* 0xff800000b5987808 */ /* 0x001fe20002000000 */
[----:B------:R-:W-:Y:S01]  /*8750*/  FMUL.FTZ R162, R182, UR29 ;  /* 0x0000001db6a27c20 */ /* 0x000fe20008410000 */
[----:B------:R-:W-:-:S02]  /*8760*/  FMNMX.FTZ R173, R153, R176, !PT ;  /* 0x000000b099ad7209 */ /* 0x000fc40007810000 */
[C---:B------:R-:W-:Y:S02]  /*8770*/  ISETP.GT.AND P3, PT, R21.reuse, RZ, PT ;  /* 0x000000ff1500720c */ /* 0x040fe40003f64270 */
[----:B------:R-:W-:Y:S01]  /*8780*/  FMNMX.FTZ R173, R152, R173, !PT ;  /* 0x000000ad98ad7209 */ /* 0x000fe20007810000 */
[----:B------:R-:W0:Y:S01]  /*8790*/  MUFU.TANH R180, R180 ;  /* 0x000000b400b47308 */ /* 0x000e220000002400 */
[C---:B------:R-:W-:Y:S02]  /*87a0*/  ISETP.GT.AND P4, PT, R21.reuse, 0x1, PT ;  /* 0x000000011500780c */ /* 0x040fe40003f84270 */
[----:B--2---:R-:W-:Y:S01]  /*87b0*/  FSEL R167, R172, -INF , P3 ;  /* 0xff800000aca77808 */ /* 0x004fe20001800000 */
[----:B------:R-:W2:Y:S01]  /*87c0*/  SHFL.BFLY PT, R176, R173, 0x2, 0x1f ;  /* 0x0c401f00adb07f89 */ /* 0x000ea200000e0000 */
[C---:B------:R-:W-:Y:S02]  /*87d0*/  ISETP.GT.AND P3, PT, R21.reuse, 0x8, PT ;  /* 0x000000081500780c */ /* 0x040fe40003f64270 */
[----:B------:R-:W-:Y:S01]  /*87e0*/  ISETP.GT.AND P6, PT, R21, 0x20, PT ;  /* 0x000000201500780c */ /* 0x000fe20003fc4270 */
[----:B------:R-:W3:Y:S01]  /*87f0*/  MUFU.TANH R158, R158 ;  /* 0x0000009e009e7308 */ /* 0x000ee20000002400 */
[----:B-1----:R-:W-:-:S02]  /*8800*/  FSEL R166, R155, -INF , P4 ;  /* 0xff8000009ba67808 */ /* 0x002fc40002000000 */
[----:B------:R-:W-:Y:S02]  /*8810*/  FMNMX.FTZ R155, R167, R10, !PT ;  /* 0x0000000aa79b7209 */ /* 0x000fe40007810000 */
[C---:B------:R-:W-:Y:S02]  /*8820*/  ISETP.GT.AND P4, PT, R21.reuse, 0x9, PT ;  /* 0x000000091500780c */ /* 0x040fe40003f84270 */
[----:B------:R-:W-:Y:S01]  /*8830*/  FMNMX.FTZ R155, R166, R155, !PT ;  /* 0x0000009ba69b7209 */ /* 0x000fe20007810000 */
[----:B------:R-:W1:Y:S01]  /*8840*/  MUFU.TANH R196, R196 ;  /* 0x000000c400c47308 */ /* 0x000e620000002400 */
[----:B0-----:R-:W-:Y:S02]  /*8850*/  FSEL R180, R180, -INF , P3 ;  /* 0xff800000b4b47808 */ /* 0x001fe40001800000 */
[----:B------:R-:W-:Y:S02]  /*8860*/  ISETP.GT.AND P3, PT, R21, 0x10, PT ;  /* 0x000000101500780c */ /* 0x000fe40003f64270 */
[----:B------:R-:W-:-:S02]  /*8870*/  FMNMX.FTZ R155, R180, R155, !PT ;  /* 0x0000009bb49b7209 */ /* 0x000fc40007810000 */
[C---:B------:R-:W-:Y:S01]  /*8880*/  ISETP.GT.AND P5, PT, R21.reuse, 0x29, PT ;  /* 0x000000291500780c */ /* 0x040fe20003fa4270 */
[----:B------:R-:W0:Y:S01]  /*8890*/  MUFU.TANH R197, R197 ;  /* 0x000000c500c57308 */ /* 0x000e220000002400 */
[----:B---3--:R-:W-:Y:S02]  /*88a0*/  FSEL R182, R158, -INF , P4 ;  /* 0xff8000009eb67808 */ /* 0x008fe40002000000 */
[----:B------:R-:W-:Y:S02]  /*88b0*/  ISETP.GT.AND P4, PT, R21, 0x11, PT ;  /* 0x000000111500780c */ /* 0x000fe40003f84270 */
[----:B--2---:R-:W-:Y:S02]  /*88c0*/  FMNMX.FTZ R176, R173, R176, !PT ;  /* 0x000000b0adb07209 */ /* 0x004fe40007810000 */
[----:B------:R-:W-:Y:S01]  /*88d0*/  FMNMX.FTZ R155, R182, R155, !PT ;  /* 0x0000009bb69b7209 */ /* 0x000fe20007810000 */
[----:B------:R-:W2:Y:S01]  /*88e0*/  MUFU.TANH R198, R198 ;  /* 0x000000c600c67308 */ /* 0x000ea20000002400 */
[----:B-1----:R-:W-:Y:S01]  /*88f0*/  FSEL R196, R196, -INF , P3 ;  /* 0xff800000c4c47808 */ /* 0x002fe20001800000 */
[----:B------:R-:W1:Y:S01]  /*8900*/  SHFL.BFLY PT, R159, R176, 0x1, 0x1f ;  /* 0x0c201f00b09f7f89 */ /* 0x000e6200000e0000 */
[----:B------:R-:W-:-:S02]  /*8910*/  ISETP.GT.AND P3, PT, R21, 0x18, PT ;  /* 0x000000181500780c */ /* 0x000fc40003f64270 */
[----:B------:R-:W-:-:S03]  /*8920*/  FMNMX.FTZ R158, R196, R155, !PT ;  /* 0x0000009bc49e7209 */ /* 0x000fc60007810000 */
[----:B------:R-:W3:Y:S01]  /*8930*/  MUFU.TANH R200, R200 ;  /* 0x000000c800c87308 */ /* 0x000ee20000002400 */
[----:B0-----:R-:W-:Y:S02]  /*8940*/  FSEL R197, R197, -INF , P4 ;  /* 0xff800000c5c57808 */ /* 0x001fe40002000000 */
[----:B------:R-:W-:Y:S02]  /*8950*/  ISETP.GT.AND P4, PT, R21, 0x19, PT ;  /* 0x000000191500780c */ /* 0x000fe40003f84270 */
[----:B------:R-:W-:-:S03]  /*8960*/  FMNMX.FTZ R155, R197, R158, !PT ;  /* 0x0000009ec59b7209 */ /* 0x000fc60007810000 */
[----:B------:R-:W0:Y:S01]  /*8970*/  MUFU.TANH R201, R201 ;  /* 0x000000c900c97308 */ /* 0x000e220000002400 */
[----:B--2---:R-:W-:Y:S02]  /*8980*/  FSEL R198, R198, -INF , P3 ;  /* 0xff800000c6c67808 */ /* 0x004fe40001800000 */
[----:B------:R-:W-:Y:S02]  /*8990*/  ISETP.GT.AND P3, PT, R21, 0x21, PT ;  /* 0x000000211500780c */ /* 0x000fe40003f64270 */
[----:B------:R-:W-:-:S03]  /*89a0*/  FMNMX.FTZ R155, R198, R155, !PT ;  /* 0x0000009bc69b7209 */ /* 0x000fc60007810000 */
[----:B------:R-:W2:Y:S01]  /*89b0*/  MUFU.TANH R171, R171 ;  /* 0x000000ab00ab7308 */ /* 0x000ea20000002400 */
[----:B---3--:R-:W-:Y:S02]  /*89c0*/  FSEL R200, R200, -INF , P4 ;  /* 0xff800000c8c87808 */ /* 0x008fe40002000000 */
[----:B-1----:R-:W-:Y:S02]  /*89d0*/  FMNMX.FTZ R7, R176, R159, !PT ;  /* 0x0000009fb0077209 */ /* 0x002fe40007810000 */
[----:B------:R-:W-:Y:S02]  /*89e0*/  FMNMX.FTZ R158, R200, R155, !PT ;  /* 0x0000009bc89e7209 */ /* 0x000fe40007810000 */
[----:B------:R-:W-:Y:S01]  /*89f0*/  ISETP.GT.AND P4, PT, R21, 0x28, PT ;  /* 0x000000281500780c */ /* 0x000fe20003f84270 */
[----:B------:R-:W1:Y:S01]  /*8a00*/  MUFU.TANH R174, R174 ;  /* 0x000000ae00ae7308 */ /* 0x000e620000002400 */
[----:B0-----:R-:W-:Y:S02]  /*8a10*/  FSEL R201, R201, -INF , P6 ;  /* 0xff800000c9c97808 */ /* 0x001fe40003000000 */
[----:B------:R-:W-:-:S02]  /*8a20*/  ISETP.GT.AND P6, PT, R21, 0x30, PT ;  /* 0x000000301500780c */ /* 0x000fc40003fc4270 */
[----:B------:R-:W-:-:S03]  /*8a30*/  FMNMX.FTZ R155, R201, R158, !PT ;  /* 0x0000009ec99b7209 */ /* 0x000fc60007810000 */
[----:B------:R-:W0:Y:S01]  /*8a40*/  MUFU.TANH R159, R175 ;  /* 0x000000af009f7308 */ /* 0x000e220000002400 */
[----:B--2---:R-:W-:Y:S02]  /*8a50*/  FSEL R202, R171, -INF , P3 ;  /* 0xff800000abca7808 */ /* 0x004fe40001800000 */
[----:B------:R-:W-:Y:S02]  /*8a60*/  FSETP.NEU.FTZ.AND P3, PT, R7, -INF , PT ;  /* 0xff8000000700780b */ /* 0x000fe40003f7d000 */
[----:B------:R-:W-:-:S03]  /*8a70*/  FMNMX.FTZ R158, R202, R155, !PT ;  /* 0x0000009bca9e7209 */ /* 0x000fc60007810000 */
[----:B------:R-:W2:Y:S01]  /*8a80*/  MUFU.TANH R178, R178 ;  /* 0x000000b200b27308 */ /* 0x000ea20000002400 */
[----:B-1----:R-:W-:Y:S02]  /*8a90*/  FSEL R199, R174, -INF , P4 ;  /* 0xff800000aec77808 */ /* 0x002fe40002000000 */
[----:B------:R-:W-:Y:S02]  /*8aa0*/  ISETP.GT.AND P4, PT, R21, 0x31, PT ;  /* 0x000000311500780c */ /* 0x000fe40003f84270 */
[----:B------:R-:W-:-:S03]  /*8ab0*/  FMNMX.FTZ R158, R199, R158, !PT ;  /* 0x0000009ec79e7209 */ /* 0x000fc60007810000 */
[----:B------:R1:W3:Y:S01]  /*8ac0*/  MUFU.TANH R163, R179 ;  /* 0x000000b300a37308 */ /* 0x0002e20000002400 */
[----:B0-----:R-:W-:Y:S02]  /*8ad0*/  FSEL R159, R159, -INF , P5 ;  /* 0xff8000009f9f7808 */ /* 0x001fe40002800000 */
[----:B------:R-:W-:-:S05]  /*8ae0*/  ISETP.GT.AND P5, PT, R21, 0x38, PT ;  /* 0x000000381500780c */ /* 0x000fca0003fa4270 */
[----:B------:R0:W4:Y:S01]  /*8af0*/  MUFU.TANH R170, R162 ;  /* 0x000000a200aa7308 */ /* 0x0001220000002400 */
[----:B--2---:R-:W-:Y:S01]  /*8b00*/  FSEL R155, R178, -INF , P6 ;  /* 0xff800000b29b7808 */ /* 0x004fe20003000000 */
[----:B-1----:R-:W-:-:S05]  /*8b10*/  FMUL.FTZ R179, R7, UR6 ;  /* 0x0000000607b37c20 */ /* 0x002fca0008410000 */
[----:B------:R-:W-:Y:S01]  /*8b20*/  FSEL R179, R179, RZ, P3 ;  /* 0x000000ffb3b37208 */ /* 0x000fe20001800000 */
[----:B------:R-:W1:Y:S01]  /*8b30*/  MUFU.TANH R183, R183 ;  /* 0x000000b700b77308 */ /* 0x000e620000002400 */
[----:B0-----:R-:W-:Y:S02]  /*8b40*/  FMNMX.FTZ R162, R159, R158, !PT ;  /* 0x0000009e9fa27209 */ /* 0x001fe40007810000 */
[----:B---3--:R-:W-:Y:S01]  /*8b50*/  FSEL R158, R163, -INF , P4 ;  /* 0xff800000a39e7808 */ /* 0x008fe20002000000 */
[--C-:B------:R-:W-:Y:S01]  /*8b60*/  FFMA.FTZ R171, R161, UR6, -R179.reuse ;  /* 0x00000006a1ab7c23 */ /* 0x100fe200080108b3 */
[----:B------:R-:W-:Y:S01]  /*8b70*/  FMNMX.FTZ R163, R155, R162, !PT ;  /* 0x000000a29ba37209 */ /* 0x000fe20007810000 */
[--C-:B------:R-:W-:Y:S01]  /*8b80*/  FFMA.FTZ R177, R8, UR6, -R179.reuse ;  /* 0x0000000608b17c23 */ /* 0x100fe200080108b3 */
[----:B------:R-:W-:Y:S01]  /*8b90*/  ISETP.GT.AND P4, PT, R21, 0x39, PT ;  /* 0x000000391500780c */ /* 0x000fe20003f84270 */
[--C-:B------:R-:W-:Y:S01]  /*8ba0*/  FFMA.FTZ R176, R153, UR6, -R179.reuse ;  /* 0x0000000699b07c23 */ /* 0x100fe200080108b3 */
[----:B----4-:R-:W-:Y:S01]  /*8bb0*/  FSEL R162, R170, -INF , P5 ;  /* 0xff800000aaa27808 */ /* 0x010fe20002800000 */
[--C-:B------:R-:W-:Y:S01]  /*8bc0*/  FFMA.FTZ R12, R12, UR6, -R179.reuse ;  /* 0x000000060c0c7c23 */ /* 0x100fe200080108b3 */
[----:B------:R-:W-:Y:S01]  /*8bd0*/  FMNMX.FTZ R21, R158, R163, !PT ;  /* 0x000000a39e157209 */ /* 0x000fe20007810000 */
[--C-:B------:R-:W-:Y:S01]  /*8be0*/  FFMA.FTZ R15, R15, UR6, -R179.reuse ;  /* 0x000000060f0f7c23 */ /* 0x100fe200080108b3 */
[--C-:B------:R-:W-:Y:S01]  /*8bf0*/  FFMA.FTZ R14, R14, UR6, -R179.reuse ;  /* 0x000000060e0e7c23 */ /* 0x100fe200080108b3 */
[--C-:B------:R-:W-:Y:S01]  /*8c00*/  FFMA.FTZ R168, R168, UR6, -R179.reuse ;  /* 0x00000006a8a87c23 */ /* 0x100fe200080108b3 */
[----:B------:R-:W-:Y:S01]  /*8c10*/  FMNMX.FTZ R170, R162, R21, !PT ;  /* 0x00000015a2aa7209 */ /* 0x000fe20007810000 */
[--C-:B------:R-:W-:Y:S01]  /*8c20*/  FFMA.FTZ R21, R20, UR6, -R179.reuse ;  /* 0x0000000614157c23 */ /* 0x100fe200080108b3 */
[----:B-1----:R-:W-:Y:S01]  /*8c30*/  FSEL R163, R183, -INF , P4 ;  /* 0xff800000b7a37808 */ /* 0x002fe20002000000 */
[--C-:B------:R-:W-:Y:S01]  /*8c40*/  FFMA.FTZ R20, R169, UR6, -R179.reuse ;  /* 0x00000006a9147c23 */ /* 0x100fe200080108b3 */
[--C-:B------:R-:W-:Y:S01]  /*8c50*/  FFMA.FTZ R169, R165, UR6, -R179.reuse ;  /* 0x00000006a5a97c23 */ /* 0x100fe200080108b3 */
[--C-:B------:R-:W-:Y:S01]  /*8c60*/  FFMA.FTZ R172, R160, UR6, -R179.reuse ;  /* 0x00000006a0ac7c23 */ /* 0x100fe200080108b3 */
[----:B------:R-:W-:Y:S01]  /*8c70*/  FMNMX.FTZ R170, R163, R170, !PT ;  /* 0x000000aaa3aa7209 */ /* 0x000fe20007810000 */
[--C-:B------:R-:W-:Y:S01]  /*8c80*/  FFMA.FTZ R175, R156, UR6, -R179.reuse ;  /* 0x000000069caf7c23 */ /* 0x100fe200080108b3 */
[--C-:B------:R-:W-:Y:S01]  /*8c90*/  FFMA.FTZ R174, R154, UR6, -R179.reuse ;  /* 0x000000069aae7c23 */ /* 0x100fe200080108b3 */
[----:B------:R-:W-:Y:S02]  /*8ca0*/  MUFU.EX2 R12, R12 ;  /* 0x0000000c000c7308 */ /* 0x000fe40000000800 */
[----:B------:R-:W0:Y:S06]  /*8cb0*/  SHFL.BFLY PT, R173, R170, 0x2, 0x1f ;  /* 0x0c401f00aaad7f89 */ /* 0x000e2c00000e0000 */
[----:B------:R-:W1:Y:S08]  /*8cc0*/  MUFU.EX2 R15, R15 ;  /* 0x0000000f000f7308 */ /* 0x000e700000000800 */
[----:B------:R-:W-:Y:S08]  /*8cd0*/  MUFU.EX2 R14, R14 ;  /* 0x0000000e000e7308 */ /* 0x000ff00000000800 */
[----:B------:R-:W-:Y:S01]  /*8ce0*/  MUFU.EX2 R21, R21 ;  /* 0x0000001500157308 */ /* 0x000fe20000000800 */
[----:B0-----:R-:W-:Y:S01]  /*8cf0*/  FMNMX.FTZ R161, R170, R173, !PT ;  /* 0x000000adaaa17209 */ /* 0x001fe20007810000 */
[--C-:B------:R-:W-:Y:S01]  /*8d00*/  FFMA.FTZ R170, R164, UR6, -R179.reuse ;  /* 0x00000006a4aa7c23 */ /* 0x100fe200080108b3 */
[--C-:B------:R-:W-:Y:S01]  /*8d10*/  FFMA.FTZ R173, R157, UR6, -R179.reuse ;  /* 0x000000069dad7c23 */ /* 0x100fe200080108b3 */
[----:B------:R-:W-:Y:S01]  /*8d20*/  FFMA.FTZ R179, R152, UR6, -R179 ;  /* 0x0000000698b37c23 */ /* 0x000fe200080108b3 */
[----:B------:R-:W-:Y:S01]  /*8d30*/  FSEL R152, R7, RZ, P3 ;  /* 0x000000ff07987208 */ /* 0x000fe20001800000 */
[----:B------:R-:W0:Y:S01]  /*8d40*/  SHFL.BFLY PT, R164, R161, 0x1, 0x1f ;  /* 0x0c201f00a1a47f89 */ /* 0x000e2200000e0000 */
[----:B------:R-:W-:Y:S01]  /*8d50*/  IMAD.MOV R157, RZ, RZ, -R184 ;  /* 0x000000ffff9d7224 */ /* 0x000fe200078e0ab8 */
[----:B------:R-:W-:Y:S02]  /*8d60*/  MUFU.EX2 R20, R20 ;  /* 0x0000001400147308 */ /* 0x000fe40000000800 */
[----:B------:R-:W-:-:S02]  /*8d70*/  FADD.FTZ R152, -R152, R11 ;  /* 0x0000000b98987221 */ /* 0x000fc40000010100 */
[----:B------:R-:W-:Y:S02]  /*8d80*/  ISETP.NE.AND P3, PT, R18, R157, PT ;  /* 0x0000009d1200720c */ /* 0x000fe40003f65270 */
[----:B------:R-:W-:Y:S01]  /*8d90*/  FMUL.FTZ R205, R152, UR6 ;  /* 0x0000000698cd7c20 */ /* 0x000fe20008410000 */
[C---:B------:R-:W-:Y:S01]  /*8da0*/  @!P2 VIADD R152, R9.reuse, 0x38840 ;  /* 0x000388400998a836 */ /* 0x040fe20000000000 */
[----:B------:R-:W2:Y:S01]  /*8db0*/  MUFU.EX2 R169, R169 ;  /* 0x000000a900a97308 */ /* 0x000ea20000000800 */
[----:B------:R-:W-:-:S03]  /*8dc0*/  @!P2 VIADD R9, R9, 0x38860 ;  /* 0x000388600909a836 */ /* 0x000fc60000000000 */
[----:B------:R-:W-:Y:S02]  /*8dd0*/  @!P2 PRMT R152, RZ, 0x654, R152 ;  /* 0x00000654ff98a816 */ /* 0x000fe40000000098 */
[----:B------:R-:W-:Y:S02]  /*8de0*/  @!P2 PRMT R9, RZ, 0x654, R9 ;  /* 0x00000654ff09a816 */ /* 0x000fe40000000009 */
[----:B------:R-:W3:Y:S01]  /*8df0*/  MUFU.EX2 R205, R205 ;  /* 0x000000cd00cd7308 */ /* 0x000ee20000000800 */
[----:B------:R1:W-:Y:S01]  /*8e00*/  @!P2 SYNCS.ARRIVE.TRANS64.RED.A1T0 RZ, [R152+URZ], RZ ;  /* 0x000000ff98ffa9a7 */ /* 0x0003e2000810043f */
[----:B0-----:R-:W-:-:S06]  /*8e10*/  FMNMX.FTZ R8, R161, R164, !PT ;  /* 0x000000a4a1087209 */ /* 0x001fcc0007810000 */
[----:B------:R-:W-:Y:S01]  /*8e20*/  MUFU.EX2 R168, R168 ;  /* 0x000000a800a87308 */ /* 0x000fe20000000800 */
[----:B-1----:R-:W-:Y:S01]  /*8e30*/  F2FP.BF16.F32.PACK_AB R152, R15, R12 ;  /* 0x0000000c0f98723e */ /* 0x002fe200000010ff */
[C---:B------:R-:W-:Y:S01]  /*8e40*/  FMUL.FTZ R153, R8.reuse, UR6 ;  /* 0x0000000608997c20 */ /* 0x040fe20008410000 */
[----:B------:R-:W-:Y:S02]  /*8e50*/  FSETP.NEU.FTZ.AND P4, PT, R8, -INF , PT ;  /* 0xff8000000800780b */ /* 0x000fe40003f9d000 */
[----:B--2---:R-:W-:Y:S02]  /*8e60*/  F2FP.BF16.F32.PACK_AB R156, R169, R20 ;  /* 0x00000014a99c723e */ /* 0x004fe400000010ff */
[----:B------:R-:W-:Y:S01]  /*8e70*/  FSEL R153, R153, RZ, P4 ;  /* 0x000000ff99997208 */ /* 0x000fe20002000000 */
[----:B------:R-:W0:Y:S01]  /*8e80*/  MUFU.EX2 R171, R171 ;  /* 0x000000ab00ab7308 */ /* 0x000e220000000800 */
[-C--:B---3--:R-:W-:Y:S01]  /*8e90*/  FMUL.FTZ R24, R24, R205.reuse ;  /* 0x000000cd18187220 */ /* 0x088fe20000410000 */
[-C--:B------:R-:W-:Y:S01]  /*8ea0*/  FMUL.FTZ R25, R25, R205.reuse ;  /* 0x000000cd19197220 */ /* 0x080fe20000410000 */
[----:B------:R-:W-:Y:S01]  /*8eb0*/  FMUL.FTZ R28, R28, R205 ;  /* 0x000000cd1c1c7220 */ /* 0x000fe20000410000 */
[--C-:B------:R-:W-:Y:S01]  /*8ec0*/  FFMA.FTZ R154, R155, UR6, -R153.reuse ;  /* 0x000000069b9a7c23 */ /* 0x100fe20008010899 */
[----:B------:R-:W-:Y:S01]  /*8ed0*/  FSEL R155, R8, RZ, P4 ;  /* 0x000000ff089b7208 */ /* 0x000fe20002000000 */
[--C-:B------:R-:W-:Y:S01]  /*8ee0*/  FFMA.FTZ R183, R182, UR6, -R153.reuse ;  /* 0x00000006b6b77c23 */ /* 0x100fe20008010899 */
[--C-:B------:R-:W-:Y:S01]  /*8ef0*/  FFMA.FTZ R182, R196, UR6, -R153.reuse ;  /* 0x00000006c4b67c23 */ /* 0x100fe20008010899 */
[----:B------:R1:W-:Y:S01]  /*8f00*/  MUFU.EX2 R11, R154 ;  /* 0x0000009a000b7308 */ /* 0x0003e20000000800 */
[--C-:B------:R-:W-:Y:S01]  /*8f10*/  FFMA.FTZ R181, R167, UR6, -R153.reuse ;  /* 0x00000006a7b57c23 */ /* 0x100fe20008010899 */
[----:B------:R-:W-:Y:S01]  /*8f20*/  FADD.FTZ R155, -R155, R10 ;  /* 0x0000000a9b9b7221 */ /* 0x000fe20000010100 */
[--C-:B------:R-:W-:Y:S01]  /*8f30*/  FFMA.FTZ R178, R166, UR6, -R153.reuse ;  /* 0x00000006a6b27c23 */ /* 0x100fe20008010899 */
[--C-:B------:R-:W-:Y:S01]  /*8f40*/  FFMA.FTZ R180, R180, UR6, -R153.reuse ;  /* 0x00000006b4b47c23 */ /* 0x100fe20008010899 */
[--C-:B------:R-:W-:Y:S01]  /*8f50*/  FFMA.FTZ R196, R198, UR6, -R153.reuse ;  /* 0x00000006c6c47c23 */ /* 0x100fe20008010899 */
[----:B------:R-:W-:Y:S01]  /*8f60*/  FMUL.FTZ R155, R155, UR6 ;  /* 0x000000069b9b7c20 */ /* 0x000fe20008410000 */
[--C-:B------:R-:W-:Y:S01]  /*8f70*/  FFMA.FTZ R197, R197, UR6, -R153.reuse ;  /* 0x00000006c5c57c23 */ /* 0x100fe20008010899 */
[--C-:B------:R-:W-:Y:S01]  /*8f80*/  FFMA.FTZ R203, R200, UR6, -R153.reuse ;  /* 0x00000006c8cb7c23 */ /* 0x100fe20008010899 */
[----:B-1----:R-:W-:Y:S01]  /*8f90*/  @!P3 IMAD R154, R13, 0x40, R22 ;  /* 0x000000400d9ab824 */ /* 0x002fe200078e0216 */
[----:B------:R-:W1:Y:S01]  /*8fa0*/  MUFU.EX2 R204, R155 ;  /* 0x0000009b00cc7308 */ /* 0x000e620000000800 */
[--C-:B------:R-:W-:Y:S01]  /*8fb0*/  FFMA.FTZ R198, R201, UR6, -R153.reuse ;  /* 0x00000006c9c67c23 */ /* 0x100fe20008010899 */
[----:B------:R-:W-:Y:S01]  /*8fc0*/  FFMA.FTZ R201, R202, UR6, -R153 ;  /* 0x00000006cac97c23 */ /* 0x000fe20008010899 */
[----:B------:R-:W-:-:S02]  /*8fd0*/  @!P3 IMAD R160, R154, 0x4, R17 ;  /* 0x000000049aa0b824 */ /* 0x000fc400078e0211 */
[--C-:B------:R-:W-:Y:S01]  /*8fe0*/  FFMA.FTZ R199, R199, UR6, -R153.reuse ;  /* 0x00000006c7c77c23 */ /* 0x100fe20008010899 */
[--C-:B------:R-:W-:Y:S01]  /*8ff0*/  FFMA.FTZ R200, R159, UR6, -R153.reuse ;  /* 0x000000069fc87c23 */ /* 0x100fe20008010899 */
[--C-:B------:R-:W-:Y:S01]  /*9000*/  FFMA.FTZ R10, R158, UR6, -R153.reuse ;  /* 0x000000069e0a7c23 */ /* 0x100fe20008010899 */
[--C-:B------:R-:W-:Y:S01]  /*9010*/  FFMA.FTZ R13, R162, UR6, -R153.reuse ;  /* 0x00000006a20d7c23 */ /* 0x100fe20008010899 */
[----:B------:R-:W-:Y:S01]  /*9020*/  FFMA.FTZ R202, R163, UR6, -R153 ;  /* 0x00000006a3ca7c23 */ /* 0x000fe20008010899 */
[----:B------:R-:W-:Y:S01]  /*9030*/  @!P3 STS [R160+0x38400], R205 ;  /* 0x038400cda000b388 */ /* 0x000fe20000000800 */
[----:B------:R-:W-:Y:S01]  /*9040*/  MUFU.EX2 R181, R181 ;  /* 0x000000b500b57308 */ /* 0x000fe20000000800 */
[----:B------:R-:W-:Y:S01]  /*9050*/  F2FP.BF16.F32.PACK_AB R154, R21, R14 ;  /* 0x0000000e159a723e */ /* 0x000fe200000010ff */
[-C--:B------:R-:W-:Y:S01]  /*9060*/  FMUL.FTZ R29, R29, R205.reuse ;  /* 0x000000cd1d1d7220 */ /* 0x080fe20000410000 */
[----:B0-----:R-:W-:Y:S01]  /*9070*/  F2FP.BF16.F32.PACK_AB R158, R171, R168 ;  /* 0x000000a8ab9e723e */ /* 0x001fe200000010ff */
[-C--:B------:R-:W-:Y:S01]  /*9080*/  FMUL.FTZ R32, R32, R205.reuse ;  /* 0x000000cd20207220 */ /* 0x080fe20000410000 */
[-C--:B------:R-:W-:Y:S01]  /*9090*/  FMUL.FTZ R33, R33, R205.reuse ;  /* 0x000000cd21217220 */ /* 0x080fe20000410000 */
[-C--:B------:R-:W-:Y:S01]  /*90a0*/  FMUL.FTZ R36, R36, R205.reuse ;  /* 0x000000cd24247220 */ /* 0x080fe20000410000 */
[----:B-1----:R0:W-:Y:S01]  /*90b0*/  @!P3 STS [R160+0x38420], R204 ;  /* 0x038420cca000b388 */ /* 0x0021e20000000800 */
        /* <DEDUP_REMOVED lines=32> */
[----:B------:R-:W1:Y:S01]  /*92c0*/  MUFU.EX2 R197, R197 ;  /* 0x000000c500c57308 */ /* 0x000e620000000800 */
[----:B--2---:R-:W-:Y:S01]  /*92d0*/  F2FP.BF16.F32.PACK_AB R155, R183, R180 ;  /* 0x000000b4b79b723e */ /* 0x004fe200000010ff */
        /* <DEDUP_REMOVED lines=114> */
[----:B------:R-:W-:Y:S01]  /*9a00*/  FMUL.FTZ R151, R151, R204 ;  /* 0x000000cc97977220 */ /* 0x000fe20000410000 */
[----:B0-----:R-:W-:Y:S01]  /*9a10*/  F2FP.BF16.F32.PACK_AB R164, R177, R174 ;  /* 0x000000aeb1a4723e */ /* 0x001fe200000010ff */
[----:B------:R0:W-:Y:S01]  /*9a20*/  STSM.16.M88.4 [R185+0x36400], R152 ;  /* 0x03640098b9007844 */ /* 0x0001e20000000200 */
[----:B------:R-:W-:Y:S01]  /*9a30*/  FFMA.FTZ R181, R204, R6, R181 ;  /* 0x00000006ccb57223 */ /* 0x000fe200000100b5 */
[----:B------:R-:W2:Y:S01]  /*9a40*/  MUFU.EX2 R10, R10 ;  /* 0x0000000a000a7308 */ /* 0x000ea20000000800 */
[----:B------:R-:W-:Y:S01]  /*9a50*/  FFMA.FTZ R12, R205, R5, R12 ;  /* 0x00000005cd0c7223 */ /* 0x000fe2000001000c */
[----:B------:R0:W-:Y:S01]  /*9a60*/  STSM.16.M88.4 [R186], R156 ;  /* 0x0000009cba007844 */ /* 0x0001e20000000200 */
[----:B------:R-:W-:Y:S01]  /*9a70*/  FADD.FTZ R181, R178, R181 ;  /* 0x000000b5b2b57221 */ /* 0x000fe20000010000 */
[----:B------:R-:W-:Y:S01]  /*9a80*/  PLOP3.LUT P3, PT, PT, PT, UP0, 0x80, 0x0 ;  /* 0x000000000000781c */ /* 0x000fe20003f6f008 */
[----:B------:R-:W-:Y:S01]  /*9a90*/  FADD.FTZ R15, R15, R12 ;  /* 0x0000000c0f0f7221 */ /* 0x000fe20000010000 */
[----:B------:R0:W-:Y:S01]  /*9aa0*/  STSM.16.M88.4 [R189], R160 ;  /* 0x000000a0bd007844 */ /* 0x0001e20000000200 */
[----:B------:R-:W-:Y:S01]  /*9ab0*/  FADD.FTZ R180, R180, R181 ;  /* 0x000000b5b4b47221 */ /* 0x000fe20000010000 */
[----:B------:R-:W-:Y:S01]  /*9ac0*/  MUFU.EX2 R13, R13 ;  /* 0x0000000d000d7308 */ /* 0x000fe20000000800 */
[----:B-1----:R-:W-:Y:S01]  /*9ad0*/  F2FP.BF16.F32.PACK_AB R166, R179, R176 ;  /* 0x000000b0b3a6723e */ /* 0x002fe200000010ff */
[----:B------:R-:W-:Y:S01]  /*9ae0*/  FADD.FTZ R14, R14, R15 ;  /* 0x0000000f0e0e7221 */ /* 0x000fe20000010000 */
[----:B------:R-:W-:-:S03]  /*9af0*/  FADD.FTZ R183, R183, R180 ;  /* 0x000000b4b7b77221 */ /* 0x000fc60000010000 */
[----:B------:R-:W-:Y:S01]  /*9b00*/  FADD.FTZ R21, R21, R14 ;  /* 0x0000000e15157221 */ /* 0x000fe20000010000 */
[----:B------:R-:W-:Y:S01]  /*9b10*/  FADD.FTZ R182, R182, R183 ;  /* 0x000000b7b6b67221 */ /* 0x000fe20000010000 */
[----:B------:R-:W1:Y:S01]  /*9b20*/  MUFU.EX2 R202, R202 ;  /* 0x000000ca00ca7308 */ /* 0x000e620000000800 */
[----:B--2---:R-:W-:Y:S01]  /*9b30*/  F2FP.BF16.F32.PACK_AB R165, R10, R11 ;  /* 0x0000000b0aa5723e */ /* 0x004fe200000010ff */
[----:B------:R-:W-:Y:S01]  /*9b40*/  FADD.FTZ R20, R20, R21 ;  /* 0x0000001514147221 */ /* 0x000fe20000010000 */
[----:B------:R-:W-:-:S03]  /*9b50*/  FADD.FTZ R197, R197, R182 ;  /* 0x000000b6c5c57221 */ /* 0x000fc60000010000 */
[----:B------:R-:W-:Y:S01]  /*9b60*/  FADD.FTZ R169, R169, R20 ;  /* 0x00000014a9a97221 */ /* 0x000fe20000010000 */
[----:B------:R-:W-:-:S03]  /*9b70*/  FADD.FTZ R196, R196, R197 ;  /* 0x000000c5c4c47221 */ /* 0x000fc60000010000 */
[----:B------:R-:W-:Y:S01]  /*9b80*/  FADD.FTZ R168, R168, R169 ;  /* 0x000000a9a8a87221 */ /* 0x000fe20000010000 */
[----:B------:R-:W-:-:S03]  /*9b90*/  FADD.FTZ R203, R203, R196 ;  /* 0x000000c4cbcb7221 */ /* 0x000fc60000010000 */
[----:B------:R-:W-:Y:S01]  /*9ba0*/  FADD.FTZ R171, R171, R168 ;  /* 0x000000a8abab7221 */ /* 0x000fe20000010000 */
[----:B------:R-:W-:Y:S01]  /*9bb0*/  FADD.FTZ R198, R198, R203 ;  /* 0x000000cbc6c67221 */ /* 0x000fe20000010000 */
[----:B-1----:R-:W-:Y:S02]  /*9bc0*/  F2FP.BF16.F32.PACK_AB R167, R202, R13 ;  /* 0x0000000dcaa7723e */ /* 0x002fe400000010ff */
[----:B------:R-:W-:Y:S01]  /*9bd0*/  FADD.FTZ R170, R170, R171 ;  /* 0x000000abaaaa7221 */ /* 0x000fe20000010000 */
[----:B------:R-:W-:Y:S02]  /*9be0*/  FADD.FTZ R198, R201, R198 ;  /* 0x000000c6c9c67221 */ /* 0x000fe40000010000 */
[----:B------:R0:W-:Y:S01]  /*9bf0*/  STSM.16.M88.4 [R187], R164 ;  /* 0x000000a4bb007844 */ /* 0x0001e20000000200 */
[----:B------:R-:W-:Y:S01]  /*9c00*/  WARPGROUP.ARRIVE ;  /* 0x00000000000079c5 */ /* 0x000fe20000000000 */
[----:B------:R-:W-:Y:S01]  /*9c10*/  FADD.FTZ R173, R173, R170 ;  /* 0x000000aaadad7221 */ /* 0x000fe20000010000 */
[----:B------:R-:W-:-:S03]  /*9c20*/  FADD.FTZ R199, R199, R198 ;  /* 0x000000c6c7c77221 */ /* 0x000fc60000010000 */
[----:B------:R-:W-:Y:S01]  /*9c30*/  FADD.FTZ R172, R172, R173 ;  /* 0x000000adacac7221 */ /* 0x000fe20000010000 */
[----:B------:R-:W-:Y:S01]  /*9c40*/  HGMMA.64x256x16.F32.BF16 R24, R152, gdesc[UR8].tnspB, R24, gsb0 ;  /* 0x43e0000898187df0 */ /* 0x000fe20008001818 */
[----:B------:R-:W-:Y:S01]  /*9c50*/  R2UR UR10, R207 ;  /* 0x00000000cf0a72ca */ /* 0x000fe200000e0000 */
[----:B------:R-:W-:Y:S01]  /*9c60*/  UMOV UR11, 0x40000040 ;  /* 0x40000040000b7882 */ /* 0x000fe20000000000 */
[----:B------:R-:W-:Y:S02]  /*9c70*/  VIADD R207, R206, 0x100 ;  /* 0x00000100cecf7836 */ /* 0x000fe40000000000 */
[----:B------:R-:W-:Y:S01]  /*9c80*/  FADD.FTZ R200, R200, R199 ;  /* 0x000000c7c8c87221 */ /* 0x000fe20000010000 */
[----:B------:R-:W-:Y:S02]  /*9c90*/  VIADD R206, R206, 0x180 ;  /* 0x00000180cece7836 */ /* 0x000fe40000000000 */
[----:B------:R-:W-:Y:S01]  /*9ca0*/  FADD.FTZ R175, R175, R172 ;  /* 0x000000acafaf7221 */ /* 0x000fe20000010000 */
[----:B------:R-:W-:-:S03]  /*9cb0*/  FADD.FTZ R11, R11, R200 ;  /* 0x000000c80b0b7221 */ /* 0x000fc60000010000 */
[----:B------:R-:W-:Y:S01]  /*9cc0*/  FADD.FTZ R174, R174, R175 ;  /* 0x000000afaeae7221 */ /* 0x000fe20000010000 */
[----:B------:R-:W-:Y:S01]  /*9cd0*/  FADD.FTZ R10, R10, R11 ;  /* 0x0000000b0a0a7221 */ /* 0x000fe20000010000 */
[----:B------:R-:W-:Y:S02]  /*9ce0*/  IMAD.MOV.U32 R11, RZ, RZ, R7 ;  /* 0x000000ffff0b7224 */ /* 0x000fe400078e0007 */
[----:B------:R-:W-:Y:S01]  /*9cf0*/  FADD.FTZ R177, R177, R174 ;  /* 0x000000aeb1b17221 */ /* 0x000fe20000010000 */
[----:B------:R-:W-:Y:S01]  /*9d00*/  FADD.FTZ R13, R13, R10 ;  /* 0x0000000a0d0d7221 */ /* 0x000fe20000010000 */
[----:B------:R-:W-:Y:S02]  /*9d10*/  IMAD.MOV.U32 R10, RZ, RZ, R8 ;  /* 0x000000ffff0a7224 */ /* 0x000fe400078e0008 */
[----:B------:R-:W-:Y:S01]  /*9d20*/  FADD.FTZ R176, R176, R177 ;  /* 0x000000b1b0b07221 */ /* 0x000fe20000010000 */
[----:B------:R-:W-:Y:S01]  /*9d30*/  FADD.FTZ R6, R202, R13 ;  /* 0x0000000dca067221 */ /* 0x000fe20000010000 */
[----:B------:R-:W-:-:S02]  /*9d40*/  IMAD.MOV.U32 R13, RZ, RZ, R2 ;  /* 0x000000ffff0d7224 */ /* 0x000fc400078e0002 */
[----:B------:R-:W-:Y:S01]  /*9d50*/  FADD.FTZ R5, R179, R176 ;  /* 0x000000b0b3057221 */ /* 0x000fe20000010000 */
[----:B------:R-:W-:Y:S02]  /*9d60*/  WARPGROUP.DEPBAR.LE gsb0, 0x0 ;  /* 0x00008000000079c5 */ /* 0x000fe40000010000 */
[----:B------:R-:W-:-:S06]  /*9d70*/  WARPGROUP.ARRIVE ;  /* 0x00000000000079c5 */ /* 0x000fcc0000000000 */
        /* <DEDUP_REMOVED lines=24> */
.L_x_4391:
[----:B------:R-:W-:-:S13]  /*9f00*/  ISETP.LE.AND P1, PT, RZ, UR31, PT ;  /* 0x0000001fff007c0c */ /* 0x000fda000bf23270 */
[----:B------:R-:W-:Y:S05]  /*9f10*/  @!P1 BRA `(.L_x_4401) ;  /* 0x0000003000449947 */ /* 0x000fea0003800000 */
[----:B------:R-:W-:Y:S01]  /*9f20*/  IMAD.MOV.U32 R11, RZ, RZ, R8 ;  /* 0x000000ffff0b7224 */ /* 0x000fe200078e0008 */
[----:B------:R-:W-:Y:S01]  /*9f30*/  ULDC UR29, c[0x0][0xad0] ;  /* 0x0002b400001d7ab9 */ /* 0x000fe20000000800 */
[----:B------:R-:W-:Y:S01]  /*9f40*/  IMAD.MOV.U32 R20, RZ, RZ, R7 ;  /* 0x000000ffff147224 */ /* 0x000fe200078e0007 */
[----:B------:R-:W-:Y:S01]  /*9f50*/  ULDC UR28, c[0x0][0xa80] ;  /* 0x0002a000001c7ab9 */ /* 0x000fe20000000800 */
[----:B------:R-:W-:-:S07]  /*9f60*/  IMAD.MOV.U32 R13, RZ, RZ, R2 ;  /* 0x000000ffff0d7224 */ /* 0x000fce00078e0002 */
.L_x_4410:
[----:B------:R-:W-:-:S05]  /*9f70*/  VIADD R2, R13, 0x1 ;  /* 0x000000010d027836 */ /* 0x000fca0000000000 */
[----:B------:R-:W-:-:S04]  /*9f80*/  ISETP.NE.AND P1, PT, R2, 0x2, PT ;  /* 0x000000020200780c */ /* 0x000fc80003f25270 */
[----:B------:R-:W-:Y:S02]  /*9f90*/  SEL R7, RZ, 0x1, P1 ;  /* 0x00000001ff077807 */ /* 0x000fe40000800000 */
[----:B------:R-:W-:Y:S02]  /*9fa0*/  SEL R2, R2, RZ, P1 ;  /* 0x000000ff02027207 */ /* 0x000fe40000800000 */
[----:B------:R-:W-:Y:S01]  /*9fb0*/  LOP3.LUT R16, R16, R7, RZ, 0x3c, !PT ;  /* 0x0000000710107212 */ /* 0x000fe200078e3cff */
[----:B--2---:R-:W-:Y:S06]  /*9fc0*/  @!P0 BRA `(.L_x_4402) ;  /* 0x0000000000048947 */ /* 0x004fec0003800000 */
[----:B------:R-:W-:Y:S01]  /*9fd0*/  BPT.TRAP 0x1 ;  /* 0x000000040000795c */ /* 0x000fe20000300000 */
.L_x_4402:
[----:B0-----:R-:W-:Y:S01]  /*9fe0*/  IMAD R9, R2, 0x8, R17 ;  /* 0x0000000802097824 */ /* 0x001fe200078e0211 */
[----:B------:R-:W-:-:S04]  /*9ff0*/  SHF.L.U32 R8, R16, 0x1f, RZ ;  /* 0x0000001f10087819 */ /* 0x000fc800000006ff */
[----:B------:R0:W1:Y:S01]  /*a000*/  SYNCS.PHASECHK.TRANS64.TRYWAIT P1, [R9+URZ+0x38830], R8 ;  /* 0x03883008090075a7 */ /* 0x000062000802017f */
[----:B------:R-:W-:Y:S05]  /*a010*/  @!P0 BRA `(.L_x_4403) ;  /* 0x0000000000048947 */ /* 0x000fea0003800000 */
[----:B------:R-:W-:Y:S01]  /*a020*/  BPT.TRAP 0x1 ;  /* 0x000000040000795c */ /* 0x000fe20000300000 */
.L_x_4403:
[----:B------:R-:W-:Y:S01]  /*a030*/  IMAD R7, R2, 0x200, R0 ;  /* 0x0000020002077824 */ /* 0x000fe200078e0200 */
[----:B-1----:R-:W-:Y:S06]  /*a040*/  @P1 BRA `(.L_x_4404) ;  /* 0x0000000000081947 */ /* 0x002fec0003800000 */
[----:B------:R-:W1:Y:S02]  /*a050*/  SYNCS.PHASECHK.TRANS64.TRYWAIT P1, [R9+URZ+0x38830], R8 ;  /* 0x03883008090075a7 */ /* 0x000e64000802017f */
[----:B-1----:R-:W-:Y:S05]  /*a060*/  @!P1 BRA `(.L_x_4405) ;  /* 0x000000cc001c9947 */ /* 0x002fea0003800000 */
.L_x_4404:
[----:B------:R-:W-:Y:S01]  /*a070*/  R2UR UR6, R7 ;  /* 0x00000000070672ca */ /* 0x000fe200000e0000 */
[----:B------:R-:W-:Y:S01]  /*a080*/  WARPGROUP.ARRIVE ;  /* 0x00000000000079c5 */ /* 0x000fe20000000000 */
[----:B------:R-:W-:Y:S01]  /*a090*/  UMOV UR7, 0x40000040 ;  /* 0x4000004000077882 */ /* 0x000fe20000000000 */
[----:B------:R-:W-:Y:S01]  /*a0a0*/  UMOV UR11, 0x40000040 ;  /* 0x40000040000b7882 */ /* 0x000fe20000000000 */
[----:B------:R-:W-:Y:S01]  /*a0b0*/  UMOV UR15, 0x40000040 ;  /* 0x40000040000f7882 */ /* 0x000fe20000000000 */
[----:B------:R-:W-:-:S08]  /*a0c0*/  UMOV UR19, 0x40000040 ;  /* 0x4000004000137882 */ /* 0x000fd00000000000 */
        /* <DEDUP_REMOVED lines=16> */
.L_x_4406:
[----:B------:R2:W3:Y:S01]  /*a1d0*/  SYNCS.PHASECHK.TRANS64.TRYWAIT P1, [R9+URZ+0x38850], R8 ;  /* 0x03885008090075a7 */ /* 0x0004e2000802017f */
[----:B------:R-:W-:Y:S05]  /*a1e0*/  @!P0 BRA `(.L_x_4407) ;  /* 0x0000000000048947 */ /* 0x000fea0003800000 */
[----:B------:R-:W-:Y:S01]  /*a1f0*/  BPT.TRAP 0x1 ;  /* 0x000000040000795c */ /* 0x000fe20000300000 */
.L_x_4407:
[----:B---3--:R-:W-:Y:S05]  /*a200*/  @P1 BRA `(.L_x_4408) ;  /* 0x0000000000081947 */ /* 0x008fea0003800000 */
[----:B------:R-:W3:Y:S02]  /*a210*/  SYNCS.PHASECHK.TRANS64.TRYWAIT P1, [R9+URZ+0x38850], R8 ;  /* 0x03885008090075a7 */ /* 0x000ee4000802017f */
[----:B---3--:R-:W-:Y:S05]  /*a220*/  @!P1 BRA `(.L_x_4409) ;  /* 0x000000c800c09947 */ /* 0x008fea0003800000 */
.L_x_4408:
        /* <DEDUP_REMOVED lines=13> */
[----:B------:R-:W-:Y:S01]  /*a300*/  UMOV UR6, UR28 ;  /* 0x0000001c00067c82 */ /* 0x000fe20008000000 */
[----:B------:R-:W-:Y:S01]  /*a310*/  VIADD R21, R4, 0x800 ;  /* 0x0000080004157836 */ /* 0x000fe20000000000 */
[----:B------:R-:W-:Y:S01]  /*a320*/  UMOV UR11, 0x40000040 ;  /* 0x40000040000b7882 */ /* 0x000fe20000000000 */
[----:B------:R-:W-:-:S02]  /*a330*/  VIADD R15, R7, 0x800 ;  /* 0x00000800070f7836 */ /* 0x000fc40000000000 */
[----:B------:R-:W-:Y:S01]  /*a340*/  HGMMA.64x64x16.F32.BF16 R152, gdesc[UR20], R152, gsb0 ;  /* 0x00e00000149879f0 */ /* 0x000fe20008001898 */
[----:B0-----:R-:W-:Y:S02]  /*a350*/  SHF.R.U32.HI R12, RZ, 0x7, R12 ;  /* 0x00000007ff0c7819 */ /* 0x001fe4000001160c */
        /* <DEDUP_REMOVED lines=165> */
[----:B------:R-:W-:-:S04]  /*adb0*/  VIADD R15, R7, 0xa00 ;  /* 0x00000a00070f7836 */ /* 0x000fc80000000000 */
        /* <DEDUP_REMOVED lines=175> */
[----:B------:R-:W-:-:S05]  /*b8b0*/  FMUL.FTZ R163, R183, UR29 ;  /* 0x0000001db7a37c20 */ /* 0x000fca0008410000 */
        /* <DEDUP_REMOVED lines=25> */
[----:B-1----:R-:W-:Y:S01]  /*ba50*/  FMNMX.FTZ R7, R205, R154, !PT ;  /* 0x0000009acd077209 */ /* 0x002fe20007810000 */
[----:B------:R-:W-:-:S06]  /*ba60*/  FMUL.FTZ R154, R166, UR29 ;  /* 0x0000001da69a7c20 */ /* 0x000fcc0008410000 */
        /* <DEDUP_REMOVED lines=8> */
[----:B0-----:R-:W-:Y:S01]  /*baf0*/  FMNMX.FTZ R167, R7, R160, !PT ;  /* 0x000000a007a77209 */ /* 0x001fe20007810000 */
[----:B------:R-:W-:Y:S01]  /*bb00*/  FMUL.FTZ R160, R178, UR29 ;  /* 0x0000001db2a07c20 */ /* 0x000fe20008410000 */
        /* <DEDUP_REMOVED lines=8> */
[----:B------:R-:W3:Y:S08]  /*bb90*/  MUFU.TANH R155, R155 ;  /* 0x0000009b009b7308 */ /* 0x000ef00000002400 */
[----:B------:R-:W4:Y:S01]  /*bba0*/  MUFU.TANH R156, R156 ;  /* 0x0000009c009c7308 */ /* 0x000f220000002400 */
[----:B-1----:R-:W-:-:S02]  /*bbb0*/  FMNMX.FTZ R7, R167, R168, !PT ;  /* 0x000000a8a7077209 */ /* 0x002fc40007810000 */
[----:B0-----:R-:W-:-:S03]  /*bbc0*/  FMNMX.FTZ R167, R153, R166, !PT ;  /* 0x000000a699a77209 */ /* 0x001fc60007810000 */
[C---:B------:R-:W-:Y:S02]  /*bbd0*/  FADD.FTZ R166, -R7.reuse, R20 ;  /* 0x0000001407a67221 */ /* 0x040fe40000010100 */
        /* <DEDUP_REMOVED lines=20> */
[----:B------:R-:W-:Y:S01]  /*bd20*/  FFMA.FTZ R206, R206, UR6, -R167 ;  /* 0x00000006cece7c23 */ /* 0x000fe200080108a7 */
[----:B------:R-:W-:-:S02]  /*bd30*/  IMAD R204, R2, 0x1000, R19 ;  /* 0x0000100002cc7824 */ /* 0x000fc400078e0213 */
[----:B------:R-:W0:Y:S01]  /*bd40*/  MUFU.TANH R160, R160 ;  /* 0x000000a000a07308 */ /* 0x000e220000002400 */
[----:B-1----:R-:W-:Y:S02]  /*bd50*/  FMNMX.FTZ R166, R158, R169, !PT ;  /* 0x000000a99ea67209 */ /* 0x002fe40007810000 */
[----:B------:R-:W-:-:S05]  /*bd60*/  R2UR UR10, R204 ;  /* 0x00000000cc0a72ca */ /* 0x000fca00000e0000 */
[----:B------:R-:W1:Y:S01]  /*bd70*/  MUFU.TANH R161, R161 ;  /* 0x000000a100a17308 */ /* 0x000e620000002400 */
[----:B--2---:R-:W-:-:S07]  /*bd80*/  FMNMX.FTZ R169, R159, R166, !PT ;  /* 0x000000a69fa97209 */ /* 0x004fce0007810000 */
[----:B------:R-:W2:Y:S01]  /*bd90*/  MUFU.TANH R162, R162 ;  /* 0x000000a200a27308 */ /* 0x000ea20000002400 */
[----:B0-----:R-:W-:Y:S01]  /*bda0*/  FMNMX.FTZ R8, R160, R169, !PT ;  /* 0x000000a9a0087209 */ /* 0x001fe20007810000 */
[----:B------:R-:W-:-:S06]  /*bdb0*/  FFMA.FTZ R169, R188, UR6, -R167 ;  /* 0x00000006bca97c23 */ /* 0x000fcc00080108a7 */
[----:B------:R-:W0:Y:S01]  /*bdc0*/  MUFU.TANH R163, R163 ;  /* 0x000000a300a37308 */ /* 0x000e220000002400 */
[----:B-1----:R-:W-:-:S07]  /*bdd0*/  FMNMX.FTZ R171, R161, R8, !PT ;  /* 0x00000008a1ab7209 */ /* 0x002fce0007810000 */
[----:B------:R1:W3:Y:S01]  /*bde0*/  MUFU.EX2 R20, R170 ;  /* 0x000000aa00147308 */ /* 0x0002e20000000800 */
[----:B--2---:R-:W-:Y:S01]  /*bdf0*/  FMNMX.FTZ R8, R162, R171, !PT ;  /* 0x000000aba2087209 */ /* 0x004fe20007810000 */
[----:B------:R-:W-:-:S06]  /*be00*/  FFMA.FTZ R171, R197, UR6, -R167 ;  /* 0x00000006c5ab7c23 */ /* 0x000fcc00080108a7 */
[----:B------:R-:W-:Y:S01]  /*be10*/  MUFU.EX2 R21, R21 ;  /* 0x0000001500157308 */ /* 0x000fe20000000800 */
[----:B0-----:R-:W-:Y:S01]  /*be20*/  FMNMX.FTZ R8, R163, R8, !PT ;  /* 0x00000008a3087209 */ /* 0x001fe20007810000 */
[----:B-1----:R-:W-:-:S04]  /*be30*/  FFMA.FTZ R170, R196, UR6, -R167 ;  /* 0x00000006c4aa7c23 */ /* 0x002fc800080108a7 */
[----:B------:R-:W0:Y:S02]  /*be40*/  SHFL.BFLY PT, R177, R8, 0x2, 0x1f ;  /* 0x0c401f0008b17f89 */ /* 0x000e2400000e0000 */
[----:B------:R-:W1:Y:S01]  /*be50*/  MUFU.EX2 R168, R168 ;  /* 0x000000a800a87308 */ /* 0x000e620000000800 */
[-C--:B---3--:R-:W-:Y:S01]  /*be60*/  FMUL.FTZ R24, R24, R20.reuse ;  /* 0x0000001418187220 */ /* 0x088fe20000410000 */
        /* <DEDUP_REMOVED lines=20> */
[----:B0-----:R-:W-:Y:S01]  /*bfb0*/  FMNMX.FTZ R166, R8, R177, !PT ;  /* 0x000000b108a67209 */ /* 0x001fe20007810000 */
[----:B------:R-:W-:Y:S01]  /*bfc0*/  FFMA.FTZ R177, R165, UR6, -R167 ;  /* 0x00000006a5b17c23 */ /* 0x000fe200080108a7 */
        /* <DEDUP_REMOVED lines=36> */
[----:B------:R-:W-:Y:S01]  /*c210*/  FFMA.FTZ R197, R153, UR6, -R165 ;  /* 0x0000000699c57c23 */ /* 0x000fe200080108a5 */
[----:B------:R-:W-:-:S02]  /*c220*/  IMAD.MOV R153, RZ, RZ, -R184 ;  /* 0x000000ffff997224 */ /* 0x000fc400078e0ab8 */
[----:B------:R-:W-:Y:S01]  /*c230*/  FMUL.FTZ R11, R11, UR6 ;  /* 0x000000060b0b7c20 */ /* 0x000fe20008410000 */
[--C-:B------:R-:W-:Y:S01]  /*c240*/  FFMA.FTZ R183, R12, UR6, -R165.reuse ;  /* 0x000000060cb77c23 */ /* 0x100fe200080108a5 */
[--C-:B------:R-:W-:Y:S01]  /*c250*/  FFMA.FTZ R12, R14, UR6, -R165.reuse ;  /* 0x000000060e0c7c23 */ /* 0x100fe200080108a5 */
[--C-:B------:R-:W-:Y:S01]  /*c260*/  FFMA.FTZ R14, R152, UR6, -R165.reuse ;  /* 0x00000006980e7c23 */ /* 0x100fe200080108a5 */
[----:B------:R-:W-:Y:S01]  /*c270*/  ISETP.NE.AND P1, PT, R18, R153, PT ;  /* 0x000000991200720c */ /* 0x000fe20003f25270 */
[--C-:B------:R-:W-:Y:S01]  /*c280*/  FFMA.FTZ R188, R154, UR6, -R165.reuse ;  /* 0x000000069abc7c23 */ /* 0x100fe200080108a5 */
[----:B------:R-:W0:Y:S01]  /*c290*/  MUFU.EX2 R11, R11 ;  /* 0x0000000b000b7308 */ /* 0x000e220000000800 */
[----:B------:R-:W-:Y:S02]  /*c2a0*/  @!P2 VIADD R152, R9, 0x38840 ;  /* 0x000388400998a836 */ /* 0x000fe40000000000 */
[--C-:B------:R-:W-:Y:S01]  /*c2b0*/  FFMA.FTZ R10, R10, UR6, -R165.reuse ;  /* 0x000000060a0a7c23 */ /* 0x100fe200080108a5 */
[--C-:B------:R-:W-:Y:S01]  /*c2c0*/  FFMA.FTZ R15, R15, UR6, -R165.reuse ;  /* 0x000000060f0f7c23 */ /* 0x100fe200080108a5 */
[--C-:B------:R-:W-:Y:S01]  /*c2d0*/  FFMA.FTZ R199, R155, UR6, -R165.reuse ;  /* 0x000000069bc77c23 */ /* 0x100fe200080108a5 */
[--C-:B------:R-:W-:Y:S01]  /*c2e0*/  FFMA.FTZ R196, R156, UR6, -R165.reuse ;  /* 0x000000069cc47c23 */ /* 0x100fe200080108a5 */
[----:B------:R-:W-:Y:S01]  /*c2f0*/  @!P2 PRMT R152, RZ, 0x654, R152 ;  /* 0x00000654ff98a816 */ /* 0x000fe20000000098 */
[--C-:B------:R-:W-:Y:S01]  /*c300*/  FFMA.FTZ R201, R157, UR6, -R165.reuse ;  /* 0x000000069dc97c23 */ /* 0x100fe200080108a5 */
[--C-:B------:R-:W-:Y:S01]  /*c310*/  FFMA.FTZ R198, R158, UR6, -R165.reuse ;  /* 0x000000069ec67c23 */ /* 0x100fe200080108a5 */
[----:B------:R-:W-:Y:S01]  /*c320*/  FFMA.FTZ R203, R159, UR6, -R165 ;  /* 0x000000069fcb7c23 */ /* 0x000fe200080108a5 */
[----:B------:R1:W-:Y:S01]  /*c330*/  @!P2 SYNCS.ARRIVE.TRANS64.RED.A1T0 RZ, [R152+URZ], RZ ;  /* 0x000000ff98ffa9a7 */ /* 0x0003e2000810043f */
[----:B------:R-:W-:-:S02]  /*c340*/  @!P1 IMAD R154, R13, 0x40, R22 ;  /* 0x000000400d9a9824 */ /* 0x000fc400078e0216 */
[--C-:B------:R-:W-:Y:S01]  /*c350*/  FFMA.FTZ R200, R160, UR6, -R165.reuse ;  /* 0x00000006a0c87c23 */ /* 0x100fe200080108a5 */
[--C-:B------:R-:W-:Y:S01]  /*c360*/  FFMA.FTZ R205, R161, UR6, -R165.reuse ;  /* 0x00000006a1cd7c23 */ /* 0x100fe200080108a5 */
[----:B------:R-:W-:Y:S01]  /*c370*/  FFMA.FTZ R13, R162, UR6, -R165 ;  /* 0x00000006a20d7c23 */ /* 0x000fe200080108a5 */
[----:B------:R-:W-:Y:S02]  /*c380*/  @!P1 IMAD R154, R154, 0x4, R17 ;  /* 0x000000049a9a9824 */ /* 0x000fe400078e0211 */
[----:B------:R-:W-:Y:S01]  /*c390*/  FFMA.FTZ R202, R163, UR6, -R165 ;  /* 0x00000006a3ca7c23 */ /* 0x000fe200080108a5 */
[----:B------:R-:W-:Y:S01]  /*c3a0*/  MUFU.EX2 R10, R10 ;  /* 0x0000000a000a7308 */ /* 0x000fe20000000800 */
[----:B-1----:R-:W-:Y:S01]  /*c3b0*/  F2FP.BF16.F32.PACK_AB R152, R168, R21 ;  /* 0x00000015a898723e */ /* 0x002fe200000010ff */
[----:B0-----:R-:W-:Y:S01]  /*c3c0*/  FMUL.FTZ R26, R26, R11 ;  /* 0x0000000b1a1a7220 */ /* 0x001fe20000410000 */
[----:B------:R-:W-:Y:S01]  /*c3d0*/  @!P1 STS [R154+0x38400], R20 ;  /* 0x038400149a009388 */ /* 0x000fe20000000800 */
[----:B------:R-:W-:Y:S01]  /*c3e0*/  F2FP.BF16.F32.PACK_AB R156, R172, R171 ;  /* 0x000000abac9c723e */ /* 0x000fe200000010ff */
[----:B------:R-:W-:Y:S01]  /*c3f0*/  FMUL.FTZ R27, R27, R11 ;  /* 0x0000000b1b1b7220 */ /* 0x000fe20000410000 */
[----:B------:R-:W-:Y:S01]  /*c400*/  F2FP.BF16.F32.PACK_AB R158, R174, R173 ;  /* 0x000000adae9e723e */ /* 0x000fe200000010ff */
[----:B------:R0:W-:Y:S01]  /*c410*/  @!P1 STS [R154+0x38420], R11 ;  /* 0x0384200b9a009388 */ /* 0x0001e20000000800 */
        /* <DEDUP_REMOVED lines=65> */
[----:B0-----:R-:W-:Y:S01]  /*c830*/  F2FP.BF16.F32.PACK_AB R159, R199, R188 ;  /* 0x000000bcc79f723e */ /* 0x001fe200000010ff */
        /* <DEDUP_REMOVED lines=33> */
[-C--:B------:R-:W-:Y:S01]  /*ca50*/  FMUL.FTZ R150, R150, R11.reuse ;  /* 0x0000000b96967220 */ /* 0x080fe20000410000 */
[----:B------:R-:W-:Y:S01]  /*ca60*/  FMUL.FTZ R151, R151, R11 ;  /* 0x0000000b97977220 */ /* 0x000fe20000410000 */
[----:B------:R2:W-:Y:S01]  /*ca70*/  STSM.16.M88.4 [R185+0x36400], R152 ;  /* 0x03640098b9007844 */ /* 0x0005e20000000200 */
[----:B------:R-:W-:Y:S01]  /*ca80*/  FFMA.FTZ R6, R11, R6, R10 ;  /* 0x000000060b067223 */ /* 0x000fe2000001000a */
[----:B------:R-:W-:Y:S01]  /*ca90*/  FFMA.FTZ R5, R20, R5, R21 ;  /* 0x0000000514057223 */ /* 0x000fe20000010015 */
[----:B------:R-:W0:Y:S01]  /*caa0*/  MUFU.EX2 R203, R203 ;  /* 0x000000cb00cb7308 */ /* 0x000e220000000800 */
[----:B-1----:R-:W-:Y:S01]  /*cab0*/  F2FP.BF16.F32.PACK_AB R161, R201, R196 ;  /* 0x000000c4c9a1723e */ /* 0x002fe200000010ff */
[----:B------:R2:W-:Y:S01]  /*cac0*/  STSM.16.M88.4 [R186], R156 ;  /* 0x0000009cba007844 */ /* 0x0005e20000000200 */
[----:B------:R-:W-:Y:S01]  /*cad0*/  FADD.FTZ R183, R183, R6 ;  /* 0x00000006b7b77221 */ /* 0x000fe20000010000 */
[----:B------:R-:W-:Y:S01]  /*cae0*/  FADD.FTZ R168, R168, R5 ;  /* 0x00000005a8a87221 */ /* 0x000fe20000010000 */
[----:B------:R-:W-:Y:S01]  /*caf0*/  ISETP.LT.AND P1, PT, RZ, UR31, PT ;  /* 0x0000001fff007c0c */ /* 0x000fe2000bf21270 */
[----:B------:R-:W-:-:S02]  /*cb00*/  @!P2 VIADD R9, R9, 0x38860 ;  /* 0x000388600909a836 */ /* 0x000fc40000000000 */
[----:B------:R-:W-:Y:S01]  /*cb10*/  FADD.FTZ R12, R12, R183 ;  /* 0x000000b70c0c7221 */ /* 0x000fe20000010000 */
[----:B------:R-:W-:Y:S01]  /*cb20*/  MUFU.EX2 R179, R179 ;  /* 0x000000b300b37308 */ /* 0x000fe20000000800 */
[----:B------:R-:W-:Y:S01]  /*cb30*/  FADD.FTZ R169, R169, R168 ;  /* 0x000000a8a9a97221 */ /* 0x000fe20000010000 */
[----:B------:R-:W-:Y:S01]  /*cb40*/  UIADD3 UR31, UR31, -0x1, URZ ;  /* 0xffffffff1f1f7890 */ /* 0x000fe2000fffe03f */
[----:B------:R-:W-:Y:S01]  /*cb50*/  FADD.FTZ R15, R15, R12 ;  /* 0x0000000c0f0f7221 */ /* 0x000fe20000010000 */
[----:B------:R-:W-:Y:S01]  /*cb60*/  @!P2 PRMT R9, RZ, 0x654, R9 ;  /* 0x00000654ff09a816 */ /* 0x000fe20000000009 */
[----:B------:R-:W-:Y:S01]  /*cb70*/  FADD.FTZ R170, R170, R169 ;  /* 0x000000a9aaaa7221 */ /* 0x000fe20000010000 */
[----:B------:R-:W-:Y:S02]  /*cb80*/  IMAD.MOV.U32 R11, RZ, RZ, R8 ;  /* 0x000000ffff0b7224 */ /* 0x000fe400078e0008 */
[----:B------:R-:W-:Y:S01]  /*cb90*/  FADD.FTZ R14, R14, R15 ;  /* 0x0000000f0e0e7221 */ /* 0x000fe20000010000 */
[----:B------:R-:W1:Y:S01]  /*cba0*/  MUFU.EX2 R180, R180 ;  /* 0x000000b400b47308 */ /* 0x000e620000000800 */
[----:B0-----:R-:W-:Y:S01]  /*cbb0*/  F2FP.BF16.F32.PACK_AB R163, R203, R198 ;  /* 0x000000c6cba3723e */ /* 0x001fe200000010ff */
[----:B------:R-:W-:Y:S01]  /*cbc0*/  FADD.FTZ R171, R171, R170 ;  /* 0x000000aaabab7221 */ /* 0x000fe20000010000 */
[----:B------:R-:W-:Y:S01]  /*cbd0*/  FADD.FTZ R197, R197, R14 ;  /* 0x0000000ec5c57221 */ /* 0x000fe20000010000 */
[----:B------:R-:W-:-:S02]  /*cbe0*/  IMAD.MOV.U32 R20, RZ, RZ, R7 ;  /* 0x000000ffff147224 */ /* 0x000fc400078e0007 */
[----:B------:R2:W-:Y:S01]  /*cbf0*/  STSM.16.M88.4 [R189], R160 ;  /* 0x000000a0bd007844 */ /* 0x0005e20000000200 */
[----:B------:R-:W-:Y:S01]  /*cc00*/  FADD.FTZ R172, R172, R171 ;  /* 0x000000abacac7221 */ /* 0x000fe20000010000 */
[----:B------:R0:W-:Y:S01]  /*cc10*/  MUFU.EX2 R181, R206 ;  /* 0x000000ce00b57308 */ /* 0x0001e20000000800 */
[----:B------:R-:W-:Y:S02]  /*cc20*/  FADD.FTZ R188, R188, R197 ;  /* 0x000000c5bcbc7221 */ /* 0x000fe40000010000 */
[----:B------:R-:W-:Y:S02]  /*cc30*/  FADD.FTZ R173, R173, R172 ;  /* 0x000000acadad7221 */ /* 0x000fe40000010000 */
[----:B------:R-:W-:Y:S02]  /*cc40*/  FADD.FTZ R199, R199, R188 ;  /* 0x000000bcc7c77221 */ /* 0x000fe40000010000 */
[----:B------:R-:W-:Y:S01]  /*cc50*/  FADD.FTZ R174, R174, R173 ;  /* 0x000000adaeae7221 */ /* 0x000fe20000010000 */
[----:B------:R-:W3:Y:S01]  /*cc60*/  MUFU.EX2 R182, R182 ;  /* 0x000000b600b67308 */ /* 0x000ee20000000800 */
[----:B-1----:R-:W-:Y:S01]  /*cc70*/  F2FP.BF16.F32.PACK_AB R164, R180, R179 ;  /* 0x000000b3b4a4723e */ /* 0x002fe200000010ff */
[----:B0-----:R-:W-:-:S02]  /*cc80*/  VIADD R206, R204, 0x80 ;  /* 0x00000080ccce7836 */ /* 0x001fc40000000000 */
[----:B------:R-:W-:Y:S01]  /*cc90*/  FADD.FTZ R196, R196, R199 ;  /* 0x000000c7c4c47221 */ /* 0x000fe20000010000 */
[----:B------:R-:W-:-:S03]  /*cca0*/  FADD.FTZ R175, R175, R174 ;  /* 0x000000aeafaf7221 */ /* 0x000fc60000010000 */
[----:B------:R-:W-:Y:S01]  /*ccb0*/  FADD.FTZ R201, R201, R196 ;  /* 0x000000c4c9c97221 */ /* 0x000fe20000010000 */
[----:B------:R-:W-:Y:S01]  /*ccc0*/  MUFU.EX2 R200, R200 ;  /* 0x000000c800c87308 */ /* 0x000fe20000000800 */
[----:B------:R-:W-:Y:S02]  /*ccd0*/  FADD.FTZ R176, R176, R175 ;  /* 0x000000afb0b07221 */ /* 0x000fe40000010000 */
[----:B------:R-:W-:Y:S02]  /*cce0*/  FADD.FTZ R198, R198, R201 ;  /* 0x000000c9c6c67221 */ /* 0x000fe40000010000 */
[----:B------:R-:W-:Y:S02]  /*ccf0*/  FADD.FTZ R177, R177, R176 ;  /* 0x000000b0b1b17221 */ /* 0x000fe40000010000 */
[----:B------:R-:W-:Y:S01]  /*cd00*/  FADD.FTZ R203, R203, R198 ;  /* 0x000000c6cbcb7221 */ /* 0x000fe20000010000 */
[----:B------:R-:W0:Y:S01]  /*cd10*/  MUFU.EX2 R205, R205 ;  /* 0x000000cd00cd7308 */ /* 0x000e220000000800 */
[----:B---3--:R-:W-:Y:S01]  /*cd20*/  F2FP.BF16.F32.PACK_AB R166, R182, R181 ;  /* 0x000000b5b6a6723e */ /* 0x008fe200000010ff */
[----:B------:R-:W-:-:S04]  /*cd30*/  FADD.FTZ R178, R178, R177 ;  /* 0x000000b1b2b27221 */ /* 0x000fc80000010000 */
[----:B------:R-:W-:Y:S02]  /*cd40*/  FADD.FTZ R179, R179, R178 ;  /* 0x000000b2b3b37221 */ /* 0x000fe40000010000 */
[----:B------:R-:W-:Y:S02]  /*cd50*/  MUFU.EX2 R13, R13 ;  /* 0x0000000d000d7308 */ /* 0x000fe40000000800 */
[----:B------:R-:W-:-:S04]  /*cd60*/  FADD.FTZ R180, R180, R179 ;  /* 0x000000b3b4b47221 */ /* 0x000fc80000010000 */
[----:B------:R-:W-:Y:S02]  /*cd70*/  FADD.FTZ R5, R181, R180 ;  /* 0x000000b4b5057221 */ /* 0x000fe40000010000 */
[----:B------:R-:W1:Y:S01]  /*cd80*/  MUFU.EX2 R202, R202 ;  /* 0x000000ca00ca7308 */ /* 0x000e620000000800 */
[----:B0-----:R-:W-:Y:S01]  /*cd90*/  F2FP.BF16.F32.PACK_AB R165, R205, R200 ;  /* 0x000000c8cda5723e */ /* 0x001fe200000010ff */
[----:B------:R-:W-:Y:S01]  /*cda0*/  FADD.FTZ R200, R200, R203 ;  /* 0x000000cbc8c87221 */ /* 0x000fe20000010000 */
[----:B------:R-:W-:-:S03]  /*cdb0*/  FADD.FTZ R5, R182, R5 ;  /* 0x00000005b6057221 */ /* 0x000fc60000010000 */
[----:B------:R-:W-:Y:S01]  /*cdc0*/  FADD.FTZ R200, R205, R200 ;  /* 0x000000c8cdc87221 */ /* 0x000fe20000010000 */
[----:B-1----:R-:W-:-:S03]  /*cdd0*/  F2FP.BF16.F32.PACK_AB R167, R202, R13 ;  /* 0x0000000dcaa7723e */ /* 0x002fc600000010ff */
[----:B------:R-:W-:Y:S02]  /*cde0*/  FADD.FTZ R13, R13, R200 ;  /* 0x000000c80d0d7221 */ /* 0x000fe40000010000 */
[----:B------:R2:W-:Y:S01]  /*cdf0*/  STSM.16.M88.4 [R187], R164 ;  /* 0x000000a4bb007844 */ /* 0x0005e20000000200 */
[----:B------:R-:W-:Y:S01]  /*ce00*/  WARPGROUP.ARRIVE ;  /* 0x00000000000079c5 */ /* 0x000fe20000000000 */
[----:B------:R-:W-:Y:S01]  /*ce10*/  FADD.FTZ R6, R202, R13 ;  /* 0x0000000dca067221 */ /* 0x000fe20000010000 */
[----:B------:R-:W-:-:S04]  /*ce20*/  IMAD.MOV.U32 R13, RZ, RZ, R2 ;  /* 0x000000ffff0d7224 */ /* 0x000fc800078e0002 */
[----:B------:R-:W-:Y:S01]  /*ce30*/  HGMMA.64x256x16.F32.BF16 R24, R152, gdesc[UR8].tnspB, R24, gsb0 ;  /* 0x43e0000898187df0 */ /* 0x000fe20008001818 */
        /* <DEDUP_REMOVED lines=31> */
.L_x_4401:
[----:B------:R-:W1:Y:S01]  /*d030*/  SHFL.BFLY PT, R0, R5, 0x2, 0x1f ;  /* 0x0c401f0005007f89 */ /* 0x000e6200000e0000 */
[----:B------:R-:W-:Y:S01]  /*d040*/  IMAD.U32 R12, RZ, RZ, UR6 ;  /* 0x00000006ff0c7e24 */ /* 0x000fe2000f8e00ff */
[----:B------:R-:W-:Y:S02]  /*d050*/  UIADD3 UR36, UR36, 0x1, URZ ;  /* 0x0000000124247890 */ /* 0x000fe4000fffe03f */
[----:B0-2---:R-:W0:Y:S01]  /*d060*/  SHFL.BFLY PT, R9, R6, 0x2, 0x1f ;  /* 0x0c401f0006097f89 */ /* 0x005e2200000e0000 */
[----:B------:R-:W-:Y:S08]  /*d070*/  BAR.ARV 0x8, 0x100 ;  /* 0x0204000000007b1d */ /* 0x000ff00000002000 */
[----:B------:R-:W-:Y:S01]  /*d080*/  BAR.SYNC.DEFER_BLOCKING 0xf, 0x100 ;  /* 0x03c4000000007b1d */ /* 0x000fe20000010000 */
[----:B-1----:R-:W-:Y:S01]  /*d090*/  FADD.FTZ R0, R0, R5 ;  /* 0x0000000500007221 */ /* 0x002fe20000010000 */
[----:B------:R-:W-:-:S02]  /*d0a0*/  VIADD R5, R2, 0x1 ;  /* 0x0000000102057836 */ /* 0x000fc40000000000 */
[----:B0-----:R-:W-:Y:S02]  /*d0b0*/  FADD.FTZ R11, R9, R6 ;  /* 0x00000006090b7221 */ /* 0x001fe40000010000 */
[----:B------:R-:W0:Y:S01]  /*d0c0*/  SHFL.BFLY PT, R3, R0, 0x1, 0x1f ;  /* 0x0c201f0000037f89 */ /* 0x000e2200000e0000 */
[----:B------:R-:W-:-:S03]  /*d0d0*/  ISETP.NE.AND P1, PT, R5, 0x2, PT ;  /* 0x000000020500780c */ /* 0x000fc60003f25270 */
[----:B------:R-:W1:Y:S01]  /*d0e0*/  SHFL.BFLY PT, R4, R11, 0x1, 0x1f ;  /* 0x0c201f000b047f89 */ /* 0x000e6200000e0000 */
[----:B0-----:R-:W-:Y:S01]  /*d0f0*/  FADD.FTZ R10, R0, R3 ;  /* 0x00000003000a7221 */ /* 0x001fe20000010000 */
[----:B------:R-:W-:Y:S02]  /*d100*/  IMAD.MOV R3, RZ, RZ, -R184 ;  /* 0x000000ffff037224 */ /* 0x000fe400078e0ab8 */
[----:B------:R-:W-:Y:S02]  /*d110*/  IMAD.MOV.U32 R0, RZ, RZ, -0x800000 ;  /* 0xff800000ff007424 */ /* 0x000fe400078e00ff */
[----:B-1----:R-:W-:Y:S01]  /*d120*/  FADD.FTZ R9, R11, R4 ;  /* 0x000000040b097221 */ /* 0x002fe20000010000 */
[----:B------:R-:W-:Y:S01]  /*d130*/  FSETP.NE.FTZ.AND P2, PT, R10, RZ, PT ;  /* 0x000000ff0a00720b */ /* 0x000fe20003f55000 */
[----:B------:R-:W-:Y:S01]  /*d140*/  IMAD.MOV.U32 R4, RZ, RZ, RZ ;  /* 0x000000ffff047224 */ /* 0x000fe200078e00ff */
[----:B------:R-:W-:Y:S01]  /*d150*/  ISETP.NE.AND P0, PT, R18, R3, PT ;  /* 0x000000031200720c */ /* 0x000fe20003f05270 */
[----:B------:R-:W-:Y:S01]  /*d160*/  IMAD.MOV.U32 R3, RZ, RZ, RZ ;  /* 0x000000ffff037224 */ /* 0x000fe200078e00ff */
[----:B------:R-:W-:-:S02]  /*d170*/  FSETP.NE.FTZ.AND P3, PT, R9, RZ, PT ;  /* 0x000000ff0900720b */ /* 0x000fc40003f75000 */
[----:B------:R-:W-:-:S04]  /*d180*/  SEL R11, RZ, 0x1, P1 ;  /* 0x00000001ff0b7807 */ /* 0x000fc80000800000 */
[----:B------:R-:W-:-:S03]  /*d190*/  LOP3.LUT R16, R16, R11, RZ, 0x3c, !PT ;  /* 0x0000000b10107212 */ /* 0x000fc600078e3cff */
[----:B------:R-:W0:Y:S02]  /*d1a0*/  @P2 MUFU.RCP R3, R10 ;  /* 0x0000000a00032308 */ /* 0x000e240000001000 */
[----:B------:R-:W-:Y:S02]  /*d1b0*/  @!P0 IMAD R2, R2, 0x40, R22 ;  /* 0x0000004002028824 */ /* 0x000fe400078e0216 */
[----:B------:R-:W-:Y:S02]  /*d1c0*/  @P3 FMUL.FTZ R12, R12, 0.69314718246459960938 ;  /* 0x3f3172180c0c3820 */ /* 0x000fe40000410000 */
[----:B------:R-:W-:Y:S02]  /*d1d0*/  @!P0 IMAD R2, R2, 0x4, R17 ;  /* 0x0000000402028824 */ /* 0x000fe400078e0211 */
[----:B------:R-:W1:Y:S08]  /*d1e0*/  @P3 MUFU.RCP R4, R9 ;  /* 0x0000000900043308 */ /* 0x000e700000001000 */
[----:B------:R-:W2:Y:S01]  /*d1f0*/  @P2 MUFU.LG2 R10, R10 ;  /* 0x0000000a000a2308 */ /* 0x000ea20000000c00 */
[----:B0-----:R-:W-:Y:S01]  /*d200*/  @!P0 STS [R2+0x38400], R3 ;  /* 0x0384000302008388 */ /* 0x001fe20000000800 */
[-C--:B------:R-:W-:Y:S01]  /*d210*/  FMUL.FTZ R208, R24, R3.reuse ;  /* 0x0000000318d07220 */ /* 0x080fe20000410000 */
[-C--:B------:R-:W-:Y:S01]  /*d220*/  FMUL.FTZ R21, R25, R3.reuse ;  /* 0x0000000319157220 */ /* 0x080fe20000410000 */
[-C--:B------:R-:W-:Y:S01]  /*d230*/  FMUL.FTZ R205, R28, R3.reuse ;  /* 0x000000031ccd7220 */ /* 0x080fe20000410000 */
[-C--:B------:R-:W-:Y:S01]  /*d240*/  FMUL.FTZ R6, R29, R3.reuse ;  /* 0x000000031d067220 */ /* 0x080fe20000410000 */
[-C--:B------:R-:W-:Y:S01]  /*d250*/  FMUL.FTZ R213, R32, R3.reuse ;  /* 0x0000000320d57220 */ /* 0x080fe20000410000 */
[-C--:B------:R-:W-:Y:S01]  /*d260*/  FMUL.FTZ R211, R33, R3.reuse ;  /* 0x0000000321d37220 */ /* 0x080fe20000410000 */
[----:B------:R2:W0:Y:S01]  /*d270*/  @P3 MUFU.LG2 R11, R9 ;  /* 0x00000009000b3308 */ /* 0x0004220000000c00 */
[----:B-1----:R1:W-:Y:S01]  /*d280*/  @!P0 STS [R2+0x38420], R4 ;  /* 0x0384200402008388 */ /* 0x0023e20000000800 */
[-C--:B------:R-:W-:Y:S01]  /*d290*/  FMUL.FTZ R212, R36, R3.reuse ;  /* 0x0000000324d47220 */ /* 0x080fe20000410000 */
[-C--:B------:R-:W-:Y:S01]  /*d2a0*/  FMUL.FTZ R209, R37, R3.reuse ;  /* 0x0000000325d17220 */ /* 0x080fe20000410000 */
[-C--:B------:R-:W-:Y:S01]  /*d2b0*/  FMUL.FTZ R210, R40, R3.reuse ;  /* 0x0000000328d27220 */ /* 0x080fe20000410000 */
[-C--:B------:R-:W-:Y:S01]  /*d2c0*/  FMUL.FTZ R206, R41, R3.reuse ;  /* 0x0000000329ce7220 */ /* 0x080fe20000410000 */
[-C--:B------:R-:W-:Y:S01]  /*d2d0*/  FMUL.FTZ R207, R44, R3.reuse ;  /* 0x000000032ccf7220 */ /* 0x080fe20000410000 */
[-C--:B------:R-:W-:Y:S01]  /*d2e0*/  FMUL.FTZ R203, R45, R3.reuse ;  /* 0x000000032dcb7220 */ /* 0x080fe20000410000 */
[-C--:B------:R-:W-:Y:S01]  /*d2f0*/  FMUL.FTZ R204, R48, R3.reuse ;  /* 0x0000000330cc7220 */ /* 0x080fe20000410000 */
[----:B--2---:R-:W-:Y:S01]  /*d300*/  @P2 FMUL.FTZ R9, R10, 0.69314718246459960938 ;  /* 0x3f3172180a092820 */ /* 0x004fe20000410000 */
[----:B------:R-:W-:Y:S01]  /*d310*/  FMUL.FTZ R201, R49, R3 ;  /* 0x0000000331c97220 */ /* 0x000fe20000410000 */
[----:B-1----:R-:W-:-:S02]  /*d320*/  IMAD.U32 R2, RZ, RZ, UR6 ;  /* 0x00000006ff027e24 */ /* 0x002fc4000f8e00ff */
[-C--:B------:R-:W-:Y:S01]  /*d330*/  FMUL.FTZ R202, R52, R3.reuse ;  /* 0x0000000334ca7220 */ /* 0x080fe20000410000 */
[-C--:B------:R-:W-:Y:S01]  /*d340*/  FMUL.FTZ R199, R53, R3.reuse ;  /* 0x0000000335c77220 */ /* 0x080fe20000410000 */
[-C--:B------:R-:W-:Y:S01]  /*d350*/  FMUL.FTZ R200, R56, R3.reuse ;  /* 0x0000000338c87220 */ /* 0x080fe20000410000 */
[----:B------:R-:W-:Y:S01]  /*d360*/  @P2 FMUL.FTZ R2, R2, 0.69314718246459960938 ;  /* 0x3f31721802022820 */ /* 0x000fe20000410000 */
        /* <DEDUP_REMOVED lines=50> */
[----:B------:R-:W-:Y:S01]  /*d690*/  @P2 FFMA.FTZ R3, R2, R7, R9 ;  /* 0x0000000702032223 */ /* 0x000fe20000010009 */
        /* <DEDUP_REMOVED lines=67> */
.L_x_4377:
[----:B------:R-:W0:Y:S01]  /*dad0*/  S2R R4, SR_CgaCtaId ;  /* 0x0000000000047919 */ /* 0x000e220000008800 */
[----:B------:R-:W-:Y:S01]  /*dae0*/  MOV R17, 0x400 ;  /* 0x0000040000117802 */ /* 0x000fe20000000f00 */
[----:B------:R-:W-:Y:S01]  /*daf0*/  BSSY B0, `(.L_x_4411) ;  /* 0x00002a7000007945 */ /* 0x000fe20003800000 */
[----:B------:R-:W-:Y:S02]  /*db00*/  BAR.SYNC.DEFER_BLOCKING 0x5, 0x180 ;  /* 0x0146000000007b1d */ /* 0x000fe40000010000 */
[----:B0-----:R-:W-:-:S05]  /*db10*/  LEA R17, R4, R17, 0x18 ;  /* 0x0000001104117211 */ /* 0x001fca00078ec0ff */
[----:B------:R-:W0:Y:S02]  /*db20*/  LDS R4, [R17+0x388d0] ;  /* 0x0388d00011047984 */ /* 0x000e240000000800 */
[----:B0-----:R-:W-:Y:S01]  /*db30*/  R2UR UR4, R4 ;  /* 0x00000000040472ca */ /* 0x001fe200000e0000 */
[----:B------:R-:W-:Y:S06]  /*db40*/  BAR.ARV 0x4, 0x180 ;  /* 0x0106000000007b1d */ /* 0x000fec0000002000 */
[----:B------:R-:W-:Y:S08]  /*db50*/  @P0 BRA `(.L_x_4412) ;  /* 0x0000001c00880947 */ /* 0x000ff00003800000 */
[----:B------:R-:W0:Y:S01]  /*db60*/  S2R R4, SR_SWINHI ;  /* 0x0000000000047919 */ /* 0x000e220000002f00 */
[----:B------:R-:W-:Y:S01]  /*db70*/  IMAD R7, R215, 0x40, R23 ;  /* 0x00000040d7077824 */ /* 0x000fe200078e0217 */
[----:B------:R-:W-:Y:S01]  /*db80*/  F2FP.BF16.F32.PACK_AB R6, R6, R205 ;  /* 0x000000cd0606723e */ /* 0x000fe200000010ff */
[----:B------:R-:W-:Y:S01]  /*db90*/  USHF.R.S32.HI UR12, URZ, 0x1f, UR42 ;  /* 0x0000001f3f0c7899 */ /* 0x000fe2000801142a */
[----:B------:R-:W-:Y:S01]  /*dba0*/  BAR.SYNC.DEFER_BLOCKING 0x1, 0x100 ;  /* 0x0044000000007b1d */ /* 0x000fe20000010000 */
[----:B------:R-:W-:Y:S01]  /*dbb0*/  F2FP.BF16.F32.PACK_AB R112, R113, R112 ;  /* 0x000000707170723e */ /* 0x000fe200000010ff */
[----:B------:R-:W-:Y:S01]  /*dbc0*/  USHF.R.S32.HI UR13, URZ, 0x1f, UR39 ;  /* 0x0000001f3f0d7899 */ /* 0x000fe20008011427 */
[----:B------:R-:W-:Y:S02]  /*dbd0*/  F2FP.BF16.F32.PACK_AB R113, R19, R114 ;  /* 0x000000721371723e */ /* 0x000fe400000010ff */
[----:B------:R-:W-:Y:S02]  /*dbe0*/  F2FP.BF16.F32.PACK_AB R114, R117, R116 ;  /* 0x000000747572723e */ /* 0x000fe400000010ff */
[----:B------:R-:W-:Y:S01]  /*dbf0*/  F2FP.BF16.F32.PACK_AB R115, R108, R115 ;  /* 0x000000736c73723e */ /* 0x000fe200000010ff */
[----:B------:R-:W1:Y:S01]  /*dc00*/  SHFL.IDX PT, R41, R216, RZ, 0x1f ;  /* 0x00001fffd8297589 */ /* 0x000e6200000e0000 */
        /* <DEDUP_REMOVED lines=10> */
[----:B------:R-:W-:Y:S02]  /*dcb0*/  MOV R92, R17 ;  /* 0x00000011005c7202 */ /* 0x000fe40000000f00 */
[----:B0-----:R-:W-:Y:S02]  /*dcc0*/  MOV R93, R4 ;  /* 0x00000004005d7202 */ /* 0x001fe40000000f00 */
[----:B------:R-:W-:-:S02]  /*dcd0*/  F2FP.BF16.F32.PACK_AB R146, R149, R148 ;  /* 0x000000949592723e */ /* 0x000fc400000010ff */
[----:B------:R-:W-:Y:S01]  /*dce0*/  F2FP.BF16.F32.PACK_AB R147, R151, R150 ;  /* 0x000000969793723e */ /* 0x000fe200000010ff */
[----:B------:R-:W-:-:S04]  /*dcf0*/  IMAD.WIDE R4, R219, 0x2, R92 ;  /* 0x00000002db047825 */ /* 0x000fc800078e025c */
[----:B------:R-:W-:Y:S01]  /*dd00*/  IMAD.WIDE R92, R7, 0x2, R92 ;  /* 0x00000002075c7825 */ /* 0x000fe200078e025c */
[C---:B------:R-:W-:Y:S02]  /*dd10*/  IADD3 R15, P3, R4.reuse, 0x40, RZ ;  /* 0x00000040040f7810 */ /* 0x040fe40007f7e0ff */
[----:B------:R-:W-:Y:S02]  /*dd20*/  IADD3 R25, P4, R4, 0x60, RZ ;  /* 0x0000006004197810 */ /* 0x000fe40007f9e0ff */
[----:B------:R-:W-:Y:S02]  /*dd30*/  LOP3.LUT R14, R15, 0x380, RZ, 0xc0, !PT ;  /* 0x000003800f0e7812 */ /* 0x000fe400078ec0ff */
[----:B------:R-:W-:Y:S02]  /*dd40*/  LOP3.LUT R24, R25, 0x380, RZ, 0xc0, !PT ;  /* 0x0000038019187812 */ /* 0x000fe400078ec0ff */
[----:B------:R-:W-:Y:S02]  /*dd50*/  SHF.R.U64 R14, R14, 0x3, RZ ;  /* 0x000000030e0e7819 */ /* 0x000fe400000012ff */
[----:B------:R-:W-:-:S02]  /*dd60*/  SHF.R.U64 R24, R24, 0x3, RZ ;  /* 0x0000000318187819 */ /* 0x000fc400000012ff */
[----:B------:R-:W-:Y:S01]  /*dd70*/  LOP3.LUT R14, R14, R15, RZ, 0x3c, !PT ;  /* 0x0000000f0e0e7212 */ /* 0x000fe200078e3cff */
[--C-:B------:R-:W-:Y:S01]  /*dd80*/  IMAD.X R15, RZ, RZ, R5.reuse, P3 ;  /* 0x000000ffff0f7224 */ /* 0x100fe200018e0605 */
[----:B------:R-:W-:Y:S01]  /*dd90*/  LOP3.LUT R24, R24, R25, RZ, 0x3c, !PT ;  /* 0x0000001918187212 */ /* 0x000fe200078e3cff */
[----:B------:R-:W-:Y:S01]  /*dda0*/  IMAD.X R25, RZ, RZ, R5, P4 ;  /* 0x000000ffff197224 */ /* 0x000fe200020e0605 */
[C---:B------:R-:W-:Y:S02]  /*ddb0*/  IADD3 R29, P5, R4.reuse, 0x2000, RZ ;  /* 0x00002000041d7810 */ /* 0x040fe40007fbe0ff */
[C---:B------:R-:W-:Y:S02]  /*ddc0*/  IADD3 R119, P3, R4.reuse, 0x4020, RZ ;  /* 0x0000402004777810 */ /* 0x040fe40007f7e0ff */
[----:B------:R-:W-:Y:S02]  /*ddd0*/  IADD3 R123, P4, R4, 0x4040, RZ ;  /* 0x00004040047b7810 */ /* 0x000fe40007f9e0ff */
[----:B------:R-:W-:-:S02]  /*dde0*/  LOP3.LUT R28, R29, 0x380, RZ, 0xc0, !PT ;  /* 0x000003801d1c7812 */ /* 0x000fc400078ec0ff */
[----:B------:R-:W-:Y:S02]  /*ddf0*/  LOP3.LUT R118, R119, 0x380, RZ, 0xc0, !PT ;  /* 0x0000038077767812 */ /* 0x000fe400078ec0ff */
[----:B------:R-:W-:Y:S02]  /*de00*/  LOP3.LUT R122, R123, 0x380, RZ, 0xc0, !PT ;  /* 0x000003807b7a7812 */ /* 0x000fe400078ec0ff */
[----:B------:R-:W-:Y:S02]  /*de10*/  SHF.R.U64 R28, R28, 0x3, RZ ;  /* 0x000000031c1c7819 */ /* 0x000fe400000012ff */
[----:B------:R-:W-:Y:S02]  /*de20*/  IADD3 R49, P0, R4, 0x2040, RZ ;  /* 0x0000204004317810 */ /* 0x000fe40007f1e0ff */
[----:B------:R-:W-:Y:S02]  /*de30*/  SHF.R.U64 R118, R118, 0x3, RZ ;  /* 0x0000000376767819 */ /* 0x000fe400000012ff */
[----:B------:R-:W-:-:S02]  /*de40*/  SHF.R.U64 R122, R122, 0x3, RZ ;  /* 0x000000037a7a7819 */ /* 0x000fc400000012ff */
[----:B------:R-:W-:Y:S01]  /*de50*/  LOP3.LUT R28, R28, R29, RZ, 0x3c, !PT ;  /* 0x0000001d1c1c7212 */ /* 0x000fe200078e3cff */
[--C-:B------:R-:W-:Y:S01]  /*de60*/  IMAD.X R29, RZ, RZ, R5.reuse, P5 ;  /* 0x000000ffff1d7224 */ /* 0x100fe200028e0605 */
[----:B------:R-:W-:Y:S02]  /*de70*/  LOP3.LUT R48, R49, 0x380, RZ, 0xc0, !PT ;  /* 0x0000038031307812 */ /* 0x000fe400078ec0ff */
[----:B------:R-:W-:Y:S02]  /*de80*/  IADD3 R13, P2, R4, 0x20, RZ ;  /* 0x00000020040d7810 */ /* 0x000fe40007f5e0ff */
[----:B------:R-:W-:Y:S01]  /*de90*/  LOP3.LUT R118, R118, R119, RZ, 0x3c, !PT ;  /* 0x0000007776767212 */ /* 0x000fe200078e3cff */
[--C-:B------:R-:W-:Y:S01]  /*dea0*/  IMAD.X R119, RZ, RZ, R5.reuse, P3 ;  /* 0x000000ffff777224 */ /* 0x100fe200018e0605 */
[----:B------:R-:W-:Y:S01]  /*deb0*/  LOP3.LUT R122, R122, R123, RZ, 0x3c, !PT ;  /* 0x0000007b7a7a7212 */ /* 0x000fe200078e3cff */
[----:B------:R-:W-:Y:S01]  /*dec0*/  IMAD.X R123, RZ, RZ, R5, P4 ;  /* 0x000000ffff7b7224 */ /* 0x000fe200020e0605 */
[----:B------:R-:W-:-:S02]  /*ded0*/  IADD3 R127, P5, R4, 0x4060, RZ ;  /* 0x00004060047f7810 */ /* 0x000fc40007fbe0ff */
[C---:B------:R-:W-:Y:S02]  /*dee0*/  IADD3 R81, P3, R92.reuse, 0x1000, RZ ;  /* 0x000010005c517810 */ /* 0x040fe40007f7e0ff */
[----:B------:R-:W-:Y:S02]  /*def0*/  IADD3 R77, P4, R92, 0x2000, RZ ;  /* 0x000020005c4d7810 */ /* 0x000fe40007f9e0ff */
[----:B------:R-:W-:Y:S02]  /*df00*/  SHF.R.U64 R48, R48, 0x3, RZ ;  /* 0x0000000330307819 */ /* 0x000fe400000012ff */
        /* <DEDUP_REMOVED lines=9> */
[----:B------:R-:W-:-:S02]  /*dfa0*/  IADD3 R135, P0, R4, 0x6020, RZ ;  /* 0x0000602004877810 */ /* 0x000fc40007f1e0ff */
[----:B------:R-:W-:Y:S02]  /*dfb0*/  SHF.R.U64 R80, R80, 0x3, RZ ;  /* 0x0000000350507819 */ /* 0x000fe400000012ff */
[----:B------:R-:W-:Y:S02]  /*dfc0*/  SHF.R.U64 R76, R76, 0x3, RZ ;  /* 0x000000034c4c7819 */ /* 0x000fe400000012ff */
[----:B------:R-:W-:Y:S02]  /*dfd0*/  LOP3.LUT R32, R33, 0x380, RZ, 0xc0, !PT ;  /* 0x0000038021207812 */ /* 0x000fe400078ec0ff */
[----:B------:R-:W-:Y:S01]  /*dfe0*/  LOP3.LUT R12, R12, R13, RZ, 0x3c, !PT ;  /* 0x0000000d0c0c7212 */ /* 0x000fe200078e3cff */
[--C-:B------:R-:W-:Y:S01]  /*dff0*/  IMAD.X R13, RZ, RZ, R5.reuse, P2 ;  /* 0x000000ffff0d7224 */ /* 0x100fe200010e0605 */
[----:B------:R-:W-:Y:S01]  /*e000*/  LOP3.LUT R126, R126, R127, RZ, 0x3c, !PT ;  /* 0x0000007f7e7e7212 */ /* 0x000fe200078e3cff */
[----:B------:R-:W-:Y:S01]  /*e010*/  IMAD.X R127, RZ, RZ, R5, P5 ;  /* 0x000000ffff7f7224 */ /* 0x000fe200028e0605 */
[----:B------:R-:W-:-:S02]  /*e020*/  LOP3.LUT R134, R135, 0x380, RZ, 0xc0, !PT ;  /* 0x0000038087867812 */ /* 0x000fc400078ec0ff */
[C---:B------:R-:W-:Y:S02]  /*e030*/  IADD3 R101, P1, R4.reuse, 0x2060, RZ ;  /* 0x0000206004657810 */ /* 0x040fe40007f3e0ff */
[----:B------:R-:W-:Y:S02]  /*e040*/  IADD3 R105, P2, R4, 0x4000, RZ ;  /* 0x0000400004697810 */ /* 0x000fe40007f5e0ff */
[----:B------:R-:W-:Y:S01]  /*e050*/  LOP3.LUT R80, R80, R81, RZ, 0x3c, !PT ;  /* 0x0000005150507212 */ /* 0x000fe200078e3cff */
[--C-:B------:R-:W-:Y:S01]  /*e060*/  IMAD.X R81, RZ, RZ, R93.reuse, P3 ;  /* 0x000000ffff517224 */ /* 0x100fe200018e065d */
[----:B------:R-:W-:Y:S01]  /*e070*/  LOP3.LUT R76, R76, R77, RZ, 0x3c, !PT ;  /* 0x0000004d4c4c7212 */ /* 0x000fe200078e3cff */
[----:B------:R-:W-:Y:S01]  /*e080*/  IMAD.X R77, RZ, RZ, R93, P4 ;  /* 0x000000ffff4d7224 */ /* 0x000fe200020e065d */
[----:B------:R-:W-:Y:S02]  /*e090*/  SHF.R.U64 R32, R32, 0x3, RZ ;  /* 0x0000000320207819 */ /* 0x000fe400000012ff */
[----:B------:R-:W-:-:S02]  /*e0a0*/  IADD3 R73, P5, R92, 0x3000, RZ ;  /* 0x000030005c497810 */ /* 0x000fc40007fbe0ff */
[C---:B------:R-:W-:Y:S02]  /*e0b0*/  IADD3 R53, P3, R92.reuse, 0x8000, RZ ;  /* 0x000080005c357810 */ /* 0x040fe40007f7e0ff */
[----:B------:R-:W-:Y:S02]  /*e0c0*/  IADD3 R45, P4, R92, 0x9000, RZ ;  /* 0x000090005c2d7810 */ /* 0x000fe40007f9e0ff */
[----:B------:R-:W-:Y:S02]  /*e0d0*/  SHF.R.U64 R134, R134, 0x3, RZ ;  /* 0x0000000386867819 */ /* 0x000fe400000012ff */
[----:B------:R-:W-:Y:S02]  /*e0e0*/  LOP3.LUT R100, R101, 0x380, RZ, 0xc0, !PT ;  /* 0x0000038065647812 */ /* 0x000fe400078ec0ff */
[----:B------:R-:W-:Y:S02]  /*e0f0*/  LOP3.LUT R104, R105, 0x380, RZ, 0xc0, !PT ;  /* 0x0000038069687812 */ /* 0x000fe400078ec0ff */
[----:B------:R-:W-:Y:S01]  /*e100*/  LOP3.LUT R32, R32, R33, RZ, 0x3c, !PT ;  /* 0x0000002120207212 */ /* 0x000fe200078e3cff */
[----:B------:R-:W-:Y:S01]  /*e110*/  IMAD.X R33, RZ, RZ, R5, P6 ;  /* 0x000000ffff217224 */ /* 0x000fe200030e0605 */
[----:B------:R-:W-:-:S02]  /*e120*/  LOP3.LUT R72, R73, 0x380, RZ, 0xc0, !PT ;  /* 0x0000038049487812 */ /* 0x000fc400078ec0ff */
[----:B------:R-:W-:Y:S02]  /*e130*/  LOP3.LUT R52, R53, 0x380, RZ, 0xc0, !PT ;  /* 0x0000038035347812 */ /* 0x000fe400078ec0ff */
[----:B------:R-:W-:Y:S02]  /*e140*/  LOP3.LUT R44, R45, 0x380, RZ, 0xc0, !PT ;  /* 0x000003802d2c7812 */ /* 0x000fe400078ec0ff */
[----:B------:R-:W-:Y:S02]  /*e150*/  IADD3 R131, P6, R4, 0x6000, RZ ;  /* 0x0000600004837810 */ /* 0x000fe40007fde0ff */
[----:B------:R-:W-:Y:S01]  /*e160*/  LOP3.LUT R134, R134, R135, RZ, 0x3c, !PT ;  /* 0x0000008786867212 */ /* 0x000fe200078e3cff */
[----:B------:R-:W-:Y:S01]  /*e170*/  IMAD.X R135, RZ, RZ, R5, P0 ;  /* 0x000000ffff877224 */ /* 0x000fe200000e0605 */
[----:B------:R-:W-:Y:S02]  /*e180*/  SHF.R.U64 R100, R100, 0x3, RZ ;  /* 0x0000000364647819 */ /* 0x000fe400000012ff */
[----:B------:R-:W-:-:S02]  /*e190*/  SHF.R.U64 R104, R104, 0x3, RZ ;  /* 0x0000000368687819 */ /* 0x000fc400000012ff */
[----:B------:R-:W-:Y:S02]  /*e1a0*/  IADD3 R65, P0, R92, 0x5000, RZ ;  /* 0x000050005c417810 */ /* 0x000fe40007f1e0ff */
[----:B------:R-:W-:Y:S02]  /*e1b0*/  SHF.R.U64 R72, R72, 0x3, RZ ;  /* 0x0000000348487819 */ /* 0x000fe400000012ff */
        /* <DEDUP_REMOVED lines=8> */
[----:B------:R-:W-:Y:S01]  /*e240*/  LOP3.LUT R72, R72, R73, RZ, 0x3c, !PT ;  /* 0x0000004948487212 */ /* 0x000fe200078e3cff */
[----:B------:R-:W-:Y:S01]  /*e250*/  IMAD.X R73, RZ, RZ, R93, P5 ;  /* 0x000000ffff497224 */ /* 0x000fe200028e065d */
[C---:B------:R-:W-:Y:S02]  /*e260*/  IADD3 R9, P1, R4.reuse, 0x6040, RZ ;  /* 0x0000604004097810 */ /* 0x040fe40007f3e0ff */
[----:B------:R-:W-:Y:S02]  /*e270*/  IADD3 R11, P2, R4, 0x6060, RZ ;  /* 0x00006060040b7810 */ /* 0x000fe40007f5e0ff */
[----:B------:R-:W-:Y:S02]  /*e280*/  LOP3.LUT R52, R52, R53, RZ, 0x3c, !PT ;  /* 0x0000003534347212 */ /* 0x000fe400078e3cff */
[----:B------:R-:W-:Y:S02]  /*e290*/  LOP3.LUT R44, R44, R45, RZ, 0x3c, !PT ;  /* 0x0000002d2c2c7212 */ /* 0x000fe400078e3cff */
[----:B------:R-:W-:-:S02]  /*e2a0*/  SHF.R.U64 R130, R130, 0x3, RZ ;  /* 0x0000000382827819 */ /* 0x000fc400000012ff */
[----:B------:R-:W-:Y:S02]  /*e2b0*/  LOP3.LUT R53, R4, 0x380, RZ, 0xc0, !PT ;  /* 0x0000038004357812 */ /* 0x000fe400078ec0ff */
[----:B------:R-:W-:Y:S02]  /*e2c0*/  IADD3 R45, P5, R92, 0xa000, RZ ;  /* 0x0000a0005c2d7810 */ /* 0x000fe40007fbe0ff */
[----:B------:R-:W-:Y:S02]  /*e2d0*/  SHF.R.U64 R64, R64, 0x3, RZ ;  /* 0x0000000340407819 */ /* 0x000fe400000012ff */
[----:B------:R-:W-:Y:S02]  /*e2e0*/  LOP3.LUT R8, R9, 0x380, RZ, 0xc0, !PT ;  /* 0x0000038009087812 */ /* 0x000fe400078ec0ff */
[----:B------:R-:W-:Y:S02]  /*e2f0*/  LOP3.LUT R10, R11, 0x380, RZ, 0xc0, !PT ;  /* 0x000003800b0a7812 */ /* 0x000fe400078ec0ff */
[----:B------:R-:W-:Y:S01]  /*e300*/  LOP3.LUT R130, R130, R131, RZ, 0x3c, !PT ;  /* 0x0000008382827212 */ /* 0x000fe200078e3cff */
[----:B------:R-:W-:Y:S01]  /*e310*/  IMAD.X R131, RZ, RZ, R5, P6 ;  /* 0x000000ffff837224 */ /* 0x000fe200030e0605 */
[----:B------:R-:W-:-:S02]  /*e320*/  SHF.R.U64 R53, R53, 0x3, RZ ;  /* 0x0000000335357819 */ /* 0x000fc400000012ff */
[----:B------:R-:W-:Y:S02]  /*e330*/  LOP3.LUT R40, R45, 0x380, RZ, 0xc0, !PT ;  /* 0x000003802d287812 */ /* 0x000fe400078ec0ff */
[----:B------:R-:W-:Y:S02]  /*e340*/  IADD3 R69, P6, R92, 0x4000, RZ ;  /* 0x000040005c457810 */ /* 0x000fe40007fde0ff */
[----:B------:R-:W-:Y:S01]  /*e350*/  LOP3.LUT R64, R64, R65, RZ, 0x3c, !PT ;  /* 0x0000004140407212 */ /* 0x000fe200078e3cff */
[----:B------:R-:W-:Y:S01]  /*e360*/  IMAD.X R65, RZ, RZ, R93, P0 ;  /* 0x000000ffff417224 */ /* 0x000fe200000e065d */
[----:B------:R-:W-:Y:S02]  /*e370*/  SHF.R.U64 R8, R8, 0x3, RZ ;  /* 0x0000000308087819 */ /* 0x000fe400000012ff */
[----:B------:R-:W-:Y:S02]  /*e380*/  SHF.R.U64 R10, R10, 0x3, RZ ;  /* 0x000000030a0a7819 */ /* 0x000fe400000012ff */
[----:B------:R-:W-:-:S02]  /*e390*/  IADD3 R7, P0, R92, 0xc000, RZ ;  /* 0x0000c0005c077810 */ /* 0x000fc40007f1e0ff */
[----:B------:R-:W-:Y:S01]  /*e3a0*/  LOP3.LUT R4, R53, R4, RZ, 0x3c, !PT ;  /* 0x0000000435047212 */ /* 0x000fe200078e3cff */
[----:B------:R-:W-:Y:S01]  /*e3b0*/  IMAD.X R53, RZ, RZ, R93, P3 ;  /* 0x000000ffff357224 */ /* 0x000fe200018e065d */
        /* <DEDUP_REMOVED lines=9> */
[----:B------:R-:W-:Y:S02]  /*e450*/  MOV R89, R4 ;  /* 0x0000000400597202 */ /* 0x000fe40000000f00 */
[----:B------:R-:W-:Y:S02]  /*e460*/  F2FP.BF16.F32.PACK_AB R5, R27, R26 ;  /* 0x0000001a1b05723e */ /* 0x000fe400000010ff */
[----:B------:R-:W-:Y:S02]  /*e470*/  SHF.R.U64 R68, R68, 0x3, RZ ;  /* 0x0000000344447819 */ /* 0x000fe400000012ff */
[----:B------:R-:W-:Y:S02]  /*e480*/  IADD3 R27, P4, R92, 0xf000, RZ ;  /* 0x0000f0005c1b7810 */ /* 0x000fe40007f9e0ff */
[----:B------:R-:W-:-:S02]  /*e490*/  SHF.R.U64 R20, R20, 0x3, RZ ;  /* 0x0000000314147819 */ /* 0x000fc400000012ff */
[----:B------:R-:W-:Y:S01]  /*e4a0*/  LOP3.LUT R68, R68, R69, RZ, 0x3c, !PT ;  /* 0x0000004544447212 */ /* 0x000fe200078e3cff */
[--C-:B------:R-:W-:Y:S01]  /*e4b0*/  IMAD.X R69, RZ, RZ, R93.reuse, P6 ;  /* 0x000000ffff457224 */ /* 0x100fe200030e065d */
[----:B------:R-:W-:Y:S01]  /*e4c0*/  LOP3.LUT R26, R27, 0x380, RZ, 0xc0, !PT ;  /* 0x000003801b1a7812 */ /* 0x000fe200078ec0ff */
[----:B------:R-:W-:Y:S01]  /*e4d0*/  IMAD.X R97, RZ, RZ, R93, P4 ;  /* 0x000000ffff617224 */ /* 0x000fe200020e065d */
[C---:B------:R-:W-:Y:S02]  /*e4e0*/  IADD3 R61, P1, R92.reuse, 0x6000, RZ ;  /* 0x000060005c3d7810 */ /* 0x040fe40007f3e0ff */
[C---:B------:R-:W-:Y:S02]  /*e4f0*/  IADD3 R57, P2, R92.reuse, 0x7000, RZ ;  /* 0x000070005c397810 */ /* 0x040fe40007f5e0ff */
[----:B------:R-:W-:Y:S02]  /*e500*/  IADD3 R37, P6, R92, 0xb000, RZ ;  /* 0x0000b0005c257810 */ /* 0x000fe40007fde0ff */
[----:B------:R-:W-:-:S02]  /*e510*/  LOP3.LUT R20, R20, R7, RZ, 0x3c, !PT ;  /* 0x0000000714147212 */ /* 0x000fc400078e3cff */
[----:B------:R-:W-:Y:S01]  /*e520*/  F2FP.BF16.F32.PACK_AB R4, R21, R208 ;  /* 0x000000d01504723e */ /* 0x000fe200000010ff */
[----:B------:R-:W-:Y:S01]  /*e530*/  IMAD.X R21, RZ, RZ, R93, P0 ;  /* 0x000000ffff157224 */ /* 0x000fe200000e065d */
[----:B------:R-:W-:Y:S02]  /*e540*/  F2FP.BF16.F32.PACK_AB R7, R31, R30 ;  /* 0x0000001e1f07723e */ /* 0x000fe400000010ff */
[----:B------:R-:W-:Y:S02]  /*e550*/  SHF.R.U64 R26, R26, 0x3, RZ ;  /* 0x000000031a1a7819 */ /* 0x000fe400000012ff */
[----:B------:R-:W-:Y:S01]  /*e560*/  LOP3.LUT R60, R61, 0x380, RZ, 0xc0, !PT ;  /* 0x000003803d3c7812 */ /* 0x000fe200078ec0ff */
[----:B------:R0:W-:Y:S01]  /*e570*/  STSM.16.M88.4 [R89], R4 ;  /* 0x0000000459007844 */ /* 0x0001e20000000200 */
[----:B------:R-:W-:Y:S02]  /*e580*/  LOP3.LUT R56, R57, 0x380, RZ, 0xc0, !PT ;  /* 0x0000038039387812 */ /* 0x000fe400078ec0ff */
[----:B------:R-:W-:-:S02]  /*e590*/  LOP3.LUT R36, R37, 0x380, RZ, 0xc0, !PT ;  /* 0x0000038025247812 */ /* 0x000fc400078ec0ff */
[----:B------:R-:W-:Y:S02]  /*e5a0*/  LOP3.LUT R31, R92, 0x380, RZ, 0xc0, !PT ;  /* 0x000003805c1f7812 */ /* 0x000fe400078ec0ff */
[----:B------:R-:W-:Y:S02]  /*e5b0*/  LOP3.LUT R96, R26, R27, RZ, 0x3c, !PT ;  /* 0x0000001b1a607212 */ /* 0x000fe400078e3cff */
[----:B------:R-:W-:Y:S02]  /*e5c0*/  SHF.R.U64 R60, R60, 0x3, RZ ;  /* 0x000000033c3c7819 */ /* 0x000fe400000012ff */
[----:B------:R-:W-:Y:S02]  /*e5d0*/  SHF.R.U64 R56, R56, 0x3, RZ ;  /* 0x0000000338387819 */ /* 0x000fe400000012ff */
[----:B------:R-:W-:Y:S02]  /*e5e0*/  MOV R26, R12 ;  /* 0x0000000c001a7202 */ /* 0x000fe40000000f00 */
[----:B------:R-:W-:-:S02]  /*e5f0*/  SHF.R.U64 R36, R36, 0x3, RZ ;  /* 0x0000000324247819 */ /* 0x000fc400000012ff */
[----:B0-----:R-:W-:Y:S02]  /*e600*/  F2FP.BF16.F32.PACK_AB R4, R211, R213 ;  /* 0x000000d5d304723e */ /* 0x001fe400000010ff */
[----:B------:R-:W-:Y:S02]  /*e610*/  F2FP.BF16.F32.PACK_AB R5, R35, R34 ;  /* 0x000000222305723e */ /* 0x000fe400000010ff */
[----:B------:R-:W-:Y:S02]  /*e620*/  F2FP.BF16.F32.PACK_AB R6, R209, R212 ;  /* 0x000000d4d106723e */ /* 0x000fe400000010ff */
[----:B------:R-:W-:Y:S02]  /*e630*/  F2FP.BF16.F32.PACK_AB R7, R39, R38 ;  /* 0x000000262707723e */ /* 0x000fe400000010ff */
[----:B------:R-:W-:Y:S02]  /*e640*/  SHF.R.U64 R31, R31, 0x3, RZ ;  /* 0x000000031f1f7819 */ /* 0x000fe400000012ff */
[----:B------:R-:W-:Y:S01]  /*e650*/  MOV R38, R8 ;  /* 0x0000000800267202 */ /* 0x000fe20000000f00 */
[----:B------:R0:W-:Y:S01]  /*e660*/  STSM.16.M88.4 [R26], R4 ;  /* 0x000000041a007844 */ /* 0x0001e20000000200 */
[----:B------:R-:W-:-:S02]  /*e670*/  MOV R39, R10 ;  /* 0x0000000a00277202 */ /* 0x000fc40000000f00 */
[----:B------:R-:W-:Y:S01]  /*e680*/  LOP3.LUT R60, R60, R61, RZ, 0x3c, !PT ;  /* 0x0000003d3c3c7212 */ /* 0x000fe200078e3cff */
[--C-:B------:R-:W-:Y:S01]  /*e690*/  IMAD.X R61, RZ, RZ, R93.reuse, P1 ;  /* 0x000000ffff3d7224 */ /* 0x100fe200008e065d */
[----:B------:R-:W-:Y:S01]  /*e6a0*/  LOP3.LUT R56, R56, R57, RZ, 0x3c, !PT ;  /* 0x0000003938387212 */ /* 0x000fe200078e3cff */
[----:B------:R-:W-:Y:S01]  /*e6b0*/  IMAD.X R57, RZ, RZ, R93, P2 ;  /* 0x000000ffff397224 */ /* 0x000fe200010e065d */
[----:B------:R-:W-:Y:S02]  /*e6c0*/  MOV R168, R14 ;  /* 0x0000000e00a87202 */ /* 0x000fe40000000f00 */
[----:B------:R-:W-:Y:S02]  /*e6d0*/  F2FP.BF16.F32.PACK_AB R8, R206, R210 ;  /* 0x000000d2ce08723e */ /* 0x000fe400000010ff */
[----:B------:R-:W-:Y:S02]  /*e6e0*/  F2FP.BF16.F32.PACK_AB R9, R43, R42 ;  /* 0x0000002a2b09723e */ /* 0x000fe400000010ff */
[----:B------:R-:W-:-:S02]  /*e6f0*/  F2FP.BF16.F32.PACK_AB R10, R203, R207 ;  /* 0x000000cfcb0a723e */ /* 0x000fc400000010ff */
[----:B------:R-:W-:Y:S02]  /*e700*/  F2FP.BF16.F32.PACK_AB R11, R47, R46 ;  /* 0x0000002e2f0b723e */ /* 0x000fe400000010ff */
[----:B------:R-:W-:Y:S02]  /*e710*/  LOP3.LUT R36, R36, R37, RZ, 0x3c, !PT ;  /* 0x0000002524247212 */ /* 0x000fe400078e3cff */
[----:B------:R-:W-:Y:S01]  /*e720*/  MOV R188, R24 ;  /* 0x0000001800bc7202 */ /* 0x000fe20000000f00 */
[----:B------:R-:W-:Y:S01]  /*e730*/  STSM.16.M88.4 [R168], R8 ;  /* 0x00000008a8007844 */ /* 0x000fe20000000200 */
[----:B------:R-:W-:Y:S02]  /*e740*/  F2FP.BF16.F32.PACK_AB R12, R201, R204 ;  /* 0x000000ccc90c723e */ /* 0x000fe400000010ff */
[----:B------:R-:W-:Y:S02]  /*e750*/  F2FP.BF16.F32.PACK_AB R13, R51, R50 ;  /* 0x00000032330d723e */ /* 0x000fe400000010ff */
[----:B------:R-:W-:-:S02]  /*e760*/  F2FP.BF16.F32.PACK_AB R14, R199, R202 ;  /* 0x000000cac70e723e */ /* 0x000fc400000010ff */
[----:B------:R-:W-:Y:S02]  /*e770*/  F2FP.BF16.F32.PACK_AB R15, R55, R54 ;  /* 0x00000036370f723e */ /* 0x000fe400000010ff */
[C---:B------:R-:W-:Y:S02]  /*e780*/  IADD3 R85, P1, R92.reuse, 0xd000, RZ ;  /* 0x0000d0005c557810 */ /* 0x040fe40007f3e0ff */
[----:B------:R-:W-:Y:S01]  /*e790*/  IADD3 R37, P2, R92, 0xe000, RZ ;  /* 0x0000e0005c257810 */ /* 0x000fe20007f5e0ff */
[----:B------:R-:W-:Y:S01]  /*e7a0*/  STSM.16.M88.4 [R188], R12 ;  /* 0x0000000cbc007844 */ /* 0x000fe20000000200 */
[----:B------:R-:W-:Y:S02]  /*e7b0*/  MOV R205, R28 ;  /* 0x0000001c00cd7202 */ /* 0x000fe40000000f00 */
[----:B0-----:R-:W-:Y:S01]  /*e7c0*/  F2FP.BF16.F32.PACK_AB R4, R197, R200 ;  /* 0x000000c8c504723e */ /* 0x001fe200000010ff */
[----:B------:R-:W-:Y:S01]  /*e7d0*/  IMAD.X R89, RZ, RZ, R93, P2 ;  /* 0x000000ffff597224 */ /* 0x000fe200010e065d */
[----:B------:R-:W-:-:S02]  /*e7e0*/  F2FP.BF16.F32.PACK_AB R5, R59, R58 ;  /* 0x0000003a3b05723e */ /* 0x000fc400000010ff */
[----:B------:R-:W-:Y:S02]  /*e7f0*/  F2FP.BF16.F32.PACK_AB R6, R183, R198 ;  /* 0x000000c6b706723e */ /* 0x000fe400000010ff */
[----:B------:R-:W-:Y:S02]  /*e800*/  F2FP.BF16.F32.PACK_AB R7, R63, R62 ;  /* 0x0000003e3f07723e */ /* 0x000fe400000010ff */
[----:B------:R-:W-:Y:S02]  /*e810*/  LOP3.LUT R92, R31, R92, RZ, 0x3c, !PT ;  /* 0x0000005c1f5c7212 */ /* 0x000fe400078e3cff */
[----:B------:R-:W-:Y:S01]  /*e820*/  MOV R32, R32 ;  /* 0x0000002000207202 */ /* 0x000fe20000000f00 */
[----:B------:R-:W-:Y:S01]  /*e830*/  STSM.16.M88.4 [R205], R4 ;  /* 0x00000004cd007844 */ /* 0x000fe20000000200 */
[----:B------:R-:W-:Y:S02]  /*e840*/  F2FP.BF16.F32.PACK_AB R24, R181, R196 ;  /* 0x000000c4b518723e */ /* 0x000fe400000010ff */
        /* <DEDUP_REMOVED lines=21> */
[----:B--2---:R-:W-:-:S02]  /*e9a0*/  F2FP.BF16.F32.PACK_AB R48, R169, R172 ;  /* 0x000000aca930723e */ /* 0x004fc400000010ff */
[----:B------:R-:W-:Y:S02]  /*e9b0*/  F2FP.BF16.F32.PACK_AB R4, R164, R167 ;  /* 0x000000a7a404723e */ /* 0x000fe400000010ff */
        /* <DEDUP_REMOVED lines=10> */
[----:B-1----:R-:W-:Y:S01]  /*ea60*/  ISETP.NE.AND P3, PT, R41, RZ, PT ;  /* 0x000000ff2900720c */ /* 0x002fe20003f65270 */
[----:B------:R-:W-:Y:S01]  /*ea70*/  IMAD.X R41, RZ, RZ, R93, P5 ;  /* 0x000000ffff297224 */ /* 0x000fe200028e065d */
[----:B------:R-:W-:Y:S01]  /*ea80*/  MOV R126, R126 ;  /* 0x0000007e007e7202 */ /* 0x000fe20000000f00 */
[----:B------:R0:W-:Y:S01]  /*ea90*/  STSM.16.M88.4 [R122], R8 ;  /* 0x000000087a007844 */ /* 0x0001e20000000200 */
[----:B------:R-:W-:Y:S02]  /*eaa0*/  MOV R101, R130 ;  /* 0x0000008200657202 */ /* 0x000fe40000000f00 */
[----:B------:R-:W-:Y:S01]  /*eab0*/  F2FP.BF16.F32.PACK_AB R123, R156, R155 ;  /* 0x0000009b9c7b723e */ /* 0x000fe200000010ff */
[----:B------:R1:W-:Y:S01]  /*eac0*/  STSM.16.M88.4 [R126], R112 ;  /* 0x000000707e007844 */ /* 0x0003e20000000200 */
[----:B------:R-:W-:-:S02]  /*ead0*/  MOV R134, R134 ;  /* 0x0000008600867202 */ /* 0x000fc40000000f00 */
[----:B------:R-:W-:Y:S02]  /*eae0*/  F2FP.BF16.F32.PACK_AB R130, R133, R132 ;  /* 0x000000848582723e */ /* 0x000fe400000010ff */
[----:B------:R-:W-:Y:S02]  /*eaf0*/  F2FP.BF16.F32.PACK_AB R131, R161, R160 ;  /* 0x000000a0a183723e */ /* 0x000fe400000010ff */
[----:B------:R-:W-:Y:S02]  /*eb00*/  LOP3.LUT R84, R85, 0x380, RZ, 0xc0, !PT ;  /* 0x0000038055547812 */ /* 0x000fe400078ec0ff */
[----:B------:R-:W-:Y:S02]  /*eb10*/  LOP3.LUT R88, R37, 0x380, RZ, 0xc0, !PT ;  /* 0x0000038025587812 */ /* 0x000fe400078ec0ff */
[----:B------:R-:W-:Y:S02]  /*eb20*/  SHF.R.U64 R84, R84, 0x3, RZ ;  /* 0x0000000354547819 */ /* 0x000fe400000012ff */
[----:B0-----:R-:W-:-:S02]  /*eb30*/  F2FP.BF16.F32.PACK_AB R122, R125, R124 ;  /* 0x0000007c7d7a723e */ /* 0x001fc400000010ff */
[----:B------:R-:W-:Y:S02]  /*eb40*/  SHF.R.U64 R88, R88, 0x3, RZ ;  /* 0x0000000358587819 */ /* 0x000fe400000012ff */
[----:B------:R-:W-:Y:S01]  /*eb50*/  LOP3.LUT R84, R84, R85, RZ, 0x3c, !PT ;  /* 0x0000005554547212 */ /* 0x000fe200078e3cff */
[----:B------:R1:W-:Y:S01]  /*eb60*/  STSM.16.M88.4 [R101], R120 ;  /* 0x0000007865007844 */ /* 0x0003e20000000200 */
[----:B------:R-:W-:Y:S01]  /*eb70*/  LOP3.LUT R88, R88, R37, RZ, 0x3c, !PT ;  /* 0x0000002558587212 */ /* 0x000fe200078e3cff */
[--C-:B------:R-:W-:Y:S02]  /*eb80*/  IMAD.X R37, RZ, RZ, R93.reuse, P6 ;  /* 0x000000ffff257224 */ /* 0x100fe400030e065d */
[----:B------:R1:W-:Y:S01]  /*eb90*/  STSM.16.M88.4 [R134], R128 ;  /* 0x0000008086007844 */ /* 0x0003e20000000200 */
[----:B------:R-:W-:-:S03]  /*eba0*/  IMAD.X R85, RZ, RZ, R93, P1 ;  /* 0x000000ffff557224 */ /* 0x000fc600008e065d */
[----:B------:R1:W-:Y:S04]  /*ebb0*/  STSM.16.M88.4 [R38], R136 ;  /* 0x0000008826007844 */ /* 0x0003e80000000200 */
[----:B------:R1:W-:Y:S01]  /*ebc0*/  STSM.16.M88.4 [R39], R144 ;  /* 0x0000009027007844 */ /* 0x0003e20000000200 */
[----:B------:R-:W-:Y:S06]  /*ebd0*/  BAR.SYNC.DEFER_BLOCKING 0x1, 0x100 ;  /* 0x0044000000007b1d */ /* 0x000fec0000010000 */
[----:B------:R-:W-:Y:S05]  /*ebe0*/  @P3 BRA `(.L_x_4413) ;  /* 0x0000000000b83947 */ /* 0x000fea0003800000 */
        /* <DEDUP_REMOVED lines=17> */
[----:B------:R-:W2:Y:S01]  /*ed00*/  @P0 LDC R6, c[0x0][0xcf0] ;  /* 0x00033c00ff060b82 */ /* 0x000ea20000000800 */
[----:B0-----:R-:W-:-:S05]  /*ed10*/  @P0 IMAD.HI.U32 R5, R10, R5, RZ ;  /* 0x000000050a050227 */ /* 0x001fca00078e00ff */
[----:B--2---:R-:W-:-:S04]  /*ed20*/  @P0 SHF.R.U32.HI R4, RZ, R6, R5 ;  /* 0x00000006ff040219 */ /* 0x004fc80000011605 */
        /* <DEDUP_REMOVED lines=23> */
[----:B------:R-:W2:Y:S08]  /*eea0*/  SHFL.IDX PT, R7, R11, 0x1, 0x1c1f ;  /* 0x003c1f000b077f89 */ /* 0x000eb000000e0000 */
[----:B0-----:R0:W-:Y:S04]  /*eeb0*/  @!P1 ST.E desc[UR44][R4.64], R3 ;  /* 0x0000000304009985 */ /* 0x0011e8000c10192c */
[----:B--2---:R0:W-:Y:S02]  /*eec0*/  @!P0 ST.E desc[UR44][R6.64], R0 ;  /* 0x0000000006008985 */ /* 0x0041e4000c10192c */
.L_x_4413:
[----:B------:R-:W2:Y:S01]  /*eed0*/  LDC R15, c[0x0][0xce8] ;  /* 0x00033a00ff0f7b82 */ /* 0x000ea20000000800 */
        /* <DEDUP_REMOVED lines=13> */
[----:B--2---:R-:W-:-:S03]  /*efb0*/  ISETP.NE.AND P2, PT, R15, 0x1, PT ;  /* 0x000000010f00780c */ /* 0x004fc60003f45270 */
        /* <DEDUP_REMOVED lines=18> */
[----:B-1----:R-:W5:Y:S01]  /*f0e0*/  LD.E.128 R36, desc[UR44][R36.64] ;  /* 0x0000002c24247980 */ /* 0x002f62000c101d00 */
[----:B------:R-:W-:Y:S01]  /*f0f0*/  SEL R0, RZ, 0xffffffff, P0 ;  /* 0xffffffffff007807 */ /* 0x000fe20000000000 */
[----:B------:R-:W-:Y:S01]  /*f100*/  UIMAD.WIDE.U32 UR6, UR42, UR8, URZ ;  /* 0x000000082a0672a5 */ /* 0x000fe2000f8e003f */
[----:B------:R-:W-:Y:S01]  /*f110*/  IMAD.SHL.U32 R8, R8, 0x8, RZ ;  /* 0x0000000808087824 */ /* 0x000fe200078e00ff */
[----:B------:R-:W-:Y:S01]  /*f120*/  UIMAD UR5, UR42, UR9, UR5 ;  /* 0x000000092a0572a4 */ /* 0x000fe2000f8e0205 */
[----:B------:R1:W5:Y:S01]  /*f130*/  LD.E.128 R4, desc[UR44][R20.64] ;  /* 0x0000002c14047980 */ /* 0x000362000c101d00 */
        /* <DEDUP_REMOVED lines=28> */
[----:B0-----:R-:W0:Y:S01]  /*f300*/  FENCE.VIEW.ASYNC.S ;  /* 0x00000000000073c6 */ /* 0x001e220000000000 */
[----:B------:R-:W-:Y:S01]  /*f310*/  IMAD R11, R15, R13, R14 ;  /* 0x0000000d0f0b7224 */ /* 0x000fe200078e020e */
[----:B------:R-:W-:Y:S01]  /*f320*/  ISETP.GE.AND P0, PT, R218, UR10, PT ;  /* 0x0000000ada007c0c */ /* 0x000fe2000bf06270 */
[----:B------:R-:W-:Y:S01]  /*f330*/  IMAD.U32 R9, RZ, RZ, UR5 ;  /* 0x00000005ff097e24 */ /* 0x000fe2000f8e00ff */
[----:B------:R-:W-:Y:S01]  /*f340*/  ULDC UR5, c[0x0][0xb88] ;  /* 0x0002e20000057ab9 */ /* 0x000fe20000000800 */
[----:B------:R-:W-:Y:S01]  /*f350*/  IMAD.SHL.U32 R19, R0, 0x20, RZ ;  /* 0x0000002000137824 */ /* 0x000fe200078e00ff */
[----:B------:R-:W-:Y:S01]  /*f360*/  SHF.R.S32.HI R0, RZ, 0x1f, R11 ;  /* 0x0000001fff007819 */ /* 0x000fe2000001140b */
[C---:B------:R-:W-:Y:S01]  /*f370*/  IMAD R13, R3.reuse, UR7, R12 ;  /* 0x00000007030d7c24 */ /* 0x040fe2000f8e020c */
[----:B------:R-:W-:Y:S01]  /*f380*/  BSSY B1, `(.L_x_4414) ;  /* 0x0000039000017945 */ /* 0x000fe20003800000 */
[----:B------:R-:W-:Y:S01]  /*f390*/  IMAD.WIDE.U32 R8, R3, UR6, R8 ;  /* 0x0000000603087c25 */ /* 0x000fe2000f8e0008 */
[----:B------:R-:W-:Y:S01]  /*f3a0*/  ULDC.64 UR6, c[0x0][0xbd8] ;  /* 0x0002f60000067ab9 */ /* 0x000fe20000000a00 */
[----:B------:R-:W-:-:S02]  /*f3b0*/  LOP3.LUT R10, R19, 0x20, R10, 0xe2, !PT ;  /* 0x00000020130a7812 */ /* 0x000fc400078ee20a */
[----:B------:R-:W-:Y:S01]  /*f3c0*/  IMAD.IADD R9, R9, 0x1, R13 ;  /* 0x0000000109097824 */ /* 0x000fe200078e020d */
[----:B------:R-:W-:Y:S01]  /*f3d0*/  SEL R3, RZ, 0x40, P0 ;  /* 0x00000040ff037807 */ /* 0x000fe20000000000 */
[----:B------:R-:W-:Y:S01]  /*f3e0*/  IMAD R0, R0, UR6, RZ ;  /* 0x0000000600007c24 */ /* 0x000fe2000f8e02ff */
[----:B------:R-:W-:Y:S01]  /*f3f0*/  ISETP.GE.AND P0, PT, R217, UR10, PT ;  /* 0x0000000ad9007c0c */ /* 0x000fe2000bf06270 */
[----:B------:R-:W-:Y:S01]  /*f400*/  VIADD R27, R215, UR41 ;  /* 0x00000029d71b7c36 */ /* 0x000fe20008000000 */
[----:B------:R-:W-:Y:S01]  /*f410*/  LOP3.LUT R3, R10, R3, RZ, 0xfc, !PT ;  /* 0x000000030a037212 */ /* 0x000fe200078efcff */
[----:B------:R-:W-:Y:S01]  /*f420*/  IMAD R28, R15, UR5, RZ ;  /* 0x000000050f1c7c24 */ /* 0x000fe2000f8e02ff */
[----:B------:R-:W-:Y:S01]  /*f430*/  SEL R10, RZ, 0x80, P0 ;  /* 0x00000080ff0a7807 */ /* 0x000fe20000000000 */
[C---:B------:R-:W-:Y:S02]  /*f440*/  IMAD R13, R11.reuse, UR7, R0 ;  /* 0x000000070b0d7c24 */ /* 0x040fe4000f8e0200 */
[----:B------:R-:W-:Y:S01]  /*f450*/  IMAD.WIDE.U32 R8, R11, UR6, R8 ;  /* 0x000000060b087c25 */ /* 0x000fe2000f8e0008 */
[----:B------:R-:W-:Y:S01]  /*f460*/  ISETP.GE.AND P1, PT, R27, R28, PT ;  /* 0x0000001c1b00720c */ /* 0x000fe20003f26270 */
[----:B------:R-:W-:-:S02]  /*f470*/  ULDC.64 UR6, c[0x0][0xb80] ;  /* 0x0002e00000067ab9 */ /* 0x000fc40000000a00 */
[----:B------:R-:W-:Y:S01]  /*f480*/  VIADD R0, R17, 0x38820 ;  /* 0x0003882011007836 */ /* 0x000fe20000000000 */
[----:B------:R-:W-:Y:S01]  /*f490*/  LEA R19, P2, R8, UR6, 0x1 ;  /* 0x0000000608137c11 */ /* 0x000fe2000f8408ff */
[----:B------:R-:W-:-:S03]  /*f4a0*/  IMAD.IADD R9, R9, 0x1, R13 ;  /* 0x0000000109097824 */ /* 0x000fc600078e020d */
[----:B------:R-:W-:Y:S02]  /*f4b0*/  PRMT R0, RZ, 0x654, R0 ;  /* 0x00000654ff007816 */ /* 0x000fe40000000000 */
[----:B------:R-:W-:Y:S02]  /*f4c0*/  LEA.HI.X R26, R8, UR7, R9, 0x1, P2 ;  /* 0x00000007081a7c11 */ /* 0x000fe400090f0c09 */
[----:B0-----:R0:W-:Y:S03]  /*f4d0*/  SYNCS.ARRIVE.TRANS64.RED.A1T0 RZ, [R0+URZ], RZ ;  /* 0x000000ff00ff79a7 */ /* 0x0011e6000810043f */
[----:B------:R1:W2:Y:S01]  /*f4e0*/  SHFL.IDX PT, R11, R26, RZ, 0x181f ;  /* 0x00181fff1a0b7589 */ /* 0x0002a200000e0000 */
[----:B0-----:R-:W-:-:S03]  /*f4f0*/  LOP3.LUT R0, R3, R10, RZ, 0xfc, !PT ;  /* 0x0000000a03007212 */ /* 0x001fc600078efcff */
[----:B------:R1:W0:Y:S01]  /*f500*/  SHFL.IDX PT, R10, R19, RZ, 0x181f ;  /* 0x00181fff130a7589 */ /* 0x00022200000e0000 */
[----:B------:R-:W-:Y:S05]  /*f510*/  @P1 BRA `(.L_x_4415) ;  /* 0x00000000007c1947 */ /* 0x000fea0003800000 */
[----:B------:R-:W-:Y:S02]  /*f520*/  ISETP.GE.AND P1, PT, R195, UR10, PT ;  /* 0x0000000ac3007c0c */ /* 0x000fe4000bf26270 */
[----:B------:R-:W-:Y:S02]  /*f530*/  ISETP.GE.AND P0, PT, R23, UR10, PT ;  /* 0x0000000a17007c0c */ /* 0x000fe4000bf06270 */
[----:B------:R-:W-:Y:S02]  /*f540*/  ISETP.GE.AND P5, PT, R194, UR10, PT ;  /* 0x0000000ac2007c0c */ /* 0x000fe4000bfa6270 */
[----:B------:R-:W-:-:S07]  /*f550*/  ISETP.GE.AND P3, PT, R193, UR10, PT ;  /* 0x0000000ac1007c0c */ /* 0x000fce000bf66270 */
[-C--:B0-----:R-:W-:Y:S02]  /*f560*/  @!P1 LEA R12, P2, R195, R10.reuse, 0x1 ;  /* 0x0000000ac30c9211 */ /* 0x081fe400078408ff */
        /* <DEDUP_REMOVED lines=10> */
[CC--:B-1----:R-:W-:Y:S01]  /*f610*/  @!P3 LEA R20, P6, R193.reuse, R10.reuse, 0x1 ;  /* 0x0000000ac114b211 */ /* 0x0c2fe200078c08ff */
[----:B------:R3:W-:Y:S03]  /*f620*/  @!P5 ST.E.128 desc[UR44][R14.64], R68 ;  /* 0x000000440e00d985 */ /* 0x0007e6000c101d2c */
[----:B------:R-:W-:Y:S02]  /*f630*/  @!P3 LEA.HI.X R21, R193, R11, R225, 0x1, P6 ;  /* 0x0000000bc115b211 */ /* 0x000fe400030f0ce1 */
[----:B0-----:R-:W-:-:S03]  /*f640*/  @!P2 LEA R8, P5, R192, R10, 0x1 ;  /* 0x0000000ac008a211 */ /* 0x001fc600078a08ff */
        /* <DEDUP_REMOVED lines=12> */
.L_x_4415:
[----:B------:R-:W-:Y:S05]  /*f710*/  BSYNC B1 ;  /* 0x0000000000017941 */ /* 0x000fea0003800000 */
.L_x_4414:
        /* <DEDUP_REMOVED lines=12> */
[----:B------:R-:W-:Y:S01]  /*f7e0*/  @!P3 LEA R10, P6, R194, R6, 0x1 ;  /* 0x00000006c20ab211 */ /* 0x000fe200078c08ff */
        /* <DEDUP_REMOVED lines=12> */
[----:B-1----:R-:W-:Y:S02]  /*f8b0*/  @P4 LEA R20, P5, R218, R6, 0x1 ;  /* 0x00000006da144211 */ /* 0x002fe400078a08ff */
        /* <DEDUP_REMOVED lines=12> */
.L_x_4412:
        /* <DEDUP_REMOVED lines=57> */
.L_x_4418:
[----:B------:R-:W-:Y:S05]  /*fd10*/  BSYNC B1 ;  /* 0x0000000000017941 */ /* 0x000fea0003800000 */
.L_x_4417:
        /* <DEDUP_REMOVED lines=48> */
[----:B------:R-:W-:Y:S02]  /*10020*/  IMAD R3, R7, UR7, R0 ;  /* 0x0000000707037c24 */ /* 0x000fe4000f8e0200 */
[----:B------:R-:W-:Y:S02]  /*10030*/  VIADD R0, R215, UR41 ;  /* 0x00000029d7007c36 */ /* 0x000fe40008000000 */
[----:B------:R-:W-:-:S02]  /*10040*/  IMAD R25, R10, UR5, RZ ;  /* 0x000000050a197c24 */ /* 0x000fc4000f8e02ff */
[----:B------:R-:W-:Y:S01]  /*10050*/  IMAD.WIDE.U32 R4, R7, UR6, R4 ;  /* 0x0000000607047c25 */ /* 0x000fe2000f8e0004 */
[----:B------:R-:W-:Y:S01]  /*10060*/  SEL R7, RZ, 0x40, P0 ;  /* 0x00000040ff077807 */ /* 0x000fe20000000000 */
[----:B------:R-:W-:Y:S01]  /*10070*/  ULDC.64 UR6, c[0x0][0xb80] ;  /* 0x0002e00000067ab9 */ /* 0x000fe20000000a00 */
[----:B------:R-:W-:Y:S01]  /*10080*/  ISETP.GE.AND P0, PT, R0, R25, PT ;  /* 0x000000190000720c */ /* 0x000fe20003f06270 */
[----:B------:R-:W-:Y:S01]  /*10090*/  IMAD.IADD R3, R5, 0x1, R3 ;  /* 0x0000000105037824 */ /* 0x000fe200078e0203 */
[----:B------:R-:W-:Y:S02]  /*100a0*/  LEA R19, P1, R4, UR6, 0x1 ;  /* 0x0000000604137c11 */ /* 0x000fe4000f8208ff */
        /* <DEDUP_REMOVED lines=38> */
.L_x_4420:
[----:B------:R-:W-:Y:S05]  /*10310*/  BSYNC B1 ;  /* 0x0000000000017941 */ /* 0x000fea0003800000 */
.L_x_4419:
        /* <DEDUP_REMOVED lines=36> */
.L_x_4416:
[----:B------:R-:W-:Y:S05]  /*10560*/  BSYNC B0 ;  /* 0x0000000000007941 */ /* 0x000fea0003800000 */
.L_x_4411:
[----:B------:R-:W-:Y:S02]  /*10570*/  ULDC UR5, c[0x0][0xd38] ;  /* 0x00034e0000057ab9 */ /* 0x000fe40000000800 */
[----:B------:R-:W-:-:S06]  /*10580*/  UISETP.GE.AND UP0, UPT, UR4, UR5, UPT ;  /* 0x000000050400728c */ /* 0x000fcc000bf06270 */
[----:B------:R-:W-:-:S13]  /*10590*/  PLOP3.LUT P0, PT, PT, PT, UP0, 0x80, 0x0 ;  /* 0x000000000000781c */ /* 0x000fda0003f0f008 */
[----:B------:R-:W-:Y:S05]  /*105a0*/  @!P0 BRA `(.L_x_4421) ;  /* 0xffffff0800a48947 */ /* 0x000fea000383ffff */
[----:B------:R-:W-:Y:S05]  /*105b0*/  EXIT ;  /* 0x000000000000794d */ /* 0x000fea0003800000 */
.L_x_4372:
        /* <DEDUP_REMOVED lines=39> */
[----:B------:R-:W-:Y:S01]  /*10830*/  STL [R1+0x28], RZ ;  /* 0x000028ff01007387 */ /* 0x000fe20000100800 */
        /* <DEDUP_REMOVED lines=8> */
.L_x_4534:
        /* <DEDUP_REMOVED lines=23> */
.L_x_4423:
[----:B------:R-:W-:Y:S01]  /*10a30*/  ULDC UR8, c[0x0][0xd54] ;  /* 0x0003550000087ab9 */ /* 0x000fe20000000800 */
[----:B------:R-:W-:Y:S01]  /*10a40*/  UMOV UR5, UR9 ;  /* 0x0000000900057c82 */ /* 0x000fe20008000000 */
[----:B------:R-:W-:-:S11]  /*10a50*/  UISETP.NE.AND UP0, UPT, UR8, 0x1, UPT ;  /* 0x000000010800788c */ /* 0x000fd6000bf05270 */
[----:B------:R-:W-:Y:S02]  /*10a60*/  @UP0 ULDC.64 UR10, c[0x0][0xd58] ;  /* 0x00035600000a0ab9 */ /* 0x000fe40000000a00 */
[----:B------:R-:W-:-:S04]  /*10a70*/  UIMAD.WIDE.U32 UR6, UR9, UR10, URZ ;  /* 0x0000000a090672a5 */ /* 0x000fc8000f8e003f */
[----:B------:R-:W-:-:S04]  /*10a80*/  @UP0 USHF.R.U32.HI UR5, URZ, UR11, UR7 ;  /* 0x0000000b3f050299 */ /* 0x000fc80008011607 */
[----:B------:R-:W-:-:S12]  /*10a90*/  UIMAD UR8, UR5, UR8, URZ ;  /* 0x00000008050872a4 */ /* 0x000fd8000f8e023f */
.L_x_4424:
[----:B------:R-:W-:Y:S01]  /*10aa0*/  ULOP3.LUT UR39, URZ, UR5, URZ, 0x33, !UPT ;  /* 0x000000053f277292 */ /* 0x000fe2000f8e333f */
[----:B------:R-:W-:Y:S01]  /*10ab0*/  BSSY B7, `(.L_x_4425) ;  /* 0x00005ad000077945 */ /* 0x000fe20003800000 */
[----:B------:R-:W-:Y:S01]  /*10ac0*/  ULDC UR10, c[0x0][0x448] ;  /* 0x00011200000a7ab9 */ /* 0x000fe20000000800 */
[----:B------:R-:W-:Y:S01]  /*10ad0*/  ULDC UR5, c[0x0][0xd3c] ;  /* 0x00034f0000057ab9 */ /* 0x000fe20000000800 */
[----:B------:R-:W-:Y:S01]  /*10ae0*/  UISETP.NE.AND UP1, UPT, UR10, 0x1, UPT ;  /* 0x000000010a00788c */ /* 0x000fe2000bf25270 */
[----:B------:R-:W-:Y:S01]  /*10af0*/  ULDC.64 UR6, c[0x0][0x418] ;  /* 0x0001060000067ab9 */ /* 0x000fe20000000a00 */
[----:B------:R-:W-:Y:S02]  /*10b00*/  UIADD3 UR39, UR39, UR5, URZ ;  /* 0x0000000527277290 */ /* 0x000fe4000fffe03f */
[----:B------:R-:W-:Y:S02]  /*10b10*/  UISETP.NE.U32.AND UP0, UPT, UR6, URZ, UPT ;  /* 0x0000003f0600728c */ /* 0x000fe4000bf05070 */
[----:B------:R-:W-:-:S02]  /*10b20*/  USHF.L.U32 UR5, UR39, 0x6, URZ ;  /* 0x0000000627057899 */ /* 0x000fc4000800063f */
[----:B------:R-:W-:Y:S02]  /*10b30*/  UISETP.NE.AND.EX UP0, UPT, UR7, URZ, UPT, UP0 ;  /* 0x0000003f0700728c */ /* 0x000fe4000bf05300 */
[----:B------:R-:W-:Y:S01]  /*10b40*/  UIADD3 UR5, UR5, 0x3f, URZ ;  /* 0x0000003f05057890 */ /* 0x000fe2000fffe03f */
[----:B------:R-:W-:Y:S01]  /*10b50*/  ULDC UR7, c[0x0][0x288] ;  /* 0x0000a20000077ab9 */ /* 0x000fe20000000800 */
        /* <DEDUP_REMOVED lines=51> */
.L_x_4426:
        /* <DEDUP_REMOVED lines=20> */
.L_x_4429:
[----:B------:R-:W-:Y:S05]  /*10fd0*/  BSYNC B6 ;  /* 0x0000000000067941 */ /* 0x000fea0003800000 */
.L_x_4428:
        /* <DEDUP_REMOVED lines=20> */
.L_x_4432:
        /* <DEDUP_REMOVED lines=15> */
.L_x_4431:
[----:B------:R-:W-:Y:S05]  /*11210*/  BSYNC B6 ;  /* 0x0000000000067941 */ /* 0x000fea0003800000 */
.L_x_4430:
        /* <DEDUP_REMOVED lines=22> */
[----:B------:R0:W-:Y:S01]  /*11380*/  STL [R1], R7 ;  /* 0x0000000701007387 */ /* 0x0001e20000100800 */
[----:B------:R-:W-:-:S03]  /*11390*/  SEL R16, R7, RZ, !P1 ;  /* 0x000000ff07107207 */ /* 0x000fc60004800000 */
[----:B------:R0:W-:Y:S01]  /*113a0*/  STL [R1+0xc], R8 ;  /* 0x00000c0801007387 */ /* 0x0001e20000100800 */
[----:B------:R-:W-:Y:S05]  /*113b0*/  BRA.DIV UR4, `(.L_x_4433) ;  /* 0x0000005a04707947 */ /* 0x000fea000b800000 */
[----:B------:R1:W2:Y:S02]  /*113c0*/  SHFL.IDX PT, R14, R4, RZ, 0x1f ;  /* 0x00001fff040e7589 */ /* 0x0002a400000e0000 */
.L_x_4550:
        /* <DEDUP_REMOVED lines=9> */
.L_x_4553:
        /* <DEDUP_REMOVED lines=22> */
.L_x_4436:
[----:B--2---:R-:W2:Y:S01]  /*115c0*/  LDL R2, [R1+0x8] ;  /* 0x0000080001027983 */ /* 0x004ea20000100800 */
[----:B------:R-:W-:Y:S01]  /*115d0*/  IMAD R0, R19, 0x8, R17 ;  /* 0x0000000813007824 */ /* 0x000fe200078e0211 */
[----:B--2---:R-:W-:-:S04]  /*115e0*/  SHF.L.U32 R2, R2, 0x1f, RZ ;  /* 0x0000001f02027819 */ /* 0x004fc800000006ff */
[----:B------:R-:W2:Y:S02]  /*115f0*/  SYNCS.PHASECHK.TRANS64.TRYWAIT P0, [R0+URZ+0x38840], R2 ;  /* 0x03884002000075a7 */ /* 0x000ea4000800017f */
[----:B--2---:R-:W-:Y:S05]  /*11600*/  @!P0 BRA `(.L_x_4437) ;  /* 0x00000058001c8947 */ /* 0x004fea0003800000 */
.L_x_4554:
        /* <DEDUP_REMOVED lines=11> */
.L_x_4438:
        /* <DEDUP_REMOVED lines=19> */
.L_x_4434:
        /* <DEDUP_REMOVED lines=24> */
.L_x_4440:
[----:B------:R-:W-:Y:S05]  /*11970*/  BSYNC B6 ;  /* 0x0000000000067941 */ /* 0x000fea0003800000 */
.L_x_4439:
[----:B------:R-:W2:Y:S01]  /*11980*/  S2R R2, SR_TID.X ;  /* 0x0000000000027919 */ /* 0x000ea20000002100 */
[----:B0-----:R-:W0:Y:S01]  /*11990*/  LDC R7, c[0x0][0x448] ;  /* 0x00011200ff077b82 */ /* 0x001e220000000800 */
[----:B------:R-:W-:Y:S01]  /*119a0*/  ULDC.64 UR6, c[0x0][0x2d8] ;  /* 0x0000b60000067ab9 */ /* 0x000fe20000000a00 */
[----:B------:R-:W-:Y:S01]  /*119b0*/  ULDC.64 UR8, c[0x0][0x2e0] ;  /* 0x0000b80000087ab9 */ /* 0x000fe20000000a00 */
[----:B-1----:R-:W1:Y:S01]  /*119c0*/  S2R R4, SR_TID.X ;  /* 0x0000000000047919 */ /* 0x002e620000002100 */
[----:B------:R-:W-:Y:S02]  /*119d0*/  UIMAD.WIDE.U32 UR4, UR36, UR6, URZ ;  /* 0x00000006240472a5 */ /* 0x000fe4000f8e003f */
[----:B------:R-:W-:-:S04]  /*119e0*/  UIMAD UR6, UR43, UR6, URZ ;  /* 0x000000062b0672a4 */ /* 0x000fc8000f8e023f */
[----:B------:R-:W-:Y:S02]  /*119f0*/  UIMAD UR6, UR36, UR7, UR6 ;  /* 0x00000007240672a4 */ /* 0x000fe4000f8e0206 */
[----:B------:R-:W-:Y:S02]  /*11a00*/  UIMAD UR7, UR37, UR8, URZ ;  /* 0x00000008250772a4 */ /* 0x000fe4000f8e023f */
[----:B------:R-:W-:Y:S02]  /*11a10*/  UIADD3 UR5, UR5, UR6, URZ ;  /* 0x0000000605057290 */ /* 0x000fe4000fffe03f */
[----:B------:R-:W-:Y:S02]  /*11a20*/  UIMAD UR6, UR42, UR9, UR7 ;  /* 0x000000092a0672a4 */ /* 0x000fe4000f8e0207 */
[----:B------:R-:W-:-:S04]  /*11a30*/  UIMAD.WIDE.U32 UR4, UR42, UR8, UR4 ;  /* 0x000000082a0472a5 */ /* 0x000fc8000f8e0004 */
[----:B------:R-:W-:Y:S01]  /*11a40*/  UIADD3 UR6, UR5, UR6, URZ ;  /* 0x0000000605067290 */ /* 0x000fe2000fffe03f */
[----:B0-----:R-:W-:Y:S01]  /*11a50*/  ISETP.NE.AND P0, PT, R7, 0x1, PT ;  /* 0x000000010700780c */ /* 0x001fe20003f05270 */
[----:B------:R-:W-:Y:S01]  /*11a60*/  IMAD.U32 R5, RZ, RZ, UR5 ;  /* 0x00000005ff057e24 */ /* 0x000fe2000f8e00ff */
[----:B--2---:R-:W-:Y:S01]  /*11a70*/  LOP3.LUT R0, R2, 0x7f, RZ, 0xc0, !PT ;  /* 0x0000007f02007812 */ /* 0x004fe200078ec0ff */
[----:B-1----:R-:W-:-:S03]  /*11a80*/  IMAD.SHL.U32 R4, R4, 0x10, RZ ;  /* 0x0000001004047824 */ /* 0x002fc600078e00ff */
[----:B------:R-:W-:-:S07]  /*11a90*/  SHF.R.U32.HI R0, RZ, 0x3, R0 ;  /* 0x00000003ff007819 */ /* 0x000fce0000011600 */
[----:B------:R-:W0:Y:S01]  /*11aa0*/  @P0 LDC R3, c[0x0][0x44c] ;  /* 0x00011300ff030b82 */ /* 0x000e220000000800 */
[----:B------:R-:W-:Y:S01]  /*11ab0*/  LOP3.LUT R4, R0, 0x70, R4, 0xf8, !PT ;  /* 0x0000007000047812 */ /* 0x000fe200078ef804 */
[----:B------:R-:W-:-:S04]  /*11ac0*/  IMAD.U32 R0, RZ, RZ, UR39 ;  /* 0x00000027ff007e24 */ /* 0x000fc8000f8e00ff */
[----:B------:R-:W-:Y:S02]  /*11ad0*/  IMAD R6, R0, 0x40, R4 ;  /* 0x0000004000067824 */ /* 0x000fe400078e0204 */
[----:B------:R-:W1:Y:S01]  /*11ae0*/  @P0 LDC R2, c[0x0][0x450] ;  /* 0x00011400ff020b82 */ /* 0x000e620000000800 */
[----:B------:R-:W-:Y:S01]  /*11af0*/  IMAD.U32 R4, RZ, RZ, UR4 ;  /* 0x00000004ff047e24 */ /* 0x000fe2000f8e00ff */
[----:B------:R-:W-:Y:S01]  /*11b00*/  ULDC.64 UR4, c[0x0][0x2d0] ;  /* 0x0000b40000047ab9 */ /* 0x000fe20000000a00 */
[----:B------:R-:W-:Y:S01]  /*11b10*/  IMAD.MOV.U32 R0, RZ, RZ, R6 ;  /* 0x000000ffff007224 */ /* 0x000fe200078e0006 */
[----:B------:R2:W-:Y:S04]  /*11b20*/  STL [R1+0x18], R6 ;  /* 0x0000180601007387 */ /* 0x0005e80000100800 */
[----:B------:R3:W5:Y:S01]  /*11b30*/  LDL R8, [R1+0x4] ;  /* 0x0000040001087983 */ /* 0x0007620000100800 */
[----:B0-----:R-:W-:-:S05]  /*11b40*/  @P0 IMAD.HI.U32 R3, R6, R3, RZ ;  /* 0x0000000306030227 */ /* 0x001fca00078e00ff */
[----:B-1----:R-:W-:Y:S01]  /*11b50*/  @P0 SHF.R.U32.HI R0, RZ, R2, R3 ;  /* 0x00000002ff000219 */ /* 0x002fe20000011603 */
[----:B------:R-:W-:Y:S02]  /*11b60*/  IMAD.MOV.U32 R2, RZ, RZ, R4 ;  /* 0x000000ffff027224 */ /* 0x000fe400078e0004 */
[----:B------:R-:W-:Y:S01]  /*11b70*/  IMAD.U32 R3, RZ, RZ, UR6 ;  /* 0x00000006ff037e24 */ /* 0x000fe2000f8e00ff */
[----:B------:R-:W-:Y:S01]  /*11b80*/  SHF.R.S32.HI R4, RZ, 0x1f, R0 ;  /* 0x0000001fff047819 */ /* 0x000fe20000011400 */
        /* <DEDUP_REMOVED lines=8> */
[----:B--2---:R-:W0:Y:S03]  /*11c10*/  S2R R6, SR_TID.X ;  /* 0x0000000000067919 */ /* 0x004e260000002100 */
[----:B------:R-:W-:Y:S01]  /*11c20*/  SHF.R.S32.HI R4, RZ, 0x1f, R0 ;  /* 0x0000001fff047819 */ /* 0x000fe20000011400 */
[----:B------:R-:W-:-:S04]  /*11c30*/  IMAD.WIDE.U32 R2, R0, UR4, R2 ;  /* 0x0000000400027c25 */ /* 0x000fc8000f8e0002 */
[----:B------:R-:W-:Y:S01]  /*11c40*/  IMAD R4, R4, UR4, RZ ;  /* 0x0000000404047c24 */ /* 0x000fe2000f8e02ff */
[----:B------:R-:W-:-:S03]  /*11c50*/  ULDC UR4, c[0x0][0x2b8] ;  /* 0x0000ae0000047ab9 */ /* 0x000fc60000000800 */
[----:B------:R-:W-:Y:S01]  /*11c60*/  IMAD R4, R0, UR5, R4 ;  /* 0x0000000500047c24 */ /* 0x000fe2000f8e0204 */
[----:B------:R-:W-:-:S03]  /*11c70*/  LEA R0, P1, R2, UR6, 0x1 ;  /* 0x0000000602007c11 */ /* 0x000fc6000f8208ff */
[----:B------:R-:W-:Y:S02]  /*11c80*/  IMAD.IADD R3, R3, 0x1, R4 ;  /* 0x0000000103037824 */ /* 0x000fe400078e0204 */
[----:B0-----:R-:W-:-:S05]  /*11c90*/  IMAD.SHL.U32 R9, R6, 0x8, RZ ;  /* 0x0000000806097824 */ /* 0x001fca00078e00ff */
[----:B------:R-:W-:Y:S02]  /*11ca0*/  LOP3.LUT R9, R9, 0x38, RZ, 0xc0, !PT ;  /* 0x0000003809097812 */ /* 0x000fe400078ec0ff */
[----:B------:R-:W-:Y:S02]  /*11cb0*/  LOP3.LUT R6, R6, 0x7f, RZ, 0xc0, !PT ;  /* 0x0000007f06067812 */ /* 0x000fe400078ec0ff */
[----:B------:R-:W-:Y:S01]  /*11cc0*/  ISETP.GE.AND P0, PT, R9, UR4, PT ;  /* 0x0000000409007c0c */ /* 0x000fe2000bf06270 */
[----:B------:R-:W-:Y:S01]  /*11cd0*/  UMOV UR4, 0xffffffff ;  /* 0xffffffff00047882 */ /* 0x000fe20000000000 */
[----:B------:R-:W-:Y:S02]  /*11ce0*/  LEA.HI.X R3, R2, UR7, R3, 0x1, P1 ;  /* 0x0000000702037c11 */ /* 0x000fe400088f0c03 */
[----:B------:R-:W-:Y:S01]  /*11cf0*/  SHF.R.U32.HI R10, RZ, 0x3, R6 ;  /* 0x00000003ff0a7819 */ /* 0x000fe20000011606 */
[----:B---3--:R-:W-:Y:S08]  /*11d00*/  BRA.DIV UR4, `(.L_x_4441) ;  /* 0x0000005204707947 */ /* 0x008ff0000b800000 */
[----:B------:R-:W0:Y:S01]  /*11d10*/  SHFL.IDX PT, R5, R0, RZ, 0x181f ;  /* 0x00181fff00057589 */ /* 0x000e2200000e0000 */
[----:B------:R-:W-:Y:S01]  /*11d20*/  IMAD.U32 R6, RZ, RZ, UR39 ;  /* 0x00000027ff067e24 */ /* 0x000fe2000f8e00ff */
[----:B------:R-:W-:Y:S02]  /*11d30*/  ULDC UR4, c[0x0][0x288] ;  /* 0x0000a20000047ab9 */ /* 0x000fe40000000800 */
[----:B------:R-:W1:Y:S01]  /*11d40*/  SHFL.IDX PT, R4, R3, RZ, 0x181f ;  /* 0x00181fff03047589 */ /* 0x000e6200000e0000 */
[----:B------:R-:W-:Y:S02]  /*11d50*/  IMAD R2, R7, UR4, RZ ;  /* 0x0000000407027c24 */ /* 0x000fe4000f8e02ff */
[----:B------:R-:W-:-:S04]  /*11d60*/  IMAD R10, R6, 0x40, R10 ;  /* 0x00000040060a7824 */ /* 0x000fc800078e020a */
[C---:B------:R-:W-:Y:S01]  /*11d70*/  VIADD R7, R10.reuse, 0x10 ;  /* 0x000000100a077836 */ /* 0x040fe20000000000 */
[C---:B------:R-:W-:Y:S01]  /*11d80*/  ISETP.GE.AND P1, PT, R10.reuse, R2, PT ;  /* 0x000000020a00720c */ /* 0x040fe20003f26270 */
[----:B------:R-:W-:Y:S01]  /*11d90*/  VIADD R6, R10, 0x20 ;  /* 0x000000200a067836 */ /* 0x000fe20000000000 */
[----:B------:R-:W-:Y:S04]  /*11da0*/  STL [R1+0x14], R10 ;  /* 0x0000140a01007387 */ /* 0x000fe80000100800 */
[----:B------:R-:W-:Y:S04]  /*11db0*/  STL [R1+0x20], R7 ;  /* 0x0000200701007387 */ /* 0x000fe80000100800 */
[----:B------:R-:W-:Y:S03]  /*11dc0*/  STL [R1+0x24], R6 ;  /* 0x0000240601007387 */ /* 0x000fe60000100800 */
        /* <DEDUP_REMOVED lines=27> */
.L_x_4563:
        /* <DEDUP_REMOVED lines=12> */
.L_x_4442:
        /* <DEDUP_REMOVED lines=35> */
.L_x_4444:
[----:B------:R-:W-:Y:S05]  /*12270*/  BSYNC B6 ;  /* 0x0000000000067941 */ /* 0x000fea0003800000 */
.L_x_4443:
        /* <DEDUP_REMOVED lines=106> */
[----:B---3--:R-:W-:Y:S02]  /*12920*/  ISETP.GE.AND P3, PT, R2, R4, PT ;  /* 0x000000040200720c */ /* 0x008fe40003f66270 */
[----:B------:R-:W0:Y:S01]  /*12930*/  S2R R2, SR_TID.X ;  /* 0x0000000000027919 */ /* 0x000e220000002100 */
[----:B------:R-:W1:Y:S08]  /*12940*/  SHFL.IDX PT, R3, R0, RZ, 0x181f ;  /* 0x00181fff00037589 */ /* 0x000e7000000e0000 */
[----:B------:R-:W-:-:S02]  /*12950*/  @!P2 LOP3.LUT R8, R5, 0x40, RZ, 0xc0, !PT ;  /* 0x000000400508a812 */ /* 0x000fc400078ec0ff */
[----:B------:R-:W-:Y:S02]  /*12960*/  @P3 LOP3.LUT R18, R18, 0x100, RZ, 0xfc, !PT ;  /* 0x0000010012123812 */ /* 0x000fe400078efcff */
[----:B------:R-:W-:-:S04]  /*12970*/  @!P2 SHF.R.U32.HI R8, RZ, 0x2, R8 ;  /* 0x00000002ff08a819 */ /* 0x000fc80000011608 */
[----:B------:R-:W-:Y:S02]  /*12980*/  @!P2 ISETP.NE.U32.AND P3, PT, R8, RZ, PT ;  /* 0x000000ff0800a20c */ /* 0x000fe40003f65070 */
[----:B------:R-:W-:-:S04]  /*12990*/  @!P2 LOP3.LUT R8, R7, 0x80, RZ, 0xc0, !PT ;  /* 0x000000800708a812 */ /* 0x000fc800078ec0ff */
[----:B------:R-:W-:Y:S01]  /*129a0*/  @!P2 SHF.R.U32.HI R8, RZ, 0x3, R8 ;  /* 0x00000003ff08a819 */ /* 0x000fe20000011608 */
[----:B0-----:R-:W-:Y:S02]  /*129b0*/  IMAD.SHL.U32 R12, R2, 0x8, RZ ;  /* 0x00000008020c7824 */ /* 0x001fe400078e00ff */
[----:B------:R-:W0:Y:S03]  /*129c0*/  SHFL.IDX PT, R2, R6, RZ, 0x181f ;  /* 0x00181fff06027589 */ /* 0x000e2600000e0000 */
[----:B------:R-:W-:-:S04]  /*129d0*/  LOP3.LUT R12, R12, 0x38, RZ, 0xc0, !PT ;  /* 0x000000380c0c7812 */ /* 0x000fc800078ec0ff */
[----:B-1----:R-:W-:-:S05]  /*129e0*/  @!P2 LEA R3, P6, R12, R3, 0x1 ;  /* 0x000000030c03a211 */ /* 0x002fca00078c08ff */
[----:B0-----:R-:W-:-:S05]  /*129f0*/  @!P2 IMAD.X R2, RZ, RZ, R2, P6 ;  /* 0x000000ffff02a224 */ /* 0x001fca00030e0602 */
[----:B------:R-:W-:-:S04]  /*12a00*/  @!P2 LOP3.LUT R3, R3, R2, RZ, 0x3c, !PT ;  /* 0x000000020303a212 */ /* 0x000fc800078e3cff */
[----:B------:R-:W-:-:S04]  /*12a10*/  @!P2 LOP3.LUT R2, R3, R2, RZ, 0x3c, !PT ;  /* 0x000000020302a212 */ /* 0x000fc800078e3cff */
[----:B------:R-:W-:Y:S02]  /*12a20*/  @!P2 LOP3.LUT R3, R3, R2, RZ, 0x3c, !PT ;  /* 0x000000020303a212 */ /* 0x000fe400078e3cff */
[----:B------:R-:W-:-:S03]  /*12a30*/  LOP3.LUT P6, RZ, R18, 0x4, RZ, 0xc0, !PT ;  /* 0x0000000412ff7812 */ /* 0x000fc600078cc0ff */
[----:B----4-:R-:W-:Y:S01]  /*12a40*/  @!P2 LDGSTS.E.BYPASS.LTC128B.128 [R11+0x26400], desc[UR44][R2.64], !P0 ;  /* 0x26400000020bafae */ /* 0x010fe2000c101d6c */
[----:B------:R-:W-:-:S03]  /*12a50*/  LOP3.LUT P0, RZ, R18, 0x400, RZ, 0xc0, !PT ;  /* 0x0000040012ff7812 */ /* 0x000fc6000780c0ff */
[----:B------:R-:W-:Y:S01]  /*12a60*/  @!P2 LDGSTS.E.BYPASS.LTC128B.128 [R11+0x28400], desc[UR44][R2.64+0x80], !P1 ;  /* 0x28400080020bafae */ /* 0x000fe2000c901d6c */
[----:B------:R-:W-:Y:S02]  /*12a70*/  LOP3.LUT P1, RZ, R18, 0x200, RZ, 0xc0, !PT ;  /* 0x0000020012ff7812 */ /* 0x000fe4000782c0ff */
[----:B------:R-:W-:Y:S02]  /*12a80*/  @!P2 ISETP.NE.U32.AND P4, PT, R8, RZ, PT ;  /* 0x000000ff0800a20c */ /* 0x000fe40003f85070 */
[----:B------:R-:W0:Y:S04]  /*12a90*/  SHFL.IDX PT, R8, R6, 0x1, 0x181f ;  /* 0x00381f0006087f89 */ /* 0x000e2800000e0000 */
[----:B------:R-:W-:Y:S04]  /*12aa0*/  @!P2 LDGSTS.E.BYPASS.LTC128B.128 [R11+0x2a400], desc[UR44][R2.64+0x100], !P6 ;  /* 0x2a400100020bafae */ /* 0x000fe8000f101d6c */
        /* <DEDUP_REMOVED lines=52> */
.L_x_4573:
        /* <DEDUP_REMOVED lines=31> */
.L_x_4447:
[----:B------:R-:W-:Y:S05]  /*12fe0*/  BSYNC B0 ;  /* 0x0000000000007941 */ /* 0x000fea0003800000 */
.L_x_4446:
[----:B------:R-:W-:Y:S01]  /*12ff0*/  NOP ;  /* 0x0000000000007918 */ /* 0x000fe20000000000 */
[----:B------:R-:W-:-:S13]  /*13000*/  PLOP3.LUT P0, PT, PT, PT, PT, 0x80, 0x0 ;  /* 0x000000000000781c */ /* 0x000fda0003f0f070 */
.L_x_4448:
        /* <DEDUP_REMOVED lines=18> */
.L_x_4574:
[----:B------:R-:W-:Y:S05]  /*13130*/  BSYNC B0 ;  /* 0x0000000000007941 */ /* 0x000fea0003800000 */
.L_x_4449:
        /* <DEDUP_REMOVED lines=12> */
.L_x_4575:
[----:B------:R-:W-:Y:S05]  /*13200*/  BSYNC B1 ;  /* 0x0000000000017941 */ /* 0x000fea0003800000 */
.L_x_4453:
        /* <DEDUP_REMOVED lines=9> */
.L_x_4456:
[----:B------:R-:W-:Y:S05]  /*132a0*/  BSYNC B1 ;  /* 0x0000000000017941 */ /* 0x000fea0003800000 */
.L_x_4455:
        /* <DEDUP_REMOVED lines=11> */
.L_x_4457:
        /* <DEDUP_REMOVED lines=15> */
.L_x_4458:
        /* <DEDUP_REMOVED lines=15> */
.L_x_4459:
        /* <DEDUP_REMOVED lines=15> */
.L_x_4460:
        /* <DEDUP_REMOVED lines=15> */
.L_x_4461:
        /* <DEDUP_REMOVED lines=15> */
.L_x_4462:
        /* <DEDUP_REMOVED lines=15> */
.L_x_4463:
        /* <DEDUP_REMOVED lines=15> */
.L_x_4464:
        /* <DEDUP_REMOVED lines=10> */
.L_x_4452:
[----:B------:R-:W-:Y:S05]  /*13a90*/  BSYNC B0 ;  /* 0x0000000000007941 */ /* 0x000fea0003800000 */
.L_x_4451:
[----:B------:R-:W-:-:S06]  /*13aa0*/  UISETP.GE.AND UP0, UPT, UR38, 0x2, UPT ;  /* 0x000000022600788c */ /* 0x000fcc000bf06270 */
[----:B------:R-:W-:-:S13]  /*13ab0*/  PLOP3.LUT P0, PT, PT, PT, UP0, 0x80, 0x0 ;  /* 0x000000000000781c */ /* 0x000fda0003f0f008 */
[----:B------:R-:W-:Y:S05]  /*13ac0*/  @!P0 BRA `(.L_x_4465) ;  /* 0x0000002800448947 */ /* 0x000fea0003800000 */
[----:B------:R-:W-:Y:S02]  /*13ad0*/  ULOP3.LUT UR4, UR38, 0x1, URZ, 0xc0, !UPT ;  /* 0x0000000126047892 */ /* 0x000fe4000f8ec03f */
[----:B-1----:R-:W-:Y:S02]  /*13ae0*/  IMAD.U32 R6, RZ, RZ, UR38 ;  /* 0x00000026ff067e24 */ /* 0x002fe4000f8e00ff */
[----:B------:R-:W-:Y:S02]  /*13af0*/  UISETP.NE.U32.AND UP0, UPT, UR4, 0x1, UPT ;  /* 0x000000010400788c */ /* 0x000fe4000bf05070 */
[----:B------:R-:W-:-:S04]  /*13b00*/  VIADD R6, R6, 0xfffffffe ;  /* 0xfffffffe06067836 */ /* 0x000fc80000000000 */
[----:B0-----:R-:W-:Y:S01]  /*13b10*/  IMAD.MOV.U32 R0, RZ, RZ, R6 ;  /* 0x000000ffff007224 */ /* 0x001fe200078e0006 */
[----:B------:R-:W-:-:S13]  /*13b20*/  PLOP3.LUT P0, PT, PT, PT, UP0, 0x80, 0x0 ;  /* 0x000000000000781c */ /* 0x000fda0003f0f008 */
[----:B------:R-:W-:Y:S05]  /*13b30*/  @!P0 BRA `(.L_x_4466) ;  /* 0x0000000c00608947 */ /* 0x000fea0003800000 */
        /* <DEDUP_REMOVED lines=21> */
[----:B------:R-:W-:-:S04]  /*13c90*/  @P0 SHF.R.U32.HI R2, RZ, R3, R0 ;  /* 0x00000003ff020219 */ /* 0x000fc80000011600 */
[--C-:B------:R-:W-:Y:S01]  /*13ca0*/  SHF.R.S32.HI R3, RZ, 0x1f, R2.reuse ;  /* 0x0000001fff037819 */ /* 0x100fe20000011402 */
[----:B------:R-:W-:-:S04]  /*13cb0*/  IMAD.MOV R0, RZ, RZ, -R2 ;  /* 0x000000ffff007224 */ /* 0x000fc800078e0a02 */
[----:B------:R-:W-:Y:S02]  /*13cc0*/  IMAD R0, R4, R0, R6 ;  /* 0x0000000004007224 */ /* 0x000fe400078e0206 */
        /* <DEDUP_REMOVED lines=8> */
.L_x_4469:
[----:B------:R-:W1:Y:S01]  /*13d50*/  S2R R2, SR_TID.X ;  /* 0x0000000000027919 */ /* 0x000e620000002100 */
[----:B------:R-:W-:Y:S01]  /*13d60*/  IMAD R3, R19, 0x8, R17 ;  /* 0x0000000813037824 */ /* 0x000fe200078e0211 */
[----:B------:R-:W-:Y:S01]  /*13d70*/  BSSY B1, `(.L_x_4470) ;  /* 0x0000006000017945 */ /* 0x000fe20003800000 */
[----:B-1----:R-:W-:Y:S02]  /*13d80*/  LOP3.LUT R4, R2, 0x7f, RZ, 0xc0, !PT ;  /* 0x0000007f02047812 */ /* 0x002fe400078ec0ff */
[----:B------:R-:W-:Y:S02]  /*13d90*/  SHF.L.U32 R2, R8, 0x1f, RZ ;  /* 0x0000001f08027819 */ /* 0x000fe400000006ff */
[----:B------:R-:W-:Y:S02]  /*13da0*/  ISETP.NE.AND P1, PT, R4, RZ, PT ;  /* 0x000000ff0400720c */ /* 0x000fe40003f25270 */
[----:B------:R-:W1:Y:S02]  /*13db0*/  SYNCS.PHASECHK.TRANS64.TRYWAIT P0, [R3+URZ+0x38840], R2 ;  /* 0x03884002030075a7 */ /* 0x000e64000800017f */
[----:B-1----:R-:W-:Y:S09]  /*13dc0*/  @!P0 BRA `(.L_x_4471) ;  /* 0x0000004000148947 */ /* 0x002ff20003800000 */
.L_x_4576:
[----:B------:R-:W-:Y:S05]  /*13dd0*/  BSYNC B1 ;  /* 0x0000000000017941 */ /* 0x000fea0003800000 */
.L_x_4470:
        /* <DEDUP_REMOVED lines=9> */
.L_x_4473:
[----:B------:R-:W-:Y:S05]  /*13e70*/  BSYNC B1 ;  /* 0x0000000000017941 */ /* 0x000fea0003800000 */
.L_x_4472:
        /* <DEDUP_REMOVED lines=12> */
.L_x_4474:
        /* <DEDUP_REMOVED lines=12> */
.L_x_4577:
[----:B------:R-:W-:Y:S05]  /*14000*/  BSYNC B1 ;  /* 0x0000000000017941 */ /* 0x000fea0003800000 */
.L_x_4475:
        /* <DEDUP_REMOVED lines=11> */
.L_x_4478:
[----:B------:R-:W-:Y:S05]  /*140c0*/  BSYNC B1 ;  /* 0x0000000000017941 */ /* 0x000fea0003800000 */
.L_x_4477:
[----:B------:R-:W-:Y:S01]  /*140d0*/  R2UR UR10, R7 ;  /* 0x00000000070a72ca */ /* 0x000fe200000e0000 */
[----:B-12---:R-:W-:Y:S01]  /*140e0*/  IMAD R2, R19, 0x10000, R17 ;  /* 0x0001000013027824 */ /* 0x006fe200078e0211 */
[----:B------:R-:W-:Y:S01]  /*140f0*/  R2UR UR6, R8 ;  /* 0x00000000080672ca */ /* 0x000fe200000e0000 */
[----:B------:R-:W-:Y:S01]  /*14100*/  UIADD3 UR4, UP0, UR46, 0x470, URZ ;  /* 0x000004702e047890 */ /* 0x000fe2000ff1e03f */
[----:B------:R-:W-:Y:S01]  /*14110*/  R2UR UR7, R9 ;  /* 0x00000000090772ca */ /* 0x000fe200000e0000 */
[----:B------:R-:W-:Y:S01]  /*14120*/  VIADD R3, R3, 0x38850 ;  /* 0x0003885003037836 */ /* 0x000fe20000000000 */
[----:B------:R-:W-:Y:S01]  /*14130*/  R2UR UR11, R0 ;  /* 0x00000000000b72ca */ /* 0x000fe200000e0000 */
[----:B------:R-:W-:Y:S01]  /*14140*/  VIADD R4, R2, 0x400 ;  /* 0x0000040002047836 */ /* 0x000fe20000000000 */
[----:B------:R-:W-:Y:S01]  /*14150*/  PLOP3.LUT P0, PT, PT, PT, PT, 0x80, 0x0 ;  /* 0x000000000000781c */ /* 0x000fe20003f0f070 */
[----:B------:R-:W-:-:S12]  /*14160*/  UIADD3.X UR5, URZ, UR47, URZ, UP0, !UPT ;  /* 0x0000002f3f057290 */ /* 0x000fd800087fe43f */
.L_x_4479:
        /* <DEDUP_REMOVED lines=15> */
.L_x_4480:
        /* <DEDUP_REMOVED lines=15> */
.L_x_4481:
        /* <DEDUP_REMOVED lines=15> */
.L_x_4482:
        /* <DEDUP_REMOVED lines=15> */
.L_x_4483:
        /* <DEDUP_REMOVED lines=15> */
.L_x_4484:
        /* <DEDUP_REMOVED lines=15> */
.L_x_4485:
        /* <DEDUP_REMOVED lines=15> */
.L_x_4486:
        /* <DEDUP_REMOVED lines=9> */
.L_x_4468:
[----:B------:R-:W-:Y:S05]  /*14890*/  BSYNC B0 ;  /* 0x0000000000007941 */ /* 0x000fea0003800000 */
.L_x_4467:
[----:B------:R-:W-:-:S06]  /*148a0*/  UIADD3 UR4, UR38, -0x3, URZ ;  /* 0xfffffffd26047890 */ /* 0x000fcc000fffe03f */
[----:B------:R-:W-:-:S07]  /*148b0*/  IMAD.U32 R0, RZ, RZ, UR4 ;  /* 0x00000004ff007e24 */ /* 0x000fce000f8e00ff */
.L_x_4466:
[----:B------:R-:W-:Y:S01]  /*148c0*/  ISETP.NE.AND P0, PT, R6, RZ, PT ;  /* 0x000000ff0600720c */ /* 0x000fe20003f05270 */
[----:B------:R-:W-:-:S12]  /*148d0*/  BSSY B0, `(.L_x_4465) ;  /* 0x00001b0000007945 */ /* 0x000fd80003800000 */
[----:B------:R-:W-:Y:S05]  /*148e0*/  @!P0 BRA `(.L_x_4487) ;  /* 0x0000001800b88947 */ /* 0x000fea0003800000 */
.L_x_4528:
        /* <DEDUP_REMOVED lines=16> */
[----:B------:R-:W3:Y:S01]  /*149f0*/  LDL R5, [R1] ;  /* 0x0000000001057983 */ /* 0x000ee20000100800 */
        /* <DEDUP_REMOVED lines=16> */
.L_x_4490:
        /* <DEDUP_REMOVED lines=8> */
.L_x_4578:
[----:B------:R-:W-:Y:S05]  /*14b80*/  BSYNC B2 ;  /* 0x0000000000027941 */ /* 0x000fea0003800000 */
.L_x_4491:
        /* <DEDUP_REMOVED lines=9> */
.L_x_4494:
[----:B------:R-:W-:Y:S05]  /*14c20*/  BSYNC B2 ;  /* 0x0000000000027941 */ /* 0x000fea0003800000 */
.L_x_4493:
        /* <DEDUP_REMOVED lines=11> */
.L_x_4495:
        /* <DEDUP_REMOVED lines=13> */
.L_x_4579:
[----:B------:R-:W-:Y:S05]  /*14db0*/  BSYNC B2 ;  /* 0x0000000000027941 */ /* 0x000fea0003800000 */
.L_x_4496:
        /* <DEDUP_REMOVED lines=11> */
.L_x_4499:
[----:B------:R-:W-:Y:S05]  /*14e70*/  BSYNC B2 ;  /* 0x0000000000027941 */ /* 0x000fea0003800000 */
.L_x_4498:
        /* <DEDUP_REMOVED lines=9> */
.L_x_4500:
        /* <DEDUP_REMOVED lines=15> */
.L_x_4501:
        /* <DEDUP_REMOVED lines=15> */
.L_x_4502:
        /* <DEDUP_REMOVED lines=15> */
.L_x_4503:
        /* <DEDUP_REMOVED lines=15> */
.L_x_4504:
        /* <DEDUP_REMOVED lines=15> */
.L_x_4505:
        /* <DEDUP_REMOVED lines=15> */
.L_x_4506:
        /* <DEDUP_REMOVED lines=15> */
.L_x_4507:
        /* <DEDUP_REMOVED lines=10> */
.L_x_4489:
[----:B------:R-:W-:Y:S05]  /*15640*/  BSYNC B1 ;  /* 0x0000000000017941 */ /* 0x000fea0003800000 */
.L_x_4488:
[----:B------:R-:W-:Y:S01]  /*15650*/  VIADD R7, R7, 0x1 ;  /* 0x0000000107077836 */ /* 0x000fe20000000000 */
[----:B------:R-:W-:Y:S01]  /*15660*/  LOP3.LUT P2, RZ, R18, 0x2, RZ, 0xc0, !PT ;  /* 0x0000000212ff7812 */ /* 0x000fe2000784c0ff */
[----:B------:R-:W-:Y:S03]  /*15670*/  BSSY B1, `(.L_x_4508) ;  /* 0x00000d2000017945 */ /* 0x000fe60003800000 */
[----:B------:R-:W-:-:S04]  /*15680*/  ISETP.NE.AND P0, PT, R7, 0x2, PT ;  /* 0x000000020700780c */ /* 0x000fc80003f05270 */
[----:B------:R-:W-:Y:S02]  /*15690*/  SEL R2, RZ, 0x1, P0 ;  /* 0x00000001ff027807 */ /* 0x000fe40000000000 */
[----:B------:R-:W-:Y:S02]  /*156a0*/  SEL R19, R7, RZ, P0 ;  /* 0x000000ff07137207 */ /* 0x000fe40000000000 */
[----:B0-----:R-:W-:-:S05]  /*156b0*/  LOP3.LUT R8, R6, R2, RZ, 0x3c, !PT ;  /* 0x0000000206087212 */ /* 0x001fca00078e3cff */
[----:B------:R0:W-:Y:S01]  /*156c0*/  STL [R1+0x8], R8 ;  /* 0x0000080801007387 */ /* 0x0001e20000100800 */
[----:B------:R-:W-:Y:S05]  /*156d0*/  @!P2 BRA `(.L_x_4509) ;  /* 0x0000000c002ca947 */ /* 0x000fea0003800000 */
[----:B------:R-:W-:Y:S01]  /*156e0*/  LOP3.LUT P2, RZ, R18, 0x1, RZ, 0xc0, !PT ;  /* 0x0000000112ff7812 */ /* 0x000fe2000784c0ff */
[----:B------:R-:W-:-:S12]  /*156f0*/  VIADD R6, R0, 0xffffffff ;  /* 0xffffffff00067836 */ /* 0x000fd80000000000 */
        /* <DEDUP_REMOVED lines=21> */
.L_x_4510:
        /* <DEDUP_REMOVED lines=8> */
.L_x_4580:
[----:B------:R-:W-:Y:S05]  /*158d0*/  BSYNC B2 ;  /* 0x0000000000027941 */ /* 0x000fea0003800000 */
.L_x_4511:
        /* <DEDUP_REMOVED lines=9> */
.L_x_4514:
[----:B------:R-:W-:Y:S05]  /*15970*/  BSYNC B2 ;  /* 0x0000000000027941 */ /* 0x000fea0003800000 */
.L_x_4513:
        /* <DEDUP_REMOVED lines=11> */
.L_x_4515:
        /* <DEDUP_REMOVED lines=13> */
.L_x_4581:
[----:B------:R-:W-:Y:S05]  /*15b00*/  BSYNC B2 ;  /* 0x0000000000027941 */ /* 0x000fea0003800000 */
.L_x_4516:
[----:B------:R-:W-:Y:S01]  /*15b10*/  BSSY B2, `(.L_x_4518) ;  /* 0x000000b000027945 */ /* 0x000fe20003800000 */
[----:B-12---:R-:W-:Y:S02]  /*15b20*/  IMAD.MOV.U32 R2, RZ, RZ, 0x0 ;  /* 0x00000000ff027424 */ /* 0x006fe400078e00ff */
[----:B------:R-:W-:Y:S01]  /*15b30*/  IMAD.MOV.U32 R3, RZ, RZ, 0x14f00000 ;  /* 0x14f00000ff037424 */ /* 0x000fe200078e00ff */
[----:B------:R-:W-:Y:S06]  /*15b40*/  @P1 BRA `(.L_x_4519) ;  /* 0x00000000001c1947 */ /* 0x000fec0003800000 */
[----:B------:R-:W0:Y:S02]  /*15b50*/  S2R R7, SR_TID.X ;  /* 0x0000000000077919 */ /* 0x000e240000002100 */
[----:B0-----:R-:W-:Y:S01]  /*15b60*/  LOP3.LUT R8, R7, 0x1f, RZ, 0xc0, !PT ;  /* 0x0000001f07087812 */ /* 0x001fe200078ec0ff */
[----:B------:R-:W-:-:S03]  /*15b70*/  IMAD.MOV.U32 R7, RZ, RZ, 0x10000 ;  /* 0x00010000ff077424 */ /* 0x000fc600078e00ff */
[----:B------:R-:W-:Y:S01]  /*15b80*/  ISETP.NE.AND P0, PT, R8, RZ, PT ;  /* 0x000000ff0800720c */ /* 0x000fe20003f05270 */
[----:B------:R1:W-:-:S12]  /*15b90*/  SYNCS.ARRIVE.TRANS64 RZ, [R4+URZ+0x38850], R7 ;  /* 0x0388500704ff79a7 */ /* 0x0003d8000800003f */
[----:B-1----:R-:W-:Y:S05]  /*15ba0*/  @!P0 BRA `(.L_x_4519) ;  /* 0x0000000000048947 */ /* 0x002fea0003800000 */
[----:B------:R-:W-:Y:S01]  /*15bb0*/  BPT.TRAP 0x1 ;  /* 0x000000040000795c */ /* 0x000fe20000300000 */
.L_x_4519:
[----:B------:R-:W-:Y:S05]  /*15bc0*/  BSYNC B2 ;  /* 0x0000000000027941 */ /* 0x000fea0003800000 */
.L_x_4518:
        /* <DEDUP_REMOVED lines=9> */
.L_x_4520:
        /* <DEDUP_REMOVED lines=10> */
[----:B------:R-:W-:Y:S01]  /*15d00*/  R2UR UR6, R2 ;  /* 0x00000000020672ca */ /* 0x000fe200000e0000 */
[----:B------:R-:W-:Y:S01]  /*15d10*/  VIADD R7, R5, 0x2400 ;  /* 0x0000240005077836 */ /* 0x000fe20000000000 */
[----:B------:R-:W-:Y:S01]  /*15d20*/  R2UR UR7, R3 ;  /* 0x00000000030772ca */ /* 0x000fe200000e0000 */
[----:B------:R-:W-:Y:S01]  /*15d30*/  UMOV UR10, 0x40 ;  /* 0x00000040000a7882 */ /* 0x000fe20000000000 */
[----:B------:R-:W-:-:S13]  /*15d40*/  PLOP3.LUT P0, PT, PT, PT, PT, 0x80, 0x0 ;  /* 0x000000000000781c */ /* 0x000fda0003f0f070 */
.L_x_4521:
        /* <DEDUP_REMOVED lines=15> */
.L_x_4522:
        /* <DEDUP_REMOVED lines=15> */
.L_x_4523:
        /* <DEDUP_REMOVED lines=15> */
.L_x_4524:
        /* <DEDUP_REMOVED lines=15> */
.L_x_4525:
        /* <DEDUP_REMOVED lines=15> */
.L_x_4526:
        /* <DEDUP_REMOVED lines=15> */
.L_x_4527:
        /* <DEDUP_REMOVED lines=10> */
.L_x_4509:
[----:B------:R-:W-:Y:S05]  /*16390*/  BSYNC B1 ;  /* 0x0000000000017941 */ /* 0x000fea0003800000 */
.L_x_4508:
[C---:B------:R-:W-:Y:S01]  /*163a0*/  ISETP.GT.AND P0, PT, R0.reuse, 0x1, PT ;  /* 0x000000010000780c */ /* 0x040fe20003f04270 */
[----:B------:R-:W-:-:S12]  /*163b0*/  VIADD R0, R0, 0xfffffffe ;  /* 0xfffffffe00007836 */ /* 0x000fd80000000000 */
[----:B------:R-:W-:Y:S05]  /*163c0*/  @P0 BRA `(.L_x_4528) ;  /* 0xffffffe400480947 */ /* 0x000fea000383ffff */
.L_x_4487:
[----:B------:R-:W-:Y:S05]  /*163d0*/  BSYNC B0 ;  /* 0x0000000000007941 */ /* 0x000fea0003800000 */
.L_x_4465:
        /* <DEDUP_REMOVED lines=24> */
.L_x_4530:
[----:B------:R-:W-:Y:S05]  /*16560*/  BSYNC B0 ;  /* 0x0000000000007941 */ /* 0x000fea0003800000 */
.L_x_4529:
[----:B------:R-:W-:-:S07]  /*16570*/  SEL R19, R19, RZ, P0 ;  /* 0x000000ff13137207 */ /* 0x000fce0000000000 */
.L_x_4427:
[----:B------:R-:W-:Y:S05]  /*16580*/  BSYNC B7 ;  /* 0x0000000000077941 */ /* 0x000fea0003800000 */
.L_x_4425:
        /* <DEDUP_REMOVED lines=13> */
.L_x_4531:
[----:B------:R-:W-:-:S03]  /*16660*/  UMOV UR4, 0xffffffff ;  /* 0xffffffff00047882 */ /* 0x000fc60000000000 */
[----:B------:R-:W-:Y:S05]  /*16670*/  BRA.DIV UR4, `(.L_x_4533) ;  /* 0x0000001a04607947 */ /* 0x000fea000b800000 */
[----:B-----5:R4:W0:Y:S02]  /*16680*/  SHFL.IDX PT, R14, R3, RZ, 0x1f ;  /* 0x00001fff030e7589 */ /* 0x02082400000e0000 */
.L_x_4584:
        /* <DEDUP_REMOVED lines=8> */
.L_x_4532:
[----:B--23--:R-:W2:Y:S01]  /*16710*/  LDL R0, [R1+0x10] ;  /* 0x0000100001007983 */ /* 0x00cea20000100800 */
[----:B------:R-:W-:Y:S02]  /*16720*/  ULDC UR4, c[0x0][0xd38] ;  /* 0x00034e0000047ab9 */ /* 0x000fe40000000800 */
[----:B--2---:R-:W-:-:S13]  /*16730*/  ISETP.GE.AND P0, PT, R0, UR4, PT ;  /* 0x0000000400007c0c */ /* 0x004fda000bf06270 */
[----:B------:R-:W-:Y:S05]  /*16740*/  @!P0 BRA `(.L_x_4534) ;  /* 0xffffffa0005c8947 */ /* 0x000fea000383ffff */
.L_x_4422:
[----:B0-----:R-:W2:Y:S01]  /*16750*/  LDL.LU R0, [R1+0x28] ;  /* 0x0000280001007983 */ /* 0x001ea20000300800 */
[----:B------:R-:W-:Y:S01]  /*16760*/  BSSY B0, `(.L_x_4535) ;  /* 0x000000b000007945 */ /* 0x000fe20003800000 */
[----:B------:R-:W0:Y:S01]  /*16770*/  S2R R5, SR_CgaCtaId ;  /* 0x0000000000057919 */ /* 0x000e220000008800 */
[----:B--2---:R-:W-:-:S05]  /*16780*/  VIADD R0, R0, 0x1 ;  /* 0x0000000100007836 */ /* 0x004fca0000000000 */
[----:B------:R-:W-:-:S04]  /*16790*/  LEA.HI R2, R0, R0, RZ, 0x1 ;  /* 0x0000000000027211 */ /* 0x000fc800078f08ff */
[----:B----4-:R-:W-:-:S05]  /*167a0*/  LOP3.LUT R3, R2, 0xfffffffe, RZ, 0xc0, !PT ;  /* 0xfffffffe02037812 */ /* 0x010fca00078ec0ff */
[----:B------:R-:W-:Y:S01]  /*167b0*/  IMAD.IADD R3, R0, 0x1, -R3 ;  /* 0x0000000100037824 */ /* 0x000fe200078e0a03 */
[----:B------:R-:W-:-:S04]  /*167c0*/  MOV R0, 0x400 ;  /* 0x0000040000007802 */ /* 0x000fc80000000f00 */
[----:B0-----:R-:W-:Y:S02]  /*167d0*/  LEA R0, R5, R0, 0x18 ;  /* 0x0000000005007211 */ /* 0x001fe400078ec0ff */
[----:B------:R-:W-:-:S04]  /*167e0*/  SHF.L.U32 R3, R3, 0x1f, RZ ;  /* 0x0000001f03037819 */ /* 0x000fc800000006ff */
[----:B------:R-:W0:Y:S02]  /*167f0*/  SYNCS.PHASECHK.TRANS64.TRYWAIT P0, [R0+URZ+0x38820], R3 ;  /* 0x03882003000075a7 */ /* 0x000e24000800017f */
[----:B0-----:R-:W-:Y:S05]  /*16800*/  @!P0 BRA `(.L_x_4536) ;  /* 0x0000001800248947 */ /* 0x001fea0003800000 */
.L_x_4585:
[----:B------:R-:W-:Y:S05]  /*16810*/  BSYNC B0 ;  /* 0x0000000000007941 */ /* 0x000fea0003800000 */
.L_x_4535:
[----:B------:R-:W-:-:S03]  /*16820*/  UMOV UR4, 0xffffffff ;  /* 0xffffffff00047882 */ /* 0x000fc60000000000 */
[----:B------:R-:W-:Y:S05]  /*16830*/  BRA.DIV UR4, `(.L_x_4537) ;  /* 0x0000001a042c7947 */ /* 0x000fea000b800000 */
[----:B------:R-:W2:Y:S02]  /*16840*/  S2R R2, SR_TID.X ;  /* 0x0000000000027919 */ /* 0x000ea40000002100 */
[----:B--2---:R-:W-:-:S04]  /*16850*/  SHF.R.U32.HI R2, RZ, 0x5, R2 ;  /* 0x00000005ff027819 */ /* 0x004fc80000011602 */
[----:B------:R-:W-:-:S05]  /*16860*/  LOP3.LUT R2, R2, 0x3, RZ, 0xc0, !PT ;  /* 0x0000000302027812 */ /* 0x000fca00078ec0ff */
[----:B------:R2:W3:Y:S02]  /*16870*/  SHFL.IDX PT, R14, R2, RZ, 0x1f ;  /* 0x00001fff020e7589 */ /* 0x0004e400000e0000 */
.L_x_4588:
[----:B---3--:R-:W-:Y:S01]  /*16880*/  ISETP.NE.AND P0, PT, R14, RZ, PT ;  /* 0x000000ff0e00720c */ /* 0x008fe20003f05270 */
[----:B------:R-:W-:-:S12]  /*16890*/  BSSY B0, `(.L_x_4538) ;  /* 0x0000025000007945 */ /* 0x000fd80003800000 */
[----:B------:R-:W-:Y:S05]  /*168a0*/  @P0 BRA `(.L_x_4539) ;  /* 0x00000000008c0947 */ /* 0x000fea0003800000 */
[----:B------:R-:W-:-:S03]  /*168b0*/  UMOV UR4, 0xffffffff ;  /* 0xffffffff00047882 */ /* 0x000fc60000000000 */
[----:B------:R-:W-:Y:S05]  /*168c0*/  BRA.DIV UR4, `(.L_x_4540) ;  /* 0x0000001a043c7947 */ /* 0x000fea000b800000 */
[----:B------:R-:W-:-:S13]  /*168d0*/  ELECT P6, URZ, PT ;  /* 0x00000000003f782f */ /* 0x000fda00038c0000 */
.L_x_4591:
[----:B------:R-:W-:Y:S05]  /*168e0*/  @!P6 BRA `(.L_x_4539) ;  /* 0x00000000007ce947 */ /* 0x000fea0003800000 */
[----:B------:R-:W-:-:S06]  /*168f0*/  ULOP3.LUT UR4, UR40, 0x2, URZ, 0xfc, !UPT ;  /* 0x0000000228047892 */ /* 0x000fcc000f8efc3f */
[----:B--2---:R-:W-:-:S05]  /*16900*/  IMAD.U32 R2, RZ, RZ, UR4 ;  /* 0x00000004ff027e24 */ /* 0x004fca000f8e00ff */
[----:B------:R-:W-:-:S13]  /*16910*/  ISETP.NE.AND P2, PT, R2, 0x3, PT ;  /* 0x000000030200780c */ /* 0x000fda0003f45270 */
[----:B------:R-:W-:Y:S05]  /*16920*/  @!P2 BRA `(.L_x_4541) ;  /* 0x000000000004a947 */ /* 0x000fea0003800000 */
[----:B------:R-:W-:Y:S01]  /*16930*/  BPT.TRAP 0x1 ;  /* 0x000000040000795c */ /* 0x000fe20000300000 */
.L_x_4541:
[----:B------:R-:W2:Y:S01]  /*16940*/  LDL.LU R7, [R1+0x8] ;  /* 0x0000080001077983 */ /* 0x000ea20000300800 */
[----:B------:R-:W-:Y:S02]  /*16950*/  VIADD R2, R0, 0x38840 ;  /* 0x0003884000027836 */ /* 0x000fe40000000000 */
[C---:B0-----:R-:W-:Y:S02]  /*16960*/  VIADD R3, R19.reuse, 0x1 ;  /* 0x0000000113037836 */ /* 0x041fe40000000000 */
[----:B-1----:R-:W-:-:S03]  /*16970*/  IMAD R6, R19, 0x8, R2 ;  /* 0x0000000813067824 */ /* 0x002fc600078e0202 */
[----:B------:R-:W-:-:S04]  /*16980*/  ISETP.NE.AND P1, PT, R3, 0x2, PT ;  /* 0x000000020300780c */ /* 0x000fc80003f25270 */
[----:B------:R-:W-:Y:S02]  /*16990*/  SEL R4, RZ, 0x1, P1 ;  /* 0x00000001ff047807 */ /* 0x000fe40000800000 */
[----:B------:R-:W-:Y:S02]  /*169a0*/  SEL R3, R3, RZ, P1 ;  /* 0x000000ff03037207 */ /* 0x000fe40000800000 */
[C---:B--2---:R-:W-:Y:S02]  /*169b0*/  SHF.L.U32 R5, R7.reuse, 0x1f, RZ ;  /* 0x0000001f07057819 */ /* 0x044fe400000006ff */
[----:B------:R-:W-:Y:S01]  /*169c0*/  LOP3.LUT R4, R7, R4, RZ, 0x3c, !PT ;  /* 0x0000000407047212 */ /* 0x000fe200078e3cff */
[----:B------:R-:W-:Y:S01]  /*169d0*/  IMAD R7, R3, 0x8, R2 ;  /* 0x0000000803077824 */ /* 0x000fe200078e0202 */
[----:B------:R-:W0:Y:S02]  /*169e0*/  SYNCS.PHASECHK.TRANS64.TRYWAIT P0, [R6+URZ], R5 ;  /* 0x00000005060075a7 */ /* 0x000e24000800017f */
[----:B------:R-:W-:Y:S01]  /*169f0*/  SHF.L.U32 R2, R4, 0x1f, RZ ;  /* 0x0000001f04027819 */ /* 0x000fe200000006ff */
[----:B0-----:R-:W-:Y:S06]  /*16a00*/  @!P0 BRA `(.L_x_4542) ;  /* 0x00000018000c8947 */ /* 0x001fec0003800000 */
.L_x_4592:
[----:B------:R-:W1:Y:S02]  /*16a10*/  SYNCS.PHASECHK.TRANS64.TRYWAIT P0, [R7+URZ], R2 ;  /* 0x00000002070075a7 */ /* 0x000e64000800017f */
[----:B-1----:R-:W-:Y:S05]  /*16a20*/  @!P0 BRA `(.L_x_4543) ;  /* 0x0000001800188947 */ /* 0x002fea0003800000 */
.L_x_4593:
[----:B------:R-:W-:Y:S05]  /*16a30*/  @!P2 BRA `(.L_x_4544) ;  /* 0x000000000004a947 */ /* 0x000fea0003800000 */
[----:B------:R-:W-:Y:S01]  /*16a40*/  BPT.TRAP 0x1 ;  /* 0x000000040000795c */ /* 0x000fe20000300000 */
.L_x_4544:
[----:B------:R-:W-:-:S04]  /*16a50*/  VIADD R0, R0, 0x38860 ;  /* 0x0003886000007836 */ /* 0x000fc80000000000 */
[----:B------:R-:W-:-:S04]  /*16a60*/  IMAD R4, R19, 0x8, R0 ;  /* 0x0000000813047824 */ /* 0x000fc800078e0200 */
[----:B------:R-:W2:Y:S02]  /*16a70*/  SYNCS.PHASECHK.TRANS64.TRYWAIT P0, [R4+URZ], R5 ;  /* 0x00000005040075a7 */ /* 0x000ea4000800017f */
[----:B--2---:R-:W-:Y:S05]  /*16a80*/  @!P0 BRA `(.L_x_4545) ;  /* 0x0000001800148947 */ /* 0x004fea0003800000 */
.L_x_4594:
[----:B------:R-:W-:-:S07]  /*16a90*/  IMAD R3, R3, 0x8, R0 ;  /* 0x0000000803037824 */ /* 0x000fce00078e0200 */
.L_x_4546:
[----:B---3--:R3:W4:Y:S02]  /*16aa0*/  SYNCS.PHASECHK.TRANS64.TRYWAIT P0, [R3+URZ], R2 ;  /* 0x00000002030075a7 */ /* 0x008724000800017f */
[----:B----4-:R-:W-:Y:S05]  /*16ab0*/  @!P0 NANOSLEEP.SYNCS 0x989680 ;  /* 0x009896800000895d */ /* 0x010fea0003900000 */
[----:B------:R-:W4:Y:S02]  /*16ac0*/  @!P0 SYNCS.PHASECHK.TRANS64 P0, [R3+URZ], R2 ;  /* 0x00000002030085a7 */ /* 0x000f24000800007f */
[----:B----4-:R-:W-:Y:S05]  /*16ad0*/  @!P0 BRA `(.L_x_4546) ;  /* 0xfffffffc00f08947 */ /* 0x010fea000383ffff */
.L_x_4539:
[----:B------:R-:W-:Y:S05]  /*16ae0*/  BSYNC B0 ;  /* 0x0000000000007941 */ /* 0x000fea0003800000 */
.L_x_4538:
[----:B------:R-:W-:Y:S05]  /*16af0*/  EXIT ;  /* 0x000000000000794d */ /* 0x000fea0003800000 */
.L_x_4381:
[----:B0-----:R0:W1:Y:S02]  /*16b00*/  SYNCS.PHASECHK.TRANS64.TRYWAIT P1, [R17+URZ+0x38800], R4 ;  /* 0x03880004110075a7 */ /* 0x001064000802017f */
[----:B-1----:R-:W-:Y:S05]  /*16b10*/  @!P1 NANOSLEEP.SYNCS 0x989680 ;  /* 0x009896800000995d */ /* 0x002fea0003900000 */
[----:B------:R-:W1:Y:S02]  /*16b20*/  @!P1 SYNCS.PHASECHK.TRANS64 P1, [R17+URZ+0x38800], R4 ;  /* 0x03880004110095a7 */ /* 0x000e64000802007f */
[----:B-1----:R-:W-:Y:S05]  /*16b30*/  @!P1 BRA `(.L_x_4381) ;  /* 0xfffffffc00f09947 */ /* 0x002fea000383ffff */
[----:B------:R-:W-:Y:S05]  /*16b40*/  BRA `(.L_x_4547) ;  /* 0xfffffecc00507947 */ /* 0x000fea000383ffff */
.L_x_4385:
[----:B--2---:R2:W3:Y:S02]  /*16b50*/  SYNCS.PHASECHK.TRANS64.TRYWAIT P1, [R5+URZ+0x38830], R8 ;  /* 0x03883008050075a7 */ /* 0x0044e4000802017f */
[----:B---3--:R-:W-:Y:S05]  /*16b60*/  @!P1 NANOSLEEP.SYNCS 0x989680 ;  /* 0x009896800000995d */ /* 0x008fea0003900000 */
[----:B------:R-:W3:Y:S02]  /*16b70*/  @!P1 SYNCS.PHASECHK.TRANS64 P1, [R5+URZ+0x38830], R8 ;  /* 0x03883008050095a7 */ /* 0x000ee4000802007f */
[----:B---3--:R-:W-:Y:S05]  /*16b80*/  @!P1 BRA `(.L_x_4385) ;  /* 0xfffffffc00f09947 */ /* 0x008fea000383ffff */
[----:B------:R-:W-:Y:S05]  /*16b90*/  BRA `(.L_x_4384) ;  /* 0xfffffecc00707947 */ /* 0x000fea000383ffff */
.L_x_4386:
[----:B---3--:R3:W4:Y:S02]  /*16ba0*/  SYNCS.PHASECHK.TRANS64.TRYWAIT P1, [R17+URZ+0x38810], R4 ;  /* 0x03881004110075a7 */ /* 0x008724000802017f */
[----:B----4-:R-:W-:Y:S05]  /*16bb0*/  @!P1 NANOSLEEP.SYNCS 0x989680 ;  /* 0x009896800000995d */ /* 0x010fea0003900000 */
[----:B------:R-:W4:Y:S02]  /*16bc0*/  @!P1 SYNCS.PHASECHK.TRANS64 P1, [R17+URZ+0x38810], R4 ;  /* 0x03881004110095a7 */ /* 0x000f24000802007f */
[----:B----4-:R-:W-:Y:S05]  /*16bd0*/  @!P1 BRA `(.L_x_4386) ;  /* 0xfffffffc00f09947 */ /* 0x010fea000383ffff */
[----:B------:R-:W-:Y:S05]  /*16be0*/  BRA `(.L_x_4548) ;  /* 0xfffffecc00fc7947 */ /* 0x000fea000383ffff */
.L_x_4390:
[----:B0-----:R0:W3:Y:S02]  /*16bf0*/  SYNCS.PHASECHK.TRANS64.TRYWAIT P1, [R5+URZ+0x38850], R8 ;  /* 0x03885008050075a7 */ /* 0x0010e4000802017f */
[----:B---3--:R-:W-:Y:S05]  /*16c00*/  @!P1 NANOSLEEP.SYNCS 0x989680 ;  /* 0x009896800000995d */ /* 0x008fea0003900000 */
[----:B------:R-:W3:Y:S02]  /*16c10*/  @!P1 SYNCS.PHASECHK.TRANS64 P1, [R5+URZ+0x38850], R8 ;  /* 0x03885008050095a7 */ /* 0x000ee4000802007f */
[----:B---3--:R-:W-:Y:S05]  /*16c20*/  @!P1 BRA `(.L_x_4390) ;  /* 0xfffffffc00f09947 */ /* 0x008fea000383ffff */
[----:B------:R-:W-:Y:S05]  /*16c30*/  BRA `(.L_x_4389) ;  /* 0xfffffed0002c7947 */ /* 0x000fea000383ffff */
.L_x_4395:
[----:B-1----:R1:W2:Y:S02]  /*16c40*/  SYNCS.PHASECHK.TRANS64.TRYWAIT P3, [R9+URZ+0x38830], R8 ;  /* 0x03883008090075a7 */ /* 0x0022a4000806017f */
[----:B--2---:R-:W-:Y:S05]  /*16c50*/  @!P3 NANOSLEEP.SYNCS 0x989680 ;  /* 0x009896800000b95d */ /* 0x004fea0003900000 */
[----:B------:R-:W2:Y:S02]  /*16c60*/  @!P3 SYNCS.PHASECHK.TRANS64 P3, [R9+URZ+0x38830], R8 ;  /* 0x038830080900b5a7 */ /* 0x000ea4000806007f */
[----:B--2---:R-:W-:Y:S05]  /*16c70*/  @!P3 BRA `(.L_x_4395) ;  /* 0xfffffffc00f0b947 */ /* 0x004fea000383ffff */
[----:B------:R-:W-:Y:S05]  /*16c80*/  BRA `(.L_x_4394) ;  /* 0xfffffefc005c7947 */ /* 0x000fea000383ffff */
.L_x_4399:
[----:B---3--:R3:W4:Y:S02]  /*16c90*/  SYNCS.PHASECHK.TRANS64.TRYWAIT P3, [R9+URZ+0x38850], R8 ;  /* 0x03885008090075a7 */ /* 0x008724000806017f */
[----:B----4-:R-:W-:Y:S05]  /*16ca0*/  @!P3 NANOSLEEP.SYNCS 0x989680 ;  /* 0x009896800000b95d */ /* 0x010fea0003900000 */
[----:B------:R-:W4:Y:S02]  /*16cb0*/  @!P3 SYNCS.PHASECHK.TRANS64 P3, [R9+URZ+0x38850], R8 ;  /* 0x038850080900b5a7 */ /* 0x000f24000806007f */
[----:B----4-:R-:W-:Y:S05]  /*16cc0*/  @!P3 BRA `(.L_x_4399) ;  /* 0xfffffffc00f0b947 */ /* 0x010fea000383ffff */
[----:B------:R-:W-:Y:S05]  /*16cd0*/  BRA `(.L_x_4398) ;  /* 0xfffffefc00c07947 */ /* 0x000fea000383ffff */
.L_x_4405:
[----:B-1----:R1:W2:Y:S02]  /*16ce0*/  SYNCS.PHASECHK.TRANS64.TRYWAIT P1, [R9+URZ+0x38830], R8 ;  /* 0x03883008090075a7 */ /* 0x0022a4000802017f */
[----:B--2---:R-:W-:Y:S05]  /*16cf0*/  @!P1 NANOSLEEP.SYNCS 0x989680 ;  /* 0x009896800000995d */ /* 0x004fea0003900000 */
[----:B------:R-:W2:Y:S02]  /*16d00*/  @!P1 SYNCS.PHASECHK.TRANS64 P1, [R9+URZ+0x38830], R8 ;  /* 0x03883008090095a7 */ /* 0x000ea4000802007f */
[----:B--2---:R-:W-:Y:S05]  /*16d10*/  @!P1 BRA `(.L_x_4405) ;  /* 0xfffffffc00f09947 */ /* 0x004fea000383ffff */
[----:B------:R-:W-:Y:S05]  /*16d20*/  BRA `(.L_x_4404) ;  /* 0xffffff3000d07947 */ /* 0x000fea000383ffff */
.L_x_4409:
[----:B---3--:R3:W4:Y:S02]  /*16d30*/  SYNCS.PHASECHK.TRANS64.TRYWAIT P1, [R9+URZ+0x38850], R8 ;  /* 0x03885008090075a7 */ /* 0x008724000802017f */
[----:B----4-:R-:W-:Y:S05]  /*16d40*/  @!P1 NANOSLEEP.SYNCS 0x989680 ;  /* 0x009896800000995d */ /* 0x010fea0003900000 */
[----:B------:R-:W4:Y:S02]  /*16d50*/  @!P1 SYNCS.PHASECHK.TRANS64 P1, [R9+URZ+0x38850], R8 ;  /* 0x03885008090095a7 */ /* 0x000f24000802007f */
[----:B----4-:R-:W-:Y:S05]  /*16d60*/  @!P1 BRA `(.L_x_4409) ;  /* 0xfffffffc00f09947 */ /* 0x010fea000383ffff */
[----:B------:R-:W-:Y:S05]  /*16d70*/  BRA `(.L_x_4408) ;  /* 0xffffff34002c7947 */ /* 0x000fea000383ffff */
.L_x_4433:
[----:B------:R-:W-:Y:S02]  /*16d80*/  IMAD.MOV.U32 R13, RZ, RZ, R4 ;  /* 0x000000ffff0d7224 */ /* 0x000fe400078e0004 */
[----:B------:R-:W-:Y:S02]  /*16d90*/  IMAD.MOV.U32 R12, RZ, RZ, RZ ;  /* 0x000000ffff0c7224 */ /* 0x000fe400078e00ff */
[----:B------:R-:W-:Y:S02]  /*16da0*/  IMAD.MOV.U32 R11, RZ, RZ, 0x1f ;  /* 0x0000001fff0b7424 */ /* 0x000fe400078e00ff */
[----:B------:R-:W-:-:S07]  /*16db0*/  IMAD.MOV.U32 R15, RZ, RZ, -0x1 ;  /* 0xffffffffff0f7424 */ /* 0x000fce00078e00ff */
[----:B0-----:R-:W-:Y:S05]  /*16dc0*/  WARPSYNC.COLLECTIVE R15, `(.L_x_4549) ;  /* 0x000000000f087348 */ /* 0x001fea0003c00000 */
[----:B------:R1:W2:Y:S02]  /*16dd0*/  SHFL.IDX P6, R14, R13, R12, R11 ;  /* 0x0000000c0d0e7389 */ /* 0x0002a400000c000b */
[----:B012---:R-:W-:Y:S01]  /*16de0*/  ENDCOLLECTIVE ;  /* 0x000000000000791b */ /* 0x007fe20003800000 */
.L_x_4549:
[----:B------:R-:W-:Y:S05]  /*16df0*/  BRA `(.L_x_4550) ;  /* 0xffffffa400747947 */ /* 0x000fea000383ffff */
.L_x_4435:
[----:B------:R-:W-:Y:S01]  /*16e00*/  BSSY B0, `(.L_x_4551) ;  /* 0x0000006000007945 */ /* 0x000fe20003800000 */
[----:B------:R-:W-:-:S07]  /*16e10*/  IMAD.MOV.U32 R15, RZ, RZ, -0x1 ;  /* 0xffffffffff0f7424 */ /* 0x000fce00078e00ff */
[----:B01----:R-:W-:Y:S05]  /*16e20*/  WARPSYNC.COLLECTIVE R15, `(.L_x_4552) ;  /* 0x000000000f0c7348 */ /* 0x003fea0003c00000 */
[----:B------:R-:W-:Y:S02]  /*16e30*/  ELECT P6, UR62, PT ;  /* 0x00000000003e782f */ /* 0x000fe400038c0000 */
[----:B------:R-:W-:Y:S01]  /*16e40*/  MOV R14, UR62 ;  /* 0x0000003e000e7c02 */ /* 0x000fe20008000f00 */
[----:B01----:R-:W-:Y:S10]  /*16e50*/  ENDCOLLECTIVE ;  /* 0x000000000000791b */ /* 0x003ff40003800000 */
.L_x_4552:
[----:B------:R-:W-:Y:S05]  /*16e60*/  BSYNC B0 ;  /* 0x0000000000007941 */ /* 0x000fea0003800000 */
.L_x_4551:
[----:B------:R-:W-:Y:S05]  /*16e70*/  BRA `(.L_x_4553) ;  /* 0xffffffa400787947 */ /* 0x000fea000383ffff */
.L_x_4437:
[----:B--2---:R2:W3:Y:S02]  /*16e80*/  SYNCS.PHASECHK.TRANS64.TRYWAIT P0, [R0+URZ+0x38840], R2 ;  /* 0x03884002000075a7 */ /* 0x0044e4000800017f */
[----:B---3--:R-:W-:Y:S05]  /*16e90*/  @!P0 NANOSLEEP.SYNCS 0x989680 ;  /* 0x009896800000895d */ /* 0x008fea0003900000 */
[----:B------:R-:W3:Y:S02]  /*16ea0*/  @!P0 SYNCS.PHASECHK.TRANS64 P0, [R0+URZ+0x38840], R2 ;  /* 0x03884002000085a7 */ /* 0x000ee4000800007f */
[----:B---3--:R-:W-:Y:S05]  /*16eb0*/  @!P0 BRA `(.L_x_4437) ;  /* 0xfffffffc00f08947 */ /* 0x008fea000383ffff */
[----:B------:R-:W-:Y:S05]  /*16ec0*/  BRA `(.L_x_4554) ;  /* 0xffffffa400d07947 */ /* 0x000fea000383ffff */
.L_x_4441:
        /* <DEDUP_REMOVED lines=8> */
.L_x_4555:
[----:B------:R-:W-:-:S04]  /*16f50*/  IMAD R10, R6, 0x40, R10 ;  /* 0x00000040060a7824 */ /* 0x000fc800078e020a */
[----:B------:R-:W-:Y:S01]  /*16f60*/  VIADD R6, R10, 0x20 ;  /* 0x000000200a067836 */ /* 0x000fe20000000000 */
[----:B------:R0:W-:Y:S01]  /*16f70*/  STL [R1+0x14], R10 ;  /* 0x0000140a01007387 */ /* 0x0001e20000100800 */
[----:B------:R-:W-:Y:S02]  /*16f80*/  IMAD.MOV.U32 R13, RZ, RZ, R0 ;  /* 0x000000ffff0d7224 */ /* 0x000fe400078e0000 */
[----:B------:R-:W-:-:S07]  /*16f90*/  IMAD.MOV.U32 R4, RZ, RZ, R14 ;  /* 0x000000ffff047224 */ /* 0x000fce00078e000e */
[----:B0-----:R-:W-:Y:S05]  /*16fa0*/  WARPSYNC.COLLECTIVE R15, `(.L_x_4556) ;  /* 0x000000000f087348 */ /* 0x001fea0003c00000 */
[----:B------:R1:W2:Y:S02]  /*16fb0*/  SHFL.IDX P6, R14, R13, R12, R11 ;  /* 0x0000000c0d0e7389 */ /* 0x0002a400000c000b */
[----:B012---:R-:W-:Y:S01]  /*16fc0*/  ENDCOLLECTIVE ;  /* 0x000000000000791b */ /* 0x007fe20003800000 */
.L_x_4556:
[----:B------:R-:W-:Y:S02]  /*16fd0*/  ULDC UR4, c[0x0][0x288] ;  /* 0x0000a20000047ab9 */ /* 0x000fe40000000800 */
[----:B------:R-:W-:Y:S02]  /*16fe0*/  IMAD R2, R7, UR4, RZ ;  /* 0x0000000407027c24 */ /* 0x000fe4000f8e02ff */
[----:B------:R-:W-:-:S03]  /*16ff0*/  VIADD R7, R10, 0x10 ;  /* 0x000000100a077836 */ /* 0x000fc60000000000 */
[----:B------:R-:W-:Y:S02]  /*17000*/  ISETP.GE.AND P1, PT, R10, R2, PT ;  /* 0x000000020a00720c */ /* 0x000fe40003f26270 */
[----:B------:R0:W-:Y:S01]  /*17010*/  STL [R1+0x20], R7 ;  /* 0x0000200701007387 */ /* 0x0001e20000100800 */
[----:B------:R-:W-:-:S03]  /*17020*/  IMAD.MOV.U32 R13, RZ, RZ, R3 ;  /* 0x000000ffff0d7224 */ /* 0x000fc600078e0003 */
[----:B------:R0:W-:Y:S01]  /*17030*/  STL [R1+0x24], R6 ;  /* 0x0000240601007387 */ /* 0x0001e20000100800 */
[----:B------:R-:W-:Y:S02]  /*17040*/  IMAD.MOV.U32 R12, RZ, RZ, 0x1 ;  /* 0x00000001ff0c7424 */ /* 0x000fe400078e00ff */
[----:B------:R-:W-:-:S07]  /*17050*/  IMAD.MOV.U32 R5, RZ, RZ, R14 ;  /* 0x000000ffff057224 */ /* 0x000fce00078e000e */
[----:B0-----:R-:W-:Y:S05]  /*17060*/  WARPSYNC.COLLECTIVE R15, `(.L_x_4557) ;  /* 0x000000000f087348 */ /* 0x001fea0003c00000 */
[----:B------:R1:W2:Y:S02]  /*17070*/  SHFL.IDX P6, R14, R13, R12, R11 ;  /* 0x0000000c0d0e7389 */ /* 0x0002a400000c000b */
[----:B012---:R-:W-:Y:S01]  /*17080*/  ENDCOLLECTIVE ;  /* 0x000000000000791b */ /* 0x007fe20003800000 */
.L_x_4557:
        /* <DEDUP_REMOVED lines=15> */
.L_x_4558:
[----:B------:R-:W-:Y:S02]  /*17180*/  IMAD.MOV.U32 R13, RZ, RZ, R3 ;  /* 0x000000ffff0d7224 */ /* 0x000fe400078e0003 */
[----:B------:R-:W-:Y:S02]  /*17190*/  IMAD.MOV.U32 R12, RZ, RZ, 0x2 ;  /* 0x00000002ff0c7424 */ /* 0x000fe400078e00ff */
[----:B------:R-:W-:-:S07]  /*171a0*/  IMAD.MOV.U32 R5, RZ, RZ, R14 ;  /* 0x000000ffff057224 */ /* 0x000fce00078e000e */
[----:B------:R-:W-:Y:S05]  /*171b0*/  WARPSYNC.COLLECTIVE R15, `(.L_x_4559) ;  /* 0x000000000f087348 */ /* 0x000fea0003c00000 */
[----:B------:R0:W1:Y:S02]  /*171c0*/  SHFL.IDX P6, R14, R13, R12, R11 ;  /* 0x0000000c0d0e7389 */ /* 0x00006400000c000b */
[----:B01----:R-:W-:Y:S01]  /*171d0*/  ENDCOLLECTIVE ;  /* 0x000000000000791b */ /* 0x003fe20003800000 */
.L_x_4559:
        /* <DEDUP_REMOVED lines=15> */
.L_x_4560:
[----:B------:R-:W-:Y:S02]  /*172d0*/  IMAD.MOV.U32 R13, RZ, RZ, R3 ;  /* 0x000000ffff0d7224 */ /* 0x000fe400078e0003 */
[----:B------:R-:W-:Y:S02]  /*172e0*/  IMAD.MOV.U32 R12, RZ, RZ, 0x3 ;  /* 0x00000003ff0c7424 */ /* 0x000fe400078e00ff */
[----:B------:R-:W-:-:S07]  /*172f0*/  IMAD.MOV.U32 R5, RZ, RZ, R14 ;  /* 0x000000ffff057224 */ /* 0x000fce00078e000e */
[----:B------:R-:W-:Y:S05]  /*17300*/  WARPSYNC.COLLECTIVE R15, `(.L_x_4561) ;  /* 0x000000000f087348 */ /* 0x000fea0003c00000 */
[----:B------:R0:W1:Y:S02]  /*17310*/  SHFL.IDX P6, R14, R13, R12, R11 ;  /* 0x0000000c0d0e7389 */ /* 0x00006400000c000b */
[----:B01----:R-:W-:Y:S01]  /*17320*/  ENDCOLLECTIVE ;  /* 0x000000000000791b */ /* 0x003fe20003800000 */
.L_x_4561:
        /* <DEDUP_REMOVED lines=10> */
.L_x_4562:
[----:B------:R-:W-:Y:S01]  /*173d0*/  @!PT LDS RZ, [RZ] ;  /* 0x00000000fffff984 */ /* 0x000fe20000000800 */
[----:B------:R-:W-:Y:S01]  /*173e0*/  @!PT LDS RZ, [RZ] ;  /* 0x00000000fffff984 */ /* 0x000fe20000000800 */
[----:B------:R-:W-:Y:S01]  /*173f0*/  @!PT LDS RZ, [RZ] ;  /* 0x00000000fffff984 */ /* 0x000fe20000000800 */
[----:B------:R0:W-:Y:S01]  /*17400*/  @!P1 LDGSTS.E.BYPASS.LTC128B.128 [R8+0x21400], desc[UR44][R4.64], !P0 ;  /* 0x2140000004089fae */ /* 0x0001e2000c101d6c */
[----:B------:R-:W-:Y:S01]  /*17410*/  IMAD.MOV.U32 R0, RZ, RZ, R14 ;  /* 0x000000ffff007224 */ /* 0x000fe200078e000e */
[----:B------:R-:W-:Y:S06]  /*17420*/  BRA `(.L_x_4563) ;  /* 0xffffffa800d47947 */ /* 0x000fec000383ffff */
.L_x_4445:
        /* <DEDUP_REMOVED lines=8> */
.L_x_4565:
[----:B------:R-:W-:Y:S05]  /*174b0*/  BSYNC B0 ;  /* 0x0000000000007941 */ /* 0x000fea0003800000 */
.L_x_4564:
        /* <DEDUP_REMOVED lines=10> */
.L_x_4566:
        /* <DEDUP_REMOVED lines=46> */
.L_x_4567:
[----:B------:R-:W-:Y:S02]  /*17840*/  IMAD.MOV.U32 R13, RZ, RZ, R0 ;  /* 0x000000ffff0d7224 */ /* 0x000fe400078e0000 */
[----:B------:R-:W-:-:S07]  /*17850*/  IMAD.MOV.U32 R8, RZ, RZ, R14 ;  /* 0x000000ffff087224 */ /* 0x000fce00078e000e */
[----:B------:R-:W-:Y:S05]  /*17860*/  WARPSYNC.COLLECTIVE R15, `(.L_x_4568) ;  /* 0x000000000f087348 */ /* 0x000fea0003c00000 */
[----:B------:R0:W1:Y:S02]  /*17870*/  SHFL.IDX P6, R14, R13, R12, R11 ;  /* 0x0000000c0d0e7389 */ /* 0x00006400000c000b */
[----:B01----:R-:W-:Y:S01]  /*17880*/  ENDCOLLECTIVE ;  /* 0x000000000000791b */ /* 0x003fe20003800000 */
.L_x_4568:
        /* <DEDUP_REMOVED lines=22> */
.L_x_4569:
        /* <DEDUP_REMOVED lines=21> */
.L_x_4570:
        /* <DEDUP_REMOVED lines=29> */
.L_x_4571:
[----:B------:R-:W-:Y:S02]  /*17d10*/  IMAD.MOV.U32 R13, RZ, RZ, R0 ;  /* 0x000000ffff0d7224 */ /* 0x000fe400078e0000 */
[----:B------:R-:W-:-:S07]  /*17d20*/  IMAD.MOV.U32 R6, RZ, RZ, R14 ;  /* 0x000000ffff067224 */ /* 0x000fce00078e000e */
[----:B------:R-:W-:Y:S05]  /*17d30*/  WARPSYNC.COLLECTIVE R15, `(.L_x_4572) ;  /* 0x000000000f087348 */ /* 0x000fea0003c00000 */
[----:B------:R0:W1:Y:S02]  /*17d40*/  SHFL.IDX P6, R14, R13, R12, R11 ;  /* 0x0000000c0d0e7389 */ /* 0x00006400000c000b */
[----:B01----:R-:W-:Y:S01]  /*17d50*/  ENDCOLLECTIVE ;  /* 0x000000000000791b */ /* 0x003fe20003800000 */
.L_x_4572:
[----:B------:R-:W-:Y:S01]  /*17d60*/  IMAD.MOV.U32 R0, RZ, RZ, R14 ;  /* 0x000000ffff007224 */ /* 0x000fe200078e000e */
[----:B------:R-:W-:Y:S06]  /*17d70*/  BRA `(.L_x_4573) ;  /* 0xffffffb0001c7947 */ /* 0x000fec000383ffff */
.L_x_4450:
[----:B0-----:R0:W2:Y:S02]  /*17d80*/  SYNCS.PHASECHK.TRANS64.TRYWAIT P0, [R17+URZ+0x38820], R0 ;  /* 0x03882000110075a7 */ /* 0x0010a4000800017f */
[----:B--2---:R-:W-:Y:S05]  /*17d90*/  @!P0 NANOSLEEP.SYNCS 0x989680 ;  /* 0x009896800000895d */ /* 0x004fea0003900000 */
[----:B------:R-:W2:Y:S02]  /*17da0*/  @!P0 SYNCS.PHASECHK.TRANS64 P0, [R17+URZ+0x38820], R0 ;  /* 0x03882000110085a7 */ /* 0x000ea4000800007f */
[----:B--2---:R-:W-:Y:S05]  /*17db0*/  @!P0 BRA `(.L_x_4450) ;  /* 0xfffffffc00f08947 */ /* 0x004fea000383ffff */
[----:B------:R-:W-:Y:S05]  /*17dc0*/  BRA `(.L_x_4574) ;  /* 0xffffffb000d87947 */ /* 0x000fea000383ffff */
.L_x_4454:
[----:B0-----:R0:W2:Y:S02]  /*17dd0*/  SYNCS.PHASECHK.TRANS64.TRYWAIT P0, [R0+URZ+0x38860], R2 ;  /* 0x03886002000075a7 */ /* 0x0010a4000800017f */
[----:B--2---:R-:W-:Y:S05]  /*17de0*/  @!P0 NANOSLEEP.SYNCS 0x989680 ;  /* 0x009896800000895d */ /* 0x004fea0003900000 */
[----:B------:R-:W2:Y:S02]  /*17df0*/  @!P0 SYNCS.PHASECHK.TRANS64 P0, [R0+URZ+0x38860], R2 ;  /* 0x03886002000085a7 */ /* 0x000ea4000800007f */
[----:B--2---:R-:W-:Y:S05]  /*17e00*/  @!P0 BRA `(.L_x_4454) ;  /* 0xfffffffc00f08947 */ /* 0x004fea000383ffff */
[----:B------:R-:W-:Y:S05]  /*17e10*/  BRA `(.L_x_4575) ;  /* 0xffffffb000f87947 */ /* 0x000fea000383ffff */
.L_x_4471:
[----:B-1----:R1:W2:Y:S02]  /*17e20*/  SYNCS.PHASECHK.TRANS64.TRYWAIT P0, [R3+URZ+0x38840], R2 ;  /* 0x03884002030075a7 */ /* 0x0022a4000800017f */
[----:B--2---:R-:W-:Y:S05]  /*17e30*/  @!P0 NANOSLEEP.SYNCS 0x989680 ;  /* 0x009896800000895d */ /* 0x004fea0003900000 */
[----:B------:R-:W2:Y:S02]  /*17e40*/  @!P0 SYNCS.PHASECHK.TRANS64 P0, [R3+URZ+0x38840], R2 ;  /* 0x03884002030085a7 */ /* 0x000ea4000800007f */
[----:B--2---:R-:W-:Y:S05]  /*17e50*/  @!P0 BRA `(.L_x_4471) ;  /* 0xfffffffc00f08947 */ /* 0x004fea000383ffff */
[----:B------:R-:W-:Y:S05]  /*17e60*/  BRA `(.L_x_4576) ;  /* 0xffffffbc00d87947 */ /* 0x000fea000383ffff */
.L_x_4476:
[----:B--2---:R2:W3:Y:S02]  /*17e70*/  SYNCS.PHASECHK.TRANS64.TRYWAIT P0, [R3+URZ+0x38860], R2 ;  /* 0x03886002030075a7 */ /* 0x0044e4000800017f */
[----:B---3--:R-:W-:Y:S05]  /*17e80*/  @!P0 NANOSLEEP.SYNCS 0x989680 ;  /* 0x009896800000895d */ /* 0x008fea0003900000 */
[----:B------:R-:W3:Y:S02]  /*17e90*/  @!P0 SYNCS.PHASECHK.TRANS64 P0, [R3+URZ+0x38860], R2 ;  /* 0x03886002030085a7 */ /* 0x000ee4000800007f */
[----:B---3--:R-:W-:Y:S05]  /*17ea0*/  @!P0 BRA `(.L_x_4476) ;  /* 0xfffffffc00f08947 */ /* 0x008fea000383ffff */
[----:B------:R-:W-:Y:S05]  /*17eb0*/  BRA `(.L_x_4577) ;  /* 0xffffffc000507947 */ /* 0x000fea000383ffff */
.L_x_4492:
[----:B0-----:R0:W1:Y:S02]  /*17ec0*/  SYNCS.PHASECHK.TRANS64.TRYWAIT P0, [R4+URZ+0x38840], R2 ;  /* 0x03884002040075a7 */ /* 0x001064000800017f */
[----:B-1----:R-:W-:Y:S05]  /*17ed0*/  @!P0 NANOSLEEP.SYNCS 0x989680 ;  /* 0x009896800000895d */ /* 0x002fea0003900000 */
[----:B------:R-:W1:Y:S02]  /*17ee0*/  @!P0 SYNCS.PHASECHK.TRANS64 P0, [R4+URZ+0x38840], R2 ;  /* 0x03884002040085a7 */ /* 0x000e64000800007f */
[----:B-1----:R-:W-:Y:S05]  /*17ef0*/  @!P0 BRA `(.L_x_4492) ;  /* 0xfffffffc00f08947 */ /* 0x002fea000383ffff */
[----:B------:R-:W-:Y:S05]  /*17f00*/  BRA `(.L_x_4578) ;  /* 0xffffffcc001c7947 */ /* 0x000fea000383ffff */
.L_x_4497:
[----:B-1----:R1:W2:Y:S02]  /*17f10*/  SYNCS.PHASECHK.TRANS64.TRYWAIT P0, [R4+URZ+0x38860], R2 ;  /* 0x03886002040075a7 */ /* 0x0022a4000800017f */
[----:B--2---:R-:W-:Y:S05]  /*17f20*/  @!P0 NANOSLEEP.SYNCS 0x989680 ;  /* 0x009896800000895d */ /* 0x004fea0003900000 */
[----:B------:R-:W2:Y:S02]  /*17f30*/  @!P0 SYNCS.PHASECHK.TRANS64 P0, [R4+URZ+0x38860], R2 ;  /* 0x03886002040085a7 */ /* 0x000ea4000800007f */
[----:B--2---:R-:W-:Y:S05]  /*17f40*/  @!P0 BRA `(.L_x_4497) ;  /* 0xfffffffc00f08947 */ /* 0x004fea000383ffff */
[----:B------:R-:W-:Y:S05]  /*17f50*/  BRA `(.L_x_4579) ;  /* 0xffffffcc00947947 */ /* 0x000fea000383ffff */
.L_x_4512:
[----:B-1----:R1:W2:Y:S02]  /*17f60*/  SYNCS.PHASECHK.TRANS64.TRYWAIT P0, [R4+URZ+0x38840], R2 ;  /* 0x03884002040075a7 */ /* 0x0022a4000800017f */
[----:B--2---:R-:W-:Y:S05]  /*17f70*/  @!P0 NANOSLEEP.SYNCS 0x989680 ;  /* 0x009896800000895d */ /* 0x004fea0003900000 */
[----:B------:R-:W2:Y:S02]  /*17f80*/  @!P0 SYNCS.PHASECHK.TRANS64 P0, [R4+URZ+0x38840], R2 ;  /* 0x03884002040085a7 */ /* 0x000ea4000800007f */
[----:B--2---:R-:W-:Y:S05]  /*17f90*/  @!P0 BRA `(.L_x_4512) ;  /* 0xfffffffc00f08947 */ /* 0x004fea000383ffff */
[----:B------:R-:W-:Y:S05]  /*17fa0*/  BRA `(.L_x_4580) ;  /* 0xffffffd800487947 */ /* 0x000fea000383ffff */
.L_x_4517:
[----:B--2---:R2:W3:Y:S02]  /*17fb0*/  SYNCS.PHASECHK.TRANS64.TRYWAIT P0, [R4+URZ+0x38860], R2 ;  /* 0x03886002040075a7 */ /* 0x0044e4000800017f */
[----:B---3--:R-:W-:Y:S05]  /*17fc0*/  @!P0 NANOSLEEP.SYNCS 0x989680 ;  /* 0x009896800000895d */ /* 0x008fea0003900000 */
[----:B------:R-:W3:Y:S02]  /*17fd0*/  @!P0 SYNCS.PHASECHK.TRANS64 P0, [R4+URZ+0x38860], R2 ;  /* 0x03886002040085a7 */ /* 0x000ee4000800007f */
[----:B---3--:R-:W-:Y:S05]  /*17fe0*/  @!P0 BRA `(.L_x_4517) ;  /* 0xfffffffc00f08947 */ /* 0x008fea000383ffff */
[----:B------:R-:W-:Y:S05]  /*17ff0*/  BRA `(.L_x_4581) ;  /* 0xffffffd800c07947 */ /* 0x000fea000383ffff */
.L_x_4533:
        /* <DEDUP_REMOVED lines=8> */
.L_x_4583:
[----:B------:R-:W-:Y:S05]  /*18080*/  BSYNC B0 ;  /* 0x0000000000007941 */ /* 0x000fea0003800000 */
.L_x_4582:
[----:B------:R-:W-:Y:S05]  /*18090*/  BRA `(.L_x_4584) ;  /* 0xffffffe4007c7947 */ /* 0x000fea000383ffff */
.L_x_4536:
[----:B0-----:R0:W2:Y:S02]  /*180a0*/  SYNCS.PHASECHK.TRANS64.TRYWAIT P0, [R0+URZ+0x38820], R3 ;  /* 0x03882003000075a7 */ /* 0x0010a4000800017f */
[----:B--2---:R-:W-:Y:S05]  /*180b0*/  @!P0 NANOSLEEP.SYNCS 0x989680 ;  /* 0x009896800000895d */ /* 0x004fea0003900000 */
[----:B------:R-:W2:Y:S02]  /*180c0*/  @!P0 SYNCS.PHASECHK.TRANS64 P0, [R0+URZ+0x38820], R3 ;  /* 0x03882003000085a7 */ /* 0x000ea4000800007f */
[----:B--2---:R-:W-:Y:S05]  /*180d0*/  @!P0 BRA `(.L_x_4536) ;  /* 0xfffffffc00f08947 */ /* 0x004fea000383ffff */
[----:B------:R-:W-:Y:S05]  /*180e0*/  BRA `(.L_x_4585) ;  /* 0xffffffe400c87947 */ /* 0x000fea000383ffff */
.L_x_4537:
        /* <DEDUP_REMOVED lines=11> */
.L_x_4587:
[----:B------:R-:W-:Y:S05]  /*181a0*/  BSYNC B0 ;  /* 0x0000000000007941 */ /* 0x000fea0003800000 */
.L_x_4586:
[----:B------:R-:W-:Y:S05]  /*181b0*/  BRA `(.L_x_4588) ;  /* 0xffffffe400b07947 */ /* 0x000fea000383ffff */
.L_x_4540:
[----:B------:R-:W-:Y:S01]  /*181c0*/  BSSY B1, `(.L_x_4589) ;  /* 0x0000006000017945 */ /* 0x000fe20003800000 */
[----:B------:R-:W-:-:S07]  /*181d0*/  IMAD.MOV.U32 R15, RZ, RZ, -0x1 ;  /* 0xffffffffff0f7424 */ /* 0x000fce00078e00ff */
[----:B012---:R-:W-:Y:S05]  /*181e0*/  WARPSYNC.COLLECTIVE R15, `(.L_x_4590) ;  /* 0x000000000f0c7348 */ /* 0x007fea0003c00000 */
[----:B------:R-:W-:Y:S02]  /*181f0*/  ELECT P6, UR62, PT ;  /* 0x00000000003e782f */ /* 0x000fe400038c0000 */
[----:B------:R-:W-:Y:S01]  /*18200*/  MOV R14, UR62 ;  /* 0x0000003e000e7c02 */ /* 0x000fe20008000f00 */
[----:B012---:R-:W-:Y:S10]  /*18210*/  ENDCOLLECTIVE ;  /* 0x000000000000791b */ /* 0x007ff40003800000 */
.L_x_4590:
[----:B------:R-:W-:Y:S05]  /*18220*/  BSYNC B1 ;  /* 0x0000000000017941 */ /* 0x000fea0003800000 */
.L_x_4589:
[----:B------:R-:W-:Y:S05]  /*18230*/  BRA `(.L_x_4591) ;  /* 0xffffffe400a87947 */ /* 0x000fea000383ffff */
.L_x_4542:
[----:B0-----:R0:W1:Y:S02]  /*18240*/  SYNCS.PHASECHK.TRANS64.TRYWAIT P0, [R6+URZ], R5 ;  /* 0x00000005060075a7 */ /* 0x001064000800017f */
[----:B-1----:R-:W-:Y:S05]  /*18250*/  @!P0 NANOSLEEP.SYNCS 0x989680 ;  /* 0x009896800000895d */ /* 0x002fea0003900000 */
[----:B------:R-:W1:Y:S02]  /*18260*/  @!P0 SYNCS.PHASECHK.TRANS64 P0, [R6+URZ], R5 ;  /* 0x00000005060085a7 */ /* 0x000e64000800007f */
[----:B-1----:R-:W-:Y:S05]  /*18270*/  @!P0 BRA `(.L_x_4542) ;  /* 0xfffffffc00f08947 */ /* 0x002fea000383ffff */
[----:B------:R-:W-:Y:S05]  /*18280*/  BRA `(.L_x_4592) ;  /* 0xffffffe400e07947 */ /* 0x000fea000383ffff */
.L_x_4543:
[----:B-1----:R1:W2:Y:S02]  /*18290*/  SYNCS.PHASECHK.TRANS64.TRYWAIT P0, [R7+URZ], R2 ;  /* 0x00000002070075a7 */ /* 0x0022a4000800017f */
[----:B--2---:R-:W-:Y:S05]  /*182a0*/  @!P0 NANOSLEEP.SYNCS 0x989680 ;  /* 0x009896800000895d */ /* 0x004fea0003900000 */
[----:B------:R-:W2:Y:S02]  /*182b0*/  @!P0 SYNCS.PHASECHK.TRANS64 P0, [R7+URZ], R2 ;  /* 0x00000002070085a7 */ /* 0x000ea4000800007f */
[----:B--2---:R-:W-:Y:S05]  /*182c0*/  @!P0 BRA `(.L_x_4543) ;  /* 0xfffffffc00f08947 */ /* 0x004fea000383ffff */
[----:B------:R-:W-:Y:S05]  /*182d0*/  BRA `(.L_x_4593) ;  /* 0xffffffe400d47947 */ /* 0x000fea000383ffff */
.L_x_4545:
[----:B--2---:R2:W3:Y:S02]  /*182e0*/  SYNCS.PHASECHK.TRANS64.TRYWAIT P0, [R4+URZ], R5 ;  /* 0x00000005040075a7 */ /* 0x0044e4000800017f */
[----:B---3--:R-:W-:Y:S05]  /*182f0*/  @!P0 NANOSLEEP.SYNCS 0x989680 ;  /* 0x009896800000895d */ /* 0x008fea0003900000 */
[----:B------:R-:W3:Y:S02]  /*18300*/  @!P0 SYNCS.PHASECHK.TRANS64 P0, [R4+URZ], R5 ;  /* 0x00000005040085a7 */ /* 0x000ee4000800007f */
[----:B---3--:R-:W-:Y:S05]  /*18310*/  @!P0 BRA `(.L_x_4545) ;  /* 0xfffffffc00f08947 */ /* 0x008fea000383ffff */
[----:B------:R-:W-:Y:S05]  /*18320*/  BRA `(.L_x_4594) ;  /* 0xffffffe400d87947 */ /* 0x000fea000383ffff */
.L_x_4595:
        /* <DEDUP_REMOVED lines=13> */
.L_x_6035:


//--------------------- .text._ZN7cutlass13device_kernelIN5flash11enable_sm90INS1_16FlashAttnFwdSm90INS1_25CollectiveMainloopFwdSm90ILi2EN4cute5tupleIJNS5_1CILi1EEES8_S8_EEENS6_IJNS7_ILi64EEESA_SA_EEELi512ENS_10bfloat16_tEfNS_4arch4Sm90ELb1ELb0ELb1ELb1ELb0ELb0ELb0ELb0ELb0ELb1ELb0ELb0EEENS1_21CollectiveEpilogueFwdINS6_IJSA_NS7_ILi512EEESA_EEES9_SC_SE_Li256ELb1ELb1ELb0ELb0EEENS1_36VarlenDynamicPersistentTileSchedulerILi64ELi64ELi256ELi128ELb0ELb1ELb1ELb1ELb1ELb1EEEEEEEEEvNT_6ParamsE --------------------------
	.section	.text._ZN7cutlass13device_kernelIN5flash11enable_sm90INS1_16FlashAttnFwdSm90INS1_25CollectiveMainloopFwdSm90ILi2EN4cute5tupleIJNS5_1CILi1EEES8_S8_EEENS6_IJNS7_ILi64EEESA_SA_EEELi512ENS_10bfloat16_tEfNS_4arch4Sm90ELb1ELb0ELb1ELb1ELb0ELb0ELb0ELb0ELb0ELb1ELb0ELb0EEENS1_21CollectiveEpilogueFwdINS6_IJSA_NS7_ILi512EEESA_EEES9_SC_SE_Li256ELb1ELb1ELb0ELb0EEENS1_36VarlenDynamicPersistentTileSchedulerILi64ELi64ELi256ELi128ELb0ELb1ELb1ELb1ELb1ELb1EEEEEEEEEvNT_6ParamsE,"ax",@progbits
	.align	128
.text._ZN7cutlass13device_kernelIN5flash11enable_sm90INS1_16FlashAttnFwdSm90INS1_25CollectiveMainloopFwdSm90ILi2EN4cute5tupleIJNS5_1CILi1EEES8_S8_EEENS6_IJNS7_ILi64EEESA_SA_EEELi512ENS_10bfloat16_tEfNS_4arch4Sm90ELb1ELb0ELb1ELb1ELb0ELb0ELb0ELb0ELb0ELb1ELb0ELb0EEENS1_21CollectiveEpilogueFwdINS6_IJSA_NS7_ILi512EEESA_EEES9_SC_SE_Li256ELb1ELb1ELb0ELb0EEENS1_36VarlenDynamicPersistentTileSchedulerILi64ELi64ELi256ELi128ELb0ELb1ELb1ELb1ELb1ELb1EEEEEEEEEvNT_6ParamsE:
        .type           _ZN7cutlass13device_kernelIN5flash11enable_sm90INS1_16FlashAttnFwdSm90INS1_25CollectiveMainloopFwdSm90ILi2EN4cute5tupleIJNS5_1CILi1EEES8_S8_EEENS6_IJNS7_ILi64EEESA_SA_EEELi512ENS_10bfloat16_tEfNS_4arch4Sm90ELb1ELb0ELb1ELb1ELb0ELb0ELb0ELb0ELb0ELb1ELb0ELb0EEENS1_21CollectiveEpilogueFwdINS6_IJSA_NS7_ILi512EEESA_EEES9_SC_SE_Li256ELb1ELb1ELb0ELb0EEENS1_36VarlenDynamicPersistentTileSchedulerILi64ELi64ELi256ELi128ELb0ELb1ELb1ELb1ELb1ELb1EEEEEEEEEvNT_6ParamsE,@function
        .size           _ZN7cutlass13device_kernelIN5flash11enable_sm90INS1_16FlashAttnFwdSm90INS1_25CollectiveMainloopFwdSm90ILi2EN4cute5tupleIJNS5_1CILi1EEES8_S8_EEENS6_IJNS7_ILi64EEESA_SA_EEELi512ENS_10bfloat16_tEfNS_4arch4Sm90ELb1ELb0ELb1ELb1ELb0ELb0ELb0ELb0ELb0ELb1ELb0ELb0EEENS1_21CollectiveEpilogueFwdINS6_IJSA_NS7_ILi512EEESA_EEES9_SC_SE_Li256ELb1ELb1ELb0ELb0EEENS1_36VarlenDynamicPersistentTileSchedulerILi64ELi64ELi256ELi128ELb0ELb1ELb1ELb1ELb1ELb1EEEEEEEEEvNT_6ParamsE,(.L_x_6036 - _ZN7cutlass13device_kernelIN5flash11enable_sm90INS1_16FlashAttnFwdSm90INS1_25CollectiveMainloopFwdSm90ILi2EN4cute5tupleIJNS5_1CILi1EEES8_S8_EEENS6_IJNS7_ILi64EEESA_SA_EEELi512ENS_10bfloat16_tEfNS_4arch4Sm90ELb1ELb0ELb1ELb1ELb0ELb0ELb0ELb0ELb0ELb1ELb0ELb0EEENS1_21CollectiveEpilogueFwdINS6_IJSA_NS7_ILi512EEESA_EEES9_SC_SE_Li256ELb1ELb1ELb0ELb0EEENS1_36VarlenDynamicPersistentTileSchedulerILi64ELi64ELi256ELi128ELb0ELb1ELb1ELb1ELb1ELb1EEEEEEEEEvNT_6ParamsE)
        .other          _ZN7cutlass13device_kernelIN5flash11enable_sm90INS1_16FlashAttnFwdSm90INS1_25CollectiveMainloopFwdSm90ILi2EN4cute5tupleIJNS5_1CILi1EEES8_S8_EEENS6_IJNS7_ILi64EEESA_SA_EEELi512ENS_10bfloat16_tEfNS_4arch4Sm90ELb1ELb0ELb1ELb1ELb0ELb0ELb0ELb0ELb0ELb1ELb0ELb0EEENS1_21CollectiveEpilogueFwdINS6_IJSA_NS7_ILi512EEESA_EEES9_SC_SE_Li256ELb1ELb1ELb0ELb0EEENS1_36VarlenDynamicPersistentTileSchedulerILi64ELi64ELi256ELi128ELb0ELb1ELb1ELb1ELb1ELb1EEEEEEEEEvNT_6ParamsE,@"STO_CUDA_ENTRY STV_DEFAULT"
_ZN7cutlass13device_kernelIN5flash11enable_sm90INS1_16FlashAttnFwdSm90INS1_25CollectiveMainloopFwdSm90ILi2EN4cute5tupleIJNS5_1CILi1EEES8_S8_EEENS6_IJNS7_ILi64EEESA_SA_EEELi512ENS_10bfloat16_tEfNS_4arch4Sm90ELb1ELb0ELb1ELb1ELb0ELb0ELb0ELb0ELb0ELb1ELb0ELb0EEENS1_21CollectiveEpilogueFwdINS6_IJSA_NS7_ILi512EEESA_EEES9_SC_SE_Li256ELb1ELb1ELb0ELb0EEENS1_36VarlenDynamicPersistentTileSchedulerILi64ELi64ELi256ELi128ELb0ELb1ELb1ELb1ELb1ELb1EEEEEEEEEvNT_6ParamsE:
        /* <DEDUP_REMOVED lines=18> */
.L_x_4597:
[----:B------:R-:W-:Y:S05]  /*0120*/  BSYNC B0 ;  /* 0x0000000000007941 */ /* 0x000fea0003800000 */
.L_x_4596:
        /* <DEDUP_REMOVED lines=37> */
.L_x_4598:
        /* <DEDUP_REMOVED lines=22> */
.L_x_4599:
        /* <DEDUP_REMOVED lines=18> */
.L_x_4600:
        /* <DEDUP_REMOVED lines=22> */
.L_x_4601:
        /* <DEDUP_REMOVED lines=22> */
.L_x_4602:
[----:B------:R-:W-:Y:S01]  /*08c0*/  PLOP3.LUT P0, PT, PT, PT, UP0, 0x80, 0x0 ;  /* 0x000000000000781c */ /* 0x000fe20003f0f008 */
[----:B------:R-:W-:Y:S01]  /*08d0*/  UMOV UR36, 0x1 ;  /* 0x0000000100247882 */ /* 0x000fe20000000000 */
[----:B------:R-:W-:Y:S01]  /*08e0*/  NOP ;  /* 0x0000000000007918 */ /* 0x000fe20000000000 */
[----:B------:R-:W-:Y:S01]  /*08f0*/  USEL UR36, UR36, 0x2, !UP0 ;  /* 0x0000000224247887 */ /* 0x000fe2000c000000 */
[----:B------:R-:W-:Y:S01]  /*0900*/  ULDC.64 UR40, c[0x0][0x208] ;  /* 0x0000820000287ab9 */ /* 0x000fe20000000a00 */
[----:B012-4-:R-:W-:Y:S08]  /*0910*/  BAR.SYNC.DEFER_BLOCKING 0x0 ;  /* 0x0000000000007b1d */ /* 0x017ff00000010000 */
[----:B------:R-:W-:Y:S05]  /*0920*/  @!P0 BRA `(.L_x_4603) ;  /* 0x000000c400588947 */ /* 0x000fea0003800000 */
.L_x_4604:
        /* <DEDUP_REMOVED lines=28> */
[----:B------:R-:W-:Y:S01]  /*0af0*/  LEA.HI R3, R0, R197, RZ, 0x4 ;  /* 0x000000c500037211 */ /* 0x000fe200078f20ff */
[----:B------:R-:W-:-:S03]  /*0b00*/  UMOV UR37, URZ ;  /* 0x0000003f00257c82 */ /* 0x000fc60008000000 */
[----:B------:R-:W-:Y:S02]  /*0b10*/  SHF.R.S32.HI R2, RZ, 0x4, R3 ;  /* 0x00000004ff027819 */ /* 0x000fe40000011403 */
[C---:B------:R-:W-:Y:S02]  /*0b20*/  LOP3.LUT R6, R3.reuse, 0xfffffff0, RZ, 0xc0, !PT ;  /* 0xfffffff003067812 */ /* 0x040fe400078ec0ff */
[----:B------:R-:W-:-:S03]  /*0b30*/  LEA.HI R4, R3, R2, RZ, 0x1 ;  /* 0x0000000203047211 */ /* 0x000fc600078f08ff */
[----:B------:R-:W-:Y:S01]  /*0b40*/  IMAD.IADD R6, R197, 0x1, -R6 ;  /* 0x00000001c5067824 */ /* 0x000fe200078e0a06 */
[----:B------:R-:W-:Y:S02]  /*0b50*/  LOP3.LUT R5, R4, 0x1ffffffe, RZ, 0xc0, !PT ;  /* 0x1ffffffe04057812 */ /* 0x000fe400078ec0ff */
[----:B------:R-:W-:-:S03]  /*0b60*/  LEA.HI R4, R0, R197, RZ, 0x5 ;  /* 0x000000c500047211 */ /* 0x000fc600078f28ff */
[----:B------:R-:W-:Y:S01]  /*0b70*/  IMAD.IADD R10, R2, 0x1, -R5 ;  /* 0x00000001020a7824 */ /* 0x000fe200078e0a05 */
[CC--:B------:R-:W-:Y:S02]  /*0b80*/  LEA.HI R5, R0.reuse, R197.reuse, RZ, 0x2 ;  /* 0x000000c500057211 */ /* 0x0c0fe400078f10ff */
[----:B------:R-:W-:Y:S02]  /*0b90*/  LEA.HI R2, R0, R197, RZ, 0x7 ;  /* 0x000000c500027211 */ /* 0x000fe400078f38ff */
[--C-:B------:R-:W-:Y:S02]  /*0ba0*/  SHF.R.S32.HI R12, RZ, 0x5, R4.reuse ;  /* 0x00000005ff0c7819 */ /* 0x100fe40000011404 */
[----:B------:R-:W-:Y:S02]  /*0bb0*/  SHF.R.S32.HI R3, RZ, 0x1f, R4 ;  /* 0x0000001fff037819 */ /* 0x000fe40000011404 */
[----:B------:R-:W-:Y:S02]  /*0bc0*/  LOP3.LUT R8, R5, 0xfffffffc, RZ, 0xc0, !PT ;  /* 0xfffffffc05087812 */ /* 0x000fe400078ec0ff */
[----:B------:R-:W-:-:S02]  /*0bd0*/  LOP3.LUT R4, R2, 0xffffff80, RZ, 0xc0, !PT ;  /* 0xffffff8002047812 */ /* 0x000fc400078ec0ff */
[----:B------:R-:W-:Y:S01]  /*0be0*/  LEA.HI R5, R3, R12, RZ, 0x2 ;  /* 0x0000000c03057211 */ /* 0x000fe200078f10ff */
[C---:B------:R-:W-:Y:S01]  /*0bf0*/  IMAD.IADD R8, R197.reuse, 0x1, -R8 ;  /* 0x00000001c5087824 */ /* 0x040fe200078e0a08 */
        /* <DEDUP_REMOVED lines=11> */
[-C--:B------:R-:W-:Y:S02]  /*0cb0*/  LEA.HI R5, R3, R4.reuse, RZ, 0x2 ;  /* 0x0000000403057211 */ /* 0x080fe400078f10ff */
[----:B------:R-:W-:Y:S01]  /*0cc0*/  LOP3.LUT R9, R7, 0xfffffff8, RZ, 0xc0, !PT ;  /* 0xfffffff807097812 */ /* 0x000fe200078ec0ff */
[----:B------:R-:W-:Y:S01]  /*0cd0*/  IMAD.IADD R185, R8, 0x1, -R11 ;  /* 0x0000000108b97824 */ /* 0x000fe200078e0a0b */
[----:B------:R-:W-:Y:S01]  /*0ce0*/  LOP3.LUT R11, R5, 0x7ffffffc, RZ, 0xc0, !PT ;  /* 0x7ffffffc050b7812 */ /* 0x000fe200078ec0ff */
[----:B------:R-:W-:Y:S01]  /*0cf0*/  IMAD.SHL.U32 R7, R7, 0x40, RZ ;  /* 0x0000004007077824 */ /* 0x000fe200078e00ff */
[----:B------:R-:W-:Y:S01]  /*0d00*/  SHF.R.S32.HI R8, RZ, 0x1f, R5 ;  /* 0x0000001fff087819 */ /* 0x000fe20000011405 */
[----:B------:R-:W-:Y:S01]  /*0d10*/  IMAD.IADD R9, R6, 0x1, -R9 ;  /* 0x0000000106097824 */ /* 0x000fe200078e0a09 */
[----:B------:R-:W-:Y:S01]  /*0d20*/  LEA.HI R6, R3, R4, RZ, 0x5 ;  /* 0x0000000403067211 */ /* 0x000fe200078f28ff */
[----:B------:R-:W-:Y:S01]  /*0d30*/  IMAD.IADD R11, R4, 0x1, -R11 ;  /* 0x00000001040b7824 */ /* 0x000fe200078e0a0b */
[----:B------:R-:W-:Y:S01]  /*0d40*/  SHF.R.S32.HI R3, RZ, 0x2, R5 ;  /* 0x00000002ff037819 */ /* 0x000fe20000011405 */
[----:B------:R-:W-:Y:S01]  /*0d50*/  IMAD.SHL.U32 R4, R9, 0x40, RZ ;  /* 0x0000004009047824 */ /* 0x000fe200078e00ff */
[----:B------:R-:W-:Y:S01]  /*0d60*/  LOP3.LUT R7, R7, 0x7ffffe00, RZ, 0xc0, !PT ;  /* 0x7ffffe0007077812 */ /* 0x000fe200078ec0ff */
[----:B------:R-:W-:Y:S01]  /*0d70*/  IMAD.SHL.U32 R5, R10, 0x8, RZ ;  /* 0x000000080a057824 */ /* 0x000fe200078e00ff */
[----:B------:R-:W-:-:S02]  /*0d80*/  LEA.HI R8, R8, R3, RZ, 0x3 ;  /* 0x0000000308087211 */ /* 0x000fc400078f18ff */
[----:B------:R-:W-:Y:S01]  /*0d90*/  LOP3.LUT R4, R4, 0x1c0, RZ, 0xc0, !PT ;  /* 0x000001c004047812 */ /* 0x000fe200078ec0ff */
[----:B------:R-:W-:Y:S01]  /*0da0*/  IMAD.U32 R196, R14, 0x40, R5 ;  /* 0x000000400ec47824 */ /* 0x000fe200078e0005 */
[----:B------:R-:W-:Y:S01]  /*0db0*/  LOP3.LUT R8, R8, 0xfffffff8, RZ, 0xc0, !PT ;  /* 0xfffffff808087812 */ /* 0x000fe200078ec0ff */
[----:B------:R-:W-:Y:S01]  /*0dc0*/  IMAD R7, R12, 0x400, R7 ;  /* 0x000004000c077824 */ /* 0x000fe200078e0207 */
[----:B------:R-:W-:Y:S02]  /*0dd0*/  LOP3.LUT R5, R4, 0x8, R5, 0xf8, !PT ;  /* 0x0000000804057812 */ /* 0x000fe400078ef805 */
[----:B------:R-:W-:Y:S01]  /*0de0*/  SHF.R.U32.HI R4, RZ, 0x3, R4 ;  /* 0x00000003ff047819 */ /* 0x000fe20000011604 */
[----:B------:R-:W-:Y:S01]  /*0df0*/  IMAD.IADD R3, R3, 0x1, -R8 ;  /* 0x0000000103037824 */ /* 0x000fe200078e0a08 */
[----:B------:R-:W-:Y:S02]  /*0e00*/  LEA.HI R0, R0, R197, RZ, 0x3 ;  /* 0x000000c500007211 */ /* 0x000fe400078f18ff */
[----:B------:R-:W-:-:S02]  /*0e10*/  LOP3.LUT R4, R5, R4, RZ, 0x3c, !PT ;  /* 0x0000000405047212 */ /* 0x000fc400078e3cff */
[----:B------:R-:W-:Y:S02]  /*0e20*/  LOP3.LUT R8, R0, 0xfffffff8, RZ, 0xc0, !PT ;  /* 0xfffffff800087812 */ /* 0x000fe400078ec0ff */
[----:B------:R-:W-:Y:S01]  /*0e30*/  R2P PR, R9, 0x6 ;  /* 0x0000000609007804 */ /* 0x000fe20000000000 */
[----:B------:R-:W-:Y:S01]  /*0e40*/  IMAD.IADD R4, R7, 0x1, R4 ;  /* 0x0000000107047824 */ /* 0x000fe200078e0204 */
[----:B------:R-:W-:Y:S01]  /*0e50*/  LEA.HI R2, R2, R193, RZ, 0x1 ;  /* 0x000000c102027211 */ /* 0x000fe200078f08ff */
[----:B------:R-:W-:Y:S01]  /*0e60*/  IMAD.IADD R191, R197, 0x1, -R8 ;  /* 0x00000001c5bf7824 */ /* 0x000fe200078e0a08 */
[----:B------:R-:W-:Y:S02]  /*0e70*/  SHF.R.S32.HI R6, RZ, 0x5, R6 ;  /* 0x00000005ff067819 */ /* 0x000fe40000011406 */
[----:B------:R-:W-:Y:S01]  /*0e80*/  LEA R19, R4, UR46, 0x1 ;  /* 0x0000002e04137c11 */ /* 0x000fe2000f8e08ff */
[----:B------:R-:W-:Y:S01]  /*0e90*/  IMAD.SHL.U32 R17, R191, 0x8, RZ ;  /* 0x00000008bf117824 */ /* 0x000fe200078e00ff */
[----:B------:R-:W-:Y:S01]  /*0ea0*/  LOP3.LUT R2, R2, 0xfffffe, RZ, 0xc0, !PT ;  /* 0x00fffffe02027812 */ /* 0x000fe200078ec0ff */
[----:B------:R-:W-:Y:S01]  /*0eb0*/  IMAD R16, R6, 0x10, R3 ;  /* 0x0000001006107824 */ /* 0x000fe200078e0203 */
[----:B------:R-:W-:Y:S01]  /*0ec0*/  SEL R23, R23, 0xffffffc0, !P2 ;  /* 0xffffffc017177807 */ /* 0x000fe20005000000 */
[----:B------:R-:W-:Y:S01]  /*0ed0*/  VIADD R184, R19, 0x26800 ;  /* 0x0002680013b87836 */ /* 0x000fe20000000000 */
[----:B------:R-:W-:Y:S01]  /*0ee0*/  SHF.R.S32.HI R192, RZ, 0x3, R0 ;  /* 0x00000003ffc07819 */ /* 0x000fe20000011400 */
[----:B------:R-:W-:-:S02]  /*0ef0*/  IMAD.IADD R2, R193, 0x1, -R2 ;  /* 0x00000001c1027824 */ /* 0x000fc400078e0a02 */
        /* <DEDUP_REMOVED lines=14> */
[----:B------:R-:W-:Y:S01]  /*0fe0*/  @P1 VIADD R22, R184, 0xffffffe0 ;  /* 0xffffffe0b8161836 */ /* 0x000fe20000000000 */
[----:B------:R-:W-:Y:S01]  /*0ff0*/  SHF.R.S32.HI R198, RZ, 0x1f, R194 ;  /* 0x0000001fffc67819 */ /* 0x000fe200000114c2 */
[----:B------:R-:W-:-:S02]  /*1000*/  IMAD.SHL.U32 R18, R2, 0x100, RZ ;  /* 0x0000010002127824 */ /* 0x000fc400078e00ff */
[----:B------:R-:W-:Y:S02]  /*1010*/  IMAD.IADD R184, R184, 0x1, R23 ;  /* 0x00000001b8b87824 */ /* 0x000fe400078e0217 */
[----:B------:R-:W-:Y:S02]  /*1020*/  IMAD.SHL.U32 R2, R11, 0x2, RZ ;  /* 0x000000020b027824 */ /* 0x000fe400078e00ff */
[----:B------:R-:W-:Y:S02]  /*1030*/  IMAD R185, R185, 0x8, R16 ;  /* 0x00000008b9b97824 */ /* 0x000fe400078e0210 */
[----:B------:R-:W-:-:S07]  /*1040*/  IMAD.IADD R23, R23, 0x1, R22 ;  /* 0x0000000117177824 */ /* 0x000fce00078e0216 */
.L_x_4660:
[----:B------:R-:W-:Y:S01]  /*1050*/  ULDC.64 UR8, c[0x0][0xc88] ;  /* 0x0003220000087ab9 */ /* 0x000fe20000000a00 */
[----:B------:R-:W-:Y:S01]  /*1060*/  ULDC.64 UR10, c[0x0][0xa18] ;  /* 0x00028600000a7ab9 */ /* 0x000fe20000000a00 */
[----:B------:R-:W-:Y:S02]  /*1070*/  UIMAD.WIDE UR8, UR7, 0x4, UR8 ;  /* 0x00000004070878a5 */ /* 0x000fe4000f8e0208 */
[----:B------:R-:W-:Y:S01]  /*1080*/  UISETP.NE.U32.AND UP1, UPT, UR10, URZ, UPT ;  /* 0x0000003f0a00728c */ /* 0x000fe2000bf25070 */
[----:B------:R-:W-:Y:S01]  /*1090*/  ULDC UR4, c[0x0][0x424] ;  /* 0x0001090000047ab9 */ /* 0x000fe20000000800 */
[----:B------:R-:W-:Y:S02]  /*10a0*/  ULDC UR7, c[0x0][0x2f0] ;  /* 0x0000bc0000077ab9 */ /* 0x000fe40000000800 */
[----:B0--34-:R-:W-:Y:S02]  /*10b0*/  IMAD.U32 R4, RZ, RZ, UR8 ;  /* 0x00000008ff047e24 */ /* 0x019fe4000f8e00ff */
[----:B------:R-:W-:Y:S01]  /*10c0*/  IMAD.U32 R5, RZ, RZ, UR9 ;  /* 0x00000009ff057e24 */ /* 0x000fe2000f8e00ff */
[----:B------:R-:W-:-:S04]  /*10d0*/  ULDC.64 UR8, c[0x0][0xa28] ;  /* 0x00028a0000087ab9 */ /* 0x000fc80000000a00 */
[----:B--2---:R-:W2:Y:S01]  /*10e0*/  LDG.E R4, desc[UR40][R4.64] ;  /* 0x0000002804047981 */ /* 0x004ea2000c1e1900 */
[----:B------:R-:W-:Y:S02]  /*10f0*/  UISETP.NE.U32.AND UP0, UPT, UR8, URZ, UPT ;  /* 0x0000003f0800728c */ /* 0x000fe4000bf05070 */
[----:B------:R-:W-:Y:S02]  /*1100*/  UISETP.NE.AND.EX UP1, UPT, UR11, URZ, UPT, UP1 ;  /* 0x0000003f0b00728c */ /* 0x000fe4000bf25310 */
[----:B------:R-:W-:-:S04]  /*1110*/  UISETP.NE.AND.EX UP0, UPT, UR9, URZ, UPT, UP0 ;  /* 0x0000003f0900728c */ /* 0x000fc8000bf05300 */
[----:B------:R-:W-:Y:S02]  /*1120*/  PLOP3.LUT P2, PT, PT, PT, UP1, 0x80, 0x0 ;  /* 0x000000000000781c */ /* 0x000fe40003f4f018 */
[----:B------:R-:W-:Y:S02]  /*1130*/  PLOP3.LUT P0, PT, PT, PT, UP0, 0x80, 0x0 ;  /* 0x000000000000781c */ /* 0x000fe40003f0f008 */
[----:B--2---:R-:W-:-:S13]  /*1140*/  R2UR UR45, R4 ;  /* 0x00000000042d72ca */ /* 0x004fda00000e0000 */
[----:B------:R-:W-:Y:S02]  /*1150*/  USHF.R.S32.HI UR44, URZ, 0x1f, UR45 ;  /* 0x0000001f3f2c7899 */ /* 0x000fe4000801142d */
[----:B------:R-:W-:-:S04]  /*1160*/  @UP0 ULEA UR8, UP2, UR45, UR8, 0x2 ;  /* 0x000000082d080291 */ /* 0x000fc8000f84103f */
[----:B------:R-:W-:Y:S02]  /*1170*/  @UP0 ULEA.HI.X UR9, UR45, UR9, UR44, 0x2, UP2 ;  /* 0x000000092d090291 */ /* 0x000fe400090f142c */
[----:B------:R-:W-:Y:S01]  /*1180*/  @UP1 ULEA UR10, UP0, UR45, UR10, 0x2 ;  /* 0x0000000a2d0a1291 */ /* 0x000fe2000f80103f */
[----:B------:R-:W-:-:S03]  /*1190*/  IMAD.U32 R4, RZ, RZ, UR8 ;  /* 0x00000008ff047e24 */ /* 0x000fc6000f8e00ff */
[----:B------:R-:W-:Y:S01]  /*11a0*/  @UP1 ULEA.HI.X UR11, UR45, UR11, UR44, 0x2, UP0 ;  /* 0x0000000b2d0b1291 */ /* 0x000fe200080f142c */
[----:B------:R-:W-:Y:S01]  /*11b0*/  IMAD.U32 R5, RZ, RZ, UR9 ;  /* 0x00000009ff057e24 */ /* 0x000fe2000f8e00ff */
[----:B------:R-:W-:Y:S01]  /*11c0*/  ULDC.64 UR8, c[0x0][0x418] ;  /* 0x0001060000087ab9 */ /* 0x000fe20000000a00 */
[----:B-1----:R-:W-:-:S03]  /*11d0*/  IMAD.U32 R6, RZ, RZ, UR10 ;  /* 0x0000000aff067e24 */ /* 0x002fc6000f8e00ff */
[----:B------:R-:W-:Y:S01]  /*11e0*/  IMAD.U32 R7, RZ, RZ, UR11 ;  /* 0x0000000bff077e24 */ /* 0x000fe2000f8e00ff */
[----:B------:R-:W2:Y:S04]  /*11f0*/  @P0 LDG.E R4, desc[UR40][R4.64] ;  /* 0x0000002804040981 */ /* 0x000ea8000c1e1900 */
[----:B------:R-:W3:Y:S01]  /*1200*/  @P2 LDG.E R6, desc[UR40][R6.64] ;  /* 0x0000002806062981 */ /* 0x000ee2000c1e1900 */
[----:B------:R-:W-:Y:S01]  /*1210*/  UISETP.NE.U32.AND UP0, UPT, UR8, URZ, UPT ;  /* 0x0000003f0800728c */ /* 0x000fe2000bf05070 */
[----:B------:R-:W-:Y:S01]  /*1220*/  UMOV UR50, URZ ;  /* 0x0000003f00327c82 */ /* 0x000fe20008000000 */
[----:B------:R-:W-:Y:S02]  /*1230*/  ULDC UR51, c[0x0][0x288] ;  /* 0x0000a20000337ab9 */ /* 0x000fe40000000800 */
[----:B------:R-:W-:Y:S01]  /*1240*/  UISETP.NE.AND.EX UP0, UPT, UR9, URZ, UPT, UP0 ;  /* 0x0000003f0900728c */ /* 0x000fe2000bf05300 */
[----:B------:R-:W-:-:S02]  /*1250*/  UMOV UR43, UR6 ;  /* 0x00000006002b7c82 */ /* 0x000fc40008000000 */
[----:B------:R-:W-:Y:S01]  /*1260*/  ULDC.64 UR8, c[0x0][0xa20] ;  /* 0x0002880000087ab9 */ /* 0x000fe20000000a00 */
[----:B------:R-:W-:Y:S01]  /*1270*/  USEL UR4, UR4, 0x1, UP0 ;  /* 0x0000000104047887 */ /* 0x000fe20008000000 */
[----:B------:R-:W-:-:S03]  /*1280*/  ISETP.NE.U32.AND P1, PT, RZ, UR8, PT ;  /* 0x00000008ff007c0c */ /* 0x000fc6000bf25070 */
        /* <DEDUP_REMOVED lines=18> */
.L_x_4605:
[----:B------:R-:W-:Y:S05]  /*13b0*/  @!P1 BRA `(.L_x_4606) ;  /* 0x00000000001c9947 */ /* 0x000fea0003800000 */
[----:B------:R-:W-:-:S04]  /*13c0*/  ULEA UR4, UP0, UR45, UR8, 0x2 ;  /* 0x000000082d047291 */ /* 0x000fc8000f80103f */
[----:B------:R-:W-:Y:S02]  /*13d0*/  ULEA.HI.X UR6, UR45, UR9, UR44, 0x2, UP0 ;  /* 0x000000092d067291 */ /* 0x000fe400080f142c */
[----:B------:R-:W-:-:S04]  /*13e0*/  IMAD.U32 R4, RZ, RZ, UR4 ;  /* 0x00000004ff047e24 */ /* 0x000fc8000f8e00ff */
[----:B------:R-:W-:-:S05]  /*13f0*/  IMAD.U32 R5, RZ, RZ, UR6 ;  /* 0x00000006ff057e24 */ /* 0x000fca000f8e00ff */
[----:B------:R-:W2:Y:S02]  /*1400*/  LDG.E R4, desc[UR40][R4.64] ;  /* 0x0000002804047981 */ /* 0x000ea4000c1e1900 */
[----:B--2---:R-:W-:Y:S01]  /*1410*/  R2UR UR4, R4 ;  /* 0x00000000040472ca */ /* 0x004fe200000e0000 */
[----:B------:R-:W-:-:S14]  /*1420*/  BRA `(.L_x_4607) ;  /* 0x0000000000347947 */ /* 0x000fdc0003800000 */
.L_x_4606:
        /* <DEDUP_REMOVED lines=13> */
.L_x_4607:
        /* <DEDUP_REMOVED lines=9> */
[----:B------:R-:W0:Y:S01]  /*1590*/  LDC R0, c[0x0][0x448] ;  /* 0x00011200ff007b82 */ /* 0x000e220000000800 */
[----:B------:R-:W-:Y:S01]  /*15a0*/  UIADD3 UR4, UR42, 0x3f, URZ ;  /* 0x0000003f2a047890 */ /* 0x000fe2000fffe03f */
[----:B------:R-:W-:Y:S01]  /*15b0*/  CS2R R150, SRZ ;  /* 0x0000000000967805 */ /* 0x000fe2000001ff00 */
[----:B------:R-:W-:Y:S01]  /*15c0*/  UIADD3 UR50, UR50, 0x40, -UR51 ;  /* 0x0000004032327890 */ /* 0x000fe2000fffe833 */
        /* <DEDUP_REMOVED lines=20> */
[----:B0-----:R-:W-:Y:S01]  /*1710*/  ISETP.NE.AND P0, PT, R0, 0x1, PT ;  /* 0x000000010000780c */ /* 0x001fe20003f05270 */
[----:B------:R-:W-:Y:S01]  /*1720*/  IMAD.U32 R0, RZ, RZ, UR4 ;  /* 0x00000004ff007e24 */ /* 0x000fe2000f8e00ff */
        /* <DEDUP_REMOVED lines=11> */
[----:B------:R-:W0:Y:S01]  /*17e0*/  @P0 LDC R3, c[0x0][0x44c] ;  /* 0x00011300ff030b82 */ /* 0x000e220000000800 */
[----:B------:R-:W-:Y:S02]  /*17f0*/  CS2R R44, SRZ ;  /* 0x00000000002c7805 */ /* 0x000fe4000001ff00 */
[----:B------:R-:W-:-:S02]  /*1800*/  CS2R R92, SRZ ;  /* 0x00000000005c7805 */ /* 0x000fc4000001ff00 */
[----:B------:R-:W-:Y:S02]  /*1810*/  CS2R R42, SRZ ;  /* 0x00000000002a7805 */ /* 0x000fe4000001ff00 */
[----:B------:R-:W-:Y:S02]  /*1820*/  CS2R R40, SRZ ;  /* 0x0000000000287805 */ /* 0x000fe4000001ff00 */
[----:B------:R-:W-:Y:S02]  /*1830*/  CS2R R88, SRZ ;  /* 0x0000000000587805 */ /* 0x000fe4000001ff00 */
[----:B------:R-:W-:Y:S02]  /*1840*/  CS2R R86, SRZ ;  /* 0x0000000000567805 */ /* 0x000fe4000001ff00 */
[----:B------:R-:W-:Y:S01]  /*1850*/  CS2R R84, SRZ ;  /* 0x0000000000547805 */ /* 0x000fe2000001ff00 */
[----:B------:R-:W1:Y:S01]  /*1860*/  @P0 LDC R4, c[0x0][0x450] ;  /* 0x00011400ff040b82 */ /* 0x000e620000000800 */
        /* <DEDUP_REMOVED lines=15> */
[----:B0-----:R-:W-:Y:S01]  /*1960*/  @P0 IMAD.HI.U32 R3, R3, UR4, RZ ;  /* 0x0000000403030c27 */ /* 0x001fe2000f8e00ff */
[----:B------:R-:W-:Y:S02]  /*1970*/  CS2R R52, SRZ ;  /* 0x0000000000347805 */ /* 0x000fe4000001ff00 */
[----:B------:R-:W-:Y:S02]  /*1980*/  CS2R R50, SRZ ;  /* 0x0000000000327805 */ /* 0x000fe4000001ff00 */
[----:B------:R-:W-:Y:S02]  /*1990*/  CS2R R48, SRZ ;  /* 0x0000000000307805 */ /* 0x000fe4000001ff00 */
[----:B------:R-:W-:-:S02]  /*19a0*/  CS2R R10, SRZ ;  /* 0x00000000000a7805 */ /* 0x000fc4000001ff00 */
[----:B------:R-:W-:Y:S02]  /*19b0*/  CS2R R8, SRZ ;  /* 0x0000000000087805 */ /* 0x000fe4000001ff00 */
[----:B------:R-:W-:Y:S02]  /*19c0*/  CS2R R38, SRZ ;  /* 0x0000000000267805 */ /* 0x000fe4000001ff00 */
[----:B------:R-:W-:Y:S02]  /*19d0*/  CS2R R34, SRZ ;  /* 0x0000000000227805 */ /* 0x000fe4000001ff00 */
[----:B-1----:R-:W-:Y:S02]  /*19e0*/  @P0 SHF.R.U32.HI R0, RZ, R4, R3 ;  /* 0x00000004ff000219 */ /* 0x002fe40000011603 */
[----:B------:R-:W-:Y:S02]  /*19f0*/  CS2R R30, SRZ ;  /* 0x00000000001e7805 */ /* 0x000fe4000001ff00 */
[----:B------:R-:W-:Y:S01]  /*1a00*/  PLOP3.LUT P0, PT, PT, PT, PT, 0x80, 0x0 ;  /* 0x000000000000781c */ /* 0x000fe20003f0f070 */
[----:B------:R-:W-:Y:S01]  /*1a10*/  IMAD.MOV.U32 R12, RZ, RZ, RZ ;  /* 0x000000ffff0c7224 */ /* 0x000fe200078e00ff */
[----:B------:R-:W-:Y:S01]  /*1a20*/  CS2R R26, SRZ ;  /* 0x00000000001a7805 */ /* 0x000fe2000001ff00 */
[----:B------:R-:W-:-:S02]  /*1a30*/  VIADD R3, R0, UR50 ;  /* 0x0000003200037c36 */ /* 0x000fc40008000000 */
[----:B------:R-:W-:Y:S02]  /*1a40*/  IMAD.MOV.U32 R0, RZ, RZ, RZ ;  /* 0x000000ffff007224 */ /* 0x000fe400078e00ff */
        /* <DEDUP_REMOVED lines=22> */
.L_x_4610:
[----:B------:R-:W-:Y:S01]  /*1bb0*/  ULEA UR21, UR37, UR46, 0x3 ;  /* 0x0000002e25157291 */ /* 0x000fe2000f8e183f */
[----:B------:R-:W-:-:S05]  /*1bc0*/  IMAD.U32 R0, RZ, RZ, UR38 ;  /* 0x00000026ff007e24 */ /* 0x000fca000f8e00ff */
[----:B------:R-:W-:-:S04]  /*1bd0*/  SHF.L.U32 R0, R0, 0x1f, RZ ;  /* 0x0000001f00007819 */ /* 0x000fc800000006ff */
[----:B------:R-:W0:Y:S02]  /*1be0*/  SYNCS.PHASECHK.TRANS64.TRYWAIT P1, [UR21+0x28c50], R0 ;  /* 0x028c5000ff0075a7 */ /* 0x000e240008020155 */
[----:B0-----:R-:W-:Y:S05]  /*1bf0*/  @!P1 BRA `(.L_x_4611) ;  /* 0x00000124000c9947 */ /* 0x001fea0003800000 */
.L_x_4801:
        /* <DEDUP_REMOVED lines=45> */
.L_x_4617:
        /* <DEDUP_REMOVED lines=143> */
.L_x_4613:
[----:B------:R-:W-:Y:S01]  /*27c0*/  ULEA UR21, UR37, UR46, 0x3 ;  /* 0x0000002e25157291 */ /* 0x000fe2000f8e183f */
[----:B------:R-:W-:-:S05]  /*27d0*/  IMAD.U32 R0, RZ, RZ, UR38 ;  /* 0x00000026ff007e24 */ /* 0x000fca000f8e00ff */
[----:B------:R-:W-:-:S04]  /*27e0*/  SHF.L.U32 R0, R0, 0x1f, RZ ;  /* 0x0000001f00007819 */ /* 0x000fc800000006ff */
[----:B------:R0:W1:Y:S01]  /*27f0*/  SYNCS.PHASECHK.TRANS64.TRYWAIT P1, [UR21+0x28c50], R0 ;  /* 0x028c5000ff0075a7 */ /* 0x0000620008020155 */
[----:B------:R-:W-:Y:S05]  /*2800*/  @!P0 BRA `(.L_x_4614) ;  /* 0x0000000000048947 */ /* 0x000fea0003800000 */
[----:B------:R-:W-:Y:S01]  /*2810*/  BPT.TRAP 0x1 ;  /* 0x000000040000795c */ /* 0x000fe20000300000 */
.L_x_4614:
[----:B-1----:R-:W-:Y:S05]  /*2820*/  @P1 BRA `(.L_x_4615) ;  /* 0x0000000000081947 */ /* 0x002fea0003800000 */
[----:B------:R-:W1:Y:S02]  /*2830*/  SYNCS.PHASECHK.TRANS64.TRYWAIT P1, [UR21+0x28c50], R0 ;  /* 0x028c5000ff0075a7 */ /* 0x000e640008020155 */
[----:B-1----:R-:W-:Y:S05]  /*2840*/  @!P1 BRA `(.L_x_4616) ;  /* 0x0000011800109947 */ /* 0x002fea0003800000 */
.L_x_4615:
        /* <DEDUP_REMOVED lines=29> */
.L_x_4612:
        /* <DEDUP_REMOVED lines=144> */
.L_x_4608:
[----:B------:R-:W-:Y:S01]  /*3320*/  ULDC UR4, c[0x0][0x448] ;  /* 0x0001120000047ab9 */ /* 0x000fe20000000800 */
[----:B------:R-:W-:Y:S01]  /*3330*/  UIADD3 UR6, UR42, 0x3f, URZ ;  /* 0x0000003f2a067890 */ /* 0x000fe2000fffe03f */
[----:B------:R-:W-:Y:S01]  /*3340*/  PLOP3.LUT P0, PT, PT, PT, PT, 0x80, 0x0 ;  /* 0x000000000000781c */ /* 0x000fe20003f0f070 */
[----:B------:R-:W-:Y:S01]  /*3350*/  UISETP.NE.AND UP0, UPT, UR4, 0x1, UPT ;  /* 0x000000010400788c */ /* 0x000fe2000bf05270 */
[----:B------:R-:W-:Y:S01]  /*3360*/  IMAD.MOV.U32 R0, RZ, RZ, RZ ;  /* 0x000000ffff007224 */ /* 0x000fe200078e00ff */
[----:B------:R-:W-:Y:S01]  /*3370*/  UIADD3 UR7, UR50, 0x40, -UR51 ;  /* 0x0000004032077890 */ /* 0x000fe2000fffe833 */
        /* <DEDUP_REMOVED lines=8> */
[----:B------:R-:W-:Y:S01]  /*3400*/  @UP0 ULDC UR4, c[0x0][0x44c] ;  /* 0x0001130000040ab9 */ /* 0x000fe20000000800 */
[----:B------:R-:W-:Y:S01]  /*3410*/  @UP0 ULDC UR8, c[0x0][0x450] ;  /* 0x0001140000080ab9 */ /* 0x000fe20000000800 */
[----:B------:R-:W-:Y:S01]  /*3420*/  UIMAD.WIDE.U32 UR4, UR6, UR4, URZ ;  /* 0x00000004060472a5 */ /* 0x000fe2000f8e003f */
[----:B------:R-:W-:-:S02]  /*3430*/  CS2R R136, SRZ ;  /* 0x0000000000887805 */ /* 0x000fc4000001ff00 */
[----:B------:R-:W-:Y:S02]  /*3440*/  CS2R R134, SRZ ;  /* 0x0000000000867805 */ /* 0x000fe4000001ff00 */
[----:B------:R-:W-:Y:S01]  /*3450*/  CS2R R132, SRZ ;  /* 0x0000000000847805 */ /* 0x000fe2000001ff00 */
[----:B------:R-:W-:Y:S01]  /*3460*/  @UP0 USHF.R.U32.HI UR6, URZ, UR8, UR5 ;  /* 0x000000083f060299 */ /* 0x000fe20008011605 */
[----:B------:R-:W-:Y:S02]  /*3470*/  CS2R R130, SRZ ;  /* 0x0000000000827805 */ /* 0x000fe4000001ff00 */
[----:B------:R-:W-:Y:S02]  /*3480*/  CS2R R128, SRZ ;  /* 0x0000000000807805 */ /* 0x000fe4000001ff00 */
[----:B------:R-:W-:Y:S01]  /*3490*/  CS2R R126, SRZ ;  /* 0x00000000007e7805 */ /* 0x000fe2000001ff00 */
[----:B------:R-:W-:Y:S01]  /*34a0*/  UIADD3 UR6, UR7, UR6, URZ ;  /* 0x0000000607067290 */ /* 0x000fe2000fffe03f */
[----:B------:R-:W-:-:S02]  /*34b0*/  CS2R R124, SRZ ;  /* 0x00000000007c7805 */ /* 0x000fc4000001ff00 */
[----:B------:R-:W-:Y:S02]  /*34c0*/  CS2R R122, SRZ ;  /* 0x00000000007a7805 */ /* 0x000fe4000001ff00 */
[----:B------:R-:W-:Y:S01]  /*34d0*/  CS2R R120, SRZ ;  /* 0x0000000000787805 */ /* 0x000fe2000001ff00 */
[----:B------:R-:W-:Y:S01]  /*34e0*/  USHF.R.S32.HI UR4, URZ, 0x1f, UR6 ;  /* 0x0000001f3f047899 */ /* 0x000fe20008011406 */
[----:B------:R-:W-:Y:S02]  /*34f0*/  CS2R R168, SRZ ;  /* 0x0000000000a87805 */ /* 0x000fe4000001ff00 */
[----:B------:R-:W-:Y:S02]  /*3500*/  CS2R R166, SRZ ;  /* 0x0000000000a67805 */ /* 0x000fe4000001ff00 */
[----:B------:R-:W-:Y:S01]  /*3510*/  CS2R R116, SRZ ;  /* 0x0000000000747805 */ /* 0x000fe2000001ff00 */
[----:B------:R-:W-:Y:S01]  /*3520*/  ULEA.HI UR4, UR4, UR6, URZ, 0x6 ;  /* 0x0000000604047291 */ /* 0x000fe2000f8f303f */
[----:B------:R-:W-:-:S02]  /*3530*/  CS2R R164, SRZ ;  /* 0x0000000000a47805 */ /* 0x000fc4000001ff00 */
[----:B------:R-:W-:Y:S02]  /*3540*/  CS2R R162, SRZ ;  /* 0x0000000000a27805 */ /* 0x000fe4000001ff00 */
[----:B------:R-:W-:Y:S01]  /*3550*/  CS2R R112, SRZ ;  /* 0x0000000000707805 */ /* 0x000fe2000001ff00 */
[----:B------:R-:W-:Y:S01]  /*3560*/  USHF.R.S32.HI UR4, URZ, 0x6, UR4 ;  /* 0x000000063f047899 */ /* 0x000fe20008011404 */
[----:B------:R-:W-:Y:S02]  /*3570*/  CS2R R160, SRZ ;  /* 0x0000000000a07805 */ /* 0x000fe4000001ff00 */
[----:B------:R-:W-:Y:S02]  /*3580*/  CS2R R158, SRZ ;  /* 0x00000000009e7805 */ /* 0x000fe4000001ff00 */
[----:B------:R-:W-:Y:S01]  /*3590*/  CS2R R108, SRZ ;  /* 0x00000000006c7805 */ /* 0x000fe2000001ff00 */
[----:B------:R-:W-:Y:S01]  /*35a0*/  UISETP.LT.AND UP0, UPT, UR52, UR4, UPT ;  /* 0x000000043400728c */ /* 0x000fe2000bf01270 */
[----:B------:R-:W-:-:S02]  /*35b0*/  CS2R R156, SRZ ;  /* 0x00000000009c7805 */ /* 0x000fc4000001ff00 */
[----:B------:R-:W-:Y:S02]  /*35c0*/  CS2R R104, SRZ ;  /* 0x0000000000687805 */ /* 0x000fe4000001ff00 */
[----:B------:R-:W-:Y:S01]  /*35d0*/  CS2R R154, SRZ ;  /* 0x00000000009a7805 */ /* 0x000fe2000001ff00 */
[----:B------:R-:W-:Y:S01]  /*35e0*/  USEL UR52, UR52, UR4, UP0 ;  /* 0x0000000434347287 */ /* 0x000fe20008000000 */
[----:B------:R-:W-:Y:S02]  /*35f0*/  CS2R R100, SRZ ;  /* 0x0000000000647805 */ /* 0x000fe4000001ff00 */
[----:B------:R-:W-:Y:S02]  /*3600*/  CS2R R152, SRZ ;  /* 0x0000000000987805 */ /* 0x000fe4000001ff00 */
[----:B------:R-:W-:Y:S01]  /*3610*/  CS2R R96, SRZ ;  /* 0x0000000000607805 */ /* 0x000fe2000001ff00 */
[----:B------:R-:W-:Y:S01]  /*3620*/  UISETP.GE.AND UP0, UPT, UR52, 0x1, UPT ;  /* 0x000000013400788c */ /* 0x000fe2000bf06270 */
[----:B------:R-:W-:-:S02]  /*3630*/  CS2R R46, SRZ ;  /* 0x00000000002e7805 */ /* 0x000fc4000001ff00 */
[----:B------:R-:W-:Y:S02]  /*3640*/  CS2R R44, SRZ ;  /* 0x00000000002c7805 */ /* 0x000fe4000001ff00 */
[----:B------:R-:W-:Y:S02]  /*3650*/  CS2R R92, SRZ ;  /* 0x00000000005c7805 */ /* 0x000fe4000001ff00 */
[----:B------:R-:W-:Y:S02]  /*3660*/  CS2R R42, SRZ ;  /* 0x00000000002a7805 */ /* 0x000fe4000001ff00 */
[----:B------:R-:W-:Y:S02]  /*3670*/  CS2R R40, SRZ ;  /* 0x0000000000287805 */ /* 0x000fe4000001ff00 */
[----:B------:R-:W-:Y:S02]  /*3680*/  PLOP3.LUT P1, PT, PT, PT, UP0, 0x80, 0x0 ;  /* 0x000000000000781c */ /* 0x000fe40003f2f008 */
        /* <DEDUP_REMOVED lines=60> */
.L_x_4618:
        /* <DEDUP_REMOVED lines=9> */
.L_x_4802:
[----:B------:R-:W-:Y:S05]  /*3ae0*/  @!P0 BRA `(.L_x_4620) ;  /* 0x0000000000048947 */ /* 0x000fea0003800000 */
[----:B------:R-:W-:Y:S01]  /*3af0*/  BPT.TRAP 0x1 ;  /* 0x000000040000795c */ /* 0x000fe20000300000 */
.L_x_4620:
[----:B------:R-:W-:Y:S02]  /*3b00*/  IMAD.U32 R7, RZ, RZ, UR37 ;  /* 0x00000025ff077e24 */ /* 0x000fe4000f8e00ff */
[----:B------:R-:W-:-:S03]  /*3b10*/  IMAD.U32 R8, RZ, RZ, UR38 ;  /* 0x00000026ff087e24 */ /* 0x000fc6000f8e00ff */
[----:B------:R-:W-:Y:S02]  /*3b20*/  LEA R7, R7, UR46, 0x3 ;  /* 0x0000002e07077c11 */ /* 0x000fe4000f8e18ff */
[----:B------:R-:W-:-:S04]  /*3b30*/  SHF.L.U32 R8, R8, 0x1f, RZ ;  /* 0x0000001f08087819 */ /* 0x000fc800000006ff */
[----:B------:R1:W2:Y:S01]  /*3b40*/  SYNCS.PHASECHK.TRANS64.TRYWAIT P1, [R7+URZ+0x28c30], R8 ;  /* 0x028c3008070075a7 */ /* 0x0002a2000802017f */
[----:B------:R-:W-:Y:S05]  /*3b50*/  @!P0 BRA `(.L_x_4621) ;  /* 0x0000000000048947 */ /* 0x000fea0003800000 */
[----:B------:R-:W-:Y:S01]  /*3b60*/  BPT.TRAP 0x1 ;  /* 0x000000040000795c */ /* 0x000fe20000300000 */
.L_x_4621:
[----:B--2---:R-:W-:Y:S05]  /*3b70*/  @P1 BRA `(.L_x_4622) ;  /* 0x0000000000081947 */ /* 0x004fea0003800000 */
[----:B------:R-:W2:Y:S02]  /*3b80*/  SYNCS.PHASECHK.TRANS64.TRYWAIT P1, [R7+URZ+0x28c30], R8 ;  /* 0x028c3008070075a7 */ /* 0x000ea4000802017f */
[----:B--2---:R-:W-:Y:S05]  /*3b90*/  @!P1 BRA `(.L_x_4623) ;  /* 0x00000104006c9947 */ /* 0x004fea0003800000 */
.L_x_4622:
        /* <DEDUP_REMOVED lines=44> */
[----:B------:R-:W0:Y:S02]  /*3e60*/  SHFL.IDX PT, R6, R3, 0x1, 0x1c1f ;  /* 0x003c1f0003067f89 */ /* 0x000e2400000e0000 */
[----:B------:R-:W-:Y:S02]  /*3e70*/  UIADD3 UR7, UR50, 0x1, UR6 ;  /* 0x0000000132077890 */ /* 0x000fe4000fffe006 */
[----:B------:R-:W-:Y:S01]  /*3e80*/  IMAD.U32 R5, RZ, RZ, UR6 ;  /* 0x00000006ff057e24 */ /* 0x000fe2000f8e00ff */
[----:B------:R-:W3:Y:S03]  /*3e90*/  SHFL.IDX PT, R3, R3, RZ, 0x1c1f ;  /* 0x001c1fff03037589 */ /* 0x000ee600000e0000 */
[----:B------:R-:W-:Y:S01]  /*3ea0*/  IMAD.U32 R21, RZ, RZ, UR7 ;  /* 0x00000007ff157e24 */ /* 0x000fe2000f8e00ff */
[----:B------:R-:W-:-:S04]  /*3eb0*/  IADD3 R4, -R2, UR50, R5 ;  /* 0x0000003202047c10 */ /* 0x000fc8000fffe105 */
[----:B------:R-:W-:-:S04]  /*3ec0*/  IADD3 R5, R21, -UR51, -R2 ;  /* 0x8000003315057c10 */ /* 0x000fc8000fffe802 */
[----:B0-----:R-:W-:-:S04]  /*3ed0*/  VIADDMNMX R6, R6, R5, R4, PT ;  /* 0x0000000506067246 */ /* 0x001fc80003800104 */
[C---:B------:R-:W-:Y:S02]  /*3ee0*/  ISETP.GT.AND P3, PT, R6.reuse, RZ, PT ;  /* 0x000000ff0600720c */ /* 0x040fe40003f64270 */
[C---:B------:R-:W-:Y:S02]  /*3ef0*/  ISETP.GT.AND P4, PT, R6.reuse, 0x1, PT ;  /* 0x000000010600780c */ /* 0x040fe40003f84270 */
[----:B------:R-:W-:Y:S02]  /*3f00*/  ISETP.GT.AND P5, PT, R6, 0x8, PT ;  /* 0x000000080600780c */ /* 0x000fe40003fa4270 */
[----:B---3--:R-:W-:-:S04]  /*3f10*/  VIADDMNMX R4, R3, R5, R4, PT ;  /* 0x0000000503047246 */ /* 0x008fc80003800104 */
[----:B------:R-:W-:Y:S01]  /*3f20*/  ISETP.GT.AND P6, PT, R4, 0x20, PT ;  /* 0x000000200400780c */ /* 0x000fe20003fc4270 */
        /* <DEDUP_REMOVED lines=297> */
.L_x_4624:
[----:B------:R1:W2:Y:S01]  /*51c0*/  SYNCS.PHASECHK.TRANS64.TRYWAIT P3, [R7+URZ+0x28c50], R8 ;  /* 0x028c5008070075a7 */ /* 0x0002a2000806017f */
[----:B------:R-:W-:Y:S05]  /*51d0*/  @!P0 BRA `(.L_x_4625) ;  /* 0x0000000000048947 */ /* 0x000fea0003800000 */
[----:B------:R-:W-:Y:S01]  /*51e0*/  BPT.TRAP 0x1 ;  /* 0x000000040000795c */ /* 0x000fe20000300000 */
.L_x_4625:
[----:B--2---:R-:W-:Y:S05]  /*51f0*/  @P3 BRA `(.L_x_4626) ;  /* 0x0000000000083947 */ /* 0x004fea0003800000 */
[----:B------:R-:W2:Y:S02]  /*5200*/  SYNCS.PHASECHK.TRANS64.TRYWAIT P3, [R7+URZ+0x28c50], R8 ;  /* 0x028c5008070075a7 */ /* 0x000ea4000806017f */
[----:B--2---:R-:W-:Y:S05]  /*5210*/  @!P3 BRA `(.L_x_4627) ;  /* 0x000000ec00e0b947 */ /* 0x004fea0003800000 */
.L_x_4626:
[----:B------:R-:W-:Y:S01]  /*5220*/  ULEA UR11, UR37, UR49, 0xc ;  /* 0x00000031250b7291 */ /* 0x000fe2000f8e603f */
[----:B------:R-:W-:Y:S01]  /*5230*/  WARPGROUP.ARRIVE ;  /* 0x00000000000079c5 */ /* 0x000fe20000000000 */
[----:B------:R-:W-:Y:S01]  /*5240*/  UMOV UR7, 0x40000040 ;  /* 0x4000004000077882 */ /* 0x000fe20000000000 */
[----:B------:R-:W-:Y:S01]  /*5250*/  @UP0 ULDC UR14, c[0x0][0x450] ;  /* 0x00011400000e0ab9 */ /* 0x000fe20000000800 */
[----:B------:R-:W-:Y:S01]  /*5260*/  UIADD3 UR21, UR52, -0x2, URZ ;  /* 0xfffffffe34157890 */ /* 0x000fe2000fffe03f */
[----:B-12---:R-:W-:Y:S02]  /*5270*/  @!P1 VIADD R7, R7, 0x28c60 ;  /* 0x00028c6007079836 */ /* 0x006fe40000000000 */
        /* <DEDUP_REMOVED lines=48> */
[----:B------:R-:W-:-:S05]  /*5580*/  ULDC UR22, c[0x0][0x988] ;  /* 0x0002620000167ab9 */ /* 0x000fca0000000800 */
.L_x_4637:
[----:B------:R-:W-:-:S04]  /*5590*/  UIADD3 UR37, UR23, 0x1, URZ ;  /* 0x0000000117257890 */ /* 0x000fc8000fffe03f */
[----:B------:R-:W-:-:S04]  /*55a0*/  UISETP.NE.AND UP1, UPT, UR37, 0x2, UPT ;  /* 0x000000022500788c */ /* 0x000fc8000bf25270 */
[----:B------:R-:W-:Y:S02]  /*55b0*/  USEL UR6, URZ, 0x1, UP1 ;  /* 0x000000013f067887 */ /* 0x000fe40008800000 */
[----:B------:R-:W-:Y:S02]  /*55c0*/  USEL UR37, UR37, URZ, UP1 ;  /* 0x0000003f25257287 */ /* 0x000fe40008800000 */
[----:B------:R-:W-:Y:S01]  /*55d0*/  ULOP3.LUT UR38, UR38, UR6, URZ, 0x3c, !UPT ;  /* 0x0000000626267292 */ /* 0x000fe2000f8e3c3f */
[----:B--2---:R-:W-:Y:S11]  /*55e0*/  @!P0 BRA `(.L_x_4629) ;  /* 0x0000000000048947 */ /* 0x004ff60003800000 */
[----:B------:R-:W-:Y:S01]  /*55f0*/  BPT.TRAP 0x1 ;  /* 0x000000040000795c */ /* 0x000fe20000300000 */
.L_x_4629:
[----:B------:R-:W-:Y:S01]  /*5600*/  ULEA UR25, UR37, UR46, 0x3 ;  /* 0x0000002e25197291 */ /* 0x000fe2000f8e183f */
[----:B-1----:R-:W-:-:S05]  /*5610*/  IMAD.U32 R7, RZ, RZ, UR38 ;  /* 0x00000026ff077e24 */ /* 0x002fca000f8e00ff */
[----:B------:R-:W-:-:S04]  /*5620*/  SHF.L.U32 R7, R7, 0x1f, RZ ;  /* 0x0000001f07077819 */ /* 0x000fc800000006ff */
[----:B------:R1:W2:Y:S01]  /*5630*/  SYNCS.PHASECHK.TRANS64.TRYWAIT P3, [UR25+0x28c30], R7 ;  /* 0x028c3007ff0075a7 */ /* 0x0002a20008060159 */
[----:B------:R-:W-:Y:S05]  /*5640*/  @!P0 BRA `(.L_x_4630) ;  /* 0x0000000000048947 */ /* 0x000fea0003800000 */
[----:B------:R-:W-:Y:S01]  /*5650*/  BPT.TRAP 0x1 ;  /* 0x000000040000795c */ /* 0x000fe20000300000 */
.L_x_4630:
[----:B--2---:R-:W-:Y:S05]  /*5660*/  @P3 BRA `(.L_x_4631) ;  /* 0x0000000000083947 */ /* 0x004fea0003800000 */
[----:B------:R-:W2:Y:S02]  /*5670*/  SYNCS.PHASECHK.TRANS64.TRYWAIT P3, [UR25+0x28c30], R7 ;  /* 0x028c3007ff0075a7 */ /* 0x000ea40008060159 */
[----:B--2---:R-:W-:Y:S05]  /*5680*/  @!P3 BRA `(.L_x_4632) ;  /* 0x000000e800d8b947 */ /* 0x004fea0003800000 */
.L_x_4631:
[----:B------:R-:W-:Y:S01]  /*5690*/  R2UR UR18, R0 ;  /* 0x00000000001272ca */ /* 0x000fe200000e0000 */
[----:B0-----:R-:W-:Y:S01]  /*56a0*/  WARPGROUP.ARRIVE ;  /* 0x00000000000079c5 */ /* 0x001fe20000000000 */
[----:B------:R-:W-:Y:S01]  /*56b0*/  UMOV UR19, 0x40000040 ;  /* 0x4000004000137882 */ /* 0x000fe20000000000 */
[----:B------:R-:W-:Y:S01]  /*56c0*/  UMOV UR7, 0x40000040 ;  /* 0x4000004000077882 */ /* 0x000fe20000000000 */
[----:B------:R-:W-:Y:S01]  /*56d0*/  UMOV UR11, 0x40000040 ;  /* 0x40000040000b7882 */ /* 0x000fe20000000000 */
[----:B------:R-:W-:Y:S01]  /*56e0*/  UMOV UR15, 0x40000040 ;  /* 0x40000040000f7882 */ /* 0x000fe20000000000 */
[----:B--2---:R-:W-:-:S07]  /*56f0*/  VIADD R6, R185, UR42 ;  /* 0x0000002ab9067c36 */ /* 0x004fce0008000000 */
        /* <DEDUP_REMOVED lines=14> */
[----:B------:R-:W0:Y:S04]  /*57e0*/  SHFL.IDX PT, R10, R6, RZ, 0x1c1f ;  /* 0x001c1fff060a7589 */ /* 0x000e2800000e0000 */
[----:B------:R-:W2:Y:S01]  /*57f0*/  SHFL.IDX PT, R6, R6, 0x1, 0x1c1f ;  /* 0x003c1f0006067f89 */ /* 0x000ea200000e0000 */
        /* <DEDUP_REMOVED lines=10> */
[----:B------:R-:W-:Y:S02]  /*58a0*/  IMAD.U32 R165, RZ, RZ, UR50 ;  /* 0x00000032ffa57e24 */ /* 0x000fe4000f8e00ff */
[----:B------:R-:W-:Y:S01]  /*58b0*/  FMUL.FTZ R153, R153, UR24 ;  /* 0x0000001899997c20 */ /* 0x000fe20008410000 */
[----:B------:R-:W-:Y:S01]  /*58c0*/  FMUL.FTZ R156, R156, UR24 ;  /* 0x000000189c9c7c20 */ /* 0x000fe20008410000 */
[----:B------:R-:W-:Y:S01]  /*58d0*/  FMUL.FTZ R157, R157, UR24 ;  /* 0x000000189d9d7c20 */ /* 0x000fe20008410000 */
[----:B------:R-:W-:Y:S01]  /*58e0*/  FMUL.FTZ R160, R160, UR24 ;  /* 0x00000018a0a07c20 */ /* 0x000fe20008410000 */
[----:B------:R-:W-:Y:S01]  /*58f0*/  IADD3 R165, R165, UR6, -R2 ;  /* 0x00000006a5a57c10 */ /* 0x000fe2000fffe802 */
[----:B------:R-:W3:Y:S01]  /*5900*/  MUFU.TANH R152, R152 ;  /* 0x0000009800987308 */ /* 0x000ee20000002400 */
[----:B------:R-:W-:Y:S01]  /*5910*/  FMUL.FTZ R164, R164, UR24 ;  /* 0x00000018a4a47c20 */ /* 0x000fe20008410000 */
[----:B------:R-:W-:Y:S01]  /*5920*/  FMUL.FTZ R161, R161, UR24 ;  /* 0x00000018a1a17c20 */ /* 0x000fe20008410000 */
[----:B------:R-:W-:Y:S01]  /*5930*/  FMUL.FTZ R168, R168, UR24 ;  /* 0x00000018a8a87c20 */ /* 0x000fe20008410000 */
[----:B------:R-:W-:-:S02]  /*5940*/  VIADD R165, R165, -UR51 ;  /* 0x80000033a5a57c36 */ /* 0x000fc40008000000 */
[----:B------:R-:W-:Y:S01]  /*5950*/  FMUL.FTZ R169, R169, UR24 ;  /* 0x00000018a9a97c20 */ /* 0x000fe20008410000 */
[----:B------:R-:W-:Y:S01]  /*5960*/  FMUL.FTZ R172, R172, UR24 ;  /* 0x00000018acac7c20 */ /* 0x000fe20008410000 */
[----:B------:R-:W-:Y:S01]  /*5970*/  FMUL.FTZ R173, R173, UR24 ;  /* 0x00000018adad7c20 */ /* 0x000fe20008410000 */
[----:B------:R-:W-:Y:S01]  /*5980*/  MUFU.TANH R153, R153 ;  /* 0x0000009900997308 */ /* 0x000fe20000002400 */
[----:B0-----:R-:W-:Y:S02]  /*5990*/  IMAD.IADD R10, R165, 0x1, R10 ;  /* 0x00000001a50a7824 */ /* 0x001fe400078e020a */
[----:B------:R-:W-:Y:S01]  /*59a0*/  FMUL.FTZ R176, R176, UR24 ;  /* 0x00000018b0b07c20 */ /* 0x000fe20008410000 */
[----:B------:R-:W-:Y:S01]  /*59b0*/  FMUL.FTZ R177, R177, UR24 ;  /* 0x00000018b1b17c20 */ /* 0x000fe20008410000 */
[----:B------:R-:W-:Y:S01]  /*59c0*/  FMUL.FTZ R180, R180, UR24 ;  /* 0x00000018b4b47c20 */ /* 0x000fe20008410000 */
[----:B------:R-:W-:Y:S01]  /*59d0*/  FMUL.FTZ R181, R181, UR24 ;  /* 0x00000018b5b57c20 */ /* 0x000fe20008410000 */
[----:B------:R-:W-:Y:S01]  /*59e0*/  ISETP.GT.AND P3, PT, R10, RZ, PT ;  /* 0x000000ff0a00720c */ /* 0x000fe20003f64270 */
[----:B------:R-:W-:Y:S01]  /*59f0*/  FMUL.FTZ R154, R154, UR24 ;  /* 0x000000189a9a7c20 */ /* 0x000fe20008410000 */
[----:B------:R-:W0:Y:S01]  /*5a00*/  MUFU.TANH R156, R156 ;  /* 0x0000009c009c7308 */ /* 0x000e220000002400 */
[----:B------:R-:W-:Y:S01]  /*5a10*/  ISETP.GT.AND P4, PT, R10, 0x1, PT ;  /* 0x000000010a00780c */ /* 0x000fe20003f84270 */
        /* <DEDUP_REMOVED lines=16> */
[----:B------:R-:W-:-:S06]  /*5b20*/  FMUL.FTZ R183, R183, UR24 ;  /* 0x00000018b7b77c20 */ /* 0x000fcc0008410000 */
[----:B------:R3:W-:Y:S08]  /*5b30*/  MUFU.TANH R13, R164 ;  /* 0x000000a4000d7308 */ /* 0x0007f00000002400 */
[----:B------:R1:W2:Y:S01]  /*5b40*/  MUFU.TANH R11, R161 ;  /* 0x000000a1000b7308 */ /* 0x0002a20000002400 */
[----:B---3--:R-:W-:Y:S02]  /*5b50*/  FSEL R164, R152, -INF , P3 ;  /* 0xff80000098a47808 */ /* 0x008fe40001800000 */
[----:B------:R-:W-:-:S02]  /*5b60*/  ISETP.GT.AND P3, PT, R10, 0x8, PT ;  /* 0x000000080a00780c */ /* 0x000fc40003f64270 */
[----:B------:R-:W-:Y:S02]  /*5b70*/  FMNMX.FTZ R12, R164, R9, !PT ;  /* 0x00000009a40c7209 */ /* 0x000fe40007810000 */
[----:B0-----:R-:W-:Y:S01]  /*5b80*/  FSEL R156, R156, -INF , P3 ;  /* 0xff8000009c9c7808 */ /* 0x001fe20001800000 */
[----:B------:R0:W3:Y:S01]  /*5b90*/  MUFU.TANH R21, R5 ;  /* 0x0000000500157308 */ /* 0x0000e20000002400 */
[----:B-1----:R-:W-:Y:S02]  /*5ba0*/  FSEL R161, R153, -INF , P4 ;  /* 0xff80000099a17808 */ /* 0x002fe40002000000 */
[C---:B------:R-:W-:Y:S02]  /*5bb0*/  ISETP.GT.AND P4, PT, R10.reuse, 0x9, PT ;  /* 0x000000090a00780c */ /* 0x040fe40003f84270 */
[----:B------:R-:W-:Y:S02]  /*5bc0*/  ISETP.GT.AND P3, PT, R10, 0x10, PT ;  /* 0x000000100a00780c */ /* 0x000fe40003f64270 */
[----:B----4-:R-:W-:Y:S01]  /*5bd0*/  FSEL R157, R157, -INF , P4 ;  /* 0xff8000009d9d7808 */ /* 0x010fe20002000000 */
        /* <DEDUP_REMOVED lines=8> */
[----:B--2---:R-:W-:-:S02]  /*5c60*/  FSEL R153, R11, -INF , P4 ;  /* 0xff8000000b997808 */ /* 0x004fc40002000000 */
[----:B------:R-:W-:Y:S01]  /*5c70*/  FMNMX.FTZ R12, R160, R5, !PT ;  /* 0x00000005a00c7209 */ /* 0x000fe20007810000 */
[----:B------:R-:W2:Y:S01]  /*5c80*/  MUFU.TANH R15, R172 ;  /* 0x000000ac000f7308 */ /* 0x000ea20000002400 */
[C---:B------:R-:W-:Y:S02]  /*5c90*/  ISETP.GT.AND P4, PT, R10.reuse, 0x19, PT ;  /* 0x000000190a00780c */ /* 0x040fe40003f84270 */
[----:B------:R-:W-:Y:S02]  /*5ca0*/  FSEL R152, R13, -INF , P3 ;  /* 0xff8000000d987808 */ /* 0x000fe40001800000 */
[----:B------:R-:W-:Y:S02]  /*5cb0*/  FMNMX.FTZ R5, R153, R12, !PT ;  /* 0x0000000c99057209 */ /* 0x000fe40007810000 */
[----:B------:R-:W-:Y:S01]  /*5cc0*/  ISETP.GT.AND P3, PT, R10, 0x20, PT ;  /* 0x000000200a00780c */ /* 0x000fe20003f64270 */
[----:B------:R-:W4:Y:S01]  /*5cd0*/  MUFU.TANH R173, R173 ;  /* 0x000000ad00ad7308 */ /* 0x000f220000002400 */
        /* <DEDUP_REMOVED lines=15> */
[----:B----4-:R-:W-:Y:S01]  /*5dd0*/  FSEL R13, R173, -INF , P4 ;  /* 0xff800000ad0d7808 */ /* 0x010fe20002000000 */
[----:B------:R-:W-:Y:S01]  /*5de0*/  IMAD.IADD R173, R165, 0x1, R6 ;  /* 0x00000001a5ad7824 */ /* 0x000fe200078e0206 */
[----:B------:R-:W-:-:S02]  /*5df0*/  FMNMX.FTZ R12, R15, R12, !PT ;  /* 0x0000000c0f0c7209 */ /* 0x000fc40007810000 */
[----:B------:R-:W-:Y:S02]  /*5e00*/  ISETP.GT.AND P4, PT, R10, 0x31, PT ;  /* 0x000000310a00780c */ /* 0x000fe40003f84270 */
[----:B-1----:R-:W-:Y:S01]  /*5e10*/  FSEL R5, R176, -INF , P3 ;  /* 0xff800000b0057808 */ /* 0x002fe20001800000 */
[----:B------:R-:W1:Y:S01]  /*5e20*/  MUFU.TANH R181, R181 ;  /* 0x000000b500b57308 */ /* 0x000e620000002400 */
[----:B------:R-:W-:Y:S02]  /*5e30*/  FMNMX.FTZ R168, R13, R12, !PT ;  /* 0x0000000c0da87209 */ /* 0x000fe40007810000 */
[C---:B------:R-:W-:Y:S02]  /*5e40*/  ISETP.GT.AND P3, PT, R10.reuse, 0x38, PT ;  /* 0x000000380a00780c */ /* 0x040fe40003f64270 */
[----:B0-----:R-:W-:Y:S02]  /*5e50*/  FSEL R12, R177, -INF , P4 ;  /* 0xff800000b10c7808 */ /* 0x001fe40002000000 */
[----:B------:R-:W-:Y:S01]  /*5e60*/  FMNMX.FTZ R11, R5, R168, !PT ;  /* 0x000000a8050b7209 */ /* 0x000fe20007810000 */
[----:B------:R-:W-:Y:S01]  /*5e70*/  MUFU.TANH R172, R154 ;  /* 0x0000009a00ac7308 */ /* 0x000fe20000002400 */
[----:B------:R-:W-:-:S02]  /*5e80*/  ISETP.GT.AND P4, PT, R10, 0x39, PT ;  /* 0x000000390a00780c */ /* 0x000fc40003f84270 */
[----:B--2---:R-:W-:Y:S02]  /*5e90*/  FSEL R10, R180, -INF , P3 ;  /* 0xff800000b40a7808 */ /* 0x004fe40001800000 */
[----:B------:R-:W-:Y:S02]  /*5ea0*/  FMNMX.FTZ R169, R12, R11, !PT ;  /* 0x0000000b0ca97209 */ /* 0x000fe40007810000 */
[----:B------:R-:W-:Y:S01]  /*5eb0*/  ISETP.GT.AND P3, PT, R173, RZ, PT ;  /* 0x000000ffad00720c */ /* 0x000fe20003f64270 */
[----:B------:R-:W0:Y:S01]  /*5ec0*/  MUFU.TANH R155, R155 ;  /* 0x0000009b009b7308 */ /* 0x000e220000002400 */
[----:B-1----:R-:W-:Y:S02]  /*5ed0*/  FSEL R11, R181, -INF , P4 ;  /* 0xff800000b50b7808 */ /* 0x002fe40002000000 */
[----:B------:R-:W-:Y:S02]  /*5ee0*/  FMNMX.FTZ R168, R10, R169, !PT ;  /* 0x000000a90aa87209 */ /* 0x000fe40007810000 */
[----:B------:R-:W-:-:S02]  /*5ef0*/  ISETP.GT.AND P4, PT, R173, 0x1, PT ;  /* 0x00000001ad00780c */ /* 0x000fc40003f84270 */
[----:B------:R-:W-:Y:S01]  /*5f00*/  FMNMX.FTZ R168, R11, R168, !PT ;  /* 0x000000a80ba87209 */ /* 0x000fe20007810000 */
[----:B------:R-:W1:Y:S01]  /*5f10*/  MUFU.TANH R158, R158 ;  /* 0x0000009e009e7308 */ /* 0x000e620000002400 */
[C---:B------:R-:W-:Y:S02]  /*5f20*/  ISETP.GT.AND P6, PT, R173.reuse, 0x20, PT ;  /* 0x00000020ad00780c */ /* 0x040fe40003fc4270 */
[----:B------:R-:W-:Y:S01]  /*5f30*/  ISETP.GT.AND P5, PT, R173, 0x29, PT ;  /* 0x00000029ad00780c */ /* 0x000fe20003fa4270 */
[----:B------:R-:W2:Y:S04]  /*5f40*/  SHFL.BFLY PT, R169, R168, 0x2, 0x1f ;  /* 0x0c401f00a8a97f89 */ /* 0x000ea800000e0000 */
        /* <DEDUP_REMOVED lines=336> */
.L_x_4633:
[----:B------:R1:W2:Y:S01]  /*7450*/  SYNCS.PHASECHK.TRANS64.TRYWAIT P3, [UR25+0x28c50], R7 ;  /* 0x028c5007ff0075a7 */ /* 0x0002a20008060159 */
[----:B------:R-:W-:Y:S05]  /*7460*/  @!P0 BRA `(.L_x_4634) ;  /* 0x0000000000048947 */ /* 0x000fea0003800000 */
[----:B------:R-:W-:Y:S01]  /*7470*/  BPT.TRAP 0x1 ;  /* 0x000000040000795c */ /* 0x000fe20000300000 */
.L_x_4634:
[----:B--2---:R-:W-:Y:S05]  /*7480*/  @P3 BRA `(.L_x_4635) ;  /* 0x0000000000083947 */ /* 0x004fea0003800000 */
[----:B------:R-:W2:Y:S02]  /*7490*/  SYNCS.PHASECHK.TRANS64.TRYWAIT P3, [UR25+0x28c50], R7 ;  /* 0x028c5007ff0075a7 */ /* 0x000ea40008060159 */
[----:B--2---:R-:W-:Y:S05]  /*74a0*/  @!P3 BRA `(.L_x_4636) ;  /* 0x000000cc0068b947 */ /* 0x004fea0003800000 */
.L_x_4635:
        /* <DEDUP_REMOVED lines=42> */
.L_x_4628:
[----:B------:R-:W-:-:S13]  /*7750*/  ISETP.LE.AND P2, PT, RZ, UR21, PT ;  /* 0x00000015ff007c0c */ /* 0x000fda000bf43270 */
[----:B------:R-:W-:Y:S05]  /*7760*/  @!P2 BRA `(.L_x_4638) ;  /* 0x0000001c0030a947 */ /* 0x000fea0003800000 */
[----:B------:R-:W-:Y:S01]  /*7770*/  IMAD.MOV.U32 R8, RZ, RZ, R5 ;  /* 0x000000ffff087224 */ /* 0x000fe200078e0005 */
[----:B------:R-:W-:Y:S01]  /*7780*/  UMOV UR22, UR37 ;  /* 0x0000002500167c82 */ /* 0x000fe20008000000 */
[----:B------:R-:W-:Y:S01]  /*7790*/  IMAD.MOV.U32 R13, RZ, RZ, R6 ;  /* 0x000000ffff0d7224 */ /* 0x000fe200078e0006 */
[----:B------:R-:W-:Y:S01]  /*77a0*/  ULDC UR23, c[0x0][0x9d8] ;  /* 0x0002760000177ab9 */ /* 0x000fe20000000800 */
[----:B------:R-:W-:-:S05]  /*77b0*/  ULDC UR20, c[0x0][0x988] ;  /* 0x0002620000147ab9 */ /* 0x000fca0000000800 */
.L_x_4647:
[----:B------:R-:W-:-:S04]  /*77c0*/  UIADD3 UR37, UR22, 0x1, URZ ;  /* 0x0000000116257890 */ /* 0x000fc8000fffe03f */
[----:B------:R-:W-:-:S04]  /*77d0*/  UISETP.NE.AND UP0, UPT, UR37, 0x2, UPT ;  /* 0x000000022500788c */ /* 0x000fc8000bf05270 */
[----:B------:R-:W-:Y:S02]  /*77e0*/  USEL UR6, URZ, 0x1, UP0 ;  /* 0x000000013f067887 */ /* 0x000fe40008000000 */
[----:B------:R-:W-:Y:S02]  /*77f0*/  USEL UR37, UR37, URZ, UP0 ;  /* 0x0000003f25257287 */ /* 0x000fe40008000000 */
[----:B------:R-:W-:Y:S01]  /*7800*/  ULOP3.LUT UR38, UR38, UR6, URZ, 0x3c, !UPT ;  /* 0x0000000626267292 */ /* 0x000fe2000f8e3c3f */
[----:B---3--:R-:W-:Y:S11]  /*7810*/  @!P0 BRA `(.L_x_4639) ;  /* 0x0000000000048947 */ /* 0x008ff60003800000 */
[----:B------:R-:W-:Y:S01]  /*7820*/  BPT.TRAP 0x1 ;  /* 0x000000040000795c */ /* 0x000fe20000300000 */
.L_x_4639:
[----:B------:R-:W-:Y:S01]  /*7830*/  ULEA UR24, UR37, UR46, 0x3 ;  /* 0x0000002e25187291 */ /* 0x000fe2000f8e183f */
[----:B-1----:R-:W-:-:S05]  /*7840*/  IMAD.U32 R7, RZ, RZ, UR38 ;  /* 0x00000026ff077e24 */ /* 0x002fca000f8e00ff */
[----:B------:R-:W-:-:S04]  /*7850*/  SHF.L.U32 R7, R7, 0x1f, RZ ;  /* 0x0000001f07077819 */ /* 0x000fc800000006ff */
[----:B------:R1:W3:Y:S01]  /*7860*/  SYNCS.PHASECHK.TRANS64.TRYWAIT P2, [UR24+0x28c30], R7 ;  /* 0x028c3007ff0075a7 */ /* 0x0002e20008040158 */
[----:B------:R-:W-:Y:S05]  /*7870*/  @!P0 BRA `(.L_x_4640) ;  /* 0x0000000000048947 */ /* 0x000fea0003800000 */
[----:B------:R-:W-:Y:S01]  /*7880*/  BPT.TRAP 0x1 ;  /* 0x000000040000795c */ /* 0x000fe20000300000 */
.L_x_4640:
[----:B---3--:R-:W-:Y:S05]  /*7890*/  @P2 BRA `(.L_x_4641) ;  /* 0x0000000000082947 */ /* 0x008fea0003800000 */
[----:B------:R-:W3:Y:S02]  /*78a0*/  SYNCS.PHASECHK.TRANS64.TRYWAIT P2, [UR24+0x28c30], R7 ;  /* 0x028c3007ff0075a7 */ /* 0x000ee40008040158 */
[----:B---3--:R-:W-:Y:S05]  /*78b0*/  @!P2 BRA `(.L_x_4642) ;  /* 0x000000c80078a947 */ /* 0x008fea0003800000 */
.L_x_4641:
        /* <DEDUP_REMOVED lines=392> */
.L_x_4643:
[----:B------:R1:W2:Y:S01]  /*9140*/  SYNCS.PHASECHK.TRANS64.TRYWAIT P2, [UR24+0x28c50], R7 ;  /* 0x028c5007ff0075a7 */ /* 0x0002a20008040158 */
[----:B------:R-:W-:Y:S05]  /*9150*/  @!P0 BRA `(.L_x_4644) ;  /* 0x0000000000048947 */ /* 0x000fea0003800000 */
[----:B------:R-:W-:Y:S01]  /*9160*/  BPT.TRAP 0x1 ;  /* 0x000000040000795c */ /* 0x000fe20000300000 */
.L_x_4644:
[----:B--2---:R-:W-:Y:S05]  /*9170*/  @P2 BRA `(.L_x_4645) ;  /* 0x0000000000082947 */ /* 0x004fea0003800000 */
[----:B------:R-:W2:Y:S02]  /*9180*/  SYNCS.PHASECHK.TRANS64.TRYWAIT P2, [UR24+0x28c50], R7 ;  /* 0x028c5007ff0075a7 */ /* 0x000ea40008040158 */
[----:B--2---:R-:W-:Y:S05]  /*9190*/  @!P2 BRA `(.L_x_4646) ;  /* 0x000000b00058a947 */ /* 0x004fea0003800000 */
.L_x_4645:
        /* <DEDUP_REMOVED lines=41> */
.L_x_4638:
[----:B------:R-:W4:Y:S01]  /*9430*/  SHFL.BFLY PT, R0, R3, 0x2, 0x1f ;  /* 0x0c401f0003007f89 */ /* 0x000f2200000e0000 */
[----:B------:R-:W-:Y:S01]  /*9440*/  IMAD.U32 R11, RZ, RZ, UR10 ;  /* 0x0000000aff0b7e24 */ /* 0x000fe2000f8e00ff */
[----:B------:R-:W-:Y:S01]  /*9450*/  UIADD3 UR39, UR39, 0x1, URZ ;  /* 0x0000000127277890 */ /* 0x000fe2000fffe03f */
[----:B------:R-:W-:Y:S01]  /*9460*/  IMAD.U32 R21, RZ, RZ, UR10 ;  /* 0x0000000aff157e24 */ /* 0x000fe2000f8e00ff */
[----:B------:R-:W5:Y:S01]  /*9470*/  SHFL.BFLY PT, R9, R4, 0x2, 0x1f ;  /* 0x0c401f0004097f89 */ /* 0x000f6200000e0000 */
        /* <DEDUP_REMOVED lines=17> */
[----:B------:R-:W-:Y:S01]  /*9590*/  ISETP.NE.AND P0, PT, R2, R7, PT ;  /* 0x000000070200720c */ /* 0x000fe20003f05270 */
[----:B------:R-:W-:Y:S01]  /*95a0*/  IMAD.MOV.U32 R7, RZ, RZ, RZ ;  /* 0x000000ffff077224 */ /* 0x000fe200078e00ff */
[----:B------:R-:W-:-:S09]  /*95b0*/  FSETP.NE.FTZ.AND P2, PT, R15, RZ, PT ;  /* 0x000000ff0f00720b */ /* 0x000fd20003f55000 */
[----:B------:R-:W1:Y:S02]  /*95c0*/  @P1 MUFU.RCP R7, R13 ;  /* 0x0000000d00071308 */ /* 0x000e640000001000 */
[----:B------:R-:W-:Y:S02]  /*95d0*/  @!P0 IMAD R0, R3, 0x40, R16 ;  /* 0x0000004003008824 */ /* 0x000fe400078e0210 */
[----:B------:R-:W-:Y:S01]  /*95e0*/  @P2 FMUL.FTZ R21, R21, 0.69314718246459960938 ;  /* 0x3f31721815152820 */ /* 0x000fe20000410000 */
[----:B------:R-:W-:Y:S02]  /*95f0*/  IMAD.MOV.U32 R3, RZ, RZ, -0x800000 ;  /* 0xff800000ff037424 */ /* 0x000fe400078e00ff */
[----:B------:R-:W-:Y:S01]  /*9600*/  @!P0 LEA R9, R0, UR46, 0x2 ;  /* 0x0000002e00098c11 */ /* 0x000fe2000f8e10ff */
[----:B------:R-:W4:Y:S01]  /*9610*/  @P2 MUFU.RCP R4, R15 ;  /* 0x0000000f00042308 */ /* 0x000f220000001000 */
[----:B------:R-:W-:-:S07]  /*9620*/  IMAD.MOV.U32 R0, RZ, RZ, -0x800000 ;  /* 0xff800000ff007424 */ /* 0x000fce00078e00ff */
[----:B------:R-:W5:Y:S01]  /*9630*/  @P1 MUFU.LG2 R13, R13 ;  /* 0x0000000d000d1308 */ /* 0x000f620000000c00 */
[----:B-1----:R1:W-:Y:S01]  /*9640*/  @!P0 STS [R9+0x28800], R7 ;  /* 0x0288000709008388 */ /* 0x0023e20000000800 */
[-C--:B---3--:R-:W-:Y:S01]  /*9650*/  FMUL.FTZ R170, R24, R7.reuse ;  /* 0x0000000718aa7220 */ /* 0x088fe20000410000 */
[-C--:B0-----:R-:W-:Y:S01]  /*9660*/  FMUL.FTZ R167, R25, R7.reuse ;  /* 0x0000000719a77220 */ /* 0x081fe20000410000 */
[-C--:B------:R-:W-:Y:S01]  /*9670*/  FMUL.FTZ R169, R28, R7.reuse ;  /* 0x000000071ca97220 */ /* 0x080fe20000410000 */
[-C--:B------:R-:W-:Y:S01]  /*9680*/  FMUL.FTZ R12, R29, R7.reuse ;  /* 0x000000071d0c7220 */ /* 0x080fe20000410000 */
[-C--:B------:R-:W-:Y:S01]  /*9690*/  FMUL.FTZ R165, R32, R7.reuse ;  /* 0x0000000720a57220 */ /* 0x080fe20000410000 */
[-C--:B------:R-:W-:Y:S01]  /*96a0*/  FMUL.FTZ R160, R33, R7.reuse ;  /* 0x0000000721a07220 */ /* 0x080fe20000410000 */
[----:B------:R-:W0:Y:S01]  /*96b0*/  @P2 MUFU.LG2 R15, R15 ;  /* 0x0000000f000f2308 */ /* 0x000e220000000c00 */
[----:B----4-:R3:W-:Y:S01]  /*96c0*/  @!P0 STS [R9+0x28820], R4 ;  /* 0x0288200409008388 */ /* 0x0107e20000000800 */
        /* <DEDUP_REMOVED lines=58> */
[----:B-1----:R-:W-:Y:S01]  /*9a70*/  @P1 FMUL.FTZ R7, R11, 0.69314718246459960938 ;  /* 0x3f3172180b071820 */ /* 0x002fe20000410000 */
[----:B-----5:R-:W-:Y:S01]  /*9a80*/  @P1 FMUL.FTZ R14, R13, 0.69314718246459960938 ;  /* 0x3f3172180d0e1820 */ /* 0x020fe20000410000 */
[----:B0-----:R-:W-:Y:S01]  /*9a90*/  @P2 FMUL.FTZ R20, R15, 0.69314718246459960938 ;  /* 0x3f3172180f142820 */ /* 0x001fe20000410000 */
[-C--:B---3--:R-:W-:Y:S01]  /*9aa0*/  FMUL.FTZ R9, R42, R4.reuse ;  /* 0x000000042a097220 */ /* 0x088fe20000410000 */
        /* <DEDUP_REMOVED lines=67> */
.L_x_4609:
        /* <DEDUP_REMOVED lines=37> */
[----:B------:R-:W-:Y:S01]  /*a130*/  UIADD3 UR4, UP1, UR10, UR8, URZ ;  /* 0x000000080a047290 */ /* 0x000fe2000ff3e03f */
[----:B------:R-:W-:Y:S01]  /*a140*/  F2FP.BF16.F32.PACK_AB R73, R75, R74 ;  /* 0x0000004a4b49723e */ /* 0x000fe200000010ff */
[----:B------:R-:W-:Y:S01]  /*a150*/  UISETP.NE.U32.AND UP0, UPT, UR8, URZ, UPT ;  /* 0x0000003f0800728c */ /* 0x000fe2000bf05070 */
[C---:B------:R-:W-:Y:S01]  /*a160*/  IADD3 R175, P1, R4.reuse, 0x20, RZ ;  /* 0x0000002004af7810 */ /* 0x040fe20007f3e0ff */
[----:B------:R-:W-:Y:S01]  /*a170*/  UIADD3.X UR8, UR11, UR9, URZ, UP1, !UPT ;  /* 0x000000090b087290 */ /* 0x000fe20008ffe43f */
[C---:B------:R-:W-:Y:S01]  /*a180*/  LOP3.LUT R7, R4.reuse, 0x380, RZ, 0xc0, !PT ;  /* 0x0000038004077812 */ /* 0x040fe200078ec0ff */
[----:B------:R-:W-:Y:S01]  /*a190*/  UISETP.NE.AND.EX UP0, UPT, UR9, URZ, UPT, UP0 ;  /* 0x0000003f0900728c */ /* 0x000fe2000bf05300 */
[C---:B------:R-:W-:Y:S01]  /*a1a0*/  IADD3 R20, P0, R4.reuse, 0x40, RZ ;  /* 0x0000004004147810 */ /* 0x040fe20007f1e0ff */
[----:B------:R-:W-:Y:S01]  /*a1b0*/  IMAD.X R15, RZ, RZ, R5, P1 ;  /* 0x000000ffff0f7224 */ /* 0x000fe200008e0605 */
[----:B------:R-:W-:-:S02]  /*a1c0*/  IADD3 R177, P4, R4, 0x60, RZ ;  /* 0x0000006004b17810 */ /* 0x000fc40007f9e0ff */
        /* <DEDUP_REMOVED lines=75> */
[----:B------:R-:W-:Y:S02]  /*a680*/  LOP3.LUT R167, R118, 0x380, RZ, 0xc0, !PT ;  /* 0x0000038076a77812 */ /* 0x000fe400078ec0ff */
[----:B------:R-:W-:Y:S01]  /*a690*/  MOV R26, R20 ;  /* 0x00000014001a7202 */ /* 0x000fe20000000f00 */
[----:B------:R0:W-:Y:S01]  /*a6a0*/  STSM.16.M88.4 [R27], R4 ;  /* 0x000000041b007844 */ /* 0x0001e20000000200 */
[----:B------:R-:W-:Y:S02]  /*a6b0*/  F2FP.BF16.F32.PACK_AB R8, R41, R158 ;  /* 0x0000009e2908723e */ /* 0x000fe400000010ff */
[----:B------:R-:W-:Y:S02]  /*a6c0*/  LOP3.LUT R90, R90, R183, RZ, 0x3c, !PT ;  /* 0x000000b75a5a7212 */ /* 0x000fe400078e3cff */
        /* <DEDUP_REMOVED lines=11> */
[----:B------:R-:W-:Y:S01]  /*a780*/  SHF.R.U64 R167, R167, 0x3, RZ ;  /* 0x00000003a7a77819 */ /* 0x000fe200000012ff */
[----:B------:R-:W-:Y:S01]  /*a790*/  STSM.16.M88.4 [R32], R64 ;  /* 0x0000004020007844 */ /* 0x000fe20000000200 */
[----:B------:R-:W-:Y:S01]  /*a7a0*/  MOV R36, R36 ;  /* 0x0000002400247202 */ /* 0x000fe20000000f00 */
[----:B------:R-:W-:Y:S01]  /*a7b0*/  ULDC.64 UR8, c[0x0][0xc08] ;  /* 0x0003020000087ab9 */ /* 0x000fe20000000a00 */
[----:B------:R-:W-:Y:S01]  /*a7c0*/  F2FP.BF16.F32.PACK_AB R74, R77, R76 ;  /* 0x0000004c4d4a723e */ /* 0x000fe200000010ff */
[----:B------:R-:W-:Y:S01]  /*a7d0*/  IMAD.U32 R4, RZ, RZ, UR4 ;  /* 0x00000004ff047e24 */ /* 0x000fe2000f8e00ff */
[----:B------:R-:W-:-:S02]  /*a7e0*/  F2FP.BF16.F32.PACK_AB R75, R79, R78 ;  /* 0x0000004e4f4b723e */ /* 0x000fc400000010ff */
[----:B------:R-:W-:Y:S02]  /*a7f0*/  F2FP.BF16.F32.PACK_AB R81, R83, R82 ;  /* 0x000000525351723e */ /* 0x000fe400000010ff */
[----:B------:R-:W-:Y:S01]  /*a800*/  MOV R21, R90 ;  /* 0x0000005a00157202 */ /* 0x000fe20000000f00 */
[----:B------:R-:W-:Y:S01]  /*a810*/  STSM.16.M88.4 [R36], R72 ;  /* 0x0000004824007844 */ /* 0x000fe20000000200 */
[----:B------:R-:W-:Y:S02]  /*a820*/  F2FP.BF16.F32.PACK_AB R82, R85, R84 ;  /* 0x000000545552723e */ /* 0x000fe400000010ff */
[----:B------:R-:W-:Y:S02]  /*a830*/  F2FP.BF16.F32.PACK_AB R83, R87, R86 ;  /* 0x000000565753723e */ /* 0x000fe400000010ff */
[----:B------:R-:W-:Y:S02]  /*a840*/  F2FP.BF16.F32.PACK_AB R88, R89, R88 ;  /* 0x000000585958723e */ /* 0x000fe400000010ff */
[----:B------:R-:W-:Y:S01]  /*a850*/  LOP3.LUT R110, R110, R211, RZ, 0x3c, !PT ;  /* 0x000000d36e6e7212 */ /* 0x000fe200078e3cff */
[----:B------:R-:W-:Y:S01]  /*a860*/  STSM.16.M88.4 [R21], R80 ;  /* 0x0000005015007844 */ /* 0x000fe20000000200 */
[----:B------:R-:W-:-:S02]  /*a870*/  MOV R94, R94 ;  /* 0x0000005e005e7202 */ /* 0x000fc40000000f00 */
[----:B------:R-:W-:Y:S02]  /*a880*/  MOV R20, R98 ;  /* 0x0000006200147202 */ /* 0x000fe40000000f00 */
[----:B------:R-:W-:Y:S02]  /*a890*/  F2FP.BF16.F32.PACK_AB R89, R42, R40 ;  /* 0x000000282a59723e */ /* 0x000fe400000010ff */
[----:B------:R-:W-:Y:S02]  /*a8a0*/  F2FP.BF16.F32.PACK_AB R90, R93, R92 ;  /* 0x0000005c5d5a723e */ /* 0x000fe400000010ff */
[----:B------:R-:W-:Y:S02]  /*a8b0*/  F2FP.BF16.F32.PACK_AB R91, R46, R44 ;  /* 0x0000002c2e5b723e */ /* 0x000fe400000010ff */
[----:B------:R-:W-:Y:S02]  /*a8c0*/  F2FP.BF16.F32.PACK_AB R96, R97, R96 ;  /* 0x000000606160723e */ /* 0x000fe400000010ff */
[----:B------:R-:W-:Y:S01]  /*a8d0*/  MOV R15, R106 ;  /* 0x0000006a000f7202 */ /* 0x000fe20000000f00 */
[----:B------:R-:W-:Y:S01]  /*a8e0*/  STSM.16.M88.4 [R94], R88 ;  /* 0x000000585e007844 */ /* 0x000fe20000000200 */
[----:B------:R-:W-:-:S02]  /*a8f0*/  F2FP.BF16.F32.PACK_AB R97, R153, R152 ;  /* 0x000000989961723e */ /* 0x000fc400000010ff */
[----:B------:R-:W-:Y:S02]  /*a900*/  F2FP.BF16.F32.PACK_AB R98, R101, R100 ;  /* 0x000000646562723e */ /* 0x000fe400000010ff */
[----:B------:R-:W-:Y:S02]  /*a910*/  F2FP.BF16.F32.PACK_AB R99, R155, R154 ;  /* 0x0000009a9b63723e */ /* 0x000fe400000010ff */
[----:B------:R-:W-:Y:S02]  /*a920*/  F2FP.BF16.F32.PACK_AB R104, R105, R104 ;  /* 0x000000686968723e */ /* 0x000fe400000010ff */
[----:B------:R-:W-:Y:S01]  /*a930*/  LOP3.LUT R118, R167, R118, RZ, 0x3c, !PT ;  /* 0x00000076a7767212 */ /* 0x000fe200078e3cff */
[----:B------:R-:W-:Y:S01]  /*a940*/  STSM.16.M88.4 [R20], R96 ;  /* 0x0000006014007844 */ /* 0x000fe20000000200 */
[----:B------:R-:W-:Y:S02]  /*a950*/  MOV R102, R102 ;  /* 0x0000006600667202 */ /* 0x000fe40000000f00 */
[----:B------:R-:W-:-:S02]  /*a960*/  MOV R14, R114 ;  /* 0x00000072000e7202 */ /* 0x000fc40000000f00 */
[----:B------:R-:W-:Y:S02]  /*a970*/  F2FP.BF16.F32.PACK_AB R105, R157, R156 ;  /* 0x0000009c9d69723e */ /* 0x000fe400000010ff */
[----:B------:R-:W-:Y:S02]  /*a980*/  F2FP.BF16.F32.PACK_AB R106, R109, R108 ;  /* 0x0000006c6d6a723e */ /* 0x000fe400000010ff */
[----:B------:R-:W-:Y:S02]  /*a990*/  F2FP.BF16.F32.PACK_AB R107, R161, R159 ;  /* 0x0000009fa16b723e */ /* 0x000fe400000010ff */
[----:B------:R-:W-:Y:S02]  /*a9a0*/  F2FP.BF16.F32.PACK_AB R112, R113, R112 ;  /* 0x000000707170723e */ /* 0x000fe400000010ff */
[----:B------:R-:W-:Y:S01]  /*a9b0*/  F2FP.BF16.F32.PACK_AB R120, R121, R120 ;  /* 0x000000787978723e */ /* 0x000fe200000010ff */
[----:B------:R-:W-:Y:S01]  /*a9c0*/  STSM.16.M88.4 [R102], R104 ;  /* 0x0000006866007844 */ /* 0x000fe20000000200 */
[----:B------:R-:W-:-:S02]  /*a9d0*/  LOP3.LUT R12, R12, R171, RZ, 0x3c, !PT ;  /* 0x000000ab0c0c7212 */ /* 0x000fc400078e3cff */
[----:B------:R-:W-:Y:S02]  /*a9e0*/  F2FP.BF16.F32.PACK_AB R113, R164, R163 ;  /* 0x000000a3a471723e */ /* 0x000fe400000010ff */
        /* <DEDUP_REMOVED lines=34> */
[----:B------:R-:W-:Y:S01]  /*ac10*/  IMAD.U32 R76, RZ, RZ, UR4 ;  /* 0x00000004ff4c7e24 */ /* 0x000fe2000f8e00ff */
        /* <DEDUP_REMOVED lines=13> */
[----:B-1----:R-:W-:Y:S02]  /*acf0*/  LOP3.LUT R12, R13, 0x380, RZ, 0xc0, !PT ;  /* 0x000003800d0c7812 */ /* 0x002fe400078ec0ff */
        /* <DEDUP_REMOVED lines=20> */
[----:B------:R-:W3:Y:S04]  /*ae40*/  LDG.E R7, desc[UR40][R4.64] ;  /* 0x0000002804077981 */ /* 0x000ee8000c1e1900 */
[----:B-----5:R-:W3:Y:S02]  /*ae50*/  LDG.E R76, desc[UR40][R4.64+0x4] ;  /* 0x00000428044c7981 */ /* 0x020ee4000c1e1900 */
[----:B---3--:R-:W-:-:S07]  /*ae60*/  IMAD.IADD R76, R76, 0x1, -R7 ;  /* 0x000000014c4c7824 */ /* 0x008fce00078e0a07 */
.L_x_4650:
        /* <DEDUP_REMOVED lines=69> */
[----:B------:R-:W-:Y:S01]  /*b2c0*/  IMAD.MOV R21, RZ, RZ, -R18 ;  /* 0x000000ffff157224 */ /* 0x000fe200078e0a12 */
[----:B------:R-:W-:Y:S01]  /*b2d0*/  UIMAD.WIDE.U32 UR8, UR43, UR12, UR8 ;  /* 0x0000000c2b0872a5 */ /* 0x000fe2000f8e0008 */
[----:B------:R-:W-:Y:S01]  /*b2e0*/  VIADD R20, R16, UR42 ;  /* 0x0000002a10147c36 */ /* 0x000fe20008000000 */
[----:B------:R-:W-:-:S03]  /*b2f0*/  UIMAD UR10, UR43, UR13, UR10 ;  /* 0x0000000d2b0a72a4 */ /* 0x000fc6000f8e020a */
[----:B------:R-:W-:Y:S01]  /*b300*/  ULDC.64 UR12, c[0x0][0xb98] ;  /* 0x0002e600000c7ab9 */ /* 0x000fe20000000a00 */
[----:B------:R-:W-:Y:S02]  /*b310*/  UIADD3 UR9, UR9, UR10, URZ ;  /* 0x0000000a09097290 */ /* 0x000fe4000fffe03f */
[----:B------:R-:W-:Y:S02]  /*b320*/  UIMAD UR11, UR44, UR12, URZ ;  /* 0x0000000c2c0b72a4 */ /* 0x000fe4000f8e023f */
[----:B------:R-:W-:Y:S02]  /*b330*/  UIMAD.WIDE.U32 UR8, UR45, UR12, UR8 ;  /* 0x0000000c2d0872a5 */ /* 0x000fe4000f8e0008 */
[----:B------:R-:W-:Y:S01]  /*b340*/  UIMAD UR11, UR45, UR13, UR11 ;  /* 0x0000000d2d0b72a4 */ /* 0x000fe2000f8e020b */
        /* <DEDUP_REMOVED lines=31> */
.L_x_4651:
        /* <DEDUP_REMOVED lines=18> */
[----:B------:R-:W5:Y:S04]  /*b660*/  LD.E.128 R36, desc[UR40][R36.64] ;  /* 0x0000002824247980 */ /* 0x000f68000c101d00 */
[----:B------:R-:W5:Y:S02]  /*b670*/  LD.E.128 R40, desc[UR40][R40.64] ;  /* 0x0000002828287980 */ /* 0x000f64000c101d00 */
[----:B------:R-:W1:Y:S01]  /*b680*/  @P2 LDC R21, c[0x0][0xbec] ;  /* 0x0002fb00ff152b82 */ /* 0x000e620000000800 */
[----:B------:R-:W-:Y:S01]  /*b690*/  IMAD.SHL.U32 R3, R3, 0x4, RZ ;  /* 0x0000000403037824 */ /* 0x000fe200078e00ff */
[----:B------:R-:W-:Y:S01]  /*b6a0*/  UIMAD UR10, UR14, UR12, URZ ;  /* 0x0000000c0e0a72a4 */ /* 0x000fe2000f8e023f */
[----:B------:R-:W-:Y:S01]  /*b6b0*/  ISETP.GE.AND P0, PT, R188, UR16, PT ;  /* 0x00000010bc007c0c */ /* 0x000fe2000bf06270 */
[----:B------:R-:W5:Y:S04]  /*b6c0*/  LD.E.128 R48, desc[UR40][R48.64] ;  /* 0x0000002830307980 */ /* 0x000f68000c101d00 */
[----:B------:R-:W3:Y:S01]  /*b6d0*/  @P2 LDC R77, c[0x0][0xbf0] ;  /* 0x0002fc00ff4d2b82 */ /* 0x000ee20000000800 */
[----:B------:R-:W-:Y:S01]  /*b6e0*/  LOP3.LUT R3, R3, 0x4, R0, 0xe2, !PT ;  /* 0x0000000403037812 */ /* 0x000fe200078ee200 */
[----:B------:R-:W-:Y:S01]  /*b6f0*/  UIMAD.WIDE.U32 UR8, UR4, UR12, URZ ;  /* 0x0000000c040872a5 */ /* 0x000fe2000f8e003f */
[----:B------:R-:W-:Y:S01]  /*b700*/  SEL R20, RZ, 0xffffffff, P0 ;  /* 0xffffffffff147807 */ /* 0x000fe20000000000 */
[----:B------:R-:W-:Y:S01]  /*b710*/  UIMAD UR10, UR4, UR13, UR10 ;  /* 0x0000000d040a72a4 */ /* 0x000fe2000f8e020a */
[----:B------:R-:W-:Y:S01]  /*b720*/  IMAD R0, R191, 0x20, R192 ;  /* 0x00000020bf007824 */ /* 0x000fe200078e02c0 */
[----:B------:R-:W-:Y:S01]  /*b730*/  ISETP.GE.AND P0, PT, R187, UR16, PT ;  /* 0x00000010bb007c0c */ /* 0x000fe2000bf06270 */
[----:B------:R-:W-:Y:S01]  /*b740*/  ULDC.64 UR12, c[0x0][0xae8] ;  /* 0x0002ba00000c7ab9 */ /* 0x000fe20000000a00 */
[----:B------:R-:W-:Y:S01]  /*b750*/  UIADD3 UR9, UR9, UR10, URZ ;  /* 0x0000000a09097290 */ /* 0x000fe2000fffe03f */
[----:B------:R-:W-:Y:S01]  /*b760*/  VIADD R82, R0, UR42 ;  /* 0x0000002a00527c36 */ /* 0x000fe20008000000 */
[----:B------:R-:W-:Y:S01]  /*b770*/  UIMAD UR4, UR15, UR12, URZ ;  /* 0x0000000c0f0472a4 */ /* 0x000fe2000f8e023f */
[----:B------:R-:W-:Y:S01]  /*b780*/  SEL R0, RZ, 0xffffffff, P0 ;  /* 0xffffffffff007807 */ /* 0x000fe20000000000 */
[----:B------:R-:W-:Y:S01]  /*b790*/  UIMAD.WIDE.U32 UR8, UR43, UR12, UR8 ;  /* 0x0000000c2b0872a5 */ /* 0x000fe2000f8e0008 */
        /* <DEDUP_REMOVED lines=11> */
[----:B---3--:R-:W-:Y:S01]  /*b850*/  @P2 SHF.R.U32.HI R3, RZ, R77, R0 ;  /* 0x0000004dff032219 */ /* 0x008fe20000011600 */
        /* <DEDUP_REMOVED lines=20> */
[----:B------:R-:W-:-:S03]  /*b9a0*/  ISETP.GE.AND P0, PT, R195, UR16, PT ;  /* 0x00000010c3007c0c */ /* 0x000fc6000bf06270 */
[----:B------:R-:W5:Y:S01]  /*b9b0*/  LD.E.128 R68, desc[UR40][R68.64] ;  /* 0x0000002844447980 */ /* 0x000f62000c101d00 */
[C---:B------:R-:W-:Y:S01]  /*b9c0*/  IMAD R79, R3.reuse, UR9, R80 ;  /* 0x00000009034f7c24 */ /* 0x040fe2000f8e0250 */
[----:B------:R-:W-:Y:S01]  /*b9d0*/  UIADD3 UR4, UR46, 0x28c20, URZ ;  /* 0x00028c202e047890 */ /* 0x000fe2000fffe03f */
[----:B------:R-:W-:Y:S01]  /*b9e0*/  IMAD.WIDE.U32 R20, R3, UR8, R20 ;  /* 0x0000000803147c25 */ /* 0x000fe2000f8e0014 */
[----:B------:R-:W-:Y:S01]  /*b9f0*/  @!PT LDS RZ, [RZ] ;  /* 0x00000000fffff984 */ /* 0x000fe20000000800 */
[----:B------:R-:W-:Y:S01]  /*ba00*/  @!PT LDS RZ, [RZ] ;  /* 0x00000000fffff984 */ /* 0x000fe20000000800 */
[----:B------:R-:W-:Y:S01]  /*ba10*/  @!PT LDS RZ, [RZ] ;  /* 0x00000000fffff984 */ /* 0x000fe20000000800 */
[----:B------:R-:W-:Y:S01]  /*ba20*/  @!PT LDS RZ, [RZ] ;  /* 0x00000000fffff984 */ /* 0x000fe20000000800 */
[----:B------:R1:W-:Y:S06]  /*ba30*/  MEMBAR.ALL.CTA ;  /* 0x0000000000007992 */ /* 0x0003ec0000008000 */
[----:B-1----:R-:W1:Y:S01]  /*ba40*/  FENCE.VIEW.ASYNC.S ;  /* 0x00000000000073c6 */ /* 0x002e620000000000 */
[----:B------:R-:W-:Y:S01]  /*ba50*/  ULDC.64 UR8, c[0x0][0xad8] ;  /* 0x0002b60000087ab9 */ /* 0x000fe20000000a00 */
[----:B------:R-:W-:Y:S01]  /*ba60*/  SEL R3, RZ, 0x40, P0 ;  /* 0x00000040ff037807 */ /* 0x000fe20000000000 */
[----:B------:R-:W-:Y:S01]  /*ba70*/  IMAD.IADD R21, R21, 0x1, R79 ;  /* 0x0000000115157824 */ /* 0x000fe200078e024f */
[----:B------:R-:W-:Y:S01]  /*ba80*/  ISETP.GE.AND P0, PT, R194, UR16, PT ;  /* 0x00000010c2007c0c */ /* 0x000fe2000bf06270 */
[----:B------:R-:W-:Y:S01]  /*ba90*/  IMAD R0, R0, UR8, RZ ;  /* 0x0000000800007c24 */ /* 0x000fe2000f8e02ff */
[----:B------:R-:W-:Y:S01]  /*baa0*/  UPRMT UR4, URZ, 0x654, UR4 ;  /* 0x000006543f047896 */ /* 0x000fe20008000004 */
[----:B-----5:R-:W-:Y:S01]  /*bab0*/  IMAD R87, R76, R81, RZ ;  /* 0x000000514c577224 */ /* 0x020fe200078e02ff */
[----:B------:R-:W-:Y:S01]  /*bac0*/  LOP3.LUT R78, R83, 0x20, R78, 0xe2, !PT ;  /* 0x00000020534e7812 */ /* 0x000fe200078ee24e */
[----:B------:R-:W-:Y:S01]  /*bad0*/  VIADD R86, R192, UR42 ;  /* 0x0000002ac0567c36 */ /* 0x000fe20008000000 */
[----:B------:R-:W-:Y:S01]  /*bae0*/  BSSY B1, `(.L_x_4652) ;  /* 0x000002e000017945 */ /* 0x000fe20003800000 */
[C---:B------:R-:W-:Y:S01]  /*baf0*/  IMAD R79, R77.reuse, UR9, R0 ;  /* 0x000000094d4f7c24 */ /* 0x040fe2000f8e0200 */
[----:B------:R-:W-:Y:S01]  /*bb00*/  SEL R0, RZ, 0x80, P0 ;  /* 0x00000080ff007807 */ /* 0x000fe20000000000 */
[----:B------:R-:W-:Y:S01]  /*bb10*/  IMAD.WIDE.U32 R20, R77, UR8, R20 ;  /* 0x000000084d147c25 */ /* 0x000fe2000f8e0014 */
[----:B------:R-:W-:Y:S01]  /*bb20*/  ISETP.GE.AND P0, PT, R86, R87, PT ;  /* 0x000000575600720c */ /* 0x000fe20003f06270 */
[----:B------:R-:W-:Y:S01]  /*bb30*/  ULDC.64 UR8, c[0x0][0xa80] ;  /* 0x0002a00000087ab9 */ /* 0x000fe20000000a00 */
[----:B------:R-:W-:Y:S01]  /*bb40*/  LOP3.LUT R3, R78, R3, RZ, 0xfc, !PT ;  /* 0x000000034e037212 */ /* 0x000fe200078efcff */
[----:B------:R-:W-:Y:S01]  /*bb50*/  IMAD.IADD R21, R21, 0x1, R79 ;  /* 0x0000000115157824 */ /* 0x000fe200078e024f */
[----:B------:R-:W-:-:S02]  /*bb60*/  LEA R84, P1, R20, UR8, 0x1 ;  /* 0x0000000814547c11 */ /* 0x000fc4000f8208ff */
[----:B------:R-:W-:Y:S02]  /*bb70*/  LOP3.LUT R0, R3, R0, RZ, 0xfc, !PT ;  /* 0x0000000003007212 */ /* 0x000fe400078efcff */
[----:B------:R-:W-:Y:S01]  /*bb80*/  LEA.HI.X R85, R20, UR9, R21, 0x1, P1 ;  /* 0x0000000914557c11 */ /* 0x000fe200088f0c15 */
[----:B-1----:R0:W1:Y:S01]  /*bb90*/  SHFL.IDX PT, R76, R84, RZ, 0x181f ;  /* 0x00181fff544c7589 */ /* 0x00206200000e0000 */
[----:B------:R-:W-:Y:S03]  /*bba0*/  SYNCS.ARRIVE.TRANS64.RED.A1T0 RZ, [UR4], RZ ;  /* 0x000000ffffff79a7 */ /* 0x000fe60008100404 */
[----:B------:R0:W3:Y:S01]  /*bbb0*/  SHFL.IDX PT, R77, R85, RZ, 0x181f ;  /* 0x00181fff554d7589 */ /* 0x0000e200000e0000 */
[----:B------:R-:W-:Y:S05]  /*bbc0*/  @P0 BRA `(.L_x_4653) ;  /* 0x00000000007c0947 */ /* 0x000fea0003800000 */
[----:B------:R-:W-:Y:S02]  /*bbd0*/  ISETP.GE.AND P1, PT, R190, UR16, PT ;  /* 0x00000010be007c0c */ /* 0x000fe4000bf26270 */
[----:B------:R-:W-:Y:S02]  /*bbe0*/  ISETP.GE.AND P0, PT, R17, UR16, PT ;  /* 0x0000001011007c0c */ /* 0x000fe4000bf06270 */
[----:B------:R-:W-:Y:S02]  /*bbf0*/  ISETP.GE.AND P5, PT, R189, UR16, PT ;  /* 0x00000010bd007c0c */ /* 0x000fe4000bfa6270 */
[----:B------:R-:W-:-:S07]  /*bc00*/  ISETP.GE.AND P3, PT, R188, UR16, PT ;  /* 0x00000010bc007c0c */ /* 0x000fce000bf66270 */
[CC--:B-1----:R-:W-:Y:S02]  /*bc10*/  @!P1 LEA R78, P2, R190.reuse, R76.reuse, 0x1 ;  /* 0x0000004cbe4e9211 */ /* 0x0c2fe400078408ff */
[----:B---3--:R-:W-:Y:S02]  /*bc20*/  @!P0 IMAD.WIDE R20, R17, 0x2, R76 ;  /* 0x0000000211148825 */ /* 0x008fe400078e024c */
        /* <DEDUP_REMOVED lines=25> */
.L_x_4653:
[----:B------:R-:W-:Y:S05]  /*bdc0*/  BSYNC B1 ;  /* 0x0000000000017941 */ /* 0x000fea0003800000 */
.L_x_4652:
[----:B----4-:R-:W-:Y:S01]  /*bdd0*/  VIADD R4, R86, 0x20 ;  /* 0x0000002056047836 */ /* 0x010fe20000000000 */
[----:B------:R4:W0:Y:S04]  /*bde0*/  SHFL.IDX PT, R7, R85, 0x1, 0x181f ;  /* 0x00381f0055077f89 */ /* 0x00082800000e0000 */
        /* <DEDUP_REMOVED lines=8> */
[----:B0-----:R-:W-:Y:S02]  /*be70*/  @!P0 IMAD.WIDE R4, R17, 0x2, R6 ;  /* 0x0000000211048825 */ /* 0x001fe400078e0206 */
        /* <DEDUP_REMOVED lines=27> */
.L_x_4649:
        /* <DEDUP_REMOVED lines=12> */
[----:B------:R-:W3:Y:S01]  /*c0f0*/  @P1 LDG.E R3, desc[UR40][R4.64] ;  /* 0x0000002804031981 */ /* 0x000ee2000c1e1900 */
        /* <DEDUP_REMOVED lines=11> */
[----:B---3--:R-:W-:-:S13]  /*c1b0*/  @P1 R2UR UR4, R3 ;  /* 0x00000000030412ca */ /* 0x008fda00000e0000 */
[----:B------:R-:W-:Y:S01]  /*c1c0*/  USHF.R.S32.HI UR11, URZ, 0x1f, UR4 ;  /* 0x0000001f3f0b7899 */ /* 0x000fe20008011404 */
[----:B01----:R-:W-:Y:S11]  /*c1d0*/  @P2 BRA `(.L_x_4655) ;  /* 0x0000000000102947 */ /* 0x003ff60003800000 */
[----:B------:R-:W-:Y:S05]  /*c1e0*/  @!P1 BRA `(.L_x_4655) ;  /* 0x00000000000c9947 */ /* 0x000fea0003800000 */
[----:B------:R-:W3:Y:S04]  /*c1f0*/  LDG.E R3, desc[UR40][R4.64] ;  /* 0x0000002804037981 */ /* 0x000ee8000c1e1900 */
[----:B-----5:R-:W3:Y:S02]  /*c200*/  LDG.E R0, desc[UR40][R4.64+0x4] ;  /* 0x0000042804007981 */ /* 0x020ee4000c1e1900 */
[----:B---3--:R-:W-:-:S07]  /*c210*/  IMAD.IADD R0, R0, 0x1, -R3 ;  /* 0x0000000100007824 */ /* 0x008fce00078e0a03 */
.L_x_4655:
[----:B------:R-:W-:Y:S01]  /*c220*/  USEL UR45, UR45, URZ, !UP0 ;  /* 0x0000003f2d2d7287 */ /* 0x000fe2000c000000 */
[----:B------:R-:W-:Y:S01]  /*c230*/  BSSY B1, `(.L_x_4656) ;  /* 0x000002c000017945 */ /* 0x000fe20003800000 */
[----:B------:R-:W-:-:S03]  /*c240*/  USEL UR44, UR44, URZ, !UP0 ;  /* 0x0000003f2c2c7287 */ /* 0x000fc6000c000000 */
[----:B------:R-:W-:Y:S09]  /*c250*/  @P0 BRA `(.L_x_4657) ;  /* 0x0000000000a40947 */ /* 0x000ff20003800000 */
        /* <DEDUP_REMOVED lines=41> */
.L_x_4657:
[----:B------:R-:W-:Y:S05]  /*c4f0*/  BSYNC B1 ;  /* 0x0000000000017941 */ /* 0x000fea0003800000 */
.L_x_4656:
        /* <DEDUP_REMOVED lines=23> */
[----:B------:R-:W-:Y:S01]  /*c670*/  VIADD R8, R3, UR42 ;  /* 0x0000002a03087c36 */ /* 0x000fe20008000000 */
        /* <DEDUP_REMOVED lines=11> */
[----:B------:R-:W-:Y:S01]  /*c730*/  VIADD R26, R192, UR42 ;  /* 0x0000002ac01a7c36 */ /* 0x000fe20008000000 */
[----:B------:R-:W-:Y:S01]  /*c740*/  ISETP.GE.AND P2, PT, R194, UR13, PT ;  /* 0x0000000dc2007c0c */ /* 0x000fe2000bf46270 */
[----:B0-----:R-:W-:Y:S01]  /*c750*/  @P0 IMAD.HI.U32 R6, R8, R5, RZ ;  /* 0x0000000508060227 */ /* 0x001fe200078e00ff */
[----:B------:R-:W-:Y:S01]  /*c760*/  UIADD3 UR4, UR9, UR4, URZ ;  /* 0x0000000409047290 */ /* 0x000fe2000fffe03f */
[----:B------:R-:W-:Y:S01]  /*c770*/  LOP3.LUT R10, R10, 0x8, R9, 0xe2, !PT ;  /* 0x000000080a0a7812 */ /* 0x000fe200078ee209 */
[----:B------:R-:W-:Y:S01]  /*c780*/  BSSY B1, `(.L_x_4658) ;  /* 0x0000046000017945 */ /* 0x000fe20003800000 */
[----:B------:R-:W-:Y:S01]  /*c790*/  IMAD.U32 R4, RZ, RZ, UR8 ;  /* 0x00000008ff047e24 */ /* 0x000fe2000f8e00ff */
[----:B------:R-:W-:Y:S01]  /*c7a0*/  SEL R0, RZ, 0x80, P2 ;  /* 0x00000080ff007807 */ /* 0x000fe20001000000 */
[----:B------:R-:W-:Y:S01]  /*c7b0*/  IMAD.U32 R5, RZ, RZ, UR9 ;  /* 0x00000009ff057e24 */ /* 0x000fe2000f8e00ff */
[----:B------:R-:W-:Y:S01]  /*c7c0*/  ULDC.64 UR8, c[0x0][0xae0] ;  /* 0x0002b80000087ab9 */ /* 0x000fe20000000a00 */
[----:B-1----:R-:W-:Y:S01]  /*c7d0*/  @P0 SHF.R.U32.HI R3, RZ, R7, R6 ;  /* 0x00000007ff030219 */ /* 0x002fe20000011606 */
[----:B------:R-:W-:Y:S01]  /*c7e0*/  IMAD.U32 R5, RZ, RZ, UR4 ;  /* 0x00000004ff057e24 */ /* 0x000fe2000f8e00ff */
[----:B------:R-:W-:-:S02]  /*c7f0*/  ISETP.GE.AND P0, PT, R187, UR13, PT ;  /* 0x0000000dbb007c0c */ /* 0x000fc4000bf06270 */
        /* <DEDUP_REMOVED lines=27> */
[----:B------:R-:W-:-:S03]  /*c9b0*/  LOP3.LUT R21, R10, R7, RZ, 0xfc, !PT ;  /* 0x000000070a157212 */ /* 0x000fc600078efcff */
[----:B------:R0:W3:Y:S01]  /*c9c0*/  SHFL.IDX PT, R7, R3, RZ, 0x181f ;  /* 0x00181fff03077589 */ /* 0x0000e200000e0000 */
[----:B------:R-:W-:Y:S01]  /*c9d0*/  LOP3.LUT R24, R21, R0, RZ, 0xfc, !PT ;  /* 0x0000000015187212 */ /* 0x000fe200078efcff */
[----:B------:R-:W-:Y:S06]  /*c9e0*/  @P0 BRA `(.L_x_4659) ;  /* 0x00000000007c0947 */ /* 0x000fec0003800000 */
[----:B------:R-:W-:Y:S02]  /*c9f0*/  ISETP.GE.AND P2, PT, R190, UR13, PT ;  /* 0x0000000dbe007c0c */ /* 0x000fe4000bf46270 */
[----:B------:R-:W-:Y:S02]  /*ca00*/  ISETP.GE.AND P1, PT, R17, UR13, PT ;  /* 0x0000000d11007c0c */ /* 0x000fe4000bf26270 */
[----:B------:R-:W-:Y:S02]  /*ca10*/  ISETP.GE.AND P5, PT, R189, UR13, PT ;  /* 0x0000000dbd007c0c */ /* 0x000fe4000bfa6270 */
[----:B------:R-:W-:-:S07]  /*ca20*/  ISETP.GE.AND P3, PT, R188, UR13, PT ;  /* 0x0000000dbc007c0c */ /* 0x000fce000bf66270 */
[CC--:B-1----:R-:W-:Y:S02]  /*ca30*/  @!P2 LEA R8, P0, R190.reuse, R6.reuse, 0x1 ;  /* 0x00000006be08a211 */ /* 0x0c2fe400078008ff */
[----:B---3--:R-:W-:Y:S02]  /*ca40*/  @!P1 IMAD.WIDE R4, R17, 0x2, R6 ;  /* 0x0000000211049825 */ /* 0x008fe400078e0206 */
        /* <DEDUP_REMOVED lines=25> */
.L_x_4659:
[----:B------:R-:W-:Y:S05]  /*cbe0*/  BSYNC B1 ;  /* 0x0000000000017941 */ /* 0x000fea0003800000 */
.L_x_4658:
[----:B------:R-:W-:Y:S01]  /*cbf0*/  VIADD R0, R26, 0x20 ;  /* 0x000000201a007836 */ /* 0x000fe20000000000 */
[----:B---34-:R3:W4:Y:S04]  /*cc00*/  SHFL.IDX PT, R7, R3, 0x1, 0x181f ;  /* 0x00381f0003077f89 */ /* 0x01872800000e0000 */
[----:B------:R-:W-:Y:S01]  /*cc10*/  ISETP.GE.AND P0, PT, R0, R25, PT ;  /* 0x000000190000720c */ /* 0x000fe20003f06270 */
[----:B-1----:R3:W1:-:S12]  /*cc20*/  SHFL.IDX PT, R6, R20, 0x1, 0x181f ;  /* 0x00381f0014067f89 */ /* 0x00265800000e0000 */
[----:B---3--:R-:W-:Y:S05]  /*cc30*/  @P0 BRA `(.L_x_4654) ;  /* 0x00000000007c0947 */ /* 0x008fea0003800000 */
[----:B------:R-:W-:Y:S02]  /*cc40*/  ISETP.GE.AND P2, PT, R190, UR13, PT ;  /* 0x0000000dbe007c0c */ /* 0x000fe4000bf46270 */
[----:B------:R-:W-:Y:S02]  /*cc50*/  ISETP.GE.AND P3, PT, R17, UR13, PT ;  /* 0x0000000d11007c0c */ /* 0x000fe4000bf66270 */
[----:B------:R-:W-:Y:S02]  /*cc60*/  ISETP.GE.AND P5, PT, R189, UR13, PT ;  /* 0x0000000dbd007c0c */ /* 0x000fe4000bfa6270 */
[----:B------:R-:W-:Y:S02]  /*cc70*/  ISETP.GE.AND P4, PT, R188, UR13, PT ;  /* 0x0000000dbc007c0c */ /* 0x000fe4000bf86270 */
[----:B------:R-:W-:-:S05]  /*cc80*/  LOP3.LUT P1, RZ, R21, 0x40, RZ, 0xc0, !PT ;  /* 0x0000004015ff7812 */ /* 0x000fca000782c0ff */
[CC--:B-1----:R-:W-:Y:S02]  /*cc90*/  @!P2 LEA R8, P0, R190.reuse, R6.reuse, 0x1 ;  /* 0x00000006be08a211 */ /* 0x0c2fe400078008ff */
[----:B----4-:R-:W-:Y:S02]  /*cca0*/  @!P3 IMAD.WIDE R4, R17, 0x2, R6 ;  /* 0x000000021104b825 */ /* 0x010fe400078e0206 */
        /* <DEDUP_REMOVED lines=24> */
.L_x_4654:
[----:B------:R-:W-:Y:S05]  /*ce30*/  BSYNC B0 ;  /* 0x0000000000007941 */ /* 0x000fea0003800000 */
.L_x_4648:
[----:B------:R-:W-:Y:S02]  /*ce40*/  ULDC UR4, c[0x0][0xc3c] ;  /* 0x00030f0000047ab9 */ /* 0x000fe40000000800 */
[----:B------:R-:W-:-:S06]  /*ce50*/  UISETP.GE.AND UP0, UPT, UR7, UR4, UPT ;  /* 0x000000040700728c */ /* 0x000fcc000bf06270 */
[----:B------:R-:W-:-:S13]  /*ce60*/  PLOP3.LUT P0, PT, PT, PT, UP0, 0x80, 0x0 ;  /* 0x000000000000781c */ /* 0x000fda0003f0f008 */
[----:B------:R-:W-:Y:S05]  /*ce70*/  @!P0 BRA `(.L_x_4660) ;  /* 0xffffff4000748947 */ /* 0x000fea000383ffff */
[----:B------:R-:W-:Y:S05]  /*ce80*/  EXIT ;  /* 0x000000000000794d */ /* 0x000fea0003800000 */
.L_x_4603:
[----:B------:R-:W-:-:S08]  /*ce90*/  NOP ;  /* 0x0000000000007918 */ /* 0x000fd00000000000 */
[----:B------:R-:W0:-:S00]  /*cea0*/  USETMAXREG.DEALLOC.CTAPOOL 0x18 ;  /* 0x00000018000079c8 */ /* 0x000e0000080e0500 */
[----:B0-----:R-:W-:Y:S01]  /*ceb0*/  LOP3.LUT R0, R0, 0x3, RZ, 0xc0, !PT ;  /* 0x0000000300007812 */ /* 0x001fe200078ec0ff */
[----:B------:R-:W-:-:S05]  /*cec0*/  IMAD.MOV.U32 R4, RZ, RZ, RZ ;  /* 0x000000ffff047224 */ /* 0x000fca00078e00ff */
[----:B------:R-:W0:Y:S02]  /*ced0*/  SHFL.IDX PT, R0, R0, RZ, 0x1f ;  /* 0x00001fff00007589 */ /* 0x000e2400000e0000 */
[----:B0-----:R-:W-:-:S04]  /*cee0*/  ISETP.NE.AND P0, PT, R0, RZ, PT ;  /* 0x000000ff0000720c */ /* 0x001fc80003f05270 */
        /* <DEDUP_REMOVED lines=10> */
.L_x_4661:
        /* <DEDUP_REMOVED lines=42> */
.L_x_4667:
        /* <DEDUP_REMOVED lines=12> */
.L_x_4666:
[----:B------:R-:W-:Y:S05]  /*d2f0*/  BSYNC B0 ;  /* 0x0000000000007941 */ /* 0x000fea0003800000 */
.L_x_4665:
        /* <DEDUP_REMOVED lines=21> */
.L_x_4663:
        /* <DEDUP_REMOVED lines=20> */
.L_x_4668:
        /* <DEDUP_REMOVED lines=56> */
.L_x_4664:
[----:B------:R-:W-:Y:S02]  /*d910*/  IMAD.MOV.U32 R17, RZ, RZ, RZ ;  /* 0x000000ffff117224 */ /* 0x000fe400078e00ff */
[----:B------:R-:W-:Y:S02]  /*d920*/  IMAD.U32 R16, RZ, RZ, UR6 ;  /* 0x00000006ff107e24 */ /* 0x000fe4000f8e00ff */
[----:B------:R-:W-:-:S07]  /*d930*/  IMAD.MOV.U32 R18, RZ, RZ, RZ ;  /* 0x000000ffff127224 */ /* 0x000fce00078e00ff */
.L_x_4669:
[----:B------:R-:W-:-:S13]  /*d940*/  ISETP.NE.AND P0, PT, R0, RZ, PT ;  /* 0x000000ff0000720c */ /* 0x000fda0003f05270 */
[----:B------:R-:W1:Y:S01]  /*d950*/  @!P0 S2R R3, SR_CgaCtaId ;  /* 0x0000000000038919 */ /* 0x000e620000008800 */
[----:B------:R-:W-:-:S04]  /*d960*/  @!P0 MOV R0, 0x400 ;  /* 0x0000040000008802 */ /* 0x000fc80000000f00 */
[----:B-1----:R-:W-:-:S05]  /*d970*/  @!P0 LEA R0, R3, R0, 0x18 ;  /* 0x0000000003008211 */ /* 0x002fca00078ec0ff */
[----:B------:R2:W-:Y:S01]  /*d980*/  @!P0 STS.128 [R0+0x28cd0], R16 ;  /* 0x028cd01000008388 */ /* 0x0005e20000000c00 */
[----:B------:R-:W-:Y:S06]  /*d990*/  BAR.ARV 0x5, 0x180 ;  /* 0x0146000000007b1d */ /* 0x000fec0000002000 */
.L_x_4662:
[----:B0-2---:R-:W-:Y:S01]  /*d9a0*/  IMAD.MOV.U32 R0, RZ, RZ, 0x1 ;  /* 0x00000001ff007424 */ /* 0x005fe200078e00ff */
        /* <DEDUP_REMOVED lines=30> */
.L_x_4788:
        /* <DEDUP_REMOVED lines=56> */
.L_x_4671:
[----:B------:R-:W-:Y:S01]  /*df10*/  IMAD.MOV.U32 R2, RZ, RZ, R12 ;  /* 0x000000ffff027224 */ /* 0x000fe200078e000c */
[----:B------:R-:W-:Y:S01]  /*df20*/  ULDC.64 UR4, c[0x0][0xa20] ;  /* 0x0002880000047ab9 */ /* 0x000fe20000000a00 */
[----:B-----5:R-:W-:Y:S01]  /*df30*/  IMAD.IADD R3, R8, 0x1, R0 ;  /* 0x0000000108037824 */ /* 0x020fe200078e0200 */
[----:B------:R-:W-:Y:S02]  /*df40*/  ISETP.NE.U32.AND P1, PT, RZ, UR4, PT ;  /* 0x00000004ff007c0c */ /* 0x000fe4000bf25070 */
[----:B------:R2:W-:Y:S02]  /*df50*/  STL [R1+0xc], R2 ;  /* 0x00000c0201007387 */ /* 0x0005e40000100800 */
[----:B------:R-:W-:Y:S02]  /*df60*/  ISETP.NE.AND.EX P1, PT, RZ, UR5, PT, P1 ;  /* 0x00000005ff007c0c */ /* 0x000fe4000bf25310 */
[----:B------:R2:W-:Y:S11]  /*df70*/  STL [R1+0x1c], R3 ;  /* 0x00001c0301007387 */ /* 0x0005f60000100800 */
[----:B--2---:R-:W-:Y:S05]  /*df80*/  @!P1 BRA `(.L_x_4672) ;  /* 0x0000000000109947 */ /* 0x004fea0003800000 */
[----:B------:R-:W-:-:S04]  /*df90*/  IADD3 R6, P0, R11, UR4, RZ ;  /* 0x000000040b067c10 */ /* 0x000fc8000ff1e0ff */
[----:B------:R-:W-:-:S05]  /*dfa0*/  IADD3.X R7, R10, UR5, RZ, P0, !PT ;  /* 0x000000050a077c10 */ /* 0x000fca00087fe4ff */
[----:B------:R2:W5:Y:S01]  /*dfb0*/  LDG.E R6, desc[UR40][R6.64] ;  /* 0x0000002806067981 */ /* 0x000562000c1e1900 */
[----:B------:R-:W-:Y:S05]  /*dfc0*/  BRA `(.L_x_4673) ;  /* 0x0000000000107947 */ /* 0x000fea0003800000 */
.L_x_4672:
[----:B------:R-:W-:Y:S05]  /*dfd0*/  @!P0 BRA `(.L_x_4673) ;  /* 0x00000000000c8947 */ /* 0x000fea0003800000 */
[----:B------:R-:W2:Y:S04]  /*dfe0*/  LDG.E R6, desc[UR40][R4.64] ;  /* 0x0000002804067981 */ /* 0x000ea8000c1e1900 */
[----:B------:R-:W2:Y:S02]  /*dff0*/  LDG.E R4, desc[UR40][R4.64+0x4] ;  /* 0x0000042804047981 */ /* 0x000ea4000c1e1900 */
[----:B--2---:R-:W-:-:S07]  /*e000*/  IMAD.IADD R6, R4, 0x1, -R6 ;  /* 0x0000000104067824 */ /* 0x004fce00078e0a06 */
.L_x_4673:
[----:B-----5:R-:W-:Y:S01]  /*e010*/  IMAD.IADD R6, R6, 0x1, -R0 ;  /* 0x0000000106067824 */ /* 0x020fe200078e0a00 */
[----:B------:R-:W-:Y:S01]  /*e020*/  BSSY B7, `(.L_x_4674) ;  /* 0x00004fd000077945 */ /* 0x000fe20003800000 */
[----:B------:R-:W3:Y:S02]  /*e030*/  LDC R0, c[0x0][0x448] ;  /* 0x00011200ff007b82 */ /* 0x000ee40000000800 */
[----:B---3--:R-:W-:Y:S01]  /*e040*/  ISETP.NE.AND P0, PT, R0, 0x1, PT ;  /* 0x000000010000780c */ /* 0x008fe20003f05270 */
[----:B------:R-:W-:-:S04]  /*e050*/  IMAD.SHL.U32 R0, R17, 0x40, RZ ;  /* 0x0000004011007824 */ /* 0x000fc800078e00ff */
[----:B------:R-:W-:-:S08]  /*e060*/  VIADD R0, R0, 0x3f ;  /* 0x0000003f00007836 */ /* 0x000fd00000000000 */
[----:B------:R-:W3:Y:S08]  /*e070*/  @P0 LDC R2, c[0x0][0x44c] ;  /* 0x00011300ff020b82 */ /* 0x000ef00000000800 */
[----:B------:R-:W4:Y:S01]  /*e080*/  @P0 LDC R3, c[0x0][0x450] ;  /* 0x00011400ff030b82 */ /* 0x000f220000000800 */
[----:B---3--:R-:W-:-:S05]  /*e090*/  @P0 IMAD.HI.U32 R2, R0, R2, RZ ;  /* 0x0000000200020227 */ /* 0x008fca00078e00ff */
[----:B----4-:R-:W-:Y:S02]  /*e0a0*/  @P0 SHF.R.U32.HI R0, RZ, R3, R2 ;  /* 0x00000003ff000219 */ /* 0x010fe40000011602 */
[C---:B------:R-:W-:Y:S01]  /*e0b0*/  IADD3 R2, R6.reuse, 0x40, -R9 ;  /* 0x0000004006027810 */ /* 0x040fe20007ffe809 */
[----:B------:R-:W-:-:S04]  /*e0c0*/  VIADD R6, R6, 0x3f ;  /* 0x0000003f06067836 */ /* 0x000fc80000000000 */
[----:B------:R-:W-:Y:S01]  /*e0d0*/  IMAD.IADD R0, R2, 0x1, R0 ;  /* 0x0000000102007824 */ /* 0x000fe200078e0200 */
[----:B------:R-:W-:-:S04]  /*e0e0*/  SHF.R.S32.HI R2, RZ, 0x1f, R6 ;  /* 0x0000001fff027819 */ /* 0x000fc80000011406 */
[----:B------:R-:W-:Y:S02]  /*e0f0*/  SHF.R.S32.HI R3, RZ, 0x1f, R0 ;  /* 0x0000001fff037819 */ /* 0x000fe40000011400 */
[----:B------:R-:W-:Y:S02]  /*e100*/  LEA.HI R2, R2, R6, RZ, 0x6 ;  /* 0x0000000602027211 */ /* 0x000fe400078f30ff */
[----:B------:R-:W-:Y:S02]  /*e110*/  LEA.HI R3, R3, R0, RZ, 0x6 ;  /* 0x0000000003037211 */ /* 0x000fe400078f30ff */
[----:B------:R-:W-:Y:S02]  /*e120*/  SHF.R.S32.HI R2, RZ, 0x6, R2 ;  /* 0x00000006ff027819 */ /* 0x000fe40000011402 */
[----:B------:R-:W-:-:S04]  /*e130*/  SHF.R.S32.HI R3, RZ, 0x6, R3 ;  /* 0x00000006ff037819 */ /* 0x000fc80000011403 */
[----:B------:R-:W-:-:S04]  /*e140*/  VIMNMX R4, R2, R3, PT ;  /* 0x0000000302047248 */ /* 0x000fc80003fe0100 */
[----:B------:R-:W-:Y:S01]  /*e150*/  ISETP.GT.AND P0, PT, R4, RZ, PT ;  /* 0x000000ff0400720c */ /* 0x000fe20003f04270 */
        /* <DEDUP_REMOVED lines=19> */
.L_x_4675:
        /* <DEDUP_REMOVED lines=21> */
.L_x_4678:
[----:B------:R-:W-:Y:S05]  /*e3e0*/  BSYNC B6 ;  /* 0x0000000000067941 */ /* 0x000fea0003800000 */
.L_x_4677:
        /* <DEDUP_REMOVED lines=21> */
.L_x_4681:
        /* <DEDUP_REMOVED lines=16> */
.L_x_4680:
[----:B------:R-:W-:Y:S05]  /*e640*/  BSYNC B6 ;  /* 0x0000000000067941 */ /* 0x000fea0003800000 */
.L_x_4679:
[----:B------:R-:W3:Y:S01]  /*e650*/  LDL.LU R2, [R1] ;  /* 0x0000000001027983 */ /* 0x000ee20000300800 */
[----:B------:R-:W-:-:S03]  /*e660*/  ULDC.64 UR4, c[0x0][0x9f8] ;  /* 0x00027e0000047ab9 */ /* 0x000fc60000000a00 */
[----:B------:R-:W4:Y:S04]  /*e670*/  LDL.LU R4, [R1+0x14] ;  /* 0x0000140001047983 */ /* 0x000f280000300800 */
[----:B--2---:R-:W2:Y:S01]  /*e680*/  LDL R7, [R1+0xc] ;  /* 0x00000c0001077983 */ /* 0x004ea20000100800 */
[----:B------:R-:W-:-:S03]  /*e690*/  ISETP.NE.U32.AND P0, PT, RZ, UR4, PT ;  /* 0x00000004ff007c0c */ /* 0x000fc6000bf05070 */
[----:B------:R-:W5:Y:S01]  /*e6a0*/  LDL R0, [R1+0x28] ;  /* 0x0000280001007983 */ /* 0x000f620000100800 */
[----:B------:R-:W-:-:S13]  /*e6b0*/  ISETP.NE.AND.EX P0, PT, RZ, UR5, PT, P0 ;  /* 0x00000005ff007c0c */ /* 0x000fda000bf05300 */
[----:B---3--:R-:W-:-:S04]  /*e6c0*/  @P0 IADD3 R2, P1, R2, UR4, RZ ;  /* 0x0000000402020c10 */ /* 0x008fc8000ff3e0ff */
[----:B----4-:R-:W-:Y:S01]  /*e6d0*/  @P0 IADD3.X R3, R4, UR5, RZ, P1, !PT ;  /* 0x0000000504030c10 */ /* 0x010fe20008ffe4ff */
[----:B------:R-:W-:-:S04]  /*e6e0*/  ULDC.64 UR4, c[0x0][0xa08] ;  /* 0x0002820000047ab9 */ /* 0x000fc80000000a00 */
[----:B--2---:R2:W3:Y:S02]  /*e6f0*/  @P0 LDG.E R7, desc[UR40][R2.64] ;  /* 0x0000002802070981 */ /* 0x0044e4000c1e1900 */
[----:B--2---:R-:W2:Y:S01]  /*e700*/  LDC.64 R2, c[0x0][0x418] ;  /* 0x00010600ff027b82 */ /* 0x004ea20000000a00 */
[----:B-----5:R-:W-:Y:S01]  /*e710*/  VIADD R4, R0, 0xffffffff ;  /* 0xffffffff00047836 */ /* 0x020fe20000000000 */
[----:B---3--:R-:W-:Y:S01]  /*e720*/  SHF.R.S32.HI R8, RZ, 0x1f, R7 ;  /* 0x0000001fff087819 */ /* 0x008fe20000011407 */
[----:B------:R3:W-:Y:S04]  /*e730*/  @P0 STL [R1+0xc], R7 ;  /* 0x00000c0701000387 */ /* 0x0007e80000100800 */
[----:B------:R3:W-:Y:S01]  /*e740*/  STL [R1+0x14], R8 ;  /* 0x0000140801007387 */ /* 0x0007e20000100800 */
[----:B--2---:R-:W-:Y:S01]  /*e750*/  LOP3.LUT P0, RZ, R2, UR4, RZ, 0xfc, !PT ;  /* 0x0000000402ff7c12 */ /* 0x004fe2000f80fcff */
[----:B------:R-:W-:-:S03]  /*e760*/  UMOV UR4, 0xffffffff ;  /* 0xffffffff00047882 */ /* 0x000fc60000000000 */
[----:B------:R-:W-:-:S04]  /*e770*/  LOP3.LUT P0, RZ, R3, UR5, RZ, 0xfc, P0 ;  /* 0x0000000503ff7c12 */ /* 0x000fc8000800fcff */
[----:B------:R-:W-:Y:S01]  /*e780*/  SEL R0, R7, RZ, !P0 ;  /* 0x000000ff07007207 */ /* 0x000fe20004000000 */
[----:B---3--:R-:W-:Y:S08]  /*e790*/  BRA.DIV UR4, `(.L_x_4682) ;  /* 0x0000005a04ec7947 */ /* 0x008ff0000b800000 */
[----:B------:R-:W2:Y:S02]  /*e7a0*/  S2R R5, SR_TID.X ;  /* 0x0000000000057919 */ /* 0x000ea40000002100 */
[----:B--2---:R-:W-:-:S04]  /*e7b0*/  SHF.R.U32.HI R5, RZ, 0x5, R5 ;  /* 0x00000005ff057819 */ /* 0x004fc80000011605 */
[----:B------:R-:W-:-:S05]  /*e7c0*/  LOP3.LUT R5, R5, 0x3, RZ, 0xc0, !PT ;  /* 0x0000000305057812 */ /* 0x000fca00078ec0ff */
[----:B------:R2:W3:Y:S02]  /*e7d0*/  SHFL.IDX PT, R14, R5, RZ, 0x1f ;  /* 0x00001fff050e7589 */ /* 0x0004e400000e0000 */
.L_x_4805:
[----:B------:R-:W-:Y:S01]  /*e7e0*/  PLOP3.LUT P1, PT, PT, PT, PT, 0x8, 0x0 ;  /* 0x000000000000781c */ /* 0x000fe20003f2e170 */
[----:B------:R4:W-:Y:S01]  /*e7f0*/  STL [R1], R0 ;  /* 0x0000000001007387 */ /* 0x0009e20000100800 */
[----:B---3--:R-:W-:-:S03]  /*e800*/  ISETP.NE.AND P0, PT, R14, RZ, PT ;  /* 0x000000ff0e00720c */ /* 0x008fc60003f05270 */
[----:B------:R3:W-:Y:S01]  /*e810*/  STL [R1+0x24], R4 ;  /* 0x0000240401007387 */ /* 0x0007e20000100800 */
[----:B----4-:R-:W-:-:S05]  /*e820*/  P2R R0, PR, RZ, 0x2 ;  /* 0x00000002ff007803 */ /* 0x010fca0000000000 */
[----:B------:R3:W-:Y:S04]  /*e830*/  STL [R1+0x18], R0 ;  /* 0x0000180001007387 */ /* 0x0007e80000100800 */
[----:B------:R-:W-:Y:S05]  /*e840*/  @P0 BRA `(.L_x_4683) ;  /* 0x00000004001c0947 */ /* 0x000fea0003800000 */
[----:B------:R-:W-:-:S03]  /*e850*/  UMOV UR4, 0xffffffff ;  /* 0xffffffff00047882 */ /* 0x000fc60000000000 */
[----:B------:R-:W-:Y:S05]  /*e860*/  BRA.DIV UR4, `(.L_x_4684) ;  /* 0x0000005a04ec7947 */ /* 0x000fea000b800000 */
[----:B------:R-:W-:-:S13]  /*e870*/  ELECT P6, URZ, PT ;  /* 0x00000000003f782f */ /* 0x000fda00038c0000 */
.L_x_4808:
[----:B------:R-:W-:Y:S05]  /*e880*/  @!P6 BRA `(.L_x_4683) ;  /* 0x00000004000ce947 */ /* 0x000fea0003800000 */
[----:B------:R-:W-:-:S04]  /*e890*/  ISETP.NE.U32.AND P0, PT, R2, RZ, PT ;  /* 0x000000ff0200720c */ /* 0x000fc80003f05070 */
[----:B------:R-:W-:-:S13]  /*e8a0*/  ISETP.NE.AND.EX P0, PT, R3, RZ, PT, P0 ;  /* 0x000000ff0300720c */ /* 0x000fda0003f05300 */
[----:B------:R-:W-:Y:S05]  /*e8b0*/  @!P0 BRA `(.L_x_4685) ;  /* 0x0000000000548947 */ /* 0x000fea0003800000 */
[----:B------:R-:W4:Y:S01]  /*e8c0*/  LDC R6, c[0x0][0x43c] ;  /* 0x00010f00ff067b82 */ /* 0x000f220000000800 */
[----:B01----:R-:W-:Y:S01]  /*e8d0*/  IMAD.MOV.U32 R9, RZ, RZ, R4 ;  /* 0x000000ffff097224 */ /* 0x003fe200078e0004 */
[----:B------:R-:W-:-:S03]  /*e8e0*/  ULDC.64 UR4, c[0x0][0x428] ;  /* 0x00010a0000047ab9 */ /* 0x000fc60000000a00 */
[----:B---3--:R-:W-:Y:S01]  /*e8f0*/  IMAD.MOV.U32 R0, RZ, RZ, R9 ;  /* 0x000000ffff007224 */ /* 0x008fe200078e0009 */
[----:B----4-:R-:W-:-:S13]  /*e900*/  ISETP.NE.AND P0, PT, R6, 0x1, PT ;  /* 0x000000010600780c */ /* 0x010fda0003f05270 */
[----:B--2---:R-:W0:Y:S02]  /*e910*/  @P0 LDC.64 R4, c[0x0][0x440] ;  /* 0x00011000ff040b82 */ /* 0x004e240000000a00 */
        /* <DEDUP_REMOVED lines=13> */
[----:B------:R-:W2:Y:S04]  /*e9f0*/  LDG.E R0, desc[UR40][R2.64] ;  /* 0x0000002802007981 */ /* 0x000ea8000c1e1900 */
[----:B--2---:R4:W-:Y:S02]  /*ea00*/  STL [R1], R0 ;  /* 0x0000000001007387 */ /* 0x0049e40000100800 */
.L_x_4685:
[----:B------:R-:W5:Y:S04]  /*ea10*/  LDL R7, [R1+0x4] ;  /* 0x0000040001077983 */ /* 0x000f680000100800 */
[----:B---34-:R-:W5:Y:S04]  /*ea20*/  LDL R0, [R1+0x8] ;  /* 0x0000080001007983 */ /* 0x018f680000100800 */
[----:B------:R-:W3:Y:S01]  /*ea30*/  LDL R2, [R1+0x10] ;  /* 0x0000100001027983 */ /* 0x000ee20000100800 */
[----:B-----5:R-:W-:Y:S01]  /*ea40*/  IMAD R0, R0, 0x8, R7 ;  /* 0x0000000800007824 */ /* 0x020fe200078e0207 */
[----:B---3--:R-:W-:-:S04]  /*ea50*/  SHF.L.U32 R2, R2, 0x1f, RZ ;  /* 0x0000001f02027819 */ /* 0x008fc800000006ff */
[----:B------:R-:W3:Y:S02]  /*ea60*/  SYNCS.PHASECHK.TRANS64.TRYWAIT P0, [R0+URZ+0x28c40], R2 ;  /* 0x028c4002000075a7 */ /* 0x000ee4000800017f */
[----:B---3--:R-:W-:Y:S05]  /*ea70*/  @!P0 BRA `(.L_x_4686) ;  /* 0x0000005800888947 */ /* 0x008fea0003800000 */
.L_x_4809:
[----:B------:R-:W4:Y:S02]  /*ea80*/  S2R R3, SR_TID.X ;  /* 0x0000000000037919 */ /* 0x000f240000002100 */
[----:B----4-:R-:W-:-:S04]  /*ea90*/  LOP3.LUT R3, R3, 0x7f, RZ, 0xc0, !PT ;  /* 0x0000007f03037812 */ /* 0x010fc800078ec0ff */
[----:B------:R-:W-:-:S13]  /*eaa0*/  ISETP.NE.AND P0, PT, R3, RZ, PT ;  /* 0x000000ff0300720c */ /* 0x000fda0003f05270 */
[----:B------:R-:W-:Y:S05]  /*eab0*/  @P0 BRA `(.L_x_4687) ;  /* 0x00000000001c0947 */ /* 0x000fea0003800000 */
[----:B------:R-:W4:Y:S01]  /*eac0*/  S2R R3, SR_TID.X ;  /* 0x0000000000037919 */ /* 0x000f220000002100 */
[----:B---3--:R-:W-:-:S04]  /*ead0*/  IMAD.MOV.U32 R2, RZ, RZ, 0x2000 ;  /* 0x00002000ff027424 */ /* 0x008fc800078e00ff */
[----:B------:R3:W-:Y:S01]  /*eae0*/  SYNCS.ARRIVE.TRANS64 RZ, [R0+URZ+0x28c30], R2 ;  /* 0x028c300200ff79a7 */ /* 0x0007e2000800003f */
[----:B----4-:R-:W-:-:S04]  /*eaf0*/  LOP3.LUT R3, R3, 0x1f, RZ, 0xc0, !PT ;  /* 0x0000001f03037812 */ /* 0x010fc800078ec0ff */
[----:B------:R-:W-:-:S13]  /*eb00*/  ISETP.NE.AND P0, PT, R3, RZ, PT ;  /* 0x000000ff0300720c */ /* 0x000fda0003f05270 */
[----:B---3--:R-:W-:Y:S05]  /*eb10*/  @!P0 BRA `(.L_x_4687) ;  /* 0x0000000000048947 */ /* 0x008fea0003800000 */
[----:B------:R-:W-:Y:S01]  /*eb20*/  BPT.TRAP 0x1 ;  /* 0x000000040000795c */ /* 0x000fe20000300000 */
.L_x_4687:
[----:B--2---:R-:W2:Y:S04]  /*eb30*/  LDL R5, [R1+0x4] ;  /* 0x0000040001057983 */ /* 0x004ea80000100800 */
[----:B------:R-:W2:Y:S04]  /*eb40*/  LDL R4, [R1+0x8] ;  /* 0x0000080001047983 */ /* 0x000ea80000100800 */
[----:B------:R-:W4:Y:S04]  /*eb50*/  LDL R6, [R1+0x24] ;  /* 0x0000240001067983 */ /* 0x000f280000100800 */
[----:B------:R-:W5:Y:S04]  /*eb60*/  LDL R3, [R1+0x1c] ;  /* 0x00001c0001037983 */ /* 0x000f680000100800 */
[----:B---3--:R-:W3:Y:S01]  /*eb70*/  LDL R2, [R1] ;  /* 0x0000000001027983 */ /* 0x008ee20000100800 */
        /* <DEDUP_REMOVED lines=8> */
[----:B--2---:R-:W-:Y:S01]  /*ec00*/  IMAD R0, R4, 0x2000, R5 ;  /* 0x0000200004007824 */ /* 0x004fe200078e0205 */
[----:B----4-:R-:W-:-:S04]  /*ec10*/  R2UR UR11, R6 ;  /* 0x00000000060b72ca */ /* 0x010fc800000e0000 */
[----:B------:R-:W-:Y:S02]  /*ec20*/  R2UR UR8, R0 ;  /* 0x00000000000872ca */ /* 0x000fe400000e0000 */
[----:B-----5:R-:W-:Y:S02]  /*ec30*/  R2UR UR4, R3 ;  /* 0x00000000030472ca */ /* 0x020fe400000e0000 */
[----:B---3--:R-:W-:Y:S02]  /*ec40*/  R2UR UR13, R2 ;  /* 0x00000000020d72ca */ /* 0x008fe400000e0000 */
[----:B------:R-:W-:-:S07]  /*ec50*/  P2R R0, PR, RZ, 0x1 ;  /* 0x00000001ff007803 */ /* 0x000fce0000000000 */
[----:B------:R-:W-:Y:S02]  /*ec60*/  UIADD3 UR8, UR8, 0x22400, URZ ;  /* 0x0002240008087890 */ /* 0x000fe4000fffe03f */
[----:B------:R-:W-:Y:S01]  /*ec70*/  ULEA UR11, UR11, UR4, 0x6 ;  /* 0x000000040b0b7291 */ /* 0x000fe2000f8e303f */
[----:B------:R4:W-:Y:S02]  /*ec80*/  STL [R1+0x18], R0 ;  /* 0x0000180001007387 */ /* 0x0009e40000100800 */
[----:B------:R-:W-:-:S06]  /*ec90*/  UMOV UR4, 0x0 ;  /* 0x0000000000047882 */ /* 0x000fcc0000000000 */
[----:B------:R4:W-:Y:S01]  /*eca0*/  UTMALDG.4D [UR8], [UR6], desc[UR4] ;  /* 0x00000408060075b4 */ /* 0x0009e20008019000 */
[----:B------:R-:W-:Y:S02]  /*ecb0*/  NOP ;  /* 0x0000000000007918 */ /* 0x000fe40000000000 */
.L_x_4683:
[----:B------:R-:W5:Y:S04]  /*ecc0*/  LDL R2, [R1+0x4] ;  /* 0x0000040001027983 */ /* 0x000f680000100800 */
[----:B------:R-:W5:Y:S04]  /*ecd0*/  LDL.LU R3, [R1+0x2c] ;  /* 0x00002c0001037983 */ /* 0x000f680000300800 */
[----:B--2---:R-:W2:Y:S04]  /*ece0*/  LDL.LU R5, [R1+0x20] ;  /* 0x0000200001057983 */ /* 0x004ea80000300800 */
[----:B---3--:R-:W3:Y:S01]  /*ecf0*/  LDL.LU R4, [R1+0x34] ;  /* 0x0000340001047983 */ /* 0x008ee20000300800 */
[----:B------:R-:W-:Y:S05]  /*ed00*/  WARPSYNC.ALL ;  /* 0x0000000000007948 */ /* 0x000fea0003800000 */
[----:B----4-:R-:W-:Y:S01]  /*ed10*/  ULDC.64 UR4, c[0x0][0x298] ;  /* 0x0000a60000047ab9 */ /* 0x010fe20000000a00 */
[----:B------:R-:W-:Y:S01]  /*ed20*/  ULDC.64 UR6, c[0x0][0xa00] ;  /* 0x0002800000067ab9 */ /* 0x000fe20000000a00 */
[----:B------:R-:W-:Y:S01]  /*ed30*/  BSSY B6, `(.L_x_4688) ;  /* 0x0000024000067945 */ /* 0x000fe20003800000 */
[----:B------:R-:W-:Y:S01]  /*ed40*/  BAR.SYNC.DEFER_BLOCKING 0x8, 0x100 ;  /* 0x0204000000007b1d */ /* 0x000fe20000010000 */
[----:B------:R-:W-:-:S04]  /*ed50*/  ISETP.NE.U32.AND P0, PT, RZ, UR6, PT ;  /* 0x00000006ff007c0c */ /* 0x000fc8000bf05070 */
[----:B------:R-:W-:Y:S01]  /*ed60*/  ISETP.NE.AND.EX P0, PT, RZ, UR7, PT, P0 ;  /* 0x00000007ff007c0c */ /* 0x000fe2000bf05300 */
[----:B-----5:R-:W-:Y:S01]  /*ed70*/  VIADD R2, R2, 0x20400 ;  /* 0x0002040002027836 */ /* 0x020fe20000000000 */
[----:B------:R-:W-:-:S04]  /*ed80*/  SHF.R.S32.HI R0, RZ, 0x1f, R3 ;  /* 0x0000001fff007819 */ /* 0x000fc80000011403 */
[----:B------:R-:W-:Y:S02]  /*ed90*/  LOP3.LUT P1, RZ, R2, 0x3ff, RZ, 0xc0, !PT ;  /* 0x000003ff02ff7812 */ /* 0x000fe4000782c0ff */
[----:B--2---:R-:W-:Y:S01]  /*eda0*/  SEL R5, R5, RZ, !P0 ;  /* 0x000000ff05057207 */ /* 0x004fe20004000000 */
[----:B------:R-:W-:Y:S01]  /*edb0*/  IMAD R0, R0, UR4, RZ ;  /* 0x0000000400007c24 */ /* 0x000fe2000f8e02ff */
[----:B---3--:R-:W-:-:S03]  /*edc0*/  SEL R4, R4, RZ, !P0 ;  /* 0x000000ff04047207 */ /* 0x008fc60004000000 */
[C---:B------:R-:W-:Y:S02]  /*edd0*/  IMAD R0, R3.reuse, UR5, R0 ;  /* 0x0000000503007c24 */ /* 0x040fe4000f8e0200 */
[----:B------:R-:W-:-:S05]  /*ede0*/  IMAD.WIDE.U32 R2, R3, UR4, RZ ;  /* 0x0000000403027c25 */ /* 0x000fca000f8e00ff */
[----:B------:R2:W-:Y:S04]  /*edf0*/  STL.64 [R1+0x40], R2 ;  /* 0x0000400201007387 */ /* 0x0005e80000100a00 */
[----:B------:R3:W-:Y:S04]  /*ee00*/  STL [R1+0x20], R5 ;  /* 0x0000200501007387 */ /* 0x0007e80000100800 */
[----:B------:R3:W-:Y:S01]  /*ee10*/  STL [R1+0x4c], R4 ;  /* 0x00004c0401007387 */ /* 0x0007e20000100800 */
[----:B--2---:R-:W-:Y:S01]  /*ee20*/  IMAD.IADD R2, R3, 0x1, R0 ;  /* 0x0000000103027824 */ /* 0x004fe200078e0200 */
[----:B------:R-:W-:-:S05]  /*ee30*/  SHF.R.S32.HI R0, RZ, 0x1f, R18 ;  /* 0x0000001fff007819 */ /* 0x000fca0000011412 */
[----:B------:R3:W-:Y:S04]  /*ee40*/  STL [R1+0x34], R0 ;  /* 0x0000340001007387 */ /* 0x0007e80000100800 */
[----:B------:R3:W-:Y:S01]  /*ee50*/  STL [R1+0x2c], R2 ;  /* 0x00002c0201007387 */ /* 0x0007e20000100800 */
[----:B------:R-:W-:Y:S05]  /*ee60*/  @!P1 BRA `(.L_x_4689) ;  /* 0x0000000000409947 */ /* 0x000fea0003800000 */
[----:B---3--:R-:W-:Y:S01]  /*ee70*/  MOV R2, 0x0 ;  /* 0x0000000000027802 */ /* 0x008fe20000000f00 */
[----:B------:R-:W-:Y:S01]  /*ee80*/  ULDC.64 UR4, c[0x4][0x90] ;  /* 0x0100240000047ab9 */ /* 0x000fe20000000a00 */
[----:B------:R-:W-:Y:S01]  /*ee90*/  ULDC.64 UR6, c[0x4][0x98] ;  /* 0x0100260000067ab9 */ /* 0x000fe20000000a00 */
[----:B------:R-:W-:Y:S01]  /*eea0*/  ULDC.64 UR8, c[0x4][0x20] ;  /* 0x0100080000087ab9 */ /* 0x000fe20000000a00 */
[----:B------:R-:W-:Y:S02]  /*eeb0*/  IMAD.U32 R4, RZ, RZ, UR4 ;  /* 0x00000004ff047e24 */ /* 0x000fe4000f8e00ff */
[----:B------:R-:W2:Y:S01]  /*eec0*/  LDC.64 R2, c[0x4][R2] ;  /* 0x0100000002027b82 */ /* 0x000ea20000000a00 */
        /* <DEDUP_REMOVED lines=9> */
[----:B012---:R-:W-:Y:S05]  /*ef60*/  CALL.ABS.NOINC R2 ;  /* 0x0000000002007343 */ /* 0x007fea0003c00000 */
.L_x_4689:
[----:B------:R-:W-:Y:S05]  /*ef70*/  BSYNC B6 ;  /* 0x0000000000067941 */ /* 0x000fea0003800000 */
.L_x_4688:
[----:B---3--:R-:W2:Y:S01]  /*ef80*/  LDL.LU R5, [R1+0x2c] ;  /* 0x00002c0001057983 */ /* 0x008ea20000300800 */
[----:B------:R-:W-:Y:S01]  /*ef90*/  ULDC.64 UR4, c[0x0][0x2d8] ;  /* 0x0000b60000047ab9 */ /* 0x000fe20000000a00 */
[----:B------:R-:W3:Y:S01]  /*efa0*/  LDC R7, c[0x0][0x448] ;  /* 0x00011200ff077b82 */ /* 0x000ee20000000800 */
[----:B------:R-:W-:Y:S01]  /*efb0*/  ULDC UR6, c[0x0][0x2b8] ;  /* 0x0000ae0000067ab9 */ /* 0x000fe20000000800 */
[----:B------:R-:W2:Y:S04]  /*efc0*/  LDL.LU.64 R2, [R1+0x40] ;  /* 0x0000400001027983 */ /* 0x000ea80000300a00 */
[----:B------:R-:W4:Y:S04]  /*efd0*/  LDL.LU R0, [R1+0x34] ;  /* 0x0000340001007983 */ /* 0x000f280000300800 */
[----:B------:R-:W4:Y:S04]  /*efe0*/  LDL.LU R6, [R1+0x4c] ;  /* 0x00004c0001067983 */ /* 0x000f280000300800 */
[----:B------:R-:W4:Y:S04]  /*eff0*/  LDL.LU R4, [R1+0x20] ;  /* 0x0000200001047983 */ /* 0x000f280000300800 */
[----:B01----:R0:W5:Y:S01]  /*f000*/  LDL R9, [R1+0x48] ;  /* 0x0000480001097983 */ /* 0x0031620000100800 */
[----:B---3--:R-:W-:Y:S01]  /*f010*/  ISETP.NE.AND P0, PT, R7, 0x1, PT ;  /* 0x000000010700780c */ /* 0x008fe20003f05270 */
[----:B--2---:R-:W-:-:S02]  /*f020*/  IMAD.MOV.U32 R3, RZ, RZ, R5 ;  /* 0x000000ffff037224 */ /* 0x004fc400078e0005 */
[----:B------:R-:W1:Y:S01]  /*f030*/  S2R R5, SR_TID.X ;  /* 0x0000000000057919 */ /* 0x000e620000002100 */
[----:B----4-:R-:W-:Y:S02]  /*f040*/  IMAD R0, R0, UR4, RZ ;  /* 0x0000000400007c24 */ /* 0x010fe4000f8e02ff */
[----:B------:R-:W-:-:S04]  /*f050*/  IMAD.WIDE.U32 R2, R18, UR4, R2 ;  /* 0x0000000412027c25 */ /* 0x000fc8000f8e0002 */
[----:B------:R-:W-:Y:S01]  /*f060*/  IMAD R0, R18, UR5, R0 ;  /* 0x0000000512007c24 */ /* 0x000fe2000f8e0200 */
[----:B------:R-:W-:-:S03]  /*f070*/  ULDC.64 UR4, c[0x0][0x2e0] ;  /* 0x0000b80000047ab9 */ /* 0x000fc60000000a00 */
[----:B------:R-:W-:Y:S02]  /*f080*/  IMAD.IADD R3, R3, 0x1, R0 ;  /* 0x0000000103037824 */ /* 0x000fe400078e0200 */
[----:B------:R-:W-:Y:S02]  /*f090*/  IMAD R0, R6, UR4, RZ ;  /* 0x0000000406007c24 */ /* 0x000fe4000f8e02ff */
        /* <DEDUP_REMOVED lines=27> */
[----:B------:R-:W1:Y:S01]  /*f250*/  S2R R8, SR_TID.X ;  /* 0x0000000000087919 */ /* 0x000e620000002100 */
[----:B------:R-:W-:Y:S01]  /*f260*/  ULDC.64 UR4, c[0x0][0x280] ;  /* 0x0000a00000047ab9 */ /* 0x000fe20000000a00 */
[----:B------:R0:W5:Y:S01]  /*f270*/  LDL R6, [R1+0x30] ;  /* 0x0000300001067983 */ /* 0x0001620000100800 */
[----:B------:R-:W-:Y:S01]  /*f280*/  IMAD.IADD R0, R5, 0x1, R0 ;  /* 0x0000000105007824 */ /* 0x000fe200078e0200 */
[----:B------:R-:W-:Y:S01]  /*f290*/  LEA R3, P1, R4, UR4, 0x1 ;  /* 0x0000000404037c11 */ /* 0x000fe2000f8208ff */
[----:B------:R-:W-:-:S03]  /*f2a0*/  UMOV UR4, 0xffffffff ;  /* 0xffffffff00047882 */ /* 0x000fc60000000000 */
[----:B------:R-:W-:Y:S01]  /*f2b0*/  LEA.HI.X R2, R4, UR5, R0, 0x1, P1 ;  /* 0x0000000504027c11 */ /* 0x000fe200088f0c00 */
[C---:B-1----:R-:W-:Y:S01]  /*f2c0*/  IMAD.SHL.U32 R10, R8.reuse, 0x8, RZ ;  /* 0x00000008080a7824 */ /* 0x042fe200078e00ff */
[----:B------:R-:W-:-:S04]  /*f2d0*/  LOP3.LUT R8, R8, 0x7f, RZ, 0xc0, !PT ;  /* 0x0000007f08087812 */ /* 0x000fc800078ec0ff */
[----:B------:R-:W-:-:S04]  /*f2e0*/  LOP3.LUT R10, R10, 0x38, RZ, 0xc0, !PT ;  /* 0x000000380a0a7812 */ /* 0x000fc800078ec0ff */
[----:B------:R-:W-:Y:S02]  /*f2f0*/  ISETP.GE.AND P0, PT, R10, UR6, PT ;  /* 0x000000060a007c0c */ /* 0x000fe4000bf06270 */
[----:B------:R-:W-:Y:S01]  /*f300*/  SHF.R.U32.HI R8, RZ, 0x3, R8 ;  /* 0x00000003ff087819 */ /* 0x000fe20000011608 */
[----:B0-----:R-:W-:Y:S10]  /*f310*/  BRA.DIV UR4, `(.L_x_4690) ;  /* 0x0000005204747947 */ /* 0x001ff4000b800000 */
[----:B------:R-:W0:Y:S01]  /*f320*/  SHFL.IDX PT, R5, R3, RZ, 0x181f ;  /* 0x00181fff03057589 */ /* 0x000e2200000e0000 */
[----:B-----5:R-:W-:Y:S02]  /*f330*/  IMAD R0, R6, R7, RZ ;  /* 0x0000000706007224 */ /* 0x020fe400078e02ff */
[----:B------:R-:W-:Y:S01]  /*f340*/  IMAD R17, R17, 0x40, R8 ;  /* 0x0000004011117824 */ /* 0x000fe200078e0208 */
[----:B------:R-:W1:Y:S04]  /*f350*/  SHFL.IDX PT, R4, R2, RZ, 0x181f ;  /* 0x00181fff02047589 */ /* 0x000e6800000e0000 */
[----:B------:R-:W-:-:S13]  /*f360*/  ISETP.GE.AND P1, PT, R17, R0, PT ;  /* 0x000000001100720c */ /* 0x000fda0003f26270 */
[----:B0-----:R-:W-:-:S05]  /*f370*/  @!P1 LEA R5, P2, R10, R5, 0x1 ;  /* 0x000000050a059211 */ /* 0x001fca00078408ff */
[----:B-1----:R-:W-:-:S05]  /*f380*/  @!P1 IMAD.X R4, RZ, RZ, R4, P2 ;  /* 0x000000ffff049224 */ /* 0x002fca00010e0604 */
[----:B------:R-:W-:-:S04]  /*f390*/  @!P1 LOP3.LUT R5, R5, R4, RZ, 0x3c, !PT ;  /* 0x0000000405059212 */ /* 0x000fc800078e3cff */
[----:B------:R-:W-:-:S04]  /*f3a0*/  @!P1 LOP3.LUT R4, R5, R4, RZ, 0x3c, !PT ;  /* 0x0000000405049212 */ /* 0x000fc800078e3cff */
[----:B------:R-:W-:-:S05]  /*f3b0*/  @!P1 LOP3.LUT R5, R5, R4, RZ, 0x3c, !PT ;  /* 0x0000000405059212 */ /* 0x000fca00078e3cff */
[----:B------:R-:W-:Y:S01]  /*f3c0*/  @!PT LDS RZ, [RZ] ;  /* 0x00000000fffff984 */ /* 0x000fe20000000800 */
[----:B------:R0:W-:Y:S02]  /*f3d0*/  @!P1 LDGSTS.E.BYPASS.LTC128B.128 [R9+0x20400], desc[UR40][R4.64], !P0 ;  /* 0x2040000004099fae */ /* 0x0001e4000c101d68 */
[----:B0-----:R-:W-:Y:S02]  /*f3e0*/  VIADD R4, R17, 0x10 ;  /* 0x0000001011047836 */ /* 0x001fe40000000000 */
[----:B------:R-:W0:Y:S03]  /*f3f0*/  SHFL.IDX PT, R5, R3, 0x1, 0x181f ;  /* 0x00381f0003057f89 */ /* 0x000e2600000e0000 */
[----:B------:R-:W-:Y:S02]  /*f400*/  ISETP.GE.AND P1, PT, R4, R0, PT ;  /* 0x000000000400720c */ /* 0x000fe40003f26270 */
[----:B------:R-:W1:Y:S11]  /*f410*/  SHFL.IDX PT, R4, R2, 0x1, 0x181f ;  /* 0x00381f0002047f89 */ /* 0x000e7600000e0000 */
[----:B0-----:R-:W-:-:S05]  /*f420*/  @!P1 LEA R5, P2, R10, R5, 0x1 ;  /* 0x000000050a059211 */ /* 0x001fca00078408ff */
[----:B-1----:R-:W-:-:S05]  /*f430*/  @!P1 IMAD.X R4, RZ, RZ, R4, P2 ;  /* 0x000000ffff049224 */ /* 0x002fca00010e0604 */
[----:B------:R-:W-:-:S04]  /*f440*/  @!P1 LOP3.LUT R5, R5, R4, RZ, 0x3c, !PT ;  /* 0x0000000405059212 */ /* 0x000fc800078e3cff */
[----:B------:R-:W-:-:S04]  /*f450*/  @!P1 LOP3.LUT R4, R5, R4, RZ, 0x3c, !PT ;  /* 0x0000000405049212 */ /* 0x000fc800078e3cff */
[----:B------:R-:W-:-:S05]  /*f460*/  @!P1 LOP3.LUT R5, R5, R4, RZ, 0x3c, !PT ;  /* 0x0000000405059212 */ /* 0x000fca00078e3cff */
[----:B------:R0:W-:Y:S02]  /*f470*/  @!P1 LDGSTS.E.BYPASS.LTC128B.128 [R9+0x20c00], desc[UR40][R4.64], !P0 ;  /* 0x20c0000004099fae */ /* 0x0001e4000c101d68 */
[----:B0-----:R-:W-:Y:S02]  /*f480*/  VIADD R4, R17, 0x20 ;  /* 0x0000002011047836 */ /* 0x001fe40000000000 */
[----:B------:R-:W0:Y:S03]  /*f490*/  SHFL.IDX PT, R5, R3, 0x2, 0x181f ;  /* 0x00581f0003057f89 */ /* 0x000e2600000e0000 */
[----:B------:R-:W-:Y:S01]  /*f4a0*/  ISETP.GE.AND P1, PT, R4, R0, PT ;  /* 0x000000000400720c */ /* 0x000fe20003f26270 */
[----:B------:R-:W-:Y:S04]  /*f4b0*/  SHFL.IDX PT, R3, R3, 0x3, 0x181f ;  /* 0x00781f0003037f89 */ /* 0x000fe800000e0000 */
[----:B------:R-:W1:Y:S08]  /*f4c0*/  SHFL.IDX PT, R4, R2, 0x2, 0x181f ;  /* 0x00581f0002047f89 */ /* 0x000e7000000e0000 */
[----:B0-----:R-:W-:-:S05]  /*f4d0*/  @!P1 LEA R5, P2, R10, R5, 0x1 ;  /* 0x000000050a059211 */ /* 0x001fca00078408ff */
[----:B-1----:R-:W-:-:S05]  /*f4e0*/  @!P1 IMAD.X R4, RZ, RZ, R4, P2 ;  /* 0x000000ffff049224 */ /* 0x002fca00010e0604 */
[----:B------:R-:W-:-:S04]  /*f4f0*/  @!P1 LOP3.LUT R5, R5, R4, RZ, 0x3c, !PT ;  /* 0x0000000405059212 */ /* 0x000fc800078e3cff */
[----:B------:R-:W-:-:S04]  /*f500*/  @!P1 LOP3.LUT R4, R5, R4, RZ, 0x3c, !PT ;  /* 0x0000000405049212 */ /* 0x000fc800078e3cff */
[----:B------:R-:W-:-:S05]  /*f510*/  @!P1 LOP3.LUT R5, R5, R4, RZ, 0x3c, !PT ;  /* 0x0000000405059212 */ /* 0x000fca00078e3cff */
[----:B------:R0:W-:Y:S04]  /*f520*/  @!P1 LDGSTS.E.BYPASS.LTC128B.128 [R9+0x21400], desc[UR40][R4.64], !P0 ;  /* 0x2140000004099fae */ /* 0x0001e8000c101d68 */
[----:B0-----:R0:W1:Y:S02]  /*f530*/  SHFL.IDX PT, R4, R2, 0x3, 0x181f ;  /* 0x00781f0002047f89 */ /* 0x00106400000e0000 */
.L_x_4818:
[----:B------:R2:W5:Y:S01]  /*f540*/  LDL R8, [R1+0x4] ;  /* 0x0000040001087983 */ /* 0x0005620000100800 */
[----:B------:R-:W-:-:S05]  /*f550*/  VIADD R17, R17, 0x30 ;  /* 0x0000003011117836 */ /* 0x000fca0000000000 */
[----:B------:R-:W-:-:S13]  /*f560*/  ISETP.GE.AND P1, PT, R17, R0, PT ;  /* 0x000000001100720c */ /* 0x000fda0003f26270 */
[----:B0-----:R-:W-:-:S05]  /*f570*/  @!P1 LEA R2, P2, R10, R3, 0x1 ;  /* 0x000000030a029211 */ /* 0x001fca00078408ff */
[----:B-1----:R-:W-:-:S05]  /*f580*/  @!P1 IMAD.X R3, RZ, RZ, R4, P2 ;  /* 0x000000ffff039224 */ /* 0x002fca00010e0604 */
[----:B------:R-:W-:Y:S01]  /*f590*/  @!PT LDS RZ, [RZ] ;  /* 0x00000000fffff984 */ /* 0x000fe20000000800 */
[----:B------:R-:W-:Y:S01]  /*f5a0*/  @!PT LDS RZ, [RZ] ;  /* 0x00000000fffff984 */ /* 0x000fe20000000800 */
[----:B------:R-:W-:Y:S01]  /*f5b0*/  @!PT LDS RZ, [RZ] ;  /* 0x00000000fffff984 */ /* 0x000fe20000000800 */
[----:B------:R2:W-:Y:S01]  /*f5c0*/  @!P1 LDGSTS.E.BYPASS.LTC128B.128 [R9+0x21c00], desc[UR40][R2.64], !P0 ;  /* 0x21c0000002099fae */ /* 0x0005e2000c101d68 */
[----:B------:R-:W-:Y:S01]  /*f5d0*/  PLOP3.LUT P0, PT, PT, PT, PT, 0x80, 0x0 ;  /* 0x000000000000781c */ /* 0x000fe20003f0f070 */
[----:B------:R-:W-:-:S12]  /*f5e0*/  NOP ;  /* 0x0000000000007918 */ /* 0x000fd80000000000 */
.L_x_4691:
[----:B--2---:R-:W2:Y:S01]  /*f5f0*/  LDL R2, [R1+0x4] ;  /* 0x0000040001027983 */ /* 0x004ea20000100800 */
        /* <DEDUP_REMOVED lines=18> */
.L_x_4819:
[----:B------:R-:W-:Y:S05]  /*f720*/  BSYNC B0 ;  /* 0x0000000000007941 */ /* 0x000fea0003800000 */
.L_x_4692:
        /* <DEDUP_REMOVED lines=8> */
[----:B------:R-:W2:Y:S02]  /*f7b0*/  LDL R2, [R1+0x10] ;  /* 0x0000100001027983 */ /* 0x000ea40000100800 */
[----:B---3--:R-:W-:Y:S01]  /*f7c0*/  IMAD R0, R4, 0x8, R5 ;  /* 0x0000000804007824 */ /* 0x008fe200078e0205 */
[----:B0-----:R-:W-:Y:S01]  /*f7d0*/  LOP3.LUT R3, R3, 0x7f, RZ, 0xc0, !PT ;  /* 0x0000007f03037812 */ /* 0x001fe200078ec0ff */
[----:B------:R-:W-:Y:S03]  /*f7e0*/  BSSY B1, `(.L_x_4696) ;  /* 0x0000005000017945 */ /* 0x000fe60003800000 */
[----:B------:R-:W-:-:S02]  /*f7f0*/  ISETP.NE.AND P1, PT, R3, RZ, PT ;  /* 0x000000ff0300720c */ /* 0x000fc40003f25270 */
[----:B--2---:R-:W-:-:S04]  /*f800*/  SHF.L.U32 R2, R2, 0x1f, RZ ;  /* 0x0000001f02027819 */ /* 0x004fc800000006ff */
[----:B------:R-:W0:Y:S02]  /*f810*/  SYNCS.PHASECHK.TRANS64.TRYWAIT P0, [R0+URZ+0x28c60], R2 ;  /* 0x028c6002000075a7 */ /* 0x000e24000800017f */
[----:B0-----:R-:W-:Y:S05]  /*f820*/  @!P0 BRA `(.L_x_4697) ;  /* 0x00000050008c8947 */ /* 0x001fea0003800000 */
.L_x_4820:
[----:B------:R-:W-:Y:S05]  /*f830*/  BSYNC B1 ;  /* 0x0000000000017941 */ /* 0x000fea0003800000 */
.L_x_4696:
        /* <DEDUP_REMOVED lines=9> */
.L_x_4699:
[----:B------:R-:W-:Y:S05]  /*f8d0*/  BSYNC B1 ;  /* 0x0000000000017941 */ /* 0x000fea0003800000 */
.L_x_4698:
[----:B------:R-:W2:Y:S04]  /*f8e0*/  LDL R5, [R1+0x1c] ;  /* 0x00001c0001057983 */ /* 0x000ea80000100800 */
[----:B------:R-:W2:Y:S04]  /*f8f0*/  LDL.LU R3, [R1+0x24] ;  /* 0x0000240001037983 */ /* 0x000ea80000300800 */
[----:B------:R-:W3:Y:S04]  /*f900*/  LDL R4, [R1+0x4] ;  /* 0x0000040001047983 */ /* 0x000ee80000100800 */
        /* <DEDUP_REMOVED lines=11> */
.L_x_4700:
        /* <DEDUP_REMOVED lines=16> */
.L_x_4701:
        /* <DEDUP_REMOVED lines=16> */
.L_x_4702:
        /* <DEDUP_REMOVED lines=16> */
.L_x_4703:
        /* <DEDUP_REMOVED lines=16> */
.L_x_4704:
        /* <DEDUP_REMOVED lines=16> */
.L_x_4705:
        /* <DEDUP_REMOVED lines=16> */
.L_x_4706:
        /* <DEDUP_REMOVED lines=16> */
.L_x_4707:
        /* <DEDUP_REMOVED lines=11> */
.L_x_4695:
[----:B------:R-:W-:Y:S05]  /*10170*/  BSYNC B0 ;  /* 0x0000000000007941 */ /* 0x000fea0003800000 */
.L_x_4694:
[----:B------:R-:W2:Y:S01]  /*10180*/  LDL R4, [R1+0x28] ;  /* 0x0000280001047983 */ /* 0x000ea20000100800 */
[----:B------:R-:W-:Y:S01]  /*10190*/  BSSY B0, `(.L_x_4708) ;  /* 0x00002ca000007945 */ /* 0x000fe20003800000 */
[----:B--2---:R-:W-:-:S13]  /*101a0*/  ISETP.GE.AND P0, PT, R4, 0x2, PT ;  /* 0x000000020400780c */ /* 0x004fda0003f06270 */
[----:B------:R-:W-:Y:S05]  /*101b0*/  @!P0 BRA `(.L_x_4709) ;  /* 0x0000002c001c8947 */ /* 0x000fea0003800000 */
[C---:B------:R-:W-:Y:S01]  /*101c0*/  LOP3.LUT R0, R4.reuse, 0x1, RZ, 0xc0, !PT ;  /* 0x0000000104007812 */ /* 0x040fe200078ec0ff */
[----:B------:R-:W-:Y:S01]  /*101d0*/  VIADD R4, R4, 0xfffffffe ;  /* 0xfffffffe04047836 */ /* 0x000fe20000000000 */
[----:B------:R-:W-:Y:S02]  /*101e0*/  BSSY B2, `(.L_x_4710) ;  /* 0x00000f0000027945 */ /* 0x000fe40003800000 */
[----:B------:R-:W-:Y:S01]  /*101f0*/  ISETP.NE.U32.AND P0, PT, R0, 0x1, PT ;  /* 0x000000010000780c */ /* 0x000fe20003f05070 */
[----:B------:R-:W-:-:S12]  /*10200*/  IMAD.MOV.U32 R0, RZ, RZ, R4 ;  /* 0x000000ffff007224 */ /* 0x000fd800078e0004 */
[----:B------:R-:W-:Y:S05]  /*10210*/  @!P0 BRA `(.L_x_4711) ;  /* 0x0000000c00b08947 */ /* 0x000fea0003800000 */
[----:B------:R-:W2:Y:S04]  /*10220*/  LDL R6, [R1+0x18] ;  /* 0x0000180001067983 */ /* 0x000ea80000100800 */
[----:B------:R-:W3:Y:S04]  /*10230*/  LDL.LU R5, [R1+0x8] ;  /* 0x0000080001057983 */ /* 0x000ee80000300800 */
[----:B-----5:R-:W4:Y:S01]  /*10240*/  LDL.LU R8, [R1+0x10] ;  /* 0x0000100001087983 */ /* 0x020f220000300800 */
[----:B------:R-:W-:Y:S01]  /*10250*/  BSSY B1, `(.L_x_4712) ;  /* 0x00000e6000017945 */ /* 0x000fe20003800000 */
[----:B--2---:R-:W-:Y:S01]  /*10260*/  ISETP.NE.AND P2, PT, R6, RZ, PT ;  /* 0x000000ff0600720c */ /* 0x004fe20003f45270 */
[----:B---3--:R-:W-:-:S05]  /*10270*/  VIADD R0, R5, 0x1 ;  /* 0x0000000105007836 */ /* 0x008fca0000000000 */
[----:B------:R-:W-:-:S04]  /*10280*/  ISETP.NE.AND P0, PT, R0, 0x2, PT ;  /* 0x000000020000780c */ /* 0x000fc80003f05270 */
[----:B------:R-:W-:Y:S02]  /*10290*/  SEL R2, RZ, 0x1, P0 ;  /* 0x00000001ff027807 */ /* 0x000fe40000000000 */
[----:B------:R-:W-:Y:S02]  /*102a0*/  SEL R9, R0, RZ, P0 ;  /* 0x000000ff00097207 */ /* 0x000fe40000000000 */
[----:B----4-:R-:W-:-:S05]  /*102b0*/  LOP3.LUT R8, R8, R2, RZ, 0x3c, !PT ;  /* 0x0000000208087212 */ /* 0x010fca00078e3cff */
        /* <DEDUP_REMOVED lines=28> */
.L_x_4714:
        /* <DEDUP_REMOVED lines=9> */
.L_x_4821:
[----:B------:R-:W-:Y:S05]  /*10510*/  BSYNC B3 ;  /* 0x0000000000037941 */ /* 0x000fea0003800000 */
.L_x_4715:
        /* <DEDUP_REMOVED lines=9> */
.L_x_4718:
[----:B------:R-:W-:Y:S05]  /*105b0*/  BSYNC B3 ;  /* 0x0000000000037941 */ /* 0x000fea0003800000 */
.L_x_4717:
[----:B------:R-:W2:Y:S04]  /*105c0*/  LDL R7, [R1+0x4] ;  /* 0x0000040001077983 */ /* 0x000ea80000100800 */
[----:B------:R-:W2:Y:S04]  /*105d0*/  LDL R5, [R1+0x8] ;  /* 0x0000080001057983 */ /* 0x000ea80000100800 */
[----:B------:R-:W3:Y:S01]  /*105e0*/  LDL R6, [R1+0x1c] ;  /* 0x00001c0001067983 */ /* 0x000ee20000100800 */
[----:B0-----:R-:W-:Y:S01]  /*105f0*/  IMAD.MOV.U32 R8, RZ, RZ, RZ ;  /* 0x000000ffff087224 */ /* 0x001fe200078e00ff */
        /* <DEDUP_REMOVED lines=10> */
.L_x_4719:
        /* <DEDUP_REMOVED lines=14> */
.L_x_4822:
[----:B------:R-:W-:Y:S05]  /*10780*/  BSYNC B3 ;  /* 0x0000000000037941 */ /* 0x000fea0003800000 */
.L_x_4720:
        /* <DEDUP_REMOVED lines=11> */
.L_x_4723:
[----:B------:R-:W-:Y:S05]  /*10840*/  BSYNC B3 ;  /* 0x0000000000037941 */ /* 0x000fea0003800000 */
.L_x_4722:
        /* <DEDUP_REMOVED lines=11> */
.L_x_4724:
        /* <DEDUP_REMOVED lines=16> */
.L_x_4725:
        /* <DEDUP_REMOVED lines=16> */
.L_x_4726:
        /* <DEDUP_REMOVED lines=16> */
.L_x_4727:
        /* <DEDUP_REMOVED lines=16> */
.L_x_4728:
        /* <DEDUP_REMOVED lines=16> */
.L_x_4729:
        /* <DEDUP_REMOVED lines=16> */
.L_x_4730:
        /* <DEDUP_REMOVED lines=16> */
.L_x_4731:
        /* <DEDUP_REMOVED lines=11> */
.L_x_4713:
[----:B------:R-:W-:Y:S05]  /*110b0*/  BSYNC B1 ;  /* 0x0000000000017941 */ /* 0x000fea0003800000 */
.L_x_4712:
[----:B------:R-:W2:Y:S02]  /*110c0*/  LDL.LU R5, [R1+0x28] ;  /* 0x0000280001057983 */ /* 0x000ea40000300800 */
[----:B--2---:R-:W-:-:S07]  /*110d0*/  VIADD R0, R5, 0xfffffffd ;  /* 0xfffffffd05007836 */ /* 0x004fce0000000000 */
.L_x_4711:
[----:B------:R-:W-:Y:S05]  /*110e0*/  BSYNC B2 ;  /* 0x0000000000027941 */ /* 0x000fea0003800000 */
.L_x_4710:
[----:B------:R-:W-:-:S13]  /*110f0*/  ISETP.NE.AND P0, PT, R4, RZ, PT ;  /* 0x000000ff0400720c */ /* 0x000fda0003f05270 */
[----:B------:R-:W-:Y:S05]  /*11100*/  @!P0 BRA `(.L_x_4709) ;  /* 0x0000001c00488947 */ /* 0x000fea0003800000 */
.L_x_4772:
        /* <DEDUP_REMOVED lines=13> */
[----:B0----5:R-:W-:Y:S01]  /*111e0*/  IMAD.MOV.U32 R8, RZ, RZ, R0 ;  /* 0x000000ffff087224 */ /* 0x021fe200078e0000 */
        /* <DEDUP_REMOVED lines=23> */
.L_x_4734:
        /* <DEDUP_REMOVED lines=9> */
.L_x_4823:
[----:B------:R-:W-:Y:S05]  /*113f0*/  BSYNC B2 ;  /* 0x0000000000027941 */ /* 0x000fea0003800000 */
.L_x_4735:
        /* <DEDUP_REMOVED lines=9> */
.L_x_4738:
[----:B------:R-:W-:Y:S05]  /*11490*/  BSYNC B2 ;  /* 0x0000000000027941 */ /* 0x000fea0003800000 */
.L_x_4737:
        /* <DEDUP_REMOVED lines=13> */
.L_x_4739:
        /* <DEDUP_REMOVED lines=14> */
.L_x_4824:
[----:B------:R-:W-:Y:S05]  /*11650*/  BSYNC B2 ;  /* 0x0000000000027941 */ /* 0x000fea0003800000 */
.L_x_4740:
        /* <DEDUP_REMOVED lines=11> */
.L_x_4743:
[----:B------:R-:W-:Y:S05]  /*11710*/  BSYNC B2 ;  /* 0x0000000000027941 */ /* 0x000fea0003800000 */
.L_x_4742:
        /* <DEDUP_REMOVED lines=10> */
.L_x_4744:
        /* <DEDUP_REMOVED lines=16> */
.L_x_4745:
        /* <DEDUP_REMOVED lines=16> */
.L_x_4746:
        /* <DEDUP_REMOVED lines=16> */
.L_x_4747:
        /* <DEDUP_REMOVED lines=16> */
.L_x_4748:
        /* <DEDUP_REMOVED lines=16> */
.L_x_4749:
        /* <DEDUP_REMOVED lines=16> */
.L_x_4750:
        /* <DEDUP_REMOVED lines=16> */
.L_x_4751:
        /* <DEDUP_REMOVED lines=11> */
.L_x_4733:
[----:B------:R-:W-:Y:S05]  /*11f70*/  BSYNC B1 ;  /* 0x0000000000017941 */ /* 0x000fea0003800000 */
.L_x_4732:
[----:B------:R-:W2:Y:S01]  /*11f80*/  LDL R2, [R1+0x18] ;  /* 0x0000180001027983 */ /* 0x000ea20000100800 */
[----:B------:R-:W-:Y:S01]  /*11f90*/  VIADD R6, R6, 0x1 ;  /* 0x0000000106067836 */ /* 0x000fe20000000000 */
[----:B------:R-:W-:Y:S04]  /*11fa0*/  BSSY B1, `(.L_x_4752) ;  /* 0x00000e5000017945 */ /* 0x000fe80003800000 */
[----:B------:R-:W-:-:S04]  /*11fb0*/  ISETP.NE.AND P0, PT, R6, 0x2, PT ;  /* 0x000000020600780c */ /* 0x000fc80003f05270 */
[----:B0----5:R-:W-:Y:S02]  /*11fc0*/  SEL R8, R6, RZ, P0 ;  /* 0x000000ff06087207 */ /* 0x021fe40000000000 */
        /* <DEDUP_REMOVED lines=31> */
.L_x_4754:
        /* <DEDUP_REMOVED lines=9> */
.L_x_4825:
[----:B------:R-:W-:Y:S05]  /*12250*/  BSYNC B2 ;  /* 0x0000000000027941 */ /* 0x000fea0003800000 */
.L_x_4755:
        /* <DEDUP_REMOVED lines=9> */
.L_x_4758:
[----:B------:R-:W-:Y:S05]  /*122f0*/  BSYNC B2 ;  /* 0x0000000000027941 */ /* 0x000fea0003800000 */
.L_x_4757:
        /* <DEDUP_REMOVED lines=14> */
.L_x_4759:
        /* <DEDUP_REMOVED lines=14> */
.L_x_4826:
[----:B------:R-:W-:Y:S05]  /*124c0*/  BSYNC B2 ;  /* 0x0000000000027941 */ /* 0x000fea0003800000 */
.L_x_4760:
        /* <DEDUP_REMOVED lines=11> */
.L_x_4763:
[----:B------:R-:W-:Y:S05]  /*12580*/  BSYNC B2 ;  /* 0x0000000000027941 */ /* 0x000fea0003800000 */
.L_x_4762:
        /* <DEDUP_REMOVED lines=11> */
.L_x_4764:
        /* <DEDUP_REMOVED lines=16> */
.L_x_4765:
        /* <DEDUP_REMOVED lines=16> */
.L_x_4766:
        /* <DEDUP_REMOVED lines=16> */
.L_x_4767:
        /* <DEDUP_REMOVED lines=16> */
.L_x_4768:
        /* <DEDUP_REMOVED lines=16> */
.L_x_4769:
        /* <DEDUP_REMOVED lines=16> */
.L_x_4770:
        /* <DEDUP_REMOVED lines=16> */
.L_x_4771:
        /* <DEDUP_REMOVED lines=11> */
.L_x_4753:
[----:B------:R-:W-:Y:S05]  /*12df0*/  BSYNC B1 ;  /* 0x0000000000017941 */ /* 0x000fea0003800000 */
.L_x_4752:
[C---:B------:R-:W-:Y:S01]  /*12e00*/  ISETP.GT.AND P0, PT, R0.reuse, 0x1, PT ;  /* 0x000000010000780c */ /* 0x040fe20003f04270 */
[----:B------:R-:W-:-:S12]  /*12e10*/  VIADD R0, R0, 0xfffffffe ;  /* 0xfffffffe00007836 */ /* 0x000fd80000000000 */
[----:B------:R-:W-:Y:S05]  /*12e20*/  @P0 BRA `(.L_x_4772) ;  /* 0xffffffe000b80947 */ /* 0x000fea000383ffff */
.L_x_4709:
[----:B------:R-:W-:Y:S05]  /*12e30*/  BSYNC B0 ;  /* 0x0000000000007941 */ /* 0x000fea0003800000 */
.L_x_4708:
        /* <DEDUP_REMOVED lines=24> */
.L_x_4774:
[----:B------:R-:W-:Y:S05]  /*12fc0*/  BSYNC B0 ;  /* 0x0000000000007941 */ /* 0x000fea0003800000 */
.L_x_4773:
[----:B------:R-:W-:-:S05]  /*12fd0*/  SEL R0, R0, RZ, P0 ;  /* 0x000000ff00007207 */ /* 0x000fca0000000000 */
[----:B------:R2:W-:Y:S02]  /*12fe0*/  STL [R1+0x8], R0 ;  /* 0x0000080001007387 */ /* 0x0005e40000100800 */
.L_x_4676:
[----:B------:R-:W-:Y:S05]  /*12ff0*/  BSYNC B7 ;  /* 0x0000000000077941 */ /* 0x000fea0003800000 */
.L_x_4674:
        /* <DEDUP_REMOVED lines=13> */
.L_x_4775:
        /* <DEDUP_REMOVED lines=36> */
.L_x_4836:
[----:B------:R-:W-:Y:S02]  /*13310*/  ULDC UR4, c[0x0][0xc38] ;  /* 0x00030e0000047ab9 */ /* 0x000fe40000000800 */
[----:B------:R-:W-:-:S04]  /*13320*/  IMAD.U32 R4, RZ, RZ, UR4 ;  /* 0x00000004ff047e24 */ /* 0x000fc8000f8e00ff */
[----:B--2---:R-:W-:-:S04]  /*13330*/  IMAD R5, R14, R4, RZ ;  /* 0x000000040e057224 */ /* 0x004fc800078e02ff */
[----:B------:R-:W-:-:S05]  /*13340*/  IMAD.IADD R16, R16, 0x1, R5 ;  /* 0x0000000110107824 */ /* 0x000fca00078e0205 */
[----:B------:R-:W-:-:S13]  /*13350*/  ISETP.GT.AND P6, PT, R16, R0, PT ;  /* 0x000000001000720c */ /* 0x000fda0003fc4270 */
[----:B------:R-:W-:Y:S05]  /*13360*/  @P6 BRA `(.L_x_4778) ;  /* 0x00000000009c6947 */ /* 0x000fea0003800000 */
.L_x_4783:
        /* <DEDUP_REMOVED lines=14> */
.L_x_4781:
[----:B------:R-:W-:Y:S05]  /*13450*/  BSYNC B0 ;  /* 0x0000000000007941 */ /* 0x000fea0003800000 */
.L_x_4780:
        /* <DEDUP_REMOVED lines=14> */
[----:B------:R-:W1:Y:S02]  /*13540*/  SHFL.UP PT, R14, R6, 0x10, RZ ;  /* 0x06000000060e7989 */ /* 0x000e6400000e00ff */
[----:B-12---:R-:W-:-:S05]  /*13550*/  SEL R3, R14, RZ, P5 ;  /* 0x000000ff0e037207 */ /* 0x006fca0002800000 */
[----:B------:R-:W-:-:S05]  /*13560*/  IMAD.IADD R3, R6, 0x1, R3 ;  /* 0x0000000106037824 */ /* 0x000fca00078e0203 */
[----:B------:R1:W2:Y:S02]  /*13570*/  SHFL.IDX PT, R14, R3, 0x1f, 0x1f ;  /* 0x03e01f00030e7f89 */ /* 0x0002a400000e0000 */
.L_x_4844:
[----:B------:R-:W-:Y:S02]  /*13580*/  ULDC UR4, c[0x0][0xc38] ;  /* 0x00030e0000047ab9 */ /* 0x000fe40000000800 */
[----:B------:R-:W-:-:S04]  /*13590*/  IMAD.U32 R4, RZ, RZ, UR4 ;  /* 0x00000004ff047e24 */ /* 0x000fc8000f8e00ff */
[----:B--2---:R-:W-:-:S04]  /*135a0*/  IMAD R5, R14, R4, RZ ;  /* 0x000000040e057224 */ /* 0x004fc800078e02ff */
[----:B------:R-:W-:-:S05]  /*135b0*/  IMAD.IADD R16, R5, 0x1, R16 ;  /* 0x0000000105107824 */ /* 0x000fca00078e0210 */
[----:B------:R-:W-:-:S13]  /*135c0*/  ISETP.GT.AND P6, PT, R16, R0, PT ;  /* 0x000000001000720c */ /* 0x000fda0003fc4270 */
[----:B------:R-:W-:Y:S05]  /*135d0*/  @!P6 BRA `(.L_x_4783) ;  /* 0xfffffffc0064e947 */ /* 0x000fea000383ffff */
.L_x_4778:
        /* <DEDUP_REMOVED lines=8> */
.L_x_4848:
[----:B------:R-:W-:Y:S01]  /*13660*/  ISETP.NE.AND P0, PT, R5, RZ, PT ;  /* 0x000000ff0500720c */ /* 0x000fe20003f05270 */
[----:B------:R-:W-:-:S12]  /*13670*/  IMAD.MOV.U32 R5, RZ, RZ, RZ ;  /* 0x000000ffff057224 */ /* 0x000fd800078e00ff */
[----:B------:R-:W-:Y:S05]  /*13680*/  @!P0 BRA `(.L_x_4785) ;  /* 0x0000000000108947 */ /* 0x000fea0003800000 */
[----:B------:R-:W-:Y:S01]  /*13690*/  UMOV UR4, 0xffffffff ;  /* 0xffffffff00047882 */ /* 0x000fe20000000000 */
[----:B------:R-:W-:Y:S02]  /*136a0*/  VIADD R12, R6, 0xffffffff ;  /* 0xffffffff060c7836 */ /* 0x000fe40000000000 */
[----:B------:R-:W-:Y:S05]  /*136b0*/  BRA.DIV UR4, `(.L_x_4786) ;  /* 0x0000001e049c7947 */ /* 0x000fea000b800000 */
[----:B------:R4:W0:Y:S02]  /*136c0*/  SHFL.IDX PT, R5, R3, R12, 0x1f ;  /* 0x00001f0c03057589 */ /* 0x00082400000e0000 */
.L_x_4785:
[----:B-12-4-:R-:W1:Y:S01]  /*136d0*/  LDC.64 R2, c[0x0][0xc90] ;  /* 0x00032400ff027b82 */ /* 0x016e620000000a00 */
[----:B------:R-:W-:-:S04]  /*136e0*/  IMAD.IADD R19, R6, 0x1, R19 ;  /* 0x0000000106137824 */ /* 0x000fc800078e0213 */
[----:B-1----:R-:W-:-:S05]  /*136f0*/  IMAD.WIDE R2, R19, 0x4, R2 ;  /* 0x0000000413027825 */ /* 0x002fca00078e0202 */
[----:B0-----:R-:W3:Y:S01]  /*13700*/  LDG.E R7, desc[UR40][R2.64] ;  /* 0x0000002802077981 */ /* 0x001ee2000c1e1900 */
[----:B------:R-:W-:-:S04]  /*13710*/  IMAD R16, R5, R4, R16 ;  /* 0x0000000405107224 */ /* 0x000fc800078e0210 */
[----:B------:R-:W-:Y:S02]  /*13720*/  IMAD.IADD R0, R0, 0x1, -R16 ;  /* 0x0000000100007824 */ /* 0x000fe400078e0a10 */
[----:B---3--:R-:W-:-:S05]  /*13730*/  IMAD R6, R17, R7, RZ ;  /* 0x0000000711067224 */ /* 0x008fca00078e02ff */
        /* <DEDUP_REMOVED lines=59> */
.L_x_4779:
[----:B------:R-:W-:Y:S01]  /*13af0*/  UMOV UR4, URZ ;  /* 0x0000003f00047c82 */ /* 0x000fe20008000000 */
[----:B------:R-:W-:Y:S01]  /*13b00*/  UMOV UR5, URZ ;  /* 0x0000003f00057c82 */ /* 0x000fe20008000000 */
[----:B------:R-:W-:Y:S01]  /*13b10*/  ULDC UR6, c[0x0][0xc3c] ;  /* 0x00030f0000067ab9 */ /* 0x000fe20000000800 */
[----:B------:R-:W-:Y:S02]  /*13b20*/  IMAD.MOV.U32 R16, RZ, RZ, R0 ;  /* 0x000000ffff107224 */ /* 0x000fe400078e0000 */
[----:B------:R-:W-:Y:S02]  /*13b30*/  IMAD.U32 R17, RZ, RZ, UR4 ;  /* 0x00000004ff117e24 */ /* 0x000fe4000f8e00ff */
[----:B------:R-:W-:Y:S02]  /*13b40*/  IMAD.U32 R18, RZ, RZ, UR5 ;  /* 0x00000005ff127e24 */ /* 0x000fe4000f8e00ff */
[----:B------:R-:W-:-:S07]  /*13b50*/  IMAD.U32 R19, RZ, RZ, UR6 ;  /* 0x00000006ff137e24 */ /* 0x000fce000f8e00ff */
.L_x_4787:
        /* <DEDUP_REMOVED lines=12> */
.L_x_4776:
[----:B------:R-:W-:Y:S02]  /*13c20*/  ULDC UR4, c[0x0][0xc3c] ;  /* 0x00030f0000047ab9 */ /* 0x000fe40000000800 */
[----:B----4-:R-:W-:-:S13]  /*13c30*/  ISETP.GE.AND P0, PT, R19, UR4, PT ;  /* 0x0000000413007c0c */ /* 0x010fda000bf06270 */
[----:B------:R-:W-:Y:S05]  /*13c40*/  @!P0 BRA `(.L_x_4788) ;  /* 0xffffff9c00d08947 */ /* 0x000fea000383ffff */
[----:B------:R-:W-:Y:S05]  /*13c50*/  BSYNC B8 ;  /* 0x0000000000087941 */ /* 0x000fea0003800000 */
.L_x_4670:
        /* <DEDUP_REMOVED lines=12> */
.L_x_4851:
[----:B------:R-:W-:Y:S05]  /*13d20*/  BSYNC B0 ;  /* 0x0000000000007941 */ /* 0x000fea0003800000 */
.L_x_4789:
[----:B------:R-:W-:-:S03]  /*13d30*/  UMOV UR4, 0xffffffff ;  /* 0xffffffff00047882 */ /* 0x000fc60000000000 */
[----:B------:R-:W-:Y:S05]  /*13d40*/  BRA.DIV UR4, `(.L_x_4791) ;  /* 0x0000001a04347947 */ /* 0x000fea000b800000 */
[----:B------:R-:W2:Y:S02]  /*13d50*/  S2R R2, SR_TID.X ;  /* 0x0000000000027919 */ /* 0x000ea40000002100 */
[----:B--2---:R-:W-:-:S04]  /*13d60*/  SHF.R.U32.HI R2, RZ, 0x5, R2 ;  /* 0x00000005ff027819 */ /* 0x004fc80000011602 */
[----:B------:R-:W-:-:S05]  /*13d70*/  LOP3.LUT R2, R2, 0x3, RZ, 0xc0, !PT ;  /* 0x0000000302027812 */ /* 0x000fca00078ec0ff */
[----:B------:R2:W3:Y:S02]  /*13d80*/  SHFL.IDX PT, R14, R2, RZ, 0x1f ;  /* 0x00001fff020e7589 */ /* 0x0004e400000e0000 */
.L_x_4854:
[----:B---3--:R-:W-:Y:S01]  /*13d90*/  ISETP.NE.AND P0, PT, R14, RZ, PT ;  /* 0x000000ff0e00720c */ /* 0x008fe20003f05270 */
[----:B------:R-:W-:-:S12]  /*13da0*/  BSSY B0, `(.L_x_4792) ;  /* 0x0000027000007945 */ /* 0x000fd80003800000 */
[----:B------:R-:W-:Y:S05]  /*13db0*/  @P0 BRA `(.L_x_4793) ;  /* 0x0000000000940947 */ /* 0x000fea0003800000 */
[----:B------:R-:W-:-:S03]  /*13dc0*/  UMOV UR4, 0xffffffff ;  /* 0xffffffff00047882 */ /* 0x000fc60000000000 */
[----:B------:R-:W-:Y:S05]  /*13dd0*/  BRA.DIV UR4, `(.L_x_4794) ;  /* 0x0000001a04447947 */ /* 0x000fea000b800000 */
[----:B------:R-:W-:-:S13]  /*13de0*/  ELECT P6, URZ, PT ;  /* 0x00000000003f782f */ /* 0x000fda00038c0000 */
.L_x_4857:
[----:B------:R-:W-:Y:S05]  /*13df0*/  @!P6 BRA `(.L_x_4793) ;  /* 0x000000000084e947 */ /* 0x000fea0003800000 */
[----:B------:R-:W-:-:S06]  /*13e00*/  ULOP3.LUT UR4, UR36, 0x2, URZ, 0xfc, !UPT ;  /* 0x0000000224047892 */ /* 0x000fcc000f8efc3f */
[----:B--2---:R-:W-:-:S05]  /*13e10*/  IMAD.U32 R2, RZ, RZ, UR4 ;  /* 0x00000004ff027e24 */ /* 0x004fca000f8e00ff */
[----:B------:R-:W-:-:S13]  /*13e20*/  ISETP.NE.AND P2, PT, R2, 0x3, PT ;  /* 0x000000030200780c */ /* 0x000fda0003f45270 */
[----:B------:R-:W-:Y:S05]  /*13e30*/  @!P2 BRA `(.L_x_4795) ;  /* 0x000000000004a947 */ /* 0x000fea0003800000 */
[----:B------:R-:W-:Y:S01]  /*13e40*/  BPT.TRAP 0x1 ;  /* 0x000000040000795c */ /* 0x000fe20000300000 */
.L_x_4795:
        /* <DEDUP_REMOVED lines=14> */
.L_x_4858:
[----:B------:R-:W1:Y:S02]  /*13f30*/  SYNCS.PHASECHK.TRANS64.TRYWAIT P0, [R7+URZ], R2 ;  /* 0x00000002070075a7 */ /* 0x000e64000800017f */
[----:B-1----:R-:W-:Y:S05]  /*13f40*/  @!P0 BRA `(.L_x_4797) ;  /* 0x00000018001c8947 */ /* 0x002fea0003800000 */
.L_x_4859:
[----:B------:R-:W-:Y:S05]  /*13f50*/  @!P2 BRA `(.L_x_4798) ;  /* 0x000000000004a947 */ /* 0x000fea0003800000 */
[----:B------:R-:W-:Y:S01]  /*13f60*/  BPT.TRAP 0x1 ;  /* 0x000000040000795c */ /* 0x000fe20000300000 */
.L_x_4798:
[----:B------:R-:W2:Y:S01]  /*13f70*/  LDL.LU R4, [R1+0x8] ;  /* 0x0000080001047983 */ /* 0x000ea20000300800 */
[----:B------:R-:W-:-:S04]  /*13f80*/  VIADD R0, R0, 0x28c60 ;  /* 0x00028c6000007836 */ /* 0x000fc80000000000 */
[----:B--2---:R-:W-:-:S04]  /*13f90*/  IMAD R4, R4, 0x8, R0 ;  /* 0x0000000804047824 */ /* 0x004fc800078e0200 */
[----:B------:R-:W2:Y:S02]  /*13fa0*/  SYNCS.PHASECHK.TRANS64.TRYWAIT P0, [R4+URZ], R5 ;  /* 0x00000005040075a7 */ /* 0x000ea4000800017f */
[----:B--2---:R-:W-:Y:S05]  /*13fb0*/  @!P0 BRA `(.L_x_4799) ;  /* 0x0000001800148947 */ /* 0x004fea0003800000 */
.L_x_4860:
[----:B------:R-:W-:-:S07]  /*13fc0*/  IMAD R3, R3, 0x8, R0 ;  /* 0x0000000803037824 */ /* 0x000fce00078e0200 */
.L_x_4800:
[----:B---3--:R3:W4:Y:S02]  /*13fd0*/  SYNCS.PHASECHK.TRANS64.TRYWAIT P0, [R3+URZ], R2 ;  /* 0x00000002030075a7 */ /* 0x008724000800017f */
[----:B----4-:R-:W-:Y:S05]  /*13fe0*/  @!P0 NANOSLEEP.SYNCS 0x989680 ;  /* 0x009896800000895d */ /* 0x010fea0003900000 */
[----:B------:R-:W4:Y:S02]  /*13ff0*/  @!P0 SYNCS.PHASECHK.TRANS64 P0, [R3+URZ], R2 ;  /* 0x00000002030085a7 */ /* 0x000f24000800007f */
[----:B----4-:R-:W-:Y:S05]  /*14000*/  @!P0 BRA `(.L_x_4800) ;  /* 0xfffffffc00f08947 */ /* 0x010fea000383ffff */
.L_x_4793:
[----:B------:R-:W-:Y:S05]  /*14010*/  BSYNC B0 ;  /* 0x0000000000007941 */ /* 0x000fea0003800000 */
.L_x_4792:
[----:B------:R-:W-:Y:S05]  /*14020*/  EXIT ;  /* 0x000000000000794d */ /* 0x000fea0003800000 */
.L_x_4611:
[----:B0-----:R-:W-:-:S04]  /*14030*/  IMAD.U32 R3, RZ, RZ, UR21 ;  /* 0x00000015ff037e24 */ /* 0x001fc8000f8e00ff */
[----:B------:R0:W1:Y:S03]  /*14040*/  SYNCS.PHASECHK.TRANS64.TRYWAIT P1, [R3+URZ+0x28c50], R0 ;  /* 0x028c5000030075a7 */ /* 0x000066000802017f */
[----:B-1----:R-:W-:Y:S05]  /*14050*/  @!P1 NANOSLEEP.SYNCS 0x989680 ;  /* 0x009896800000995d */ /* 0x002fea0003900000 */
[----:B------:R-:W1:Y:S02]  /*14060*/  @!P1 SYNCS.PHASECHK.TRANS64 P1, [R3+URZ+0x28c50], R0 ;  /* 0x028c5000030095a7 */ /* 0x000e64000802007f */
[----:B-1----:R-:W-:Y:S05]  /*14070*/  @!P1 BRA `(.L_x_4611) ;  /* 0xfffffffc00ec9947 */ /* 0x002fea000383ffff */
[----:B------:R-:W-:Y:S05]  /*14080*/  BRA `(.L_x_4801) ;  /* 0xfffffed800dc7947 */ /* 0x000fea000383ffff */
.L_x_4616:
[----:B-1----:R-:W-:-:S04]  /*14090*/  IMAD.U32 R3, RZ, RZ, UR21 ;  /* 0x00000015ff037e24 */ /* 0x002fc8000f8e00ff */
[----:B------:R1:W2:Y:S03]  /*140a0*/  SYNCS.PHASECHK.TRANS64.TRYWAIT P1, [R3+URZ+0x28c50], R0 ;  /* 0x028c5000030075a7 */ /* 0x0002a6000802017f */
[----:B--2---:R-:W-:Y:S05]  /*140b0*/  @!P1 NANOSLEEP.SYNCS 0x989680 ;  /* 0x009896800000995d */ /* 0x004fea0003900000 */
[----:B------:R-:W2:Y:S02]  /*140c0*/  @!P1 SYNCS.PHASECHK.TRANS64 P1, [R3+URZ+0x28c50], R0 ;  /* 0x028c5000030095a7 */ /* 0x000ea4000802007f */
[----:B--2---:R-:W-:Y:S05]  /*140d0*/  @!P1 BRA `(.L_x_4616) ;  /* 0xfffffffc00ec9947 */ /* 0x004fea000383ffff */
[----:B------:R-:W-:Y:S05]  /*140e0*/  BRA `(.L_x_4615) ;  /* 0xfffffee400d87947 */ /* 0x000fea000383ffff */
.L_x_4619:
[----:B0-----:R-:W-:-:S04]  /*140f0*/  IMAD.U32 R3, RZ, RZ, UR46 ;  /* 0x0000002eff037e24 */ /* 0x001fc8000f8e00ff */
[----:B------:R0:W1:Y:S03]  /*14100*/  SYNCS.PHASECHK.TRANS64.TRYWAIT P1, [R3+URZ+0x28c00], R0 ;  /* 0x028c0000030075a7 */ /* 0x000066000802017f */
[----:B-1----:R-:W-:Y:S05]  /*14110*/  @!P1 NANOSLEEP.SYNCS 0x989680 ;  /* 0x009896800000995d */ /* 0x002fea0003900000 */
[----:B------:R-:W1:Y:S02]  /*14120*/  @!P1 SYNCS.PHASECHK.TRANS64 P1, [R3+URZ+0x28c00], R0 ;  /* 0x028c0000030095a7 */ /* 0x000e64000802007f */
[----:B-1----:R-:W-:Y:S05]  /*14130*/  @!P1 BRA `(.L_x_4619) ;  /* 0xfffffffc00ec9947 */ /* 0x002fea000383ffff */
[----:B------:R-:W-:Y:S05]  /*14140*/  BRA `(.L_x_4802) ;  /* 0xfffffef800647947 */ /* 0x000fea000383ffff */
.L_x_4623:
[----:B--2---:R2:W3:Y:S02]  /*14150*/  SYNCS.PHASECHK.TRANS64.TRYWAIT P1, [R7+URZ+0x28c30], R8 ;  /* 0x028c3008070075a7 */ /* 0x0044e4000802017f */
[----:B---3--:R-:W-:Y:S05]  /*14160*/  @!P1 NANOSLEEP.SYNCS 0x989680 ;  /* 0x009896800000995d */ /* 0x008fea0003900000 */
[----:B------:R-:W3:Y:S02]  /*14170*/  @!P1 SYNCS.PHASECHK.TRANS64 P1, [R7+URZ+0x28c30], R8 ;  /* 0x028c3008070095a7 */ /* 0x000ee4000802007f */
[----:B---3--:R-:W-:Y:S05]  /*14180*/  @!P1 BRA `(.L_x_4623) ;  /* 0xfffffffc00f09947 */ /* 0x008fea000383ffff */
[----:B------:R-:W-:Y:S05]  /*14190*/  BRA `(.L_x_4622) ;  /* 0xfffffef800807947 */ /* 0x000fea000383ffff */
.L_x_4627:
[----:B--2---:R2:W3:Y:S02]  /*141a0*/  SYNCS.PHASECHK.TRANS64.TRYWAIT P3, [R7+URZ+0x28c50], R8 ;  /* 0x028c5008070075a7 */ /* 0x0044e4000806017f */
[----:B---3--:R-:W-:Y:S05]  /*141b0*/  @!P3 NANOSLEEP.SYNCS 0x989680 ;  /* 0x009896800000b95d */ /* 0x008fea0003900000 */
[----:B------:R-:W3:Y:S02]  /*141c0*/  @!P3 SYNCS.PHASECHK.TRANS64 P3, [R7+URZ+0x28c50], R8 ;  /* 0x028c50080700b5a7 */ /* 0x000ee4000806007f */
[----:B---3--:R-:W-:Y:S05]  /*141d0*/  @!P3 BRA `(.L_x_4627) ;  /* 0xfffffffc00f0b947 */ /* 0x008fea000383ffff */
[----:B------:R-:W-:Y:S05]  /*141e0*/  BRA `(.L_x_4626) ;  /* 0xffffff10000c7947 */ /* 0x000fea000383ffff */
.L_x_4632:
[----:B--2---:R-:W-:-:S04]  /*141f0*/  IMAD.U32 R6, RZ, RZ, UR25 ;  /* 0x00000019ff067e24 */ /* 0x004fc8000f8e00ff */
[----:B------:R2:W3:Y:S03]  /*14200*/  SYNCS.PHASECHK.TRANS64.TRYWAIT P3, [R6+URZ+0x28c30], R7 ;  /* 0x028c3007060075a7 */ /* 0x0004e6000806017f */
[----:B---3--:R-:W-:Y:S05]  /*14210*/  @!P3 NANOSLEEP.SYNCS 0x989680 ;  /* 0x009896800000b95d */ /* 0x008fea0003900000 */
[----:B------:R-:W3:Y:S02]  /*14220*/  @!P3 SYNCS.PHASECHK.TRANS64 P3, [R6+URZ+0x28c30], R7 ;  /* 0x028c30070600b5a7 */ /* 0x000ee4000806007f */
[----:B---3--:R-:W-:Y:S05]  /*14230*/  @!P3 BRA `(.L_x_4632) ;  /* 0xfffffffc00ecb947 */ /* 0x008fea000383ffff */
[----:B------:R-:W-:Y:S05]  /*14240*/  BRA `(.L_x_4631) ;  /* 0xffffff1400107947 */ /* 0x000fea000383ffff */
.L_x_4636:
[----:B--2---:R2:W3:Y:S02]  /*14250*/  SYNCS.PHASECHK.TRANS64.TRYWAIT P3, [R178+URZ+0x28c50], R7 ;  /* 0x028c5007b20075a7 */ /* 0x0044e4000806017f */
[----:B---3--:R-:W-:Y:S05]  /*14260*/  @!P3 NANOSLEEP.SYNCS 0x989680 ;  /* 0x009896800000b95d */ /* 0x008fea0003900000 */
[----:B------:R-:W3:Y:S02]  /*14270*/  @!P3 SYNCS.PHASECHK.TRANS64 P3, [R178+URZ+0x28c50], R7 ;  /* 0x028c5007b200b5a7 */ /* 0x000ee4000806007f */
[----:B---3--:R-:W-:Y:S05]  /*14280*/  @!P3 BRA `(.L_x_4636) ;  /* 0xfffffffc00f0b947 */ /* 0x008fea000383ffff */
[----:B------:R-:W-:Y:S05]  /*14290*/  BRA `(.L_x_4635) ;  /* 0xffffff3000847947 */ /* 0x000fea000383ffff */
.L_x_4642:
[----:B---3--:R-:W-:-:S04]  /*142a0*/  IMAD.U32 R6, RZ, RZ, UR24 ;  /* 0x00000018ff067e24 */ /* 0x008fc8000f8e00ff */
[----:B------:R3:W4:Y:S03]  /*142b0*/  SYNCS.PHASECHK.TRANS64.TRYWAIT P2, [R6+URZ+0x28c30], R7 ;  /* 0x028c3007060075a7 */ /* 0x000726000804017f */
[----:B----4-:R-:W-:Y:S05]  /*142c0*/  @!P2 NANOSLEEP.SYNCS 0x989680 ;  /* 0x009896800000a95d */ /* 0x010fea0003900000 */
[----:B------:R-:W4:Y:S02]  /*142d0*/  @!P2 SYNCS.PHASECHK.TRANS64 P2, [R6+URZ+0x28c30], R7 ;  /* 0x028c30070600a5a7 */ /* 0x000f24000804007f */
[----:B----4-:R-:W-:Y:S05]  /*142e0*/  @!P2 BRA `(.L_x_4642) ;  /* 0xfffffffc00eca947 */ /* 0x010fea000383ffff */
[----:B------:R-:W-:Y:S05]  /*142f0*/  BRA `(.L_x_4641) ;  /* 0xffffff3400707947 */ /* 0x000fea000383ffff */
.L_x_4646:
[----:B--2---:R2:W3:Y:S02]  /*14300*/  SYNCS.PHASECHK.TRANS64.TRYWAIT P2, [R170+URZ+0x28c50], R7 ;  /* 0x028c5007aa0075a7 */ /* 0x0044e4000804017f */
[----:B---3--:R-:W-:Y:S05]  /*14310*/  @!P2 NANOSLEEP.SYNCS 0x989680 ;  /* 0x009896800000a95d */ /* 0x008fea0003900000 */
[----:B------:R-:W3:Y:S02]  /*14320*/  @!P2 SYNCS.PHASECHK.TRANS64 P2, [R170+URZ+0x28c50], R7 ;  /* 0x028c5007aa00a5a7 */ /* 0x000ee4000804007f */
[----:B---3--:R-:W-:Y:S05]  /*14330*/  @!P2 BRA `(.L_x_4646) ;  /* 0xfffffffc00f0a947 */ /* 0x008fea000383ffff */
[----:B------:R-:W-:Y:S05]  /*14340*/  BRA `(.L_x_4645) ;  /* 0xffffff4c00947947 */ /* 0x000fea000383ffff */
.L_x_4682:
        /* <DEDUP_REMOVED lines=11> */
.L_x_4804:
[----:B------:R-:W-:Y:S05]  /*14400*/  BSYNC B0 ;  /* 0x0000000000007941 */ /* 0x000fea0003800000 */
.L_x_4803:
[----:B------:R-:W-:Y:S05]  /*14410*/  BRA `(.L_x_4805) ;  /* 0xffffffa000f07947 */ /* 0x000fea000383ffff */
.L_x_4684:
[----:B------:R-:W-:Y:S01]  /*14420*/  BSSY B0, `(.L_x_4806) ;  /* 0x0000006000007945 */ /* 0x000fe20003800000 */
[----:B------:R-:W-:-:S07]  /*14430*/  IMAD.MOV.U32 R15, RZ, RZ, -0x1 ;  /* 0xffffffffff0f7424 */ /* 0x000fce00078e00ff */
[----:B0123--:R-:W-:Y:S05]  /*14440*/  WARPSYNC.COLLECTIVE R15, `(.L_x_4807) ;  /* 0x000000000f0c7348 */ /* 0x00ffea0003c00000 */
[----:B------:R-:W-:Y:S02]  /*14450*/  ELECT P6, UR62, PT ;  /* 0x00000000003e782f */ /* 0x000fe400038c0000 */
[----:B------:R-:W-:Y:S01]  /*14460*/  MOV R14, UR62 ;  /* 0x0000003e000e7c02 */ /* 0x000fe20008000f00 */
[----:B0123--:R-:W-:Y:S10]  /*14470*/  ENDCOLLECTIVE ;  /* 0x000000000000791b */ /* 0x00fff40003800000 */
.L_x_4807:
[----:B------:R-:W-:Y:S05]  /*14480*/  BSYNC B0 ;  /* 0x0000000000007941 */ /* 0x000fea0003800000 */
.L_x_4806:
[----:B------:R-:W-:Y:S05]  /*14490*/  BRA `(.L_x_4808) ;  /* 0xffffffa000f87947 */ /* 0x000fea000383ffff */
.L_x_4686:
[----:B---3--:R3:W4:Y:S02]  /*144a0*/  SYNCS.PHASECHK.TRANS64.TRYWAIT P0, [R0+URZ+0x28c40], R2 ;  /* 0x028c4002000075a7 */ /* 0x008724000800017f */
[----:B----4-:R-:W-:Y:S05]  /*144b0*/  @!P0 NANOSLEEP.SYNCS 0x989680 ;  /* 0x009896800000895d */ /* 0x010fea0003900000 */
[----:B------:R-:W4:Y:S02]  /*144c0*/  @!P0 SYNCS.PHASECHK.TRANS64 P0, [R0+URZ+0x28c40], R2 ;  /* 0x028c4002000085a7 */ /* 0x000f24000800007f */
[----:B----4-:R-:W-:Y:S05]  /*144d0*/  @!P0 BRA `(.L_x_4686) ;  /* 0xfffffffc00f08947 */ /* 0x010fea000383ffff */
[----:B------:R-:W-:Y:S05]  /*144e0*/  BRA `(.L_x_4809) ;  /* 0xffffffa400647947 */ /* 0x000fea000383ffff */
.L_x_4690:
[----:B------:R-:W-:Y:S02]  /*144f0*/  IMAD.MOV.U32 R13, RZ, RZ, R2 ;  /* 0x000000ffff0d7224 */ /* 0x000fe400078e0002 */
[----:B------:R-:W-:Y:S02]  /*14500*/  IMAD.MOV.U32 R12, RZ, RZ, RZ ;  /* 0x000000ffff0c7224 */ /* 0x000fe400078e00ff */
[----:B------:R-:W-:Y:S02]  /*14510*/  IMAD.MOV.U32 R11, RZ, RZ, 0x181f ;  /* 0x0000181fff0b7424 */ /* 0x000fe400078e00ff */
[----:B------:R-:W-:Y:S02]  /*14520*/  IMAD.MOV.U32 R15, RZ, RZ, -0x1 ;  /* 0xffffffffff0f7424 */ /* 0x000fe400078e00ff */
[----:B-----5:R-:W-:Y:S02]  /*14530*/  IMAD R0, R6, R7, RZ ;  /* 0x0000000706007224 */ /* 0x020fe400078e02ff */
[----:B------:R-:W-:-:S07]  /*14540*/  IMAD R17, R17, 0x40, R8 ;  /* 0x0000004011117824 */ /* 0x000fce00078e0208 */
[----:B------:R-:W-:Y:S05]  /*14550*/  WARPSYNC.COLLECTIVE R15, `(.L_x_4810) ;  /* 0x000000000f087348 */ /* 0x000fea0003c00000 */
[----:B------:R0:W1:Y:S02]  /*14560*/  SHFL.IDX P6, R14, R13, R12, R11 ;  /* 0x0000000c0d0e7389 */ /* 0x00006400000c000b */
[----:B01----:R-:W-:Y:S01]  /*14570*/  ENDCOLLECTIVE ;  /* 0x000000000000791b */ /* 0x003fe20003800000 */
.L_x_4810:
[C---:B------:R-:W-:Y:S01]  /*14580*/  VIADD R7, R17.reuse, 0x10 ;  /* 0x0000001011077836 */ /* 0x040fe20000000000 */
[----:B------:R-:W-:Y:S01]  /*14590*/  ISETP.GE.AND P1, PT, R17, R0, PT ;  /* 0x000000001100720c */ /* 0x000fe20003f26270 */
[----:B------:R-:W-:Y:S02]  /*145a0*/  IMAD.MOV.U32 R13, RZ, RZ, R3 ;  /* 0x000000ffff0d7224 */ /* 0x000fe400078e0003 */
[----:B------:R-:W-:-:S10]  /*145b0*/  IMAD.MOV.U32 R4, RZ, RZ, R14 ;  /* 0x000000ffff047224 */ /* 0x000fd400078e000e */
[----:B------:R-:W-:Y:S05]  /*145c0*/  WARPSYNC.COLLECTIVE R15, `(.L_x_4811) ;  /* 0x000000000f087348 */ /* 0x000fea0003c00000 */
[----:B------:R0:W1:Y:S02]  /*145d0*/  SHFL.IDX P6, R14, R13, R12, R11 ;  /* 0x0000000c0d0e7389 */ /* 0x00006400000c000b */
[----:B01----:R-:W-:Y:S01]  /*145e0*/  ENDCOLLECTIVE ;  /* 0x000000000000791b */ /* 0x003fe20003800000 */
.L_x_4811:
[----:B------:R-:W-:Y:S02]  /*145f0*/  IMAD.MOV.U32 R13, RZ, RZ, R2 ;  /* 0x000000ffff0d7224 */ /* 0x000fe400078e0002 */
[----:B------:R-:W-:Y:S02]  /*14600*/  IMAD.MOV.U32 R12, RZ, RZ, 0x1 ;  /* 0x00000001ff0c7424 */ /* 0x000fe400078e00ff */
[----:B------:R-:W-:-:S07]  /*14610*/  IMAD.MOV.U32 R5, RZ, RZ, R14 ;  /* 0x000000ffff057224 */ /* 0x000fce00078e000e */
[----:B------:R-:W-:Y:S05]  /*14620*/  WARPSYNC.COLLECTIVE R15, `(.L_x_4812) ;  /* 0x000000000f087348 */ /* 0x000fea0003c00000 */
[----:B------:R0:W1:Y:S02]  /*14630*/  SHFL.IDX P6, R14, R13, R12, R11 ;  /* 0x0000000c0d0e7389 */ /* 0x00006400000c000b */
[----:B01----:R-:W-:Y:S01]  /*14640*/  ENDCOLLECTIVE ;  /* 0x000000000000791b */ /* 0x003fe20003800000 */
.L_x_4812:
        /* <DEDUP_REMOVED lines=15> */
.L_x_4813:
[----:B------:R-:W-:Y:S02]  /*14740*/  IMAD.MOV.U32 R13, RZ, RZ, R2 ;  /* 0x000000ffff0d7224 */ /* 0x000fe400078e0002 */
[----:B------:R-:W-:Y:S02]  /*14750*/  IMAD.MOV.U32 R12, RZ, RZ, 0x2 ;  /* 0x00000002ff0c7424 */ /* 0x000fe400078e00ff */
[----:B------:R-:W-:-:S07]  /*14760*/  IMAD.MOV.U32 R5, RZ, RZ, R14 ;  /* 0x000000ffff057224 */ /* 0x000fce00078e000e */
[----:B------:R-:W-:Y:S05]  /*14770*/  WARPSYNC.COLLECTIVE R15, `(.L_x_4814) ;  /* 0x000000000f087348 */ /* 0x000fea0003c00000 */
[----:B------:R0:W1:Y:S02]  /*14780*/  SHFL.IDX P6, R14, R13, R12, R11 ;  /* 0x0000000c0d0e7389 */ /* 0x00006400000c000b */
[----:B01----:R-:W-:Y:S01]  /*14790*/  ENDCOLLECTIVE ;  /* 0x000000000000791b */ /* 0x003fe20003800000 */
.L_x_4814:
        /* <DEDUP_REMOVED lines=10> */
[----:B0-----:R-:W-:-:S05]  /*14840*/  VIADD R4, R17, 0x20 ;  /* 0x0000002011047836 */ /* 0x001fca0000000000 */
[----:B------:R-:W-:Y:S01]  /*14850*/  ISETP.GE.AND P1, PT, R4, R0, PT ;  /* 0x000000000400720c */ /* 0x000fe20003f26270 */
[----:B------:R-:W-:-:S12]  /*14860*/  IMAD.MOV.U32 R4, RZ, RZ, R14 ;  /* 0x000000ffff047224 */ /* 0x000fd800078e000e */
[----:B------:R-:W-:Y:S05]  /*14870*/  WARPSYNC.COLLECTIVE R15, `(.L_x_4815) ;  /* 0x000000000f087348 */ /* 0x000fea0003c00000 */
[----:B------:R0:W1:Y:S02]  /*14880*/  SHFL.IDX P6, R14, R13, R12, R11 ;  /* 0x0000000c0d0e7389 */ /* 0x00006400000c000b */
[----:B01----:R-:W-:Y:S01]  /*14890*/  ENDCOLLECTIVE ;  /* 0x000000000000791b */ /* 0x003fe20003800000 */
.L_x_4815:
[----:B------:R-:W-:Y:S02]  /*148a0*/  IMAD.MOV.U32 R13, RZ, RZ, R2 ;  /* 0x000000ffff0d7224 */ /* 0x000fe400078e0002 */
[----:B------:R-:W-:Y:S02]  /*148b0*/  IMAD.MOV.U32 R12, RZ, RZ, 0x3 ;  /* 0x00000003ff0c7424 */ /* 0x000fe400078e00ff */
[----:B------:R-:W-:-:S07]  /*148c0*/  IMAD.MOV.U32 R5, RZ, RZ, R14 ;  /* 0x000000ffff057224 */ /* 0x000fce00078e000e */
[----:B------:R-:W-:Y:S05]  /*148d0*/  WARPSYNC.COLLECTIVE R15, `(.L_x_4816) ;  /* 0x000000000f087348 */ /* 0x000fea0003c00000 */
[----:B------:R0:W1:Y:S02]  /*148e0*/  SHFL.IDX P6, R14, R13, R12, R11 ;  /* 0x0000000c0d0e7389 */ /* 0x00006400000c000b */
[----:B01----:R-:W-:Y:S01]  /*148f0*/  ENDCOLLECTIVE ;  /* 0x000000000000791b */ /* 0x003fe20003800000 */
.L_x_4816:
        /* <DEDUP_REMOVED lines=14> */
.L_x_4817:
[----:B------:R-:W-:Y:S01]  /*149e0*/  IMAD.MOV.U32 R3, RZ, RZ, R14 ;  /* 0x000000ffff037224 */ /* 0x000fe200078e000e */
[----:B------:R-:W-:Y:S06]  /*149f0*/  BRA `(.L_x_4818) ;  /* 0xffffffa800d07947 */ /* 0x000fec000383ffff */
.L_x_4693:
[----:B0-----:R-:W2:Y:S02]  /*14a00*/  LDL R2, [R1+0x4] ;  /* 0x0000040001027983 */ /* 0x001ea40000100800 */
[----:B--2---:R0:W1:Y:S02]  /*14a10*/  SYNCS.PHASECHK.TRANS64.TRYWAIT P0, [R2+URZ+0x28c20], R0 ;  /* 0x028c2000020075a7 */ /* 0x004064000800017f */
[----:B-1----:R-:W-:Y:S05]  /*14a20*/  @!P0 NANOSLEEP.SYNCS 0x989680 ;  /* 0x009896800000895d */ /* 0x002fea0003900000 */
[----:B------:R-:W1:Y:S02]  /*14a30*/  @!P0 SYNCS.PHASECHK.TRANS64 P0, [R2+URZ+0x28c20], R0 ;  /* 0x028c2000020085a7 */ /* 0x000e64000800007f */
[----:B-1----:R-:W-:Y:S05]  /*14a40*/  @!P0 BRA `(.L_x_4693) ;  /* 0xfffffffc00ec8947 */ /* 0x002fea000383ffff */
[----:B------:R-:W-:Y:S05]  /*14a50*/  BRA `(.L_x_4819) ;  /* 0xffffffac00307947 */ /* 0x000fea000383ffff */
.L_x_4697:
[----:B0-----:R0:W1:Y:S02]  /*14a60*/  SYNCS.PHASECHK.TRANS64.TRYWAIT P0, [R0+URZ+0x28c60], R2 ;  /* 0x028c6002000075a7 */ /* 0x001064000800017f */
[----:B-1----:R-:W-:Y:S05]  /*14a70*/  @!P0 NANOSLEEP.SYNCS 0x989680 ;  /* 0x009896800000895d */ /* 0x002fea0003900000 */
[----:B------:R-:W1:Y:S02]  /*14a80*/  @!P0 SYNCS.PHASECHK.TRANS64 P0, [R0+URZ+0x28c60], R2 ;  /* 0x028c6002000085a7 */ /* 0x000e64000800007f */
[----:B-1----:R-:W-:Y:S05]  /*14a90*/  @!P0 BRA `(.L_x_4697) ;  /* 0xfffffffc00f08947 */ /* 0x002fea000383ffff */
[----:B------:R-:W-:Y:S05]  /*14aa0*/  BRA `(.L_x_4820) ;  /* 0xffffffac00607947 */ /* 0x000fea000383ffff */
.L_x_4716:
[----:B-1----:R1:W2:Y:S02]  /*14ab0*/  SYNCS.PHASECHK.TRANS64.TRYWAIT P0, [R3+URZ+0x28c40], R2 ;  /* 0x028c4002030075a7 */ /* 0x0022a4000800017f */
[----:B--2---:R-:W-:Y:S05]  /*14ac0*/  @!P0 NANOSLEEP.SYNCS 0x989680 ;  /* 0x009896800000895d */ /* 0x004fea0003900000 */
[----:B------:R-:W2:Y:S02]  /*14ad0*/  @!P0 SYNCS.PHASECHK.TRANS64 P0, [R3+URZ+0x28c40], R2 ;  /* 0x028c4002030085a7 */ /* 0x000ea4000800007f */
[----:B--2---:R-:W-:Y:S05]  /*14ae0*/  @!P0 BRA `(.L_x_4716) ;  /* 0xfffffffc00f08947 */ /* 0x004fea000383ffff */
[----:B------:R-:W-:Y:S05]  /*14af0*/  BRA `(.L_x_4821) ;  /* 0xffffffb800847947 */ /* 0x000fea000383ffff */
.L_x_4721:
[----:B0-----:R0:W2:Y:S02]  /*14b00*/  SYNCS.PHASECHK.TRANS64.TRYWAIT P0, [R3+URZ+0x28c60], R2 ;  /* 0x028c6002030075a7 */ /* 0x0010a4000800017f */
[----:B--2---:R-:W-:Y:S05]  /*14b10*/  @!P0 NANOSLEEP.SYNCS 0x989680 ;  /* 0x009896800000895d */ /* 0x004fea0003900000 */
[----:B------:R-:W2:Y:S02]  /*14b20*/  @!P0 SYNCS.PHASECHK.TRANS64 P0, [R3+URZ+0x28c60], R2 ;  /* 0x028c6002030085a7 */ /* 0x000ea4000800007f */
[----:B--2---:R-:W-:Y:S05]  /*14b30*/  @!P0 BRA `(.L_x_4721) ;  /* 0xfffffffc00f08947 */ /* 0x004fea000383ffff */
[----:B------:R-:W-:Y:S05]  /*14b40*/  BRA `(.L_x_4822) ;  /* 0xffffffbc000c7947 */ /* 0x000fea000383ffff */
.L_x_4736:
[----:B0-----:R0:W1:Y:S02]  /*14b50*/  SYNCS.PHASECHK.TRANS64.TRYWAIT P0, [R4+URZ+0x28c40], R2 ;  /* 0x028c4002040075a7 */ /* 0x001064000800017f */
[----:B-1----:R-:W-:Y:S05]  /*14b60*/  @!P0 NANOSLEEP.SYNCS 0x989680 ;  /* 0x009896800000895d */ /* 0x002fea0003900000 */
[----:B------:R-:W1:Y:S02]  /*14b70*/  @!P0 SYNCS.PHASECHK.TRANS64 P0, [R4+URZ+0x28c40], R2 ;  /* 0x028c4002040085a7 */ /* 0x000e64000800007f */
[----:B-1----:R-:W-:Y:S05]  /*14b80*/  @!P0 BRA `(.L_x_4736) ;  /* 0xfffffffc00f08947 */ /* 0x002fea000383ffff */
[----:B------:R-:W-:Y:S05]  /*14b90*/  BRA `(.L_x_4823) ;  /* 0xffffffc800147947 */ /* 0x000fea000383ffff */
.L_x_4741:
[----:B-1----:R1:W2:Y:S02]  /*14ba0*/  SYNCS.PHASECHK.TRANS64.TRYWAIT P0, [R4+URZ+0x28c60], R2 ;  /* 0x028c6002040075a7 */ /* 0x0022a4000800017f */
[----:B--2---:R-:W-:Y:S05]  /*14bb0*/  @!P0 NANOSLEEP.SYNCS 0x989680 ;  /* 0x009896800000895d */ /* 0x004fea0003900000 */
[----:B------:R-:W2:Y:S02]  /*14bc0*/  @!P0 SYNCS.PHASECHK.TRANS64 P0, [R4+URZ+0x28c60], R2 ;  /* 0x028c6002040085a7 */ /* 0x000ea4000800007f */
[----:B--2---:R-:W-:Y:S05]  /*14bd0*/  @!P0 BRA `(.L_x_4741) ;  /* 0xfffffffc00f08947 */ /* 0x004fea000383ffff */
[----:B------:R-:W-:Y:S05]  /*14be0*/  BRA `(.L_x_4824) ;  /* 0xffffffc800987947 */ /* 0x000fea000383ffff */
.L_x_4756:
[----:B-1----:R1:W2:Y:S02]  /*14bf0*/  SYNCS.PHASECHK.TRANS64.TRYWAIT P0, [R4+URZ+0x28c40], R2 ;  /* 0x028c4002040075a7 */ /* 0x0022a4000800017f */
[----:B--2---:R-:W-:Y:S05]  /*14c00*/  @!P0 NANOSLEEP.SYNCS 0x989680 ;  /* 0x009896800000895d */ /* 0x004fea0003900000 */
[----:B------:R-:W2:Y:S02]  /*14c10*/  @!P0 SYNCS.PHASECHK.TRANS64 P0, [R4+URZ+0x28c40], R2 ;  /* 0x028c4002040085a7 */ /* 0x000ea4000800007f */
[----:B--2---:R-:W-:Y:S05]  /*14c20*/  @!P0 BRA `(.L_x_4756) ;  /* 0xfffffffc00f08947 */ /* 0x004fea000383ffff */
[----:B------:R-:W-:Y:S05]  /*14c30*/  BRA `(.L_x_4825) ;  /* 0xffffffd400847947 */ /* 0x000fea000383ffff */
.L_x_4761:
[----:B0-----:R0:W2:Y:S02]  /*14c40*/  SYNCS.PHASECHK.TRANS64.TRYWAIT P0, [R4+URZ+0x28c60], R2 ;  /* 0x028c6002040075a7 */ /* 0x0010a4000800017f */
[----:B--2---:R-:W-:Y:S05]  /*14c50*/  @!P0 NANOSLEEP.SYNCS 0x989680 ;  /* 0x009896800000895d */ /* 0x004fea0003900000 */
[----:B------:R-:W2:Y:S02]  /*14c60*/  @!P0 SYNCS.PHASECHK.TRANS64 P0, [R4+URZ+0x28c60], R2 ;  /* 0x028c6002040085a7 */ /* 0x000ea4000800007f */
[----:B--2---:R-:W-:Y:S05]  /*14c70*/  @!P0 BRA `(.L_x_4761) ;  /* 0xfffffffc00f08947 */ /* 0x004fea000383ffff */
[----:B------:R-:W-:Y:S05]  /*14c80*/  BRA `(.L_x_4826) ;  /* 0xffffffd8000c7947 */ /* 0x000fea000383ffff */
.L_x_4777:
        /* <DEDUP_REMOVED lines=8> */
.L_x_4828:
[----:B------:R-:W-:Y:S05]  /*14d10*/  BSYNC B0 ;  /* 0x0000000000007941 */ /* 0x000fea0003800000 */
.L_x_4827:
        /* <DEDUP_REMOVED lines=9> */
.L_x_4829:
        /* <DEDUP_REMOVED lines=18> */
.L_x_4830:
[----:B------:R-:W-:Y:S01]  /*14ed0*/  IMAD.MOV.U32 R12, RZ, RZ, 0x2 ;  /* 0x00000002ff0c7424 */ /* 0x000fe200078e00ff */
[----:B------:R-:W-:-:S05]  /*14ee0*/  SEL R5, R14, RZ, P1 ;  /* 0x000000ff0e057207 */ /* 0x000fca0000800000 */
[----:B------:R-:W-:-:S04]  /*14ef0*/  IMAD.IADD R3, R2, 0x1, R5 ;  /* 0x0000000102037824 */ /* 0x000fc800078e0205 */
[----:B------:R-:W-:-:S07]  /*14f00*/  IMAD.MOV.U32 R13, RZ, RZ, R3 ;  /* 0x000000ffff0d7224 */ /* 0x000fce00078e0003 */
[----:B------:R-:W-:Y:S05]  /*14f10*/  WARPSYNC.COLLECTIVE R15, `(.L_x_4831) ;  /* 0x000000000f087348 */ /* 0x000fea0003c00000 */
[----:B------:R0:W1:Y:S02]  /*14f20*/  SHFL.UP P6, R14, R13, R12, R11 ;  /* 0x0400000c0d0e7389 */ /* 0x00006400000c000b */
[----:B01----:R-:W-:Y:S01]  /*14f30*/  ENDCOLLECTIVE ;  /* 0x000000000000791b */ /* 0x003fe20003800000 */
.L_x_4831:
[----:B------:R-:W-:Y:S01]  /*14f40*/  IMAD.MOV.U32 R12, RZ, RZ, 0x4 ;  /* 0x00000004ff0c7424 */ /* 0x000fe200078e00ff */
[----:B------:R-:W-:-:S05]  /*14f50*/  SEL R14, R14, RZ, P2 ;  /* 0x000000ff0e0e7207 */ /* 0x000fca0001000000 */
[----:B------:R-:W-:-:S04]  /*14f60*/  IMAD.IADD R3, R3, 0x1, R14 ;  /* 0x0000000103037824 */ /* 0x000fc800078e020e */
[----:B------:R-:W-:-:S07]  /*14f70*/  IMAD.MOV.U32 R13, RZ, RZ, R3 ;  /* 0x000000ffff0d7224 */ /* 0x000fce00078e0003 */
[----:B------:R-:W-:Y:S05]  /*14f80*/  WARPSYNC.COLLECTIVE R15, `(.L_x_4832) ;  /* 0x000000000f087348 */ /* 0x000fea0003c00000 */
[----:B------:R0:W1:Y:S02]  /*14f90*/  SHFL.UP P6, R14, R13, R12, R11 ;  /* 0x0400000c0d0e7389 */ /* 0x00006400000c000b */
[----:B01----:R-:W-:Y:S01]  /*14fa0*/  ENDCOLLECTIVE ;  /* 0x000000000000791b */ /* 0x003fe20003800000 */
.L_x_4832:
[----:B------:R-:W-:Y:S01]  /*14fb0*/  IMAD.MOV.U32 R12, RZ, RZ, 0x8 ;  /* 0x00000008ff0c7424 */ /* 0x000fe200078e00ff */
[----:B------:R-:W-:-:S05]  /*14fc0*/  SEL R14, R14, RZ, P3 ;  /* 0x000000ff0e0e7207 */ /* 0x000fca0001800000 */
[----:B------:R-:W-:-:S04]  /*14fd0*/  IMAD.IADD R3, R3, 0x1, R14 ;  /* 0x0000000103037824 */ /* 0x000fc800078e020e */
[----:B------:R-:W-:-:S07]  /*14fe0*/  IMAD.MOV.U32 R13, RZ, RZ, R3 ;  /* 0x000000ffff0d7224 */ /* 0x000fce00078e0003 */
[----:B------:R-:W-:Y:S05]  /*14ff0*/  WARPSYNC.COLLECTIVE R15, `(.L_x_4833) ;  /* 0x000000000f087348 */ /* 0x000fea0003c00000 */
[----:B------:R0:W1:Y:S02]  /*15000*/  SHFL.UP P6, R14, R13, R12, R11 ;  /* 0x0400000c0d0e7389 */ /* 0x00006400000c000b */
[----:B01----:R-:W-:Y:S01]  /*15010*/  ENDCOLLECTIVE ;  /* 0x000000000000791b */ /* 0x003fe20003800000 */
.L_x_4833:
[----:B------:R-:W-:Y:S01]  /*15020*/  IMAD.MOV.U32 R12, RZ, RZ, 0x10 ;  /* 0x00000010ff0c7424 */ /* 0x000fe200078e00ff */
[----:B------:R-:W-:-:S05]  /*15030*/  SEL R14, R14, RZ, P4 ;  /* 0x000000ff0e0e7207 */ /* 0x000fca0002000000 */
[----:B------:R-:W-:-:S04]  /*15040*/  IMAD.IADD R3, R3, 0x1, R14 ;  /* 0x0000000103037824 */ /* 0x000fc800078e020e */
[----:B------:R-:W-:-:S07]  /*15050*/  IMAD.MOV.U32 R13, RZ, RZ, R3 ;  /* 0x000000ffff0d7224 */ /* 0x000fce00078e0003 */
[----:B------:R-:W-:Y:S05]  /*15060*/  WARPSYNC.COLLECTIVE R15, `(.L_x_4834) ;  /* 0x000000000f087348 */ /* 0x000fea0003c00000 */
[----:B------:R0:W1:Y:S02]  /*15070*/  SHFL.UP P6, R14, R13, R12, R11 ;  /* 0x0400000c0d0e7389 */ /* 0x00006400000c000b */
[----:B01----:R-:W-:Y:S01]  /*15080*/  ENDCOLLECTIVE ;  /* 0x000000000000791b */ /* 0x003fe20003800000 */
.L_x_4834:
        /* <DEDUP_REMOVED lines=8> */
.L_x_4835:
[----:B------:R-:W-:Y:S05]  /*15110*/  BRA `(.L_x_4836) ;  /* 0xffffffe0007c7947 */ /* 0x000fea000383ffff */
.L_x_4782:
        /* <DEDUP_REMOVED lines=8> */
.L_x_4838:
[----:B------:R-:W-:Y:S05]  /*151a0*/  BSYNC B0 ;  /* 0x0000000000007941 */ /* 0x000fea0003800000 */
.L_x_4837:
        /* <DEDUP_REMOVED lines=8> */
.L_x_4839:
[----:B------:R-:W-:Y:S01]  /*15230*/  IMAD.MOV.U32 R12, RZ, RZ, 0x4 ;  /* 0x00000004ff0c7424 */ /* 0x000fe200078e00ff */
[----:B------:R-:W-:-:S05]  /*15240*/  SEL R4, R14, RZ, P2 ;  /* 0x000000ff0e047207 */ /* 0x000fca0001000000 */
[----:B------:R-:W-:-:S04]  /*15250*/  IMAD.IADD R4, R13, 0x1, R4 ;  /* 0x000000010d047824 */ /* 0x000fc800078e0204 */
[----:B------:R-:W-:-:S07]  /*15260*/  IMAD.MOV.U32 R13, RZ, RZ, R4 ;  /* 0x000000ffff0d7224 */ /* 0x000fce00078e0004 */
[----:B------:R-:W-:Y:S05]  /*15270*/  WARPSYNC.COLLECTIVE R15, `(.L_x_4840) ;  /* 0x000000000f087348 */ /* 0x000fea0003c00000 */
[----:B------:R0:W1:Y:S02]  /*15280*/  SHFL.UP P6, R14, R13, R12, R11 ;  /* 0x0400000c0d0e7389 */ /* 0x00006400000c000b */
[----:B01----:R-:W-:Y:S01]  /*15290*/  ENDCOLLECTIVE ;  /* 0x000000000000791b */ /* 0x003fe20003800000 */
.L_x_4840:
[----:B------:R-:W-:Y:S01]  /*152a0*/  IMAD.MOV.U32 R12, RZ, RZ, 0x8 ;  /* 0x00000008ff0c7424 */ /* 0x000fe200078e00ff */
[----:B------:R-:W-:-:S05]  /*152b0*/  SEL R5, R14, RZ, P3 ;  /* 0x000000ff0e057207 */ /* 0x000fca0001800000 */
[----:B------:R-:W-:-:S04]  /*152c0*/  IMAD.IADD R5, R4, 0x1, R5 ;  /* 0x0000000104057824 */ /* 0x000fc800078e0205 */
[----:B------:R-:W-:-:S07]  /*152d0*/  IMAD.MOV.U32 R13, RZ, RZ, R5 ;  /* 0x000000ffff0d7224 */ /* 0x000fce00078e0005 */
[----:B------:R-:W-:Y:S05]  /*152e0*/  WARPSYNC.COLLECTIVE R15, `(.L_x_4841) ;  /* 0x000000000f087348 */ /* 0x000fea0003c00000 */
[----:B------:R0:W1:Y:S02]  /*152f0*/  SHFL.UP P6, R14, R13, R12, R11 ;  /* 0x0400000c0d0e7389 */ /* 0x00006400000c000b */
[----:B01----:R-:W-:Y:S01]  /*15300*/  ENDCOLLECTIVE ;  /* 0x000000000000791b */ /* 0x003fe20003800000 */
.L_x_4841:
[----:B------:R-:W-:Y:S01]  /*15310*/  IMAD.MOV.U32 R12, RZ, RZ, 0x10 ;  /* 0x00000010ff0c7424 */ /* 0x000fe200078e00ff */
[----:B------:R-:W-:-:S05]  /*15320*/  SEL R6, R14, RZ, P4 ;  /* 0x000000ff0e067207 */ /* 0x000fca0002000000 */
[----:B------:R-:W-:-:S04]  /*15330*/  IMAD.IADD R6, R5, 0x1, R6 ;  /* 0x0000000105067824 */ /* 0x000fc800078e0206 */
[----:B------:R-:W-:-:S07]  /*15340*/  IMAD.MOV.U32 R13, RZ, RZ, R6 ;  /* 0x000000ffff0d7224 */ /* 0x000fce00078e0006 */
[----:B------:R-:W-:Y:S05]  /*15350*/  WARPSYNC.COLLECTIVE R15, `(.L_x_4842) ;  /* 0x000000000f087348 */ /* 0x000fea0003c00000 */
[----:B------:R0:W1:Y:S02]  /*15360*/  SHFL.UP P6, R14, R13, R12, R11 ;  /* 0x0400000c0d0e7389 */ /* 0x00006400000c000b */
[----:B01----:R-:W-:Y:S01]  /*15370*/  ENDCOLLECTIVE ;  /* 0x000000000000791b */ /* 0x003fe20003800000 */
.L_x_4842:
        /* <DEDUP_REMOVED lines=8> */
.L_x_4843:
[----:B------:R-:W-:Y:S05]  /*15400*/  BRA `(.L_x_4844) ;  /* 0xffffffe0005c7947 */ /* 0x000fea000383ffff */
.L_x_4784:
[----:B------:R-:W-:Y:S01]  /*15410*/  BSSY B0, `(.L_x_4845) ;  /* 0x0000006000007945 */ /* 0x000fe20003800000 */
[----:B------:R-:W-:Y:S01]  /*15420*/  PLOP3.LUT P6, PT, P6, PT, PT, 0x8, 0x0 ;  /* 0x000000000000781c */ /* 0x000fe200037ce170 */
[----:B------:R-:W-:-:S12]  /*15430*/  IMAD.MOV.U32 R15, RZ, RZ, -0x1 ;  /* 0xffffffffff0f7424 */ /* 0x000fd800078e00ff */
[----:B01---5:R-:W-:Y:S05]  /*15440*/  WARPSYNC.COLLECTIVE R15, `(.L_x_4846) ;  /* 0x000000000f087348 */ /* 0x023fea0003c00000 */
[----:B------:R-:W-:Y:S01]  /*15450*/  VOTE.ANY R14, PT, P6 ;  /* 0x00000000000e7806 */ /* 0x000fe200030e0100 */
[----:B01---5:R-:W-:Y:S06]  /*15460*/  ENDCOLLECTIVE ;  /* 0x000000000000791b */ /* 0x023fec0003800000 */
.L_x_4846:
[----:B------:R-:W-:Y:S05]  /*15470*/  BSYNC B0 ;  /* 0x0000000000007941 */ /* 0x000fea0003800000 */
.L_x_4845:
        /* <DEDUP_REMOVED lines=9> */
.L_x_4847:
[----:B------:R-:W-:Y:S01]  /*15510*/  IMAD.MOV.U32 R17, RZ, RZ, R14 ;  /* 0x000000ffff117224 */ /* 0x000fe200078e000e */
[----:B------:R-:W-:Y:S06]  /*15520*/  BRA `(.L_x_4848) ;  /* 0xffffffe0004c7947 */ /* 0x000fec000383ffff */
.L_x_4786:
[----:B------:R-:W-:Y:S01]  /*15530*/  BSSY B0, `(.L_x_4849) ;  /* 0x0000007000007945 */ /* 0x000fe20003800000 */
[----:B------:R-:W-:Y:S02]  /*15540*/  IMAD.MOV.U32 R13, RZ, RZ, R3 ;  /* 0x000000ffff0d7224 */ /* 0x000fe400078e0003 */
[----:B------:R-:W-:Y:S02]  /*15550*/  IMAD.MOV.U32 R11, RZ, RZ, 0x1f ;  /* 0x0000001fff0b7424 */ /* 0x000fe400078e00ff */
[----:B------:R-:W-:-:S07]  /*15560*/  IMAD.MOV.U32 R15, RZ, RZ, -0x1 ;  /* 0xffffffffff0f7424 */ /* 0x000fce00078e00ff */
[----:B0123-5:R-:W-:Y:S05]  /*15570*/  WARPSYNC.COLLECTIVE R15, `(.L_x_4850) ;  /* 0x000000000f087348 */ /* 0x02ffea0003c00000 */
[----:B------:R4:W0:Y:S02]  /*15580*/  SHFL.IDX P6, R14, R13, R12, R11 ;  /* 0x0000000c0d0e7389 */ /* 0x00082400000c000b */
[----:B012345:R-:W-:Y:S01]  /*15590*/  ENDCOLLECTIVE ;  /* 0x000000000000791b */ /* 0x03ffe20003800000 */
.L_x_4850:
[----:B------:R-:W-:Y:S05]  /*155a0*/  BSYNC B0 ;  /* 0x0000000000007941 */ /* 0x000fea0003800000 */
.L_x_4849:
[----:B------:R-:W-:Y:S01]  /*155b0*/  IMAD.MOV.U32 R5, RZ, RZ, R14 ;  /* 0x000000ffff057224 */ /* 0x000fe200078e000e */
[----:B------:R-:W-:Y:S06]  /*155c0*/  BRA `(.L_x_4785) ;  /* 0xffffffe000407947 */ /* 0x000fec000383ffff */
.L_x_4790:
[----:B-1----:R1:W2:Y:S02]  /*155d0*/  SYNCS.PHASECHK.TRANS64.TRYWAIT P0, [R0+URZ+0x28c20], R3 ;  /* 0x028c2003000075a7 */ /* 0x0022a4000800017f */
[----:B--2---:R-:W-:Y:S05]  /*155e0*/  @!P0 NANOSLEEP.SYNCS 0x989680 ;  /* 0x009896800000895d */ /* 0x004fea0003900000 */
[----:B------:R-:W2:Y:S02]  /*155f0*/  @!P0 SYNCS.PHASECHK.TRANS64 P0, [R0+URZ+0x28c20], R3 ;  /* 0x028c2003000085a7 */ /* 0x000ea4000800007f */
[----:B--2---:R-:W-:Y:S05]  /*15600*/  @!P0 BRA `(.L_x_4790) ;  /* 0xfffffffc00f08947 */ /* 0x004fea000383ffff */
[----:B------:R-:W-:Y:S05]  /*15610*/  BRA `(.L_x_4851) ;  /* 0xffffffe400c07947 */ /* 0x000fea000383ffff */
.L_x_4791:
        /* <DEDUP_REMOVED lines=8> */
[----:B01---5:R-:W-:Y:S05]  /*156a0*/  WARPSYNC.COLLECTIVE R15, `(.L_x_4853) ;  /* 0x000000000f087348 */ /* 0x023fea0003c00000 */
[----:B------:R2:W3:Y:S02]  /*156b0*/  SHFL.IDX P6, R14, R13, R12, R11 ;  /* 0x0000000c0d0e7389 */ /* 0x0004e400000c000b */
[----:B0123-5:R-:W-:Y:S01]  /*156c0*/  ENDCOLLECTIVE ;  /* 0x000000000000791b */ /* 0x02ffe20003800000 */
.L_x_4853:
[----:B------:R-:W-:Y:S05]  /*156d0*/  BSYNC B0 ;  /* 0x0000000000007941 */ /* 0x000fea0003800000 */
.L_x_4852:
[----:B------:R-:W-:Y:S05]  /*156e0*/  BRA `(.L_x_4854) ;  /* 0xffffffe400a87947 */ /* 0x000fea000383ffff */
.L_x_4794:
[----:B------:R-:W-:Y:S01]  /*156f0*/  BSSY B1, `(.L_x_4855) ;  /* 0x0000006000017945 */ /* 0x000fe20003800000 */
[----:B------:R-:W-:-:S07]  /*15700*/  IMAD.MOV.U32 R15, RZ, RZ, -0x1 ;  /* 0xffffffffff0f7424 */ /* 0x000fce00078e00ff */
[----:B012--5:R-:W-:Y:S05]  /*15710*/  WARPSYNC.COLLECTIVE R15, `(.L_x_4856) ;  /* 0x000000000f0c7348 */ /* 0x027fea0003c00000 */
[----:B------:R-:W-:Y:S02]  /*15720*/  ELECT P6, UR62, PT ;  /* 0x00000000003e782f */ /* 0x000fe400038c0000 */
[----:B------:R-:W-:Y:S01]  /*15730*/  MOV R14, UR62 ;  /* 0x0000003e000e7c02 */ /* 0x000fe20008000f00 */
[----:B012--5:R-:W-:Y:S10]  /*15740*/  ENDCOLLECTIVE ;  /* 0x000000000000791b */ /* 0x027ff40003800000 */
.L_x_4856:
[----:B------:R-:W-:Y:S05]  /*15750*/  BSYNC B1 ;  /* 0x0000000000017941 */ /* 0x000fea0003800000 */
.L_x_4855:
[----:B------:R-:W-:Y:S05]  /*15760*/  BRA `(.L_x_4857) ;  /* 0xffffffe400a07947 */ /* 0x000fea000383ffff */
.L_x_4796:
[----:B0-----:R0:W1:Y:S02]  /*15770*/  SYNCS.PHASECHK.TRANS64.TRYWAIT P0, [R6+URZ], R5 ;  /* 0x00000005060075a7 */ /* 0x001064000800017f */
[----:B-1----:R-:W-:Y:S05]  /*15780*/  @!P0 NANOSLEEP.SYNCS 0x989680 ;  /* 0x009896800000895d */ /* 0x002fea0003900000 */
[----:B------:R-:W1:Y:S02]  /*15790*/  @!P0 SYNCS.PHASECHK.TRANS64 P0, [R6+URZ], R5 ;  /* 0x00000005060085a7 */ /* 0x000e64000800007f */
[----:B-1----:R-:W-:Y:S05]  /*157a0*/  @!P0 BRA `(.L_x_4796) ;  /* 0xfffffffc00f08947 */ /* 0x002fea000383ffff */
[----:B------:R-:W-:Y:S05]  /*157b0*/  BRA `(.L_x_4858) ;  /* 0xffffffe400dc7947 */ /* 0x000fea000383ffff */
.L_x_4797:
[----:B-1----:R1:W2:Y:S02]  /*157c0*/  SYNCS.PHASECHK.TRANS64.TRYWAIT P0, [R7+URZ], R2 ;  /* 0x00000002070075a7 */ /* 0x0022a4000800017f */
[----:B--2---:R-:W-:Y:S05]  /*157d0*/  @!P0 NANOSLEEP.SYNCS 0x989680 ;  /* 0x009896800000895d */ /* 0x004fea0003900000 */
[----:B------:R-:W2:Y:S02]  /*157e0*/  @!P0 SYNCS.PHASECHK.TRANS64 P0, [R7+URZ], R2 ;  /* 0x00000002070085a7 */ /* 0x000ea4000800007f */
[----:B--2---:R-:W-:Y:S05]  /*157f0*/  @!P0 BRA `(.L_x_4797) ;  /* 0xfffffffc00f08947 */ /* 0x004fea000383ffff */
[----:B------:R-:W-:Y:S05]  /*15800*/  BRA `(.L_x_4859) ;  /* 0xffffffe400d07947 */ /* 0x000fea000383ffff */
.L_x_4799:
[----:B--2---:R2:W3:Y:S02]  /*15810*/  SYNCS.PHASECHK.TRANS64.TRYWAIT P0, [R4+URZ], R5 ;  /* 0x00000005040075a7 */ /* 0x0044e4000800017f */
[----:B---3--:R-:W-:Y:S05]  /*15820*/  @!P0 NANOSLEEP.SYNCS 0x989680 ;  /* 0x009896800000895d */ /* 0x008fea0003900000 */
[----:B------:R-:W3:Y:S02]  /*15830*/  @!P0 SYNCS.PHASECHK.TRANS64 P0, [R4+URZ], R5 ;  /* 0x00000005040085a7 */ /* 0x000ee4000800007f */
[----:B---3--:R-:W-:Y:S05]  /*15840*/  @!P0 BRA `(.L_x_4799) ;  /* 0xfffffffc00f08947 */ /* 0x008fea000383ffff */
[----:B------:R-:W-:Y:S05]  /*15850*/  BRA `(.L_x_4860) ;  /* 0xffffffe400d87947 */ /* 0x000fea000383ffff */
.L_x_4861:
        /* <DEDUP_REMOVED lines=10> */
.L_x_6036:


//--------------------- .text._ZN7cutlass13device_kernelIN5flash11enable_sm90INS1_16FlashAttnFwdSm90INS1_25CollectiveMainloopFwdSm90ILi2EN4cute5tupleIJNS5_1CILi1EEES8_S8_EEENS6_IJNS7_ILi64EEESA_SA_EEELi512ENS_10bfloat16_tEfNS_4arch4Sm90ELb1ELb0ELb1ELb1ELb0ELb1ELb0ELb0ELb0ELb1ELb0ELb0EEENS1_21CollectiveEpilogueFwdINS6_IJSA_NS7_ILi512EEESA_EEES9_SC_SE_Li256ELb1ELb1ELb0ELb0EEENS1_36VarlenDynamicPersistentTileSchedulerILi64ELi64ELi256ELi128ELb0ELb1ELb1ELb1ELb1ELb1EEEEEEEEEvNT_6ParamsE --------------------------
	.section	.text._ZN7cutlass13device_kernelIN5flash11enable_sm90INS1_16FlashAttnFwdSm90INS1_25CollectiveMainloopFwdSm90ILi2EN4cute5tupleIJNS5_1CILi1EEES8_S8_EEENS6_IJNS7_ILi64EEESA_SA_EEELi512ENS_10bfloat16_tEfNS_4arch4Sm90ELb1ELb0ELb1ELb1ELb0ELb1ELb0ELb0ELb0ELb1ELb0ELb0EEENS1_21CollectiveEpilogueFwdINS6_IJSA_NS7_ILi512EEESA_EEES9_SC_SE_Li256ELb1ELb1ELb0ELb0EEENS1_36VarlenDynamicPersistentTileSchedulerILi64ELi64ELi256ELi128ELb0ELb1ELb1ELb1ELb1ELb1EEEEEEEEEvNT_6ParamsE,"ax",@progbits
	.align	128
.text._ZN7cutlass13device_kernelIN5flash11enable_sm90INS1_16FlashAttnFwdSm90INS1_25CollectiveMainloopFwdSm90ILi2EN4cute5tupleIJNS5_1CILi1EEES8_S8_EEENS6_IJNS7_ILi64EEESA_SA_EEELi512ENS_10bfloat16_tEfNS_4arch4Sm90ELb1ELb0ELb1ELb1ELb0ELb1ELb0ELb0ELb0ELb1ELb0ELb0EEENS1_21CollectiveEpilogueFwdINS6_IJSA_NS7_ILi512EEESA_EEES9_SC_SE_Li256ELb1ELb1ELb0ELb0EEENS1_36VarlenDynamicPersistentTileSchedulerILi64ELi64ELi256ELi128ELb0ELb1ELb1ELb1ELb1ELb1EEEEEEEEEvNT_6ParamsE:
        .type           _ZN7cutlass13device_kernelIN5flash11enable_sm90INS1_16FlashAttnFwdSm90INS1_25CollectiveMainloopFwdSm90ILi2EN4cute5tupleIJNS5_1CILi1EEES8_S8_EEENS6_IJNS7_ILi64EEESA_SA_EEELi512ENS_10bfloat16_tEfNS_4arch4Sm90ELb1ELb0ELb1ELb1ELb0ELb1ELb0ELb0ELb0ELb1ELb0ELb0EEENS1_21CollectiveEpilogueFwdINS6_IJSA_NS7_ILi512EEESA_EEES9_SC_SE_Li256ELb1ELb1ELb0ELb0EEENS1_36VarlenDynamicPersistentTileSchedulerILi64ELi64ELi256ELi128ELb0ELb1ELb1ELb1ELb1ELb1EEEEEEEEEvNT_6ParamsE,@function
        .size           _ZN7cutlass13device_kernelIN5flash11enable_sm90INS1_16FlashAttnFwdSm90INS1_25CollectiveMainloopFwdSm90ILi2EN4cute5tupleIJNS5_1CILi1EEES8_S8_EEENS6_IJNS7_ILi64EEESA_SA_EEELi512ENS_10bfloat16_tEfNS_4arch4Sm90ELb1ELb0ELb1ELb1ELb0ELb1ELb0ELb0ELb0ELb1ELb0ELb0EEENS1_21CollectiveEpilogueFwdINS6_IJSA_NS7_ILi512EEESA_EEES9_SC_SE_Li256ELb1ELb1ELb0ELb0EEENS1_36VarlenDynamicPersistentTileSchedulerILi64ELi64ELi256ELi128ELb0ELb1ELb1ELb1ELb1ELb1EEEEEEEEEvNT_6ParamsE,(.L_x_6037 - _ZN7cutlass13device_kernelIN5flash11enable_sm90INS1_16FlashAttnFwdSm90INS1_25CollectiveMainloopFwdSm90ILi2EN4cute5tupleIJNS5_1CILi1EEES8_S8_EEENS6_IJNS7_ILi64EEESA_SA_EEELi512ENS_10bfloat16_tEfNS_4arch4Sm90ELb1ELb0ELb1ELb1ELb0ELb1ELb0ELb0ELb0ELb1ELb0ELb0EEENS1_21CollectiveEpilogueFwdINS6_IJSA_NS7_ILi512EEESA_EEES9_SC_SE_Li256ELb1ELb1ELb0ELb0EEENS1_36VarlenDynamicPersistentTileSchedulerILi64ELi64ELi256ELi128ELb0ELb1ELb1ELb1ELb1ELb1EEEEEEEEEvNT_6ParamsE)
        .other          _ZN7cutlass13device_kernelIN5flash11enable_sm90INS1_16FlashAttnFwdSm90INS1_25CollectiveMainloopFwdSm90ILi2EN4cute5tupleIJNS5_1CILi1EEES8_S8_EEENS6_IJNS7_ILi64EEESA_SA_EEELi512ENS_10bfloat16_tEfNS_4arch4Sm90ELb1ELb0ELb1ELb1ELb0ELb1ELb0ELb0ELb0ELb1ELb0ELb0EEENS1_21CollectiveEpilogueFwdINS6_IJSA_NS7_ILi512EEESA_EEES9_SC_SE_Li256ELb1ELb1ELb0ELb0EEENS1_36VarlenDynamicPersistentTileSchedulerILi64ELi64ELi256ELi128ELb0ELb1ELb1ELb1ELb1ELb1EEEEEEEEEvNT_6ParamsE,@"STO_CUDA_ENTRY STV_DEFAULT"
_ZN7cutlass13device_kernelIN5flash11enable_sm90INS1_16FlashAttnFwdSm90INS1_25CollectiveMainloopFwdSm90ILi2EN4cute5tupleIJNS5_1CILi1EEES8_S8_EEENS6_IJNS7_ILi64EEESA_SA_EEELi512ENS_10bfloat16_tEfNS_4arch4Sm90ELb1ELb0ELb1ELb1ELb0ELb1ELb0ELb0ELb0ELb1ELb0ELb0EEENS1_21CollectiveEpilogueFwdINS6_IJSA_NS7_ILi512EEESA_EEES9_SC_SE_Li256ELb1ELb1ELb0ELb0EEENS1_36VarlenDynamicPersistentTileSchedulerILi64ELi64ELi256ELi128ELb0ELb1ELb1ELb1ELb1ELb1EEEEEEEEEvNT_6ParamsE:
        /* <DEDUP_REMOVED lines=23> */
.L_x_4863:
[----:B------:R-:W-:Y:S05]  /*0170*/  BSYNC B0 ;  /* 0x0000000000007941 */ /* 0x000fea0003800000 */
.L_x_4862:
        /* <DEDUP_REMOVED lines=37> */
.L_x_4864:
        /* <DEDUP_REMOVED lines=22> */
.L_x_4865:
        /* <DEDUP_REMOVED lines=18> */
.L_x_4866:
        /* <DEDUP_REMOVED lines=22> */
.L_x_4867:
        /* <DEDUP_REMOVED lines=22> */
.L_x_4868:
        /* <DEDUP_REMOVED lines=9> */
.L_x_4871:
[----:B------:R-:W-:-:S08]  /*09a0*/  NOP ;  /* 0x0000000000007918 */ /* 0x000fd00000000000 */
[----:B------:R-:W0:Y:S02]  /*09b0*/  USETMAXREG.TRY_ALLOC.CTAPOOL UP0, 0xf0 ;  /* 0x000000f0000079c8 */ /* 0x000e240008000600 */
[----:B0-----:R-:W-:-:S13]  /*09c0*/  PLOP3.LUT P0, PT, PT, PT, UP0, 0x80, 0x0 ;  /* 0x000000000000781c */ /* 0x001fda0003f0f008 */
[----:B------:R-:W-:Y:S05]  /*09d0*/  @!P0 BRA `(.L_x_4871) ;  /* 0xfffffffc00f08947 */ /* 0x000fea000383ffff */
[----:B------:R-:W-:Y:S01]  /*09e0*/  SHF.R.U32.HI R0, RZ, 0x7, R4 ;  /* 0x00000007ff007819 */ /* 0x000fe20000011604 */
[----:B------:R-:W0:Y:S01]  /*09f0*/  S2UR UR5, SR_CgaCtaId ;  /* 0x00000000000579c3 */ /* 0x000e220000008800 */
[----:B------:R-:W-:Y:S02]  /*0a00*/  UMOV UR4, 0x400 ;  /* 0x0000040000047882 */ /* 0x000fe40000000000 */
[----:B------:R-:W-:-:S13]  /*0a10*/  ISETP.NE.AND P0, PT, R0, 0x1, PT ;  /* 0x000000010000780c */ /* 0x000fda0003f05270 */
[----:B------:R-:W-:Y:S06]  /*0a20*/  @!P0 BAR.ARV 0x8, 0x100 ;  /* 0x0204000000008b1d */ /* 0x000fec0000002000 */
[----:B------:R-:W-:Y:S01]  /*0a30*/  ISETP.GE.U32.AND P0, PT, R4, 0x100, PT ;  /* 0x000001000400780c */ /* 0x000fe20003f06070 */
[----:B0-----:R-:W-:-:S06]  /*0a40*/  ULEA UR4, UR5, UR4, 0x18 ;  /* 0x0000000405047291 */ /* 0x001fcc000f8ec03f */
[----:B------:R-:W-:Y:S01]  /*0a50*/  IMAD.U32 R2, RZ, RZ, UR4 ;  /* 0x00000004ff027e24 */ /* 0x000fe2000f8e00ff */
[----:B------:R-:W-:-:S05]  /*0a60*/  ULDC UR4, c[0x0][0xc3c] ;  /* 0x00030f0000047ab9 */ /* 0x000fca0000000800 */
[----:B------:R-:W-:Y:S08]  /*0a70*/  @P0 BAR.ARV 0xf, 0x100 ;  /* 0x03c4000000000b1d */ /* 0x000ff00000002000 */
[----:B------:R-:W-:Y:S06]  /*0a80*/  BAR.SYNC.DEFER_BLOCKING 0x5, 0x180 ;  /* 0x0146000000007b1d */ /* 0x000fec0000010000 */
[----:B------:R-:W0:Y:S02]  /*0a90*/  LDS.128 R24, [R2+0x28cd0] ;  /* 0x028cd00002187984 */ /* 0x000e240000000c00 */
[----:B------:R-:W-:Y:S06]  /*0aa0*/  BAR.ARV 0x4, 0x180 ;  /* 0x0106000000007b1d */ /* 0x000fec0000002000 */
[----:B0-----:R-:W-:-:S13]  /*0ab0*/  ISETP.GE.AND P0, PT, R27, UR4, PT ;  /* 0x000000041b007c0c */ /* 0x001fda000bf06270 */
[----:B------:R-:W-:Y:S05]  /*0ac0*/  @P0 BRA `(.L_x_4872) ;  /* 0x000001b400480947 */ /* 0x000fea0003800000 */
[----:B------:R-:W2:Y:S01]  /*0ad0*/  LDL.LU R18, [R1+0x58] ;  /* 0x0000580001127983 */ /* 0x000ea20000300800 */
[----:B------:R-:W-:Y:S02]  /*0ae0*/  VIADD R15, R4, 0xffffff80 ;  /* 0xffffff80040f7836 */ /* 0x000fe40000000000 */
[----:B------:R-:W-:Y:S02]  /*0af0*/  IMAD.MOV.U32 R200, RZ, RZ, 0x40 ;  /* 0x00000040ffc87424 */ /* 0x000fe400078e00ff */
[----:B------:R-:W-:Y:S01]  /*0b00*/  IMAD.MOV.U32 R213, RZ, RZ, RZ ;  /* 0x000000ffffd57224 */ /* 0x000fe200078e00ff */
[----:B------:R-:W-:Y:S01]  /*0b10*/  SHF.R.S32.HI R0, RZ, 0x1f, R15 ;  /* 0x0000001fff007819 */ /* 0x000fe2000001140f */
[----:B------:R-:W-:Y:S02]  /*0b20*/  IMAD.MOV.U32 R23, RZ, RZ, RZ ;  /* 0x000000ffff177224 */ /* 0x000fe400078e00ff */
[----:B------:R-:W-:Y:S01]  /*0b30*/  IMAD.MOV.U32 R187, RZ, RZ, RZ ;  /* 0x000000ffffbb7224 */ /* 0x000fe200078e00ff */
[----:B------:R-:W-:-:S02]  /*0b40*/  LEA.HI R6, R0, R15, RZ, 0x4 ;  /* 0x0000000f00067211 */ /* 0x000fc400078f20ff */
[-C--:B------:R-:W-:Y:S02]  /*0b50*/  LEA.HI R3, R0, R15.reuse, RZ, 0x7 ;  /* 0x0000000f00037211 */ /* 0x080fe400078f38ff */
        /* <DEDUP_REMOVED lines=9> */
[----:B------:R-:W-:Y:S02]  /*0bf0*/  LEA.HI R7, R6, R11, RZ, 0x1 ;  /* 0x0000000b06077211 */ /* 0x000fe400078f08ff */
[----:B------:R-:W-:Y:S02]  /*0c00*/  SHF.R.S32.HI R5, RZ, 0x1f, R4 ;  /* 0x0000001fff057819 */ /* 0x000fe40000011404 */
[----:B------:R-:W-:Y:S02]  /*0c10*/  LEA.HI R10, R8, R9, RZ, 0x3 ;  /* 0x00000009080a7211 */ /* 0x000fe400078f18ff */
[----:B------:R-:W-:-:S02]  /*0c20*/  LOP3.LUT R14, R7, 0x1ffffffe, RZ, 0xc0, !PT ;  /* 0x1ffffffe070e7812 */ /* 0x000fc400078ec0ff */
[----:B------:R-:W-:Y:S02]  /*0c30*/  LEA.HI R6, R5, R4, RZ, 0x2 ;  /* 0x0000000405067211 */ /* 0x000fe400078f10ff */
[----:B------:R-:W-:Y:S01]  /*0c40*/  LEA.HI R13, R13, R202, RZ, 0x2 ;  /* 0x000000ca0d0d7211 */ /* 0x000fe200078f10ff */
[----:B------:R-:W-:Y:S01]  /*0c50*/  IMAD.IADD R14, R11, 0x1, -R14 ;  /* 0x000000010b0e7824 */ /* 0x000fe200078e0a0e */
[C---:B------:R-:W-:Y:S01]  /*0c60*/  LOP3.LUT R12, R10.reuse, 0xfffffff8, RZ, 0xc0, !PT ;  /* 0xfffffff80a0c7812 */ /* 0x040fe200078ec0ff */
[----:B------:R-:W-:Y:S01]  /*0c70*/  IMAD.SHL.U32 R10, R10, 0x40, RZ ;  /* 0x000000400a0a7824 */ /* 0x000fe200078e00ff */
[----:B------:R-:W-:Y:S01]  /*0c80*/  SHF.R.S32.HI R220, RZ, 0x7, R3 ;  /* 0x00000007ffdc7819 */ /* 0x000fe20000011403 */
[----:B------:R-:W-:Y:S01]  /*0c90*/  IMAD.SHL.U32 R14, R14, 0x8, RZ ;  /* 0x000000080e0e7824 */ /* 0x000fe200078e00ff */
[----:B------:R-:W-:Y:S01]  /*0ca0*/  LOP3.LUT R11, R6, 0x7ffffffc, RZ, 0xc0, !PT ;  /* 0x7ffffffc060b7812 */ /* 0x000fe200078ec0ff */
[----:B------:R-:W-:Y:S01]  /*0cb0*/  IMAD.IADD R12, R9, 0x1, -R12 ;  /* 0x00000001090c7824 */ /* 0x000fe200078e0a0c */
[----:B------:R-:W-:Y:S01]  /*0cc0*/  LOP3.LUT R13, R13, 0x3ffffc, RZ, 0xc0, !PT ;  /* 0x003ffffc0d0d7812 */ /* 0x000fe200078ec0ff */
[----:B------:R-:W-:Y:S01]  /*0cd0*/  IMAD R16, R220, 0x100, R9 ;  /* 0x00000100dc107824 */ /* 0x000fe200078e0209 */
[--C-:B------:R-:W-:Y:S01]  /*0ce0*/  SHF.R.S32.HI R7, RZ, 0x2, R6.reuse ;  /* 0x00000002ff077819 */ /* 0x100fe20000011406 */
[----:B------:R-:W-:Y:S01]  /*0cf0*/  IMAD.IADD R11, R4, 0x1, -R11 ;  /* 0x00000001040b7824 */ /* 0x000fe200078e0a0b */
[----:B------:R-:W-:Y:S01]  /*0d00*/  SHF.R.S32.HI R8, RZ, 0x1f, R6 ;  /* 0x0000001fff087819 */ /* 0x000fe20000011406 */
[----:B------:R-:W-:Y:S01]  /*0d10*/  IMAD.IADD R13, R202, 0x1, -R13 ;  /* 0x00000001ca0d7824 */ /* 0x000fe200078e0a0d */
[----:B------:R-:W-:Y:S01]  /*0d20*/  LEA.HI R5, R5, R4, RZ, 0x5 ;  /* 0x0000000405057211 */ /* 0x000fe200078f28ff */
[----:B------:R-:W-:Y:S01]  /*0d30*/  IMAD.SHL.U32 R9, R12, 0x40, RZ ;  /* 0x000000400c097824 */ /* 0x000fe200078e00ff */
[CC--:B------:R-:W-:Y:S01]  /*0d40*/  LEA.HI R4, R0.reuse, R15.reuse, RZ, 0x3 ;  /* 0x0000000f00047211 */ /* 0x0c0fe200078f18ff */
[----:B------:R-:W-:Y:S01]  /*0d50*/  IMAD R13, R13, 0x10, R16 ;  /* 0x000000100d0d7824 */ /* 0x000fe200078e0210 */
[----:B------:R-:W-:Y:S01]  /*0d60*/  LEA.HI R0, R0, R15, RZ, 0x2 ;  /* 0x0000000f00007211 */ /* 0x000fe200078f10ff */
[----:B------:R-:W-:Y:S01]  /*0d70*/  IMAD.SHL.U32 R189, R11, 0x2, RZ ;  /* 0x000000020bbd7824 */ /* 0x000fe200078e00ff */
[----:B------:R-:W-:Y:S01]  /*0d80*/  LEA.HI R8, R8, R7, RZ, 0x3 ;  /* 0x0000000708087211 */ /* 0x000fe200078f18ff */
[----:B------:R-:W-:Y:S01]  /*0d90*/  IMAD.U32 R233, R13, 0x40, R14 ;  /* 0x000000400de97824 */ /* 0x000fe200078e000e */
[----:B------:R-:W-:-:S02]  /*0da0*/  LOP3.LUT R9, R9, 0x1c0, RZ, 0xc0, !PT ;  /* 0x000001c009097812 */ /* 0x000fc400078ec0ff */
[----:B------:R-:W-:Y:S02]  /*0db0*/  SHF.R.S32.HI R22, RZ, 0x2, R0 ;  /* 0x00000002ff167819 */ /* 0x000fe40000011400 */
[----:B------:R-:W-:Y:S02]  /*0dc0*/  LOP3.LUT R8, R8, 0xfffffff8, RZ, 0xc0, !PT ;  /* 0xfffffff808087812 */ /* 0x000fe400078ec0ff */
[----:B------:R-:W-:Y:S01]  /*0dd0*/  LOP3.LUT R14, R9, 0x8, R14, 0xf8, !PT ;  /* 0x00000008090e7812 */ /* 0x000fe200078ef80e */
[----:B------:R-:W-:Y:S01]  /*0de0*/  VIADD R234, R22, 0x20 ;  /* 0x0000002016ea7836 */ /* 0x000fe20000000000 */
[----:B------:R-:W-:Y:S01]  /*0df0*/  SHF.R.U32.HI R9, RZ, 0x3, R9 ;  /* 0x00000003ff097819 */ /* 0x000fe20000011609 */
[----:B------:R-:W-:Y:S01]  /*0e00*/  IMAD.IADD R8, R7, 0x1, -R8 ;  /* 0x0000000107087824 */ /* 0x000fe200078e0a08 */
[----:B------:R-:W-:Y:S01]  /*0e10*/  LOP3.LUT R7, R10, 0x7ffffe00, RZ, 0xc0, !PT ;  /* 0x7ffffe000a077812 */ /* 0x000fe200078ec0ff */
[----:B------:R-:W-:Y:S01]  /*0e20*/  IMAD.SHL.U32 R229, R234, 0x40, RZ ;  /* 0x00000040eae57824 */ /* 0x000fe200078e00ff */
[----:B------:R-:W-:-:S02]  /*0e30*/  LOP3.LUT R14, R14, R9, RZ, 0x3c, !PT ;  /* 0x000000090e0e7212 */ /* 0x000fc400078e3cff */
[----:B------:R-:W-:Y:S01]  /*0e40*/  LOP3.LUT R223, R0, 0xfffffffc, RZ, 0xc0, !PT ;  /* 0xfffffffc00df7812 */ /* 0x000fe200078ec0ff */
[----:B------:R-:W-:Y:S01]  /*0e50*/  IMAD R7, R202, 0x400, R7 ;  /* 0x00000400ca077824 */ /* 0x000fe200078e0207 */
[----:B------:R-:W-:Y:S02]  /*0e60*/  LEA.HI R3, R3, R220, RZ, 0x1 ;  /* 0x000000dc03037211 */ /* 0x000fe400078f08ff */
[----:B------:R-:W-:Y:S01]  /*0e70*/  SHF.R.S32.HI R9, RZ, 0x1f, R234 ;  /* 0x0000001fff097819 */ /* 0x000fe200000114ea */
[----:B------:R-:W-:Y:S01]  /*0e80*/  IMAD.IADD R223, R15, 0x1, -R223 ;  /* 0x000000010fdf7824 */ /* 0x000fe200078e0adf */
[----:B------:R-:W-:Y:S01]  /*0e90*/  SHF.R.S32.HI R5, RZ, 0x5, R5 ;  /* 0x00000005ff057819 */ /* 0x000fe20000011405 */
[----:B------:R-:W-:Y:S01]  /*0ea0*/  IMAD.IADD R7, R7, 0x1, R14 ;  /* 0x0000000107077824 */ /* 0x000fe200078e020e */
[----:B------:R-:W-:Y:S01]  /*0eb0*/  LOP3.LUT R217, R4, 0xfffffff8, RZ, 0xc0, !PT ;  /* 0xfffffff804d97812 */ /* 0x000fe200078ec0ff */
[----:B------:R-:W-:Y:S01]  /*0ec0*/  IMAD.SHL.U32 R16, R223, 0x8, RZ ;  /* 0x00000008df107824 */ /* 0x000fe200078e00ff */
[----:B------:R-:W-:Y:S01]  /*0ed0*/  LOP3.LUT R3, R3, 0xfffffe, RZ, 0xc0, !PT ;  /* 0x00fffffe03037812 */ /* 0x000fe200078ec0ff */
[----:B------:R-:W-:Y:S01]  /*0ee0*/  IMAD R190, R5, 0x10, R8 ;  /* 0x0000001005be7824 */ /* 0x000fe200078e0208 */
[----:B------:R-:W-:Y:S01]  /*0ef0*/  LEA.HI R9, R9, R234, RZ, 0x3 ;  /* 0x000000ea09097211 */ /* 0x000fe200078f18ff */
[----:B------:R-:W-:Y:S01]  /*0f00*/  IMAD.IADD R217, R15, 0x1, -R217 ;  /* 0x000000010fd97824 */ /* 0x000fe200078e0ad9 */
[----:B------:R-:W-:Y:S01]  /*0f10*/  R2P PR, R12, 0x6 ;  /* 0x000000060c007804 */ /* 0x000fe20000000000 */
[----:B------:R-:W-:Y:S01]  /*0f20*/  IMAD.IADD R3, R220, 0x1, -R3 ;  /* 0x00000001dc037824 */ /* 0x000fe200078e0a03 */
[----:B------:R-:W-:Y:S01]  /*0f30*/  SHF.R.S32.HI R5, RZ, 0x1f, R0 ;  /* 0x0000001fff057819 */ /* 0x000fe20000011400 */
[----:B------:R-:W-:Y:S01]  /*0f40*/  IMAD.SHL.U32 R9, R9, 0x40, RZ ;  /* 0x0000004009097824 */ /* 0x000fe200078e00ff */
[----:B------:R-:W-:Y:S01]  /*0f50*/  LEA.HI R0, R223, R223, RZ, 0x1 ;  /* 0x000000dfdf007211 */ /* 0x000fe200078f08ff */
[----:B------:R-:W-:Y:S01]  /*0f60*/  IMAD R198, R7, 0x2, R2 ;  /* 0x0000000207c67824 */ /* 0x000fe200078e0202 */
[----:B------:R-:W-:Y:S01]  /*0f70*/  LOP3.LUT R229, R229, 0x1c0, RZ, 0xc0, !PT ;  /* 0x000001c0e5e57812 */ /* 0x000fe200078ec0ff */
[----:B------:R-:W-:Y:S01]  /*0f80*/  IMAD.SHL.U32 R193, R217, 0x8, RZ ;  /* 0x00000008d9c17824 */ /* 0x000fe200078e00ff */
[----:B------:R-:W-:Y:S01]  /*0f90*/  LEA.HI R5, R5, R22, RZ, 0x3 ;  /* 0x0000001605057211 */ /* 0x000fe200078f18ff */
[----:B------:R-:W-:Y:S01]  /*0fa0*/  IMAD.SHL.U32 R197, R3, 0x100, RZ ;  /* 0x0000010003c57824 */ /* 0x000fe200078e00ff */
[----:B------:R-:W-:Y:S01]  /*0fb0*/  SHF.R.S32.HI R218, RZ, 0x3, R4 ;  /* 0x00000003ffda7819 */ /* 0x000fe20000011404 */
[----:B------:R-:W-:Y:S01]  /*0fc0*/  IMAD.SHL.U32 R184, R223, 0x4, RZ ;  /* 0x00000004dfb87824 */ /* 0x000fe200078e00ff */
[----:B------:R-:W-:Y:S01]  /*0fd0*/  LOP3.LUT R0, R0, 0x1ffffffe, RZ, 0xc0, !PT ;  /* 0x1ffffffe00007812 */ /* 0x000fe200078ec0ff */
[----:B------:R-:W-:Y:S01]  /*0fe0*/  VIADD R201, R198, 0x26800 ;  /* 0x00026800c6c97836 */ /* 0x000fe20000000000 */
[----:B------:R-:W-:Y:S01]  /*0ff0*/  LOP3.LUT R3, R229, 0x38, R16, 0xf8, !PT ;  /* 0x00000038e5037812 */ /* 0x000fe200078ef810 */
[C---:B------:R-:W-:Y:S01]  /*1000*/  VIADD R212, R193.reuse, 0x40 ;  /* 0x00000040c1d47836 */ /* 0x040fe20000000000 */
[----:B------:R-:W-:Y:S01]  /*1010*/  SHF.R.U32.HI R4, RZ, 0x3, R229 ;  /* 0x00000003ff047819 */ /* 0x000fe200000116e5 */
[----:B------:R-:W-:Y:S01]  /*1020*/  VIADD R211, R193, 0x80 ;  /* 0x00000080c1d37836 */ /* 0x000fe20000000000 */
[----:B------:R-:W-:Y:S01]  /*1030*/  LOP3.LUT R232, R9, 0xfffffe00, RZ, 0xc0, !PT ;  /* 0xfffffe0009e87812 */ /* 0x000fe200078ec0ff */
[----:B------:R-:W-:Y:S01]  /*1040*/  VIADD R192, R184, 0x10 ;  /* 0x00000010b8c07836 */ /* 0x000fe20000000000 */
[----:B------:R-:W-:Y:S01]  /*1050*/  LOP3.LUT R5, R5, 0xfffffff8, RZ, 0xc0, !PT ;  /* 0xfffffff805057812 */ /* 0x000fe200078ec0ff */
[C---:B------:R-:W-:Y:S01]  /*1060*/  VIADD R210, R193.reuse, 0xc0 ;  /* 0x000000c0c1d27836 */ /* 0x040fe20000000000 */
[----:B------:R-:W-:Y:S01]  /*1070*/  SEL R200, R200, 0xffffffc0, !P2 ;  /* 0xffffffc0c8c87807 */ /* 0x000fe20005000000 */
[C---:B------:R-:W-:Y:S01]  /*1080*/  VIADD R209, R193.reuse, 0x100 ;  /* 0x00000100c1d17836 */ /* 0x040fe20000000000 */
[----:B------:R-:W-:Y:S01]  /*1090*/  LOP3.LUT R3, R232, R3, R4, 0xf6, !PT ;  /* 0x00000003e8037212 */ /* 0x000fe200078ef604 */
[C---:B------:R-:W-:Y:S01]  /*10a0*/  VIADD R208, R193.reuse, 0x140 ;  /* 0x00000140c1d07836 */ /* 0x040fe20000000000 */
[----:B------:R-:W-:Y:S01]  /*10b0*/  SHF.R.S32.HI R227, RZ, 0x1f, R192 ;  /* 0x0000001fffe37819 */ /* 0x000fe200000114c0 */
[----:B------:R-:W-:-:S02]  /*10c0*/  VIADD R222, R193, 0x180 ;  /* 0x00000180c1de7836 */ /* 0x000fc40000000000 */
[----:B------:R-:W-:Y:S01]  /*10d0*/  VIADD R221, R193, 0x1c0 ;  /* 0x000001c0c1dd7836 */ /* 0x000fe20000000000 */
[----:B------:R-:W-:Y:S01]  /*10e0*/  SHF.R.S32.HI R237, RZ, 0x1f, R208 ;  /* 0x0000001fffed7819 */ /* 0x000fe200000114d0 */
[----:B------:R-:W-:Y:S01]  /*10f0*/  VIADD R199, R198, 0x26820 ;  /* 0x00026820c6c77836 */ /* 0x000fe20000000000 */
[----:B------:R-:W-:Y:S01]  /*1100*/  SHF.R.S32.HI R236, RZ, 0x1f, R222 ;  /* 0x0000001fffec7819 */ /* 0x000fe200000114de */
[----:B------:R-:W-:Y:S01]  /*1110*/  IMAD.IADD R203, R223, 0x1, -R0 ;  /* 0x00000001dfcb7824 */ /* 0x000fe200078e0a00 */
[----:B------:R-:W-:Y:S01]  /*1120*/  SHF.R.S32.HI R0, RZ, 0x1f, R211 ;  /* 0x0000001fff007819 */ /* 0x000fe200000114d3 */
[C---:B------:R-:W-:Y:S01]  /*1130*/  @P1 VIADD R199, R201.reuse, 0xffffffe0 ;  /* 0xffffffe0c9c71836 */ /* 0x040fe20000000000 */
[----:B------:R-:W-:Y:S01]  /*1140*/  SHF.R.S32.HI R0, RZ, 0x1f, R209 ;  /* 0x0000001fff007819 */ /* 0x000fe200000114d1 */
[----:B------:R-:W-:Y:S01]  /*1150*/  IMAD.IADD R188, R22, 0x1, -R5 ;  /* 0x0000000116bc7824 */ /* 0x000fe200078e0a05 */
[----:B------:R-:W-:Y:S01]  /*1160*/  SHF.R.S32.HI R5, RZ, 0x1f, R212 ;  /* 0x0000001fff057819 */ /* 0x000fe200000114d4 */
[----:B------:R-:W-:Y:S01]  /*1170*/  IMAD.IADD R201, R201, 0x1, R200 ;  /* 0x00000001c9c97824 */ /* 0x000fe200078e02c8 */
[----:B------:R-:W-:Y:S01]  /*1180*/  SHF.R.S32.HI R5, RZ, 0x1f, R210 ;  /* 0x0000001fff057819 */ /* 0x000fe200000114d2 */
[----:B------:R-:W-:Y:S01]  /*1190*/  IMAD R228, R3, 0x2, R2 ;  /* 0x0000000203e47824 */ /* 0x000fe200078e0202 */
[----:B------:R-:W-:Y:S01]  /*11a0*/  SHF.R.S32.HI R235, RZ, 0x1f, R221 ;  /* 0x0000001fffeb7819 */ /* 0x000fe200000114dd */
[----:B------:R-:W-:-:S02]  /*11b0*/  IMAD R203, R203, 0x8, R190 ;  /* 0x00000008cbcb7824 */ /* 0x000fc400078e02be */
[----:B------:R-:W-:Y:S01]  /*11c0*/  IMAD.IADD R200, R200, 0x1, R199 ;  /* 0x00000001c8c87824 */ /* 0x000fe200078e02c7 */
[----:B--2---:R-:W-:Y:S02]  /*11d0*/  LOP3.LUT R186, R18, 0x1, RZ, 0xfc, !PT ;  /* 0x0000000112ba7812 */ /* 0x004fe400078efcff */
[----:B------:R-:W-:-:S07]  /*11e0*/  CS2R R18, SRZ ;  /* 0x0000000000127805 */ /* 0x000fce000001ff00 */
.L_x_5010:
        /* <DEDUP_REMOVED lines=51> */
.L_x_4873:
[----:B------:R-:W-:Y:S02]  /*1520*/  IMAD.U32 R44, RZ, RZ, UR5 ;  /* 0x00000005ff2c7e24 */ /* 0x000fe4000f8e00ff */
[----:B------:R-:W-:Y:S01]  /*1530*/  IMAD.U32 R24, RZ, RZ, UR4 ;  /* 0x00000004ff187e24 */ /* 0x000fe2000f8e00ff */
[----:B------:R-:W-:Y:S06]  /*1540*/  @!P2 BRA `(.L_x_4874) ;  /* 0x000000000010a947 */ /* 0x000fec0003800000 */
[----:B------:R-:W-:-:S04]  /*1550*/  IADD3 R4, P0, R205, UR8, RZ ;  /* 0x00000008cd047c10 */ /* 0x000fc8000ff1e0ff */
[----:B------:R-:W-:-:S05]  /*1560*/  IADD3.X R5, R206, UR9, RZ, P0, !PT ;  /* 0x00000009ce057c10 */ /* 0x000fca00087fe4ff */
[----:B------:R0:W5:Y:S01]  /*1570*/  LDG.E R24, desc[UR40][R4.64] ;  /* 0x0000002804187981 */ /* 0x000162000c1e1900 */
[----:B------:R-:W-:Y:S05]  /*1580*/  BRA `(.L_x_4875) ;  /* 0x0000000000107947 */ /* 0x000fea0003800000 */
.L_x_4874:
[----:B------:R-:W-:Y:S05]  /*1590*/  @!P0 BRA `(.L_x_4875) ;  /* 0x00000000000c8947 */ /* 0x000fea0003800000 */
[----:B------:R-:W2:Y:S04]  /*15a0*/  LDG.E R5, desc[UR40][R8.64] ;  /* 0x0000002808057981 */ /* 0x000ea8000c1e1900 */
[----:B------:R-:W2:Y:S02]  /*15b0*/  LDG.E R24, desc[UR40][R8.64+0x4] ;  /* 0x0000042808187981 */ /* 0x000ea4000c1e1900 */
[----:B--2---:R-:W-:-:S07]  /*15c0*/  IMAD.IADD R24, R24, 0x1, -R5 ;  /* 0x0000000118187824 */ /* 0x004fce00078e0a05 */
.L_x_4875:
[----:B------:R-:W-:Y:S01]  /*15d0*/  ULDC.64 UR4, c[0x0][0xa10] ;  /* 0x0002840000047ab9 */ /* 0x000fe20000000a00 */
[----:B------:R-:W1:Y:S01]  /*15e0*/  LDC R8, c[0x0][0x448] ;  /* 0x00011200ff087b82 */ /* 0x000e620000000800 */
[----:B------:R-:W-:-:S04]  /*15f0*/  ISETP.NE.U32.AND P0, PT, RZ, UR4, PT ;  /* 0x00000004ff007c0c */ /* 0x000fc8000bf05070 */
[----:B------:R-:W-:Y:S01]  /*1600*/  ISETP.NE.AND.EX P0, PT, RZ, UR5, PT, P0 ;  /* 0x00000005ff007c0c */ /* 0x000fe2000bf05300 */
[----:B------:R-:W-:-:S12]  /*1610*/  ULDC.64 UR4, c[0x0][0xa30] ;  /* 0x00028c0000047ab9 */ /* 0x000fd80000000a00 */
[----:B0-----:R-:W0:Y:S02]  /*1620*/  @P0 LDC.64 R4, c[0x0][0xa10] ;  /* 0x00028400ff040b82 */ /* 0x001e240000000a00 */
[----:B0-----:R-:W-:-:S05]  /*1630*/  @P0 IMAD.WIDE R4, R27, 0x4, R4 ;  /* 0x000000041b040825 */ /* 0x001fca00078e0204 */
[----:B------:R-:W2:Y:S04]  /*1640*/  @P0 LDG.E R0, desc[UR40][R4.64] ;  /* 0x0000002804000981 */ /* 0x000ea8000c1e1900 */
[----:B------:R0:W2:Y:S01]  /*1650*/  @P0 LDG.E R9, desc[UR40][R4.64+0x4] ;  /* 0x0000042804090981 */ /* 0x0000a2000c1e1900 */
[----:B------:R-:W-:Y:S01]  /*1660*/  ISETP.NE.U32.AND P1, PT, RZ, UR4, PT ;  /* 0x00000004ff007c0c */ /* 0x000fe2000bf25070 */
[----:B-----5:R-:W-:-:S03]  /*1670*/  IMAD.MOV.U32 R30, RZ, RZ, R24 ;  /* 0x000000ffff1e7224 */ /* 0x020fc600078e0018 */
[----:B------:R-:W-:-:S13]  /*1680*/  ISETP.NE.AND.EX P1, PT, RZ, UR5, PT, P1 ;  /* 0x00000005ff007c0c */ /* 0x000fda000bf25310 */
[----:B------:R-:W-:-:S04]  /*1690*/  @P1 IADD3 R6, P2, R205, UR4, RZ ;  /* 0x00000004cd061c10 */ /* 0x000fc8000ff5e0ff */
[----:B------:R-:W-:-:S05]  /*16a0*/  @P1 IADD3.X R7, R206, UR5, RZ, P2, !PT ;  /* 0x00000005ce071c10 */ /* 0x000fca00097fe4ff */
[----:B------:R3:W5:Y:S01]  /*16b0*/  @P1 LDG.E R30, desc[UR40][R6.64] ;  /* 0x00000028061e1981 */ /* 0x000762000c1e1900 */
[----:B-1----:R-:W-:Y:S01]  /*16c0*/  ISETP.NE.AND P1, PT, R8, 0x1, PT ;  /* 0x000000010800780c */ /* 0x002fe20003f25270 */
[----:B------:R-:W-:Y:S01]  /*16d0*/  IMAD.SHL.U32 R196, R25, 0x40, RZ ;  /* 0x0000004019c47824 */ /* 0x000fe200078e00ff */
[----:B------:R-:W-:Y:S01]  /*16e0*/  PLOP3.LUT P3, PT, PT, PT, PT, 0x80, 0x0 ;  /* 0x000000000000781c */ /* 0x000fe20003f6f070 */
[----:B------:R-:W-:Y:S02]  /*16f0*/  IMAD.IADD R8, R24, 0x1, -R3 ;  /* 0x0000000118087824 */ /* 0x000fe400078e0a03 */
[----:B0-----:R-:W-:Y:S02]  /*1700*/  VIADD R4, R196, 0x3f ;  /* 0x0000003fc4047836 */ /* 0x001fe40000000000 */
[----:B------:R-:W-:-:S05]  /*1710*/  IMAD.MOV R42, RZ, RZ, -R8 ;  /* 0x000000ffff2a7224 */ /* 0x000fca00078e0a08 */
[----:B------:R-:W-:Y:S01]  /*1720*/  VIMNMX R42, RZ, R42, !PT ;  /* 0x0000002aff2a7248 */ /* 0x000fe20007fe0100 */
[----:B------:R-:W0:Y:S08]  /*1730*/  @P1 LDC R11, c[0x0][0x44c] ;  /* 0x00011300ff0b1b82 */ /* 0x000e300000000800 */
[----:B------:R-:W1:Y:S01]  /*1740*/  @P1 LDC R5, c[0x0][0x450] ;  /* 0x00011400ff051b82 */ /* 0x000e620000000800 */
[----:B--2---:R-:W-:-:S02]  /*1750*/  @P0 IMAD.IADD R44, R9, 0x1, -R0 ;  /* 0x00000001092c0824 */ /* 0x004fc400078e0a00 */
[----:B0-----:R-:W-:-:S04]  /*1760*/  @P1 IMAD.HI.U32 R0, R4, R11, RZ ;  /* 0x0000000b04001227 */ /* 0x001fc800078e00ff */
[----:B------:R-:W-:Y:S01]  /*1770*/  IMAD.IADD R195, R8, 0x1, R44 ;  /* 0x0000000108c37824 */ /* 0x000fe200078e022c */
[----:B-1----:R-:W-:-:S03]  /*1780*/  @P1 SHF.R.U32.HI R4, RZ, R5, R0 ;  /* 0x00000005ff041219 */ /* 0x002fc60000011600 */
[C---:B------:R-:W-:Y:S01]  /*1790*/  VIADD R0, R195.reuse, 0x3f ;  /* 0x0000003fc3007836 */ /* 0x040fe20000000000 */
[----:B------:R-:W-:-:S04]  /*17a0*/  IADD3 R43, R195, 0x40, -R194 ;  /* 0x00000040c32b7810 */ /* 0x000fc80007ffe8c2 */
[----:B------:R-:W-:Y:S01]  /*17b0*/  SHF.R.S32.HI R3, RZ, 0x1f, R0 ;  /* 0x0000001fff037819 */ /* 0x000fe20000011400 */
[----:B------:R-:W-:-:S03]  /*17c0*/  IMAD.IADD R4, R43, 0x1, R4 ;  /* 0x000000012b047824 */ /* 0x000fc600078e0204 */
[----:B------:R-:W-:Y:S02]  /*17d0*/  LEA.HI R3, R3, R0, RZ, 0x6 ;  /* 0x0000000003037211 */ /* 0x000fe400078f30ff */
[----:B------:R-:W-:Y:S02]  /*17e0*/  SHF.R.S32.HI R5, RZ, 0x1f, R4 ;  /* 0x0000001fff057819 */ /* 0x000fe40000011404 */
[----:B------:R-:W-:Y:S02]  /*17f0*/  SHF.R.S32.HI R180, RZ, 0x6, R3 ;  /* 0x00000006ffb47819 */ /* 0x000fe40000011403 */
[----:B------:R-:W-:-:S04]  /*1800*/  LEA.HI R5, R5, R4, RZ, 0x6 ;  /* 0x0000000405057211 */ /* 0x000fc800078f30ff */
[----:B------:R-:W-:-:S04]  /*1810*/  SHF.R.S32.HI R5, RZ, 0x6, R5 ;  /* 0x00000006ff057819 */ /* 0x000fc80000011405 */
[----:B------:R-:W-:-:S05]  /*1820*/  VIMNMX R5, R180, R5, PT ;  /* 0x00000005b4057248 */ /* 0x000fca0003fe0100 */
[----:B------:R-:W-:-:S05]  /*1830*/  IMAD R5, R5, 0x40, -R8 ;  /* 0x0000004005057824 */ /* 0x000fca00078e0a08 */
[----:B------:R-:W-:-:S04]  /*1840*/  VIMNMX R5, R5, R44, PT ;  /* 0x0000002c05057248 */ /* 0x000fc80003fe0100 */
        /* <DEDUP_REMOVED lines=8> */
[----:B---3--:R-:W-:Y:S05]  /*18d0*/  @!P0 BRA `(.L_x_4876) ;  /* 0x0000002800908947 */ /* 0x008fea0003800000 */
        /* <DEDUP_REMOVED lines=20> */
.L_x_4878:
[----:B------:R-:W-:Y:S05]  /*1a20*/  BSYNC B6 ;  /* 0x0000000000067941 */ /* 0x000fea0003800000 */
.L_x_4877:
        /* <DEDUP_REMOVED lines=20> */
.L_x_4880:
[----:B------:R-:W-:Y:S05]  /*1b70*/  BSYNC B6 ;  /* 0x0000000000067941 */ /* 0x000fea0003800000 */
.L_x_4879:
[----:B------:R-:W-:Y:S01]  /*1b80*/  ULDC.64 UR4, c[0x0][0x9f8] ;  /* 0x00027e0000047ab9 */ /* 0x000fe20000000a00 */
[----:B------:R-:W0:Y:S01]  /*1b90*/  LDC.64 R4, c[0x0][0x300] ;  /* 0x0000c000ff047b82 */ /* 0x000e220000000a00 */
[----:B------:R-:W-:Y:S01]  /*1ba0*/  ISETP.NE.U32.AND P0, PT, RZ, UR4, PT ;  /* 0x00000004ff007c0c */ /* 0x000fe2000bf05070 */
[----:B------:R-:W-:Y:S01]  /*1bb0*/  IMAD.IADD R41, R29, 0x1, R24 ;  /* 0x000000011d297824 */ /* 0x000fe200078e0218 */
[----:B------:R-:W-:Y:S02]  /*1bc0*/  ULDC.64 UR6, c[0x0][0x330] ;  /* 0x0000cc0000067ab9 */ /* 0x000fe40000000a00 */
[----:B------:R-:W-:Y:S02]  /*1bd0*/  ISETP.NE.AND.EX P0, PT, RZ, UR5, PT, P0 ;  /* 0x00000005ff007c0c */ /* 0x000fe4000bf05300 */
[----:B------:R-:W-:Y:S01]  /*1be0*/  SHF.R.S32.HI R17, RZ, 0x1f, R16 ;  /* 0x0000001fff117819 */ /* 0x000fe20000011410 */
[----:B------:R-:W1:Y:S08]  /*1bf0*/  LDC R59, c[0x0][0x3f4] ;  /* 0x0000fd00ff3b7b82 */ /* 0x000e700000000800 */
[----:B------:R-:W2:Y:S02]  /*1c00*/  LDC.64 R54, c[0x0][0x3f8] ;  /* 0x0000fe00ff367b82 */ /* 0x000ea40000000a00 */
[----:B------:R-:W-:-:S04]  /*1c10*/  @P0 IADD3 R6, P1, R205, UR4, RZ ;  /* 0x00000004cd060c10 */ /* 0x000fc8000ff3e0ff */
[----:B------:R-:W-:Y:S02]  /*1c20*/  @P0 IADD3.X R7, R206, UR5, RZ, P1, !PT ;  /* 0x00000005ce070c10 */ /* 0x000fe40008ffe4ff */
[----:B------:R-:W-:Y:S01]  /*1c30*/  SHF.R.S32.HI R24, RZ, 0x1f, R41 ;  /* 0x0000001fff187819 */ /* 0x000fe20000011429 */
[-C--:B0-----:R-:W-:Y:S01]  /*1c40*/  IMAD.WIDE.U32 R8, R41, R4.reuse, RZ ;  /* 0x0000000429087225 */ /* 0x081fe200078e00ff */
[----:B------:R-:W-:Y:S01]  /*1c50*/  ULDC.64 UR4, c[0x0][0x308] ;  /* 0x0000c20000047ab9 */ /* 0x000fe20000000a00 */
[----:B------:R0:W3:Y:S01]  /*1c60*/  @P0 LDG.E R27, desc[UR40][R6.64] ;  /* 0x00000028061b0981 */ /* 0x0000e2000c1e1900 */
[----:B------:R-:W4:Y:S01]  /*1c70*/  LDC.64 R56, c[0x0][0x408] ;  /* 0x00010200ff387b82 */ /* 0x000f220000000a00 */
[----:B------:R-:W-:Y:S01]  /*1c80*/  IMAD R0, R24, R4, RZ ;  /* 0x0000000418007224 */ /* 0x000fe200078e02ff */
[----:B------:R-:W-:Y:S01]  /*1c90*/  SHF.R.S32.HI R185, RZ, 0x1f, R184 ;  /* 0x0000001fffb97819 */ /* 0x000fe200000114b8 */
[----:B------:R-:W-:Y:S01]  /*1ca0*/  IMAD.WIDE.U32 R10, R26, UR6, R16 ;  /* 0x000000061a0a7c25 */ /* 0x000fe2000f8e0010 */
[----:B------:R-:W4:Y:S01]  /*1cb0*/  S2R R40, SR_TID.X ;  /* 0x0000000000287919 */ /* 0x000f220000002100 */
[----:B-1----:R-:W-:-:S02]  /*1cc0*/  ISETP.GE.AND P2, PT, R16, R59, PT ;  /* 0x0000003b1000720c */ /* 0x002fc40003f46270 */
[----:B------:R-:W-:Y:S01]  /*1cd0*/  IMAD R3, R41, R5, R0 ;  /* 0x0000000529037224 */ /* 0x000fe200078e0200 */
[----:B------:R-:W-:Y:S01]  /*1ce0*/  SHF.R.S32.HI R0, RZ, 0x1f, R26 ;  /* 0x0000001fff007819 */ /* 0x000fe2000001141a */
[----:B------:R-:W-:Y:S01]  /*1cf0*/  IMAD.WIDE.U32 R46, R22, R4, R16 ;  /* 0x00000004162e7225 */ /* 0x000fe200078e0010 */
[----:B------:R-:W-:Y:S02]  /*1d00*/  SEL R15, R59, RZ, P2 ;  /* 0x000000ff3b0f7207 */ /* 0x000fe40001000000 */
[----:B--2---:R-:W-:Y:S01]  /*1d10*/  SHF.L.U64.HI R52, R54, 0x6, R55 ;  /* 0x0000000636347819 */ /* 0x004fe20000010237 */
[----:B------:R-:W-:Y:S01]  /*1d20*/  IMAD.IADD R9, R9, 0x1, R3 ;  /* 0x0000000109097824 */ /* 0x000fe200078e0203 */
[----:B------:R-:W-:Y:S01]  /*1d30*/  SHF.L.U64.HI R48, R4, 0x6, R5 ;  /* 0x0000000604307819 */ /* 0x000fe20000010205 */
[----:B------:R-:W-:Y:S01]  /*1d40*/  IMAD R3, R0, UR6, RZ ;  /* 0x0000000600037c24 */ /* 0x000fe2000f8e02ff */
[----:B------:R-:W-:Y:S01]  /*1d50*/  P2R R78, PR, RZ, 0x4 ;  /* 0x00000004ff4e7803 */ /* 0x000fe20000000000 */
[----:B------:R-:W-:-:S02]  /*1d60*/  IMAD.IADD R15, R16, 0x1, R15 ;  /* 0x00000001100f7824 */ /* 0x000fc400078e020f */
[----:B0-----:R-:W-:Y:S01]  /*1d70*/  IMAD R7, R26, UR7, R3 ;  /* 0x000000071a077c24 */ /* 0x001fe2000f8e0203 */
[----:B------:R-:W-:Y:S01]  /*1d80*/  ULDC.64 UR6, c[0x0][0xa08] ;  /* 0x0002820000067ab9 */ /* 0x000fe20000000a00 */
[----:B------:R-:W-:Y:S01]  /*1d90*/  IMAD R3, R0, UR4, RZ ;  /* 0x0000000400037c24 */ /* 0x000fe2000f8e02ff */
[----:B------:R-:W-:Y:S01]  /*1da0*/  ISETP.NE.U32.AND P0, PT, RZ, UR6, PT ;  /* 0x00000006ff007c0c */ /* 0x000fe2000bf05070 */
[----:B------:R-:W-:Y:S01]  /*1db0*/  IMAD.IADD R11, R11, 0x1, R7 ;  /* 0x000000010b0b7824 */ /* 0x000fe200078e0207 */
[----:B------:R-:W-:Y:S01]  /*1dc0*/  SHF.R.S32.HI R14, RZ, 0x1f, R15 ;  /* 0x0000001fff0e7819 */ /* 0x000fe2000001140f */
[C---:B------:R-:W-:Y:S01]  /*1dd0*/  IMAD R3, R26.reuse, UR5, R3 ;  /* 0x000000051a037c24 */ /* 0x040fe2000f8e0203 */
[----:B------:R-:W-:Y:S01]  /*1de0*/  ISETP.NE.AND.EX P0, PT, RZ, UR7, PT, P0 ;  /* 0x00000007ff007c0c */ /* 0x000fe2000bf05300 */
[----:B------:R-:W-:Y:S01]  /*1df0*/  IMAD.WIDE.U32 R6, R26, UR4, R8 ;  /* 0x000000041a067c25 */ /* 0x000fe2000f8e0008 */
[----:B------:R-:W-:Y:S01]  /*1e00*/  ULDC.64 UR4, c[0x0][0x310] ;  /* 0x0000c40000047ab9 */ /* 0x000fe20000000a00 */
[----:B------:R-:W-:-:S02]  /*1e10*/  ULDC.64 UR6, c[0x0][0x338] ;  /* 0x0000ce0000067ab9 */ /* 0x000fc40000000a00 */
[----:B------:R-:W-:Y:S01]  /*1e20*/  IMAD.IADD R7, R7, 0x1, R3 ;  /* 0x0000000107077824 */ /* 0x000fe200078e0203 */
[----:B------:R-:W-:Y:S01]  /*1e30*/  SHF.R.S32.HI R3, RZ, 0x1f, R22 ;  /* 0x0000001fff037819 */ /* 0x000fe20000011416 */
[----:B------:R-:W-:Y:S02]  /*1e40*/  IMAD.SHL.U32 R53, R188, 0x40, RZ ;  /* 0x00000040bc357824 */ /* 0x000fe400078e00ff */
[----:B------:R-:W-:Y:S01]  /*1e50*/  IMAD.SHL.U32 R49, R4, 0x40, RZ ;  /* 0x0000004004317824 */ /* 0x000fe200078e00ff */
[----:B----4-:R-:W-:Y:S01]  /*1e60*/  SHF.R.U32.HI R40, RZ, 0x7, R40 ;  /* 0x00000007ff287819 */ /* 0x010fe20000011628 */
[----:B------:R-:W-:Y:S01]  /*1e70*/  IMAD R12, R3, R56, RZ ;  /* 0x00000038030c7224 */ /* 0x000fe200078e02ff */
[----:B------:R-:W-:Y:S01]  /*1e80*/  LOP3.LUT R53, R53, 0x1c0, RZ, 0xc0, !PT ;  /* 0x000001c035357812 */ /* 0x000fe200078ec0ff */
[----:B------:R-:W-:Y:S02]  /*1e90*/  VIADD R80, R16, 0x20 ;  /* 0x0000002010507836 */ /* 0x000fe40000000000 */
[----:B------:R-:W-:Y:S01]  /*1ea0*/  VIADD R58, R40, 0x8 ;  /* 0x00000008283a7836 */ /* 0x000fe20000000000 */
[----:B------:R-:W-:Y:S01]  /*1eb0*/  IADD3 R40, P2, R22, R41, RZ ;  /* 0x0000002916287210 */ /* 0x000fe20007f5e0ff */
[----:B------:R-:W-:-:S04]  /*1ec0*/  IMAD.SHL.U32 R59, R59, 0x2, RZ ;  /* 0x000000023b3b7824 */ /* 0x000fc800078e00ff */
[----:B------:R-:W-:Y:S01]  /*1ed0*/  IMAD.X R41, R24, 0x1, R3, P2 ;  /* 0x0000000118297824 */ /* 0x000fe200010e0603 */
[----:B---3--:R-:W-:Y:S02]  /*1ee0*/  SHF.R.S32.HI R0, RZ, 0x1f, R27 ;  /* 0x0000001fff007819 */ /* 0x008fe4000001141b */
[----:B------:R-:W-:Y:S01]  /*1ef0*/  SEL R9, R27, RZ, !P0 ;  /* 0x000000ff1b097207 */ /* 0x000fe20004000000 */
[----:B------:R-:W-:Y:S01]  /*1f00*/  IMAD R27, R22, R57, R12 ;  /* 0x00000039161b7224 */ /* 0x000fe200078e020c */
[----:B------:R-:W-:Y:S01]  /*1f10*/  SEL R0, R0, RZ, !P0 ;  /* 0x000000ff00007207 */ /* 0x000fe20004000000 */
[----:B------:R-:W-:-:S04]  /*1f20*/  IMAD.WIDE.U32 R12, R22, R56, R16 ;  /* 0x00000038160c7225 */ /* 0x000fc800078e0010 */
[----:B------:R-:W-:-:S04]  /*1f30*/  IMAD.WIDE.U32 R20, R9, UR4, R6 ;  /* 0x0000000409147c25 */ /* 0x000fc8000f8e0006 */
[C---:B------:R-:W-:Y:S02]  /*1f40*/  IMAD R6, R0.reuse, UR6, RZ ;  /* 0x0000000600067c24 */ /* 0x040fe4000f8e02ff */
[----:B------:R-:W-:Y:S01]  /*1f50*/  IMAD R8, R0, UR4, RZ ;  /* 0x0000000400087c24 */ /* 0x000fe2000f8e02ff */
[----:B------:R-:W-:Y:S01]  /*1f60*/  ULDC UR4, c[0x0][0x2f4] ;  /* 0x0000bd0000047ab9 */ /* 0x000fe20000000800 */
[----:B------:R-:W-:Y:S01]  /*1f70*/  IMAD R69, R9, UR7, R6 ;  /* 0x0000000709457c24 */ /* 0x000fe2000f8e0206 */
[----:B------:R-:W-:Y:S01]  /*1f80*/  ISETP.GE.AND P1, PT, R80, UR4, PT ;  /* 0x0000000450007c0c */ /* 0x000fe2000bf26270 */
[----:B------:R-:W-:Y:S02]  /*1f90*/  IMAD R6, R3, R54, RZ ;  /* 0x0000003603067224 */ /* 0x000fe400078e02ff */
[----:B------:R-:W-:Y:S02]  /*1fa0*/  IMAD R45, R9, UR5, R8 ;  /* 0x00000005092d7c24 */ /* 0x000fe4000f8e0208 */
[----:B------:R-:W-:Y:S01]  /*1fb0*/  IMAD R0, R3, R4, RZ ;  /* 0x0000000403007224 */ /* 0x000fe200078e02ff */
[----:B------:R-:W-:Y:S01]  /*1fc0*/  LOP3.LUT R4, R53, 0x18, R16, 0xf8, !PT ;  /* 0x0000001835047812 */ /* 0x000fe200078ef810 */
[----:B------:R-:W-:-:S04]  /*1fd0*/  IMAD.WIDE.U32 R28, R9, UR6, R10 ;  /* 0x00000006091c7c25 */ /* 0x000fc8000f8e000a */
[C---:B------:R-:W-:Y:S02]  /*1fe0*/  IMAD R25, R22.reuse, R55, R6 ;  /* 0x0000003716197224 */ /* 0x040fe400078e0206 */
[----:B------:R-:W-:-:S04]  /*1ff0*/  IMAD.WIDE.U32 R6, R22, R54, R184 ;  /* 0x0000003616067225 */ /* 0x000fc800078e00b8 */
[----:B------:R-:W-:-:S04]  /*2000*/  IMAD.WIDE.U32 R10, R22, R54, R16 ;  /* 0x00000036160a7225 */ /* 0x000fc800078e0010 */
[----:B------:R-:W-:Y:S01]  /*2010*/  IMAD R8, R22, R5, R0 ;  /* 0x0000000516087224 */ /* 0x000fe200078e0200 */
[----:B------:R-:W-:Y:S01]  /*2020*/  IADD3 R0, P0, R20, R46, RZ ;  /* 0x0000002e14007210 */ /* 0x000fe20007f1e0ff */
[----:B------:R-:W-:Y:S02]  /*2030*/  IMAD.IADD R45, R21, 0x1, R45 ;  /* 0x00000001152d7824 */ /* 0x000fe400078e022d */
[----:B------:R-:W-:Y:S02]  /*2040*/  IMAD.IADD R7, R7, 0x1, R25 ;  /* 0x0000000107077824 */ /* 0x000fe400078e0219 */
[----:B------:R-:W-:Y:S01]  /*2050*/  IMAD.IADD R11, R25, 0x1, R11 ;  /* 0x00000001190b7824 */ /* 0x000fe200078e020b */
[----:B-----5:R-:W-:Y:S01]  /*2060*/  SHF.R.S32.HI R25, RZ, 0x1f, R30 ;  /* 0x0000001fff197819 */ /* 0x020fe2000001141e */
[----:B------:R-:W-:Y:S01]  /*2070*/  IMAD.IADD R13, R27, 0x1, R13 ;  /* 0x000000011b0d7824 */ /* 0x000fe200078e020d */
[----:B------:R-:W-:Y:S01]  /*2080*/  IADD3.X R46, R45, R47, R8, P0, !PT ;  /* 0x0000002f2d2e7210 */ /* 0x000fe200007fe408 */
[----:B------:R-:W-:Y:S01]  /*2090*/  IMAD.WIDE.U32 R8, R22, R56, R184 ;  /* 0x0000003816087225 */ /* 0x000fe200078e00b8 */
[----:B------:R-:W-:-:S02]  /*20a0*/  LEA.HI R47, R14, R15, RZ, 0x3 ;  /* 0x0000000f0e2f7211 */ /* 0x000fc400078f18ff */
[----:B------:R-:W-:Y:S01]  /*20b0*/  ISETP.GE.AND P0, PT, R16, UR4, PT ;  /* 0x0000000410007c0c */ /* 0x000fe2000bf06270 */
[----:B------:R-:W-:Y:S01]  /*20c0*/  IMAD R14, R25, R54, RZ ;  /* 0x00000036190e7224 */ /* 0x000fe200078e02ff */
[----:B------:R-:W-:Y:S01]  /*20d0*/  LOP3.LUT R63, R47, 0xfffffff8, RZ, 0xc0, !PT ;  /* 0xfffffff82f3f7812 */ /* 0x000fe200078ec0ff */
[----:B------:R-:W-:Y:S02]  /*20e0*/  IMAD R25, R25, R56, RZ ;  /* 0x0000003819197224 */ /* 0x000fe400078e02ff */
[----:B------:R-:W-:Y:S01]  /*20f0*/  IMAD R15, R30, R55, R14 ;  /* 0x000000371e0f7224 */ /* 0x000fe200078e020e */
[----:B------:R-:W-:Y:S01]  /*2100*/  SHF.L.U64.HI R55, R56, 0x6, R57 ;  /* 0x0000000638377819 */ /* 0x000fe20000010239 */
[C---:B------:R-:W-:Y:S01]  /*2110*/  IMAD R25, R30.reuse, R57, R25 ;  /* 0x000000391e197224 */ /* 0x040fe200078e0219 */
[----:B------:R-:W-:Y:S01]  /*2120*/  SHF.R.U32.HI R57, RZ, 0x3, R53 ;  /* 0x00000003ff397819 */ /* 0x000fe20000011635 */
[----:B------:R-:W-:Y:S01]  /*2130*/  IMAD.IADD R9, R9, 0x1, R27 ;  /* 0x0000000109097824 */ /* 0x000fe200078e021b */
[----:B------:R-:W-:Y:S01]  /*2140*/  SHF.R.S32.HI R64, RZ, 0x1f, R63 ;  /* 0x0000001fff407819 */ /* 0x000fe2000001143f */
[----:B------:R-:W-:Y:S01]  /*2150*/  IMAD.WIDE.U32 R32, R30, R54, R6 ;  /* 0x000000361e207225 */ /* 0x000fe200078e0006 */
[----:B------:R-:W-:-:S02]  /*2160*/  LOP3.LUT R5, R4, R57, RZ, 0x3c, !PT ;  /* 0x0000003904057212 */ /* 0x000fc400078e3cff */
[----:B------:R-:W-:Y:S01]  /*2170*/  LOP3.LUT R4, R53, 0x38, R47, 0xf8, !PT ;  /* 0x0000003835047812 */ /* 0x000fe200078ef82f */
[----:B------:R-:W-:-:S04]  /*2180*/  IMAD.WIDE.U32 R34, R30, R54, R10 ;  /* 0x000000361e227225 */ /* 0x000fc800078e000a */
[----:B------:R-:W-:Y:S01]  /*2190*/  IMAD R60, R202, 0x200, R5 ;  /* 0x00000200ca3c7824 */ /* 0x000fe200078e0205 */
[----:B------:R-:W-:Y:S01]  /*21a0*/  LOP3.LUT R5, R4, R57, RZ, 0x3c, !PT ;  /* 0x0000003904057212 */ /* 0x000fe200078e3cff */
[----:B------:R-:W-:-:S04]  /*21b0*/  IMAD.WIDE.U32 R36, R30, R56, R8 ;  /* 0x000000381e247225 */ /* 0x000fc800078e0008 */
[----:B------:R-:W-:-:S04]  /*21c0*/  IMAD.WIDE.U32 R38, R30, R56, R12 ;  /* 0x000000381e267225 */ /* 0x000fc800078e000c */
[----:B------:R-:W-:Y:S02]  /*21d0*/  IMAD.SHL.U32 R54, R54, 0x40, RZ ;  /* 0x0000004036367824 */ /* 0x000fe400078e00ff */
[----:B------:R-:W-:Y:S02]  /*21e0*/  IMAD.SHL.U32 R56, R56, 0x40, RZ ;  /* 0x0000004038387824 */ /* 0x000fe400078e00ff */
[----:B------:R-:W-:Y:S02]  /*21f0*/  IMAD.IADD R61, R33, 0x1, R15 ;  /* 0x00000001213d7824 */ /* 0x000fe400078e020f */
[----:B------:R-:W-:Y:S02]  /*2200*/  IMAD.IADD R62, R15, 0x1, R35 ;  /* 0x000000010f3e7824 */ /* 0x000fe400078e0223 */
[----:B------:R-:W-:Y:S02]  /*2210*/  IMAD.IADD R65, R37, 0x1, R25 ;  /* 0x0000000125417824 */ /* 0x000fe400078e0219 */
[----:B------:R-:W-:-:S02]  /*2220*/  IMAD.IADD R67, R25, 0x1, R39 ;  /* 0x0000000119437824 */ /* 0x000fc400078e0227 */
[----:B------:R-:W-:Y:S02]  /*2230*/  IMAD R66, R202, 0x200, R5 ;  /* 0x00000200ca427824 */ /* 0x000fe400078e0205 */
[----:B------:R-:W-:-:S07]  /*2240*/  IMAD.IADD R69, R29, 0x1, R69 ;  /* 0x000000011d457824 */ /* 0x000fce00078e0245 */
.L_x_4910:
        /* <DEDUP_REMOVED lines=40> */
[----:B------:R-:W-:Y:S01]  /*24d0*/  IMAD.MOV.U32 R7, RZ, RZ, R65 ;  /* 0x000000ffff077224 */ /* 0x000fe200078e0041 */
[----:B------:R-:W-:Y:S01]  /*24e0*/  ULDC.64 UR4, c[0x0][0x3e8] ;  /* 0x0000fa0000047ab9 */ /* 0x000fe20000000a00 */
[-C--:B------:R-:W-:Y:S01]  /*24f0*/  IMAD R5, R73, R56.reuse, R5 ;  /* 0x0000003849057224 */ /* 0x080fe200078e0205 */
[----:B------:R-:W-:Y:S01]  /*2500*/  CS2R R10, SRZ ;  /* 0x00000000000a7805 */ /* 0x000fe2000001ff00 */
[----:B------:R-:W-:-:S04]  /*2510*/  IMAD.WIDE.U32 R6, R31, R56, R6 ;  /* 0x000000381f067225 */ /* 0x000fc800078e0006 */
        /* <DEDUP_REMOVED lines=13> */
.L_x_4885:
[----:B------:R-:W-:Y:S05]  /*25f0*/  BSYNC B1 ;  /* 0x0000000000017941 */ /* 0x000fea0003800000 */
.L_x_4884:
[----:B------:R-:W-:Y:S01]  /*2600*/  ISETP.NE.AND P3, PT, R186, 0x3, PT ;  /* 0x00000003ba00780c */ /* 0x000fe20003f65270 */
[----:B0----5:R-:W-:Y:S02]  /*2610*/  IMAD.MOV.U32 R4, RZ, RZ, R8 ;  /* 0x000000ffff047224 */ /* 0x021fe400078e0008 */
[----:B------:R-:W-:Y:S02]  /*2620*/  IMAD.MOV.U32 R5, RZ, RZ, R9 ;  /* 0x000000ffff057224 */ /* 0x000fe400078e0009 */
[----:B------:R-:W-:Y:S01]  /*2630*/  IMAD.MOV.U32 R6, RZ, RZ, R24 ;  /* 0x000000ffff067224 */ /* 0x000fe200078e0018 */
[----:B------:R-:W-:Y:S01]  /*2640*/  PRMT R82, R82, 0x5410, R4 ;  /* 0x0000541052527816 */ /* 0x000fe20000000004 */
[----:B------:R-:W-:Y:S01]  /*2650*/  IMAD.MOV.U32 R7, RZ, RZ, R25 ;  /* 0x000000ffff077224 */ /* 0x000fe200078e0019 */
[----:B------:R-:W-:Y:S01]  /*2660*/  PRMT R83, R83, 0x5410, R5 ;  /* 0x0000541053537816 */ /* 0x000fe20000000005 */
[----:B------:R-:W-:Y:S02]  /*2670*/  IMAD.MOV.U32 R4, RZ, RZ, R10 ;  /* 0x000000ffff047224 */ /* 0x000fe400078e000a */
        /* <DEDUP_REMOVED lines=9> */
.L_x_4886:
[----:B------:R-:W-:Y:S01]  /*2710*/  IMAD R68, R23, 0x8, R2 ;  /* 0x0000000817447824 */ /* 0x000fe200078e0202 */
[----:B------:R-:W-:Y:S01]  /*2720*/  SHF.L.U32 R73, R187, 0x1f, RZ ;  /* 0x0000001fbb497819 */ /* 0x000fe200000006ff */
[----:B------:R-:W-:Y:S03]  /*2730*/  BSSY B1, `(.L_x_4887) ;  /* 0x0000003000017945 */ /* 0x000fe60003800000 */
[----:B------:R-:W0:Y:S02]  /*2740*/  SYNCS.PHASECHK.TRANS64.TRYWAIT P5, [R68+URZ+0x28c90], R73 ;  /* 0x028c9049440075a7 */ /* 0x000e2400080a017f */
[----:B0-----:R-:W-:Y:S05]  /*2750*/  @!P5 BRA `(.L_x_4888) ;  /* 0x00000198002cd947 */ /* 0x001fea0003800000 */
.L_x_5195:
[----:B------:R-:W-:Y:S05]  /*2760*/  BSYNC B1 ;  /* 0x0000000000017941 */ /* 0x000fea0003800000 */
.L_x_4887:
        /* <DEDUP_REMOVED lines=53> */
.L_x_4893:
[----:B------:R-:W-:Y:S05]  /*2ac0*/  BSYNC B2 ;  /* 0x0000000000027941 */ /* 0x000fea0003800000 */
.L_x_4892:
[----:B--2---:R1:W-:Y:S02]  /*2ad0*/  STG.E.128 desc[UR40][R12.64], R4 ;  /* 0x000000040c007986 */ /* 0x0043e4000c101d28 */
.L_x_4891:
[----:B------:R-:W-:Y:S05]  /*2ae0*/  BSYNC B1 ;  /* 0x0000000000017941 */ /* 0x000fea0003800000 */
.L_x_4890:
        /* <DEDUP_REMOVED lines=56> */
.L_x_4895:
[----:B------:R-:W-:Y:S05]  /*2e70*/  BSYNC B1 ;  /* 0x0000000000017941 */ /* 0x000fea0003800000 */
.L_x_4894:
[----:B-1----:R1:W-:Y:S01]  /*2e80*/  STG.E.128 desc[UR40][R12.64+0x40], R4 ;  /* 0x000040040c007986 */ /* 0x0023e2000c101d28 */
[----:B------:R-:W-:Y:S05]  /*2e90*/  BRA `(.L_x_4889) ;  /* 0x0000000c00307947 */ /* 0x000fea0003800000 */
.L_x_4883:
        /* <DEDUP_REMOVED lines=34> */
[----:B------:R-:W-:-:S02]  /*30c0*/  IMAD.MOV.U32 R24, RZ, RZ, R8 ;  /* 0x000000ffff187224 */ /* 0x000fc400078e0008 */
[----:B------:R-:W-:Y:S01]  /*30d0*/  IMAD.MOV.U32 R25, RZ, RZ, R9 ;  /* 0x000000ffff197224 */ /* 0x000fe200078e0009 */
[----:B------:R-:W-:-:S04]  /*30e0*/  PRMT R91, R12, 0x5410, R13 ;  /* 0x000054100c5b7816 */ /* 0x000fc8000000000d */
[----:B------:R-:W-:Y:S01]  /*30f0*/  PRMT R84, R25, 0x5410, R24 ;  /* 0x0000541019547816 */ /* 0x000fe20000000018 */
[----:B------:R-:W-:Y:S06]  /*3100*/  @!P3 BRA `(.L_x_4896) ;  /* 0x000000000004b947 */ /* 0x000fec0003800000 */
[----:B------:R-:W-:Y:S01]  /*3110*/  BPT.TRAP 0x1 ;  /* 0x000000040000795c */ /* 0x000fe20000300000 */
.L_x_4896:
[----:B------:R-:W-:Y:S01]  /*3120*/  IMAD R68, R23, 0x8, R2 ;  /* 0x0000000817447824 */ /* 0x000fe200078e0202 */
[----:B------:R-:W-:Y:S01]  /*3130*/  SHF.L.U32 R73, R187, 0x1f, RZ ;  /* 0x0000001fbb497819 */ /* 0x000fe200000006ff */
[----:B------:R-:W-:Y:S03]  /*3140*/  BSSY B1, `(.L_x_4897) ;  /* 0x0000003000017945 */ /* 0x000fe60003800000 */
[----:B------:R-:W0:Y:S02]  /*3150*/  SYNCS.PHASECHK.TRANS64.TRYWAIT P5, [R68+URZ+0x28c90], R73 ;  /* 0x028c9049440075a7 */ /* 0x000e2400080a017f */
[----:B0-----:R-:W-:Y:S05]  /*3160*/  @!P5 BRA `(.L_x_4898) ;  /* 0x0000018c00bcd947 */ /* 0x001fea0003800000 */
.L_x_5196:
[----:B------:R-:W-:Y:S05]  /*3170*/  BSYNC B1 ;  /* 0x0000000000017941 */ /* 0x000fea0003800000 */
.L_x_4897:
[C---:B------:R-:W-:Y:S01]  /*3180*/  ISETP.GE.OR P5, PT, R22.reuse, R71, P0 ;  /* 0x000000471600720c */ /* 0x040fe200007a6670 */
        /* <DEDUP_REMOVED lines=122> */
.L_x_4900:
[----:B------:R-:W-:Y:S05]  /*3930*/  BSYNC B1 ;  /* 0x0000000000017941 */ /* 0x000fea0003800000 */
.L_x_4899:
        /* <DEDUP_REMOVED lines=10> */
.L_x_4882:
[----:B------:R-:W-:-:S13]  /*39e0*/  ISETP.NE.AND P3, PT, R186, 0x3, PT ;  /* 0x00000003ba00780c */ /* 0x000fda0003f65270 */
[----:B------:R-:W-:Y:S05]  /*39f0*/  @!P3 BRA `(.L_x_4901) ;  /* 0x000000000004b947 */ /* 0x000fea0003800000 */
[----:B------:R-:W-:Y:S01]  /*3a00*/  BPT.TRAP 0x1 ;  /* 0x000000040000795c */ /* 0x000fe20000300000 */
.L_x_4901:
        /* <DEDUP_REMOVED lines=8> */
.L_x_5197:
[----:B------:R-:W-:Y:S05]  /*3a90*/  BSYNC B1 ;  /* 0x0000000000017941 */ /* 0x000fea0003800000 */
.L_x_4902:
[----:B------:R-:W-:Y:S05]  /*3aa0*/  @P4 BRA `(.L_x_4889) ;  /* 0x00000000002c4947 */ /* 0x000fea0003800000 */
[----:B------:R-:W-:Y:S01]  /*3ab0*/  @!P1 LOP3.LUT P4, RZ, R188, 0x4, RZ, 0xc0, !PT ;  /* 0x00000004bcff9812 */ /* 0x000fe2000788c0ff */
[----:B------:R-:W-:Y:S01]  /*3ac0*/  @!P1 VIADD R4, R60, 0x20 ;  /* 0x000000203c049836 */ /* 0x000fe20000000000 */
[----:B------:R-:W-:Y:S02]  /*3ad0*/  PLOP3.LUT P5, PT, PT, PT, PT, 0x8, 0x0 ;  /* 0x000000000000781c */ /* 0x000fe40003fae170 */
[----:B------:R-:W-:-:S13]  /*3ae0*/  @!P1 PLOP3.LUT P5, PT, P4, PT, PT, 0x80, 0x0 ;  /* 0x000000000000981c */ /* 0x000fda00027af070 */
[----:B------:R-:W-:-:S04]  /*3af0*/  @P5 VIADD R4, R60, 0xffffffe0 ;  /* 0xffffffe03c045836 */ /* 0x000fc80000000000 */
[----:B------:R-:W-:Y:S02]  /*3b00*/  @!P1 IMAD.IADD R27, R27, 0x1, R4 ;  /* 0x000000011b1b9824 */ /* 0x000fe400078e0204 */
[----:B------:R-:W1:Y:S02]  /*3b10*/  @!P0 LDS.128 R4, [R26+0x22400] ;  /* 0x022400001a048984 */ /* 0x000e640000000c00 */
[----:B------:R-:W-:-:S06]  /*3b20*/  @!P1 IMAD R8, R27, 0x2, R2 ;  /* 0x000000021b089824 */ /* 0x000fcc00078e0202 */
[----:B------:R-:W2:Y:S04]  /*3b30*/  @!P1 LDS.128 R8, [R8+0x22400] ;  /* 0x0224000008089984 */ /* 0x000ea80000000c00 */
[----:B-1----:R1:W-:Y:S04]  /*3b40*/  @!P0 STG.E.128 desc[UR40][R12.64], R4 ;  /* 0x000000040c008986 */ /* 0x0023e8000c101d28 */
[----:B--2---:R1:W-:Y:S02]  /*3b50*/  @!P1 STG.E.128 desc[UR40][R12.64+0x40], R8 ;  /* 0x000040080c009986 */ /* 0x0043e4000c101d28 */
.L_x_4889:
[----:B------:R-:W-:Y:S05]  /*3b60*/  BSYNC B0 ;  /* 0x0000000000007941 */ /* 0x000fea0003800000 */
.L_x_4881:
        /* <DEDUP_REMOVED lines=17> */
.L_x_4905:
[----:B------:R-:W-:Y:S05]  /*3c80*/  BSYNC B0 ;  /* 0x0000000000007941 */ /* 0x000fea0003800000 */
.L_x_4904:
[----:B------:R-:W5:Y:S01]  /*3c90*/  SYNCS.PHASECHK.TRANS64.TRYWAIT P5, [R68+URZ+0x28cb0], R73 ;  /* 0x028cb049440075a7 */ /* 0x000f6200080a017f */
[----:B------:R-:W-:Y:S01]  /*3ca0*/  BSSY B0, `(.L_x_4906) ;  /* 0x0000003000007945 */ /* 0x000fe20003800000 */
[----:B------:R-:W-:-:S03]  /*3cb0*/  ISETP.GE.AND P3, PT, R22, R71, PT ;  /* 0x000000471600720c */ /* 0x000fc60003f66270 */
[----:B-----5:R-:W-:Y:S10]  /*3cc0*/  @!P5 BRA `(.L_x_4907) ;  /* 0x00000184000cd947 */ /* 0x020ff40003800000 */
.L_x_5198:
[----:B------:R-:W-:Y:S05]  /*3cd0*/  BSYNC B0 ;  /* 0x0000000000007941 */ /* 0x000fea0003800000 */
.L_x_4906:
[----:B------:R-:W-:Y:S04]  /*3ce0*/  BSSY B0, `(.L_x_4908) ;  /* 0x0000052000007945 */ /* 0x000fe80003800000 */
[----:B------:R-:W-:Y:S05]  /*3cf0*/  @P3 BRA `(.L_x_4909) ;  /* 0x0000000400403947 */ /* 0x000fea0003800000 */
[----:B-1----:R-:W-:Y:S01]  /*3d00*/  IMAD.WIDE R4, R31, 0x40, R40 ;  /* 0x000000401f047825 */ /* 0x002fe200078e0228 */
[----:B------:R-:W-:Y:S01]  /*3d10*/  ULDC.64 UR4, c[0x0][0x328] ;  /* 0x0000ca0000047ab9 */ /* 0x000fe20000000a00 */
[----:B------:R-:W-:Y:S02]  /*3d20*/  LOP3.LUT P3, RZ, R188, 0x4, RZ, 0xc0, !PT ;  /* 0x00000004bcff7812 */ /* 0x000fe4000786c0ff */
[----:B------:R-:W-:Y:S02]  /*3d30*/  IMAD R5, R5, UR4, RZ ;  /* 0x0000000405057c24 */ /* 0x000fe4000f8e02ff */
[----:B------:R-:W-:Y:S02]  /*3d40*/  IMAD.MOV.U32 R6, RZ, RZ, R28 ;  /* 0x000000ffff067224 */ /* 0x000fe400078e001c */
[----:B------:R-:W-:Y:S02]  /*3d50*/  IMAD.MOV.U32 R7, RZ, RZ, R69 ;  /* 0x000000ffff077224 */ /* 0x000fe400078e0045 */
[----:B------:R-:W-:-:S02]  /*3d60*/  IMAD R5, R4, UR5, R5 ;  /* 0x0000000504057c24 */ /* 0x000fc4000f8e0205 */
        /* <DEDUP_REMOVED lines=73> */
.L_x_4909:
[----:B------:R-:W-:Y:S05]  /*4200*/  BSYNC B0 ;  /* 0x0000000000007941 */ /* 0x000fea0003800000 */
.L_x_4908:
        /* <DEDUP_REMOVED lines=17> */
.L_x_4876:
[----:B------:R-:W2:Y:S01]  /*4320*/  LDL R4, [R1] ;  /* 0x0000000001047983 */ /* 0x000ea20000100800 */
[----:B------:R-:W-:Y:S01]  /*4330*/  BSSY B0, `(.L_x_4911) ;  /* 0x0000005000007945 */ /* 0x000fe20003800000 */
[----:B--2---:R-:W-:-:S03]  /*4340*/  ISETP.NE.AND P0, PT, R4, 0x1, PT ;  /* 0x000000010400780c */ /* 0x004fc60003f05270 */
[----:B------:R-:W-:Y:S10]  /*4350*/  @P3 BRA `(.L_x_4912) ;  /* 0x0000000000083947 */ /* 0x000ff40003800000 */
[----:B------:R-:W0:Y:S02]  /*4360*/  FENCE.VIEW.ASYNC.G ;  /* 0x00000000000073c6 */ /* 0x000e240000000100 */
[----:B0-----:R-:W-:Y:S06]  /*4370*/  BAR.ARV 0xc, 0x180 ;  /* 0x0306000000007b1d */ /* 0x001fec0000002000 */
.L_x_4912:
[----:B------:R-:W-:Y:S05]  /*4380*/  BSYNC B0 ;  /* 0x0000000000007941 */ /* 0x000fea0003800000 */
.L_x_4911:
[----:B------:R-:W-:Y:S04]  /*4390*/  BSSY B7, `(.L_x_4913) ;  /* 0x0000be6000077945 */ /* 0x000fe80003800000 */
[----:B------:R-:W-:Y:S05]  /*43a0*/  @!P0 BRA `(.L_x_4914) ;  /* 0x0000001c00d88947 */ /* 0x000fea0003800000 */
[----:B------:R-:W0:Y:S01]  /*43b0*/  LDC R0, c[0x0][0x448] ;  /* 0x00011200ff007b82 */ /* 0x000e220000000800 */
        /* <DEDUP_REMOVED lines=23> */
[----:B0-----:R-:W-:Y:S01]  /*4530*/  ISETP.NE.AND P0, PT, R0, 0x1, PT ;  /* 0x000000010000780c */ /* 0x001fe20003f05270 */
[----:B------:R-:W-:Y:S01]  /*4540*/  VIADD R0, R196, 0x3f ;  /* 0x0000003fc4007836 */ /* 0x000fe20000000000 */
        /* <DEDUP_REMOVED lines=11> */
[----:B------:R-:W0:Y:S01]  /*4600*/  @P0 LDC R3, c[0x0][0x44c] ;  /* 0x00011300ff030b82 */ /* 0x000e220000000800 */
[----:B------:R-:W-:Y:S02]  /*4610*/  CS2R R36, SRZ ;  /* 0x0000000000247805 */ /* 0x000fe4000001ff00 */
[----:B------:R-:W-:Y:S02]  /*4620*/  CS2R R154, SRZ ;  /* 0x00000000009a7805 */ /* 0x000fe4000001ff00 */
[----:B------:R-:W-:-:S02]  /*4630*/  CS2R R86, SRZ ;  /* 0x0000000000567805 */ /* 0x000fc4000001ff00 */
[----:B------:R-:W-:Y:S02]  /*4640*/  CS2R R156, SRZ ;  /* 0x00000000009c7805 */ /* 0x000fe4000001ff00 */
[----:B------:R-:W-:Y:S02]  /*4650*/  CS2R R82, SRZ ;  /* 0x0000000000527805 */ /* 0x000fe4000001ff00 */
[----:B------:R-:W-:Y:S02]  /*4660*/  CS2R R158, SRZ ;  /* 0x00000000009e7805 */ /* 0x000fe4000001ff00 */
[----:B------:R-:W-:Y:S01]  /*4670*/  CS2R R78, SRZ ;  /* 0x00000000004e7805 */ /* 0x000fe2000001ff00 */
[----:B------:R-:W1:Y:S01]  /*4680*/  @P0 LDC R4, c[0x0][0x450] ;  /* 0x00011400ff040b82 */ /* 0x000e620000000800 */
[----:B------:R-:W-:Y:S02]  /*4690*/  CS2R R160, SRZ ;  /* 0x0000000000a07805 */ /* 0x000fe4000001ff00 */
[----:B------:R-:W-:-:S02]  /*46a0*/  CS2R R74, SRZ ;  /* 0x00000000004a7805 */ /* 0x000fc4000001ff00 */
[----:B------:R-:W-:Y:S02]  /*46b0*/  CS2R R162, SRZ ;  /* 0x0000000000a27805 */ /* 0x000fe4000001ff00 */
[----:B------:R-:W-:Y:S02]  /*46c0*/  CS2R R70, SRZ ;  /* 0x0000000000467805 */ /* 0x000fe4000001ff00 */
[----:B---3--:R-:W-:Y:S02]  /*46d0*/  CS2R R12, SRZ ;  /* 0x00000000000c7805 */ /* 0x008fe4000001ff00 */
[----:B------:R-:W-:Y:S02]  /*46e0*/  CS2R R164, SRZ ;  /* 0x0000000000a47805 */ /* 0x000fe4000001ff00 */
[----:B------:R-:W-:Y:S02]  /*46f0*/  CS2R R10, SRZ ;  /* 0x00000000000a7805 */ /* 0x000fe4000001ff00 */
[----:B------:R-:W-:-:S02]  /*4700*/  CS2R R8, SRZ ;  /* 0x0000000000087805 */ /* 0x000fc4000001ff00 */
[----:B------:R-:W-:Y:S02]  /*4710*/  CS2R R166, SRZ ;  /* 0x0000000000a67805 */ /* 0x000fe4000001ff00 */
[----:B------:R-:W-:Y:S02]  /*4720*/  CS2R R54, SRZ ;  /* 0x0000000000367805 */ /* 0x000fe4000001ff00 */
[----:B------:R-:W-:Y:S02]  /*4730*/  CS2R R168, SRZ ;  /* 0x0000000000a87805 */ /* 0x000fe4000001ff00 */
[----:B----4-:R-:W-:Y:S02]  /*4740*/  CS2R R50, SRZ ;  /* 0x0000000000327805 */ /* 0x010fe4000001ff00 */
[----:B------:R-:W-:Y:S02]  /*4750*/  CS2R R170, SRZ ;  /* 0x0000000000aa7805 */ /* 0x000fe4000001ff00 */
[----:B------:R-:W-:-:S02]  /*4760*/  CS2R R46, SRZ ;  /* 0x00000000002e7805 */ /* 0x000fc4000001ff00 */
[----:B------:R-:W-:Y:S01]  /*4770*/  CS2R R172, SRZ ;  /* 0x0000000000ac7805 */ /* 0x000fe2000001ff00 */
[----:B0-----:R-:W-:Y:S01]  /*4780*/  @P0 IMAD.HI.U32 R3, R0, R3, RZ ;  /* 0x0000000300030227 */ /* 0x001fe200078e00ff */
[----:B------:R-:W-:Y:S02]  /*4790*/  CS2R R32, SRZ ;  /* 0x0000000000207805 */ /* 0x000fe4000001ff00 */
[----:B------:R-:W-:Y:S02]  /*47a0*/  CS2R R174, SRZ ;  /* 0x0000000000ae7805 */ /* 0x000fe4000001ff00 */
[----:B------:R-:W-:Y:S01]  /*47b0*/  CS2R R38, SRZ ;  /* 0x0000000000267805 */ /* 0x000fe2000001ff00 */
[----:B------:R-:W-:Y:S01]  /*47c0*/  IMAD.MOV.U32 R35, RZ, RZ, RZ ;  /* 0x000000ffff237224 */ /* 0x000fe200078e00ff */
[----:B------:R-:W-:Y:S02]  /*47d0*/  CS2R R28, SRZ ;  /* 0x00000000001c7805 */ /* 0x000fe4000001ff00 */
[----:B------:R-:W-:Y:S01]  /*47e0*/  CS2R R176, SRZ ;  /* 0x0000000000b07805 */ /* 0x000fe2000001ff00 */
[----:B------:R-:W-:Y:S01]  /*47f0*/  IMAD.MOV.U32 R31, RZ, RZ, RZ ;  /* 0x000000ffff1f7224 */ /* 0x000fe200078e00ff */
[----:B-1----:R-:W-:-:S02]  /*4800*/  @P0 SHF.R.U32.HI R0, RZ, R4, R3 ;  /* 0x00000004ff000219 */ /* 0x002fc40000011603 */
[----:B------:R-:W-:Y:S02]  /*4810*/  CS2R R6, SRZ ;  /* 0x0000000000067805 */ /* 0x000fe4000001ff00 */
[----:B------:R-:W-:Y:S02]  /*4820*/  PLOP3.LUT P0, PT, PT, PT, PT, 0x80, 0x0 ;  /* 0x000000000000781c */ /* 0x000fe40003f0f070 */
[----:B------:R-:W-:Y:S01]  /*4830*/  CS2R R178, SRZ ;  /* 0x0000000000b27805 */ /* 0x000fe2000001ff00 */
[----:B------:R-:W-:Y:S02]  /*4840*/  IMAD.IADD R0, R43, 0x1, R0 ;  /* 0x000000012b007824 */ /* 0x000fe400078e0200 */
[----:B------:R-:W-:-:S03]  /*4850*/  IMAD.MOV.U32 R43, RZ, RZ, RZ ;  /* 0x000000ffff2b7224 */ /* 0x000fc600078e00ff */
[----:B------:R-:W-:-:S04]  /*4860*/  SHF.R.S32.HI R3, RZ, 0x1f, R0 ;  /* 0x0000001fff037819 */ /* 0x000fc80000011400 */
[----:B------:R-:W-:Y:S01]  /*4870*/  LEA.HI R3, R3, R0, RZ, 0x6 ;  /* 0x0000000003037211 */ /* 0x000fe200078f30ff */
[----:B------:R-:W-:-:S03]  /*4880*/  IMAD.MOV.U32 R0, RZ, RZ, RZ ;  /* 0x000000ffff007224 */ /* 0x000fc600078e00ff */
[----:B------:R-:W-:Y:S01]  /*4890*/  SHF.R.S32.HI R5, RZ, 0x6, R3 ;  /* 0x00000006ff057819 */ /* 0x000fe20000011403 */
[----:B------:R-:W-:-:S03]  /*48a0*/  IMAD.MOV.U32 R3, RZ, RZ, RZ ;  /* 0x000000ffff037224 */ /* 0x000fc600078e00ff */
[----:B------:R-:W-:Y:S01]  /*48b0*/  VIMNMX R4, R180, R5, PT ;  /* 0x00000005b4047248 */ /* 0x000fe20003fe0100 */
[----:B------:R-:W-:-:S03]  /*48c0*/  IMAD.MOV.U32 R5, RZ, RZ, RZ ;  /* 0x000000ffff057224 */ /* 0x000fc600078e00ff */
[----:B------:R-:W-:-:S13]  /*48d0*/  ISETP.GE.AND P1, PT, R4, 0x1, PT ;  /* 0x000000010400780c */ /* 0x000fda0003f26270 */
        /* <DEDUP_REMOVED lines=13> */
.L_x_4916:
        /* <DEDUP_REMOVED lines=11> */
.L_x_5199:
[----:B------:R-:W-:Y:S05]  /*4a60*/  BSYNC B0 ;  /* 0x0000000000007941 */ /* 0x000fea0003800000 */
.L_x_4917:
        /* <DEDUP_REMOVED lines=12> */
[----:B------:R-:W-:Y:S01]  /*4b30*/  ISETP.GE.AND P2, PT, R4, 0x2, PT ;  /* 0x000000020400780c */ /* 0x000fe20003f46270 */
[----:B------:R-:W-:Y:S01]  /*4b40*/  IMAD.MOV.U32 R15, RZ, RZ, 0x40000040 ;  /* 0x40000040ff0f7424 */ /* 0x000fe200078e00ff */
[----:B------:R-:W-:Y:S01]  /*4b50*/  BSSY B0, `(.L_x_4919) ;  /* 0x00000ec000007945 */ /* 0x000fe20003800000 */
        /* <DEDUP_REMOVED lines=39> */
[----:B-1----:R-:W-:-:S07]  /*4dd0*/  VIADD R0, R4, 0xfffffffe ;  /* 0xfffffffe04007836 */ /* 0x002fce0000000000 */
.L_x_4926:
[----:B------:R-:W-:Y:S01]  /*4de0*/  BAR.SYNC.DEFER_BLOCKING 0xe, 0x100 ;  /* 0x0384000000007b1d */ /* 0x000fe20000010000 */
[----:B0-2---:R-:W-:Y:S01]  /*4df0*/  IMAD R3, R18, 0x40, R190 ;  /* 0x0000004012037824 */ /* 0x005fe200078e02be */
[----:B------:R-:W-:Y:S01]  /*4e00*/  ISETP.GT.AND P3, PT, R0, RZ, PT ;  /* 0x000000ff0000720c */ /* 0x000fe20003f64270 */
[----:B------:R-:W-:Y:S02]  /*4e10*/  VIADD R18, R18, 0x1 ;  /* 0x0000000112127836 */ /* 0x000fe40000000000 */
[----:B------:R-:W-:Y:S02]  /*4e20*/  IMAD R3, R3, 0x4, R2 ;  /* 0x0000000403037824 */ /* 0x000fe400078e0202 */
[----:B------:R-:W-:Y:S01]  /*4e30*/  VIADD R0, R0, 0xffffffff ;  /* 0xffffffff00007836 */ /* 0x000fe20000000000 */
        /* <DEDUP_REMOVED lines=136> */
.L_x_4921:
[----:B------:R-:W-:Y:S01]  /*56c0*/  IMAD R3, R18, 0x8, R2 ;  /* 0x0000000812037824 */ /* 0x000fe200078e0202 */
[----:B------:R-:W-:-:S04]  /*56d0*/  SHF.L.U32 R4, R19, 0x1f, RZ ;  /* 0x0000001f13047819 */ /* 0x000fc800000006ff */
[----:B------:R0:W1:Y:S01]  /*56e0*/  SYNCS.PHASECHK.TRANS64.TRYWAIT P2, [R3+URZ+0x28c50], R4 ;  /* 0x028c5004030075a7 */ /* 0x000062000804017f */
[----:B------:R-:W-:Y:S05]  /*56f0*/  @!P0 BRA `(.L_x_4922) ;  /* 0x0000000000048947 */ /* 0x000fea0003800000 */
[----:B------:R-:W-:Y:S01]  /*5700*/  BPT.TRAP 0x1 ;  /* 0x000000040000795c */ /* 0x000fe20000300000 */
.L_x_4922:
[----:B------:R-:W-:Y:S04]  /*5710*/  BSSY B1, `(.L_x_4923) ;  /* 0x0000004000017945 */ /* 0x000fe80003800000 */
[----:B-1----:R-:W-:Y:S05]  /*5720*/  @P2 BRA `(.L_x_4924) ;  /* 0x0000000000082947 */ /* 0x002fea0003800000 */
[----:B------:R-:W1:Y:S02]  /*5730*/  SYNCS.PHASECHK.TRANS64.TRYWAIT P2, [R3+URZ+0x28c50], R4 ;  /* 0x028c5004030075a7 */ /* 0x000e64000804017f */
[----:B-1----:R-:W-:Y:S05]  /*5740*/  @!P2 BRA `(.L_x_4925) ;  /* 0x000001680094a947 */ /* 0x002fea0003800000 */
.L_x_4924:
[----:B------:R-:W-:Y:S05]  /*5750*/  BSYNC B1 ;  /* 0x0000000000017941 */ /* 0x000fea0003800000 */
.L_x_4923:
[----:B01----:R-:W-:Y:S01]  /*5760*/  IMAD R4, R18, 0x1000, R21 ;  /* 0x0000100012047824 */ /* 0x003fe200078e0215 */
        /* <DEDUP_REMOVED lines=9> */
[----:B------:R-:W-:-:S05]  /*5800*/  @!P1 VIADD R3, R3, 0x28c60 ;  /* 0x00028c6003039836 */ /* 0x000fca0000000000 */
        /* <DEDUP_REMOVED lines=32> */
.L_x_4920:
[----:B------:R-:W-:Y:S05]  /*5a10*/  BSYNC B0 ;  /* 0x0000000000007941 */ /* 0x000fea0003800000 */
.L_x_4919:
[----:B------:R-:W-:Y:S01]  /*5a20*/  BAR.SYNC.DEFER_BLOCKING 0xe, 0x100 ;  /* 0x0384000000007b1d */ /* 0x000fe20000010000 */
[C---:B0-2---:R-:W-:Y:S01]  /*5a30*/  IMAD R3, R18.reuse, 0x40, R190 ;  /* 0x0000004012037824 */ /* 0x045fe200078e02be */
[----:B------:R-:W-:Y:S01]  /*5a40*/  PLOP3.LUT P0, PT, PT, PT, PT, 0x8, 0x0 ;  /* 0x000000000000781c */ /* 0x000fe20003f0e170 */
[----:B------:R-:W-:Y:S02]  /*5a50*/  VIADD R18, R18, 0x1 ;  /* 0x0000000112127836 */ /* 0x000fe40000000000 */
[----:B------:R-:W-:Y:S02]  /*5a60*/  IMAD R3, R3, 0x4, R2 ;  /* 0x0000000403037824 */ /* 0x000fe400078e0202 */
[----:B------:R-:W-:Y:S01]  /*5a70*/  IMAD.MOV.U32 R20, RZ, RZ, RZ ;  /* 0x000000ffff147224 */ /* 0x000fe200078e00ff */
[----:B------:R-:W-:-:S04]  /*5a80*/  ISETP.NE.AND P1, PT, R18, 0x2, PT ;  /* 0x000000021200780c */ /* 0x000fc80003f25270 */
[----:B------:R-:W-:Y:S02]  /*5a90*/  SEL R4, RZ, 0x1, P1 ;  /* 0x00000001ff047807 */ /* 0x000fe40000800000 */
[----:B------:R-:W-:Y:S02]  /*5aa0*/  SEL R18, R18, RZ, P1 ;  /* 0x000000ff12127207 */ /* 0x000fe40000800000 */
[----:B------:R-:W-:Y:S01]  /*5ab0*/  LOP3.LUT R19, R19, R4, RZ, 0x3c, !PT ;  /* 0x0000000413137212 */ /* 0x000fe200078e3cff */
[----:B-1----:R-:W0:Y:S04]  /*5ac0*/  LDS R0, [R3+0x28800] ;  /* 0x0288000003007984 */ /* 0x002e280000000800 */
[----:B------:R1:W2:Y:S02]  /*5ad0*/  LDS R2, [R3+0x28820] ;  /* 0x0288200003027984 */ /* 0x0002a40000000800 */
[----:B-1----:R-:W-:-:S02]  /*5ae0*/  IMAD.MOV.U32 R3, RZ, RZ, RZ ;  /* 0x000000ffff037224 */ /* 0x002fc400078e00ff */
[-C--:B0-----:R-:W-:Y:S01]  /*5af0*/  FMUL.FTZ R178, R28, R0.reuse ;  /* 0x000000001cb27220 */ /* 0x081fe20000410000 */
[-C--:B------:R-:W-:Y:S01]  /*5b00*/  FMUL.FTZ R176, R32, R0.reuse ;  /* 0x0000000020b07220 */ /* 0x080fe20000410000 */
[-C--:B------:R-:W-:Y:S01]  /*5b10*/  FMUL.FTZ R175, R36, R0.reuse ;  /* 0x0000000024af7220 */ /* 0x080fe20000410000 */
[----:B------:R-:W-:Y:S01]  /*5b20*/  FMUL.FTZ R174, R40, R0 ;  /* 0x0000000028ae7220 */ /* 0x000fe20000410000 */
[----:B--2---:R-:W-:Y:S01]  /*5b30*/  FMUL.FTZ R13, R66, R2 ;  /* 0x00000002420d7220 */ /* 0x004fe20000410000 */
        /* <DEDUP_REMOVED lines=125> */
.L_x_4914:
        /* <DEDUP_REMOVED lines=113> */
.L_x_4928:
[----:B------:R-:W-:Y:S05]  /*6a20*/  BSYNC B6 ;  /* 0x0000000000067941 */ /* 0x000fea0003800000 */
.L_x_4927:
        /* <DEDUP_REMOVED lines=12> */
.L_x_4932:
[----:B-1----:R1:W2:Y:S02]  /*6af0*/  SYNCS.PHASECHK.TRANS64.TRYWAIT P0, [R2+URZ+0x28c00], R3 ;  /* 0x028c0003020075a7 */ /* 0x0022a4000800017f */
[----:B--2---:R-:W-:Y:S05]  /*6b00*/  @!P0 NANOSLEEP.SYNCS 0x989680 ;  /* 0x009896800000895d */ /* 0x004fea0003900000 */
[----:B------:R-:W2:Y:S02]  /*6b10*/  @!P0 SYNCS.PHASECHK.TRANS64 P0, [R2+URZ+0x28c00], R3 ;  /* 0x028c0003020085a7 */ /* 0x000ea4000800007f */
[----:B--2---:R-:W-:Y:S05]  /*6b20*/  @!P0 BRA `(.L_x_4932) ;  /* 0xfffffffc00f08947 */ /* 0x004fea000383ffff */
.L_x_4931:
[----:B------:R-:W-:Y:S05]  /*6b30*/  BSYNC B0 ;  /* 0x0000000000007941 */ /* 0x000fea0003800000 */
.L_x_4930:
[----:B------:R-:W-:Y:S05]  /*6b40*/  BRA `(.L_x_4933) ;  /* 0x0000002c00647947 */ /* 0x000fea0003800000 */
.L_x_4929:
[----:B------:R-:W-:Y:S01]  /*6b50*/  VIADD R4, R2, 0x20400 ;  /* 0x0002040002047836 */ /* 0x000fe20000000000 */
[----:B-----5:R-:W-:Y:S01]  /*6b60*/  SHF.R.S32.HI R0, RZ, 0x1f, R30 ;  /* 0x0000001fff007819 */ /* 0x020fe2000001141e */
[----:B------:R-:W-:Y:S01]  /*6b70*/  ULDC.64 UR4, c[0x0][0x3f8] ;  /* 0x0000fe0000047ab9 */ /* 0x000fe20000000a00 */
[----:B------:R-:W-:Y:S01]  /*6b80*/  ULDC.64 UR6, c[0x0][0x408] ;  /* 0x0001020000067ab9 */ /* 0x000fe20000000a00 */
[----:B------:R-:W-:Y:S01]  /*6b90*/  IMAD.WIDE.U32 R24, R30, UR4, RZ ;  /* 0x000000041e187c25 */ /* 0x000fe2000f8e00ff */
        /* <DEDUP_REMOVED lines=26> */
.L_x_4935:
[----:B------:R-:W-:Y:S05]  /*6d40*/  BSYNC B6 ;  /* 0x0000000000067941 */ /* 0x000fea0003800000 */
.L_x_4934:
        /* <DEDUP_REMOVED lines=39> */
.L_x_5205:
        /* <DEDUP_REMOVED lines=30> */
.L_x_4940:
[----:B------:R-:W-:Y:S05]  /*71a0*/  BSYNC B1 ;  /* 0x0000000000017941 */ /* 0x000fea0003800000 */
.L_x_4939:
        /* <DEDUP_REMOVED lines=10> */
[----:B------:R-:W-:-:S02]  /*7250*/  IMAD.MOV.U32 R5, RZ, RZ, R24 ;  /* 0x000000ffff057224 */ /* 0x000fc400078e0018 */
[----:B------:R-:W-:Y:S01]  /*7260*/  IMAD.MOV.U32 R9, RZ, RZ, R25 ;  /* 0x000000ffff097224 */ /* 0x000fe200078e0019 */
[----:B------:R-:W-:-:S04]  /*7270*/  PRMT R39, R3, 0x5410, R0 ;  /* 0x0000541003277816 */ /* 0x000fc80000000000 */
[----:B------:R-:W-:Y:S01]  /*7280*/  PRMT R42, R9, 0x5410, R5 ;  /* 0x00005410092a7816 */ /* 0x000fe20000000005 */
[----:B------:R-:W-:Y:S06]  /*7290*/  BRA.DIV UR4, `(.L_x_4941) ;  /* 0x0000015204447947 */ /* 0x000fec000b800000 */
[----:B------:R1:W2:Y:S04]  /*72a0*/  SHFL.IDX PT, R3, R6, 0x1, 0x1c1f ;  /* 0x003c1f0006037f89 */ /* 0x0002a800000e0000 */
[----:B------:R1:W3:Y:S04]  /*72b0*/  SHFL.IDX PT, R0, R4, 0x1, 0x1c1f ;  /* 0x003c1f0004007f89 */ /* 0x0002e800000e0000 */
[----:B------:R1:W0:Y:S04]  /*72c0*/  SHFL.IDX PT, R5, R8, 0x1, 0x1c1f ;  /* 0x003c1f0008057f89 */ /* 0x00022800000e0000 */
[----:B----4-:R1:W4:Y:S02]  /*72d0*/  SHFL.IDX PT, R14, R7, 0x1, 0x1c1f ;  /* 0x003c1f00070e7f89 */ /* 0x01032400000e0000 */
.L_x_5211:
        /* <DEDUP_REMOVED lines=34> */
.L_x_4943:
[----:B------:R-:W-:Y:S05]  /*7500*/  BSYNC B1 ;  /* 0x0000000000017941 */ /* 0x000fea0003800000 */
.L_x_4942:
        /* <DEDUP_REMOVED lines=9> */
[----:B----4-:R-:W-:Y:S01]  /*75a0*/  PRMT R14, R14, 0x5410, R4 ;  /* 0x000054100e0e7816 */ /* 0x010fe20000000004 */
[----:B------:R-:W-:Y:S01]  /*75b0*/  IMAD.MOV.U32 R4, RZ, RZ, R8 ;  /* 0x000000ffff047224 */ /* 0x000fe200078e0008 */
[----:B------:R-:W-:Y:S01]  /*75c0*/  LOP3.LUT R3, R0, R3, RZ, 0x3c, !PT ;  /* 0x0000000300037212 */ /* 0x000fe200078e3cff */
[----:B------:R-:W-:Y:S01]  /*75d0*/  IMAD.MOV.U32 R0, RZ, RZ, R27 ;  /* 0x000000ffff007224 */ /* 0x000fe200078e001b */
[----:B------:R-:W-:-:S02]  /*75e0*/  PRMT R44, R44, 0x5410, R6 ;  /* 0x000054102c2c7816 */ /* 0x000fc40000000006 */
[----:B------:R-:W-:Y:S01]  /*75f0*/  PRMT R14, R4, 0x7610, R14 ;  /* 0x00007610040e7816 */ /* 0x000fe2000000000e */
[----:B------:R-:W-:Y:S01]  /*7600*/  IMAD R3, R202, 0x200, R3 ;  /* 0x00000200ca037824 */ /* 0x000fe200078e0203 */
[----:B------:R-:W-:Y:S01]  /*7610*/  PRMT R15, R5, 0x5410, R0 ;  /* 0x00005410050f7816 */ /* 0x000fe20000000000 */
[----:B------:R-:W-:Y:S01]  /*7620*/  IMAD.MOV.U32 R0, RZ, RZ, R13 ;  /* 0x000000ffff007224 */ /* 0x000fe200078e000d */
[----:B------:R-:W-:Y:S01]  /*7630*/  LOP3.LUT P2, RZ, R188, 0x4, RZ, 0xc0, !PT ;  /* 0x00000004bcff7812 */ /* 0x000fe2000784c0ff */
[----:B------:R-:W-:Y:S01]  /*7640*/  IMAD.MOV.U32 R4, RZ, RZ, R10 ;  /* 0x000000ffff047224 */ /* 0x000fe200078e000a */
[----:B------:R-:W-:Y:S01]  /*7650*/  ISETP.GE.AND P1, PT, R22, R43, PT ;  /* 0x0000002b1600720c */ /* 0x000fe20003f26270 */
[----:B------:R-:W-:Y:S01]  /*7660*/  IMAD R3, R3, 0x2, R2 ;  /* 0x0000000203037824 */ /* 0x000fe200078e0202 */
[----:B------:R-:W-:Y:S01]  /*7670*/  PRMT R44, R0, 0x7610, R44 ;  /* 0x00007610002c7816 */ /* 0x000fe2000000002c */
[----:B------:R-:W-:Y:S01]  /*7680*/  IMAD.MOV.U32 R5, RZ, RZ, R11 ;  /* 0x000000ffff057224 */ /* 0x000fe200078e000b */
[----:B------:R-:W-:Y:S01]  /*7690*/  PRMT R45, R45, 0x5410, R4 ;  /* 0x000054102d2d7816 */ /* 0x000fe20000000004 */
[----:B------:R-:W-:-:S02]  /*76a0*/  VIADD R4, R3, 0x20400 ;  /* 0x0002040003047836 */ /* 0x000fc40000000000 */
[----:B------:R-:W-:Y:S01]  /*76b0*/  VIADD R0, R3, 0x20440 ;  /* 0x0002044003007836 */ /* 0x000fe20000000000 */
[----:B-1----:R-:W-:Y:S06]  /*76c0*/  @!P0 BRA `(.L_x_4945) ;  /* 0x0000014c00a88947 */ /* 0x002fec0003800000 */
.L_x_5212:
[----:B------:R-:W-:Y:S05]  /*76d0*/  BSYNC B1 ;  /* 0x0000000000017941 */ /* 0x000fea0003800000 */
.L_x_4944:
        /* <DEDUP_REMOVED lines=10> */
[----:B------:R-:W-:Y:S02]  /*7780*/  SHF.R.U32.HI R36, RZ, 0x10, R31 ;  /* 0x00000010ff247819 */ /* 0x000fe4000001161f */
[----:B------:R-:W-:Y:S02]  /*7790*/  SHF.R.U32.HI R33, RZ, 0x10, R29 ;  /* 0x00000010ff217819 */ /* 0x000fe4000001161d */
[----:B------:R-:W-:Y:S02]  /*77a0*/  PRMT R36, R38, 0x5432, R36 ;  /* 0x0000543226247816 */ /* 0x000fe40000000024 */
[----:B------:R-:W-:Y:S02]  /*77b0*/  PRMT R33, R39, 0x5410, R33 ;  /* 0x0000541027217816 */ /* 0x000fe40000000021 */
[----:B------:R-:W-:Y:S01]  /*77c0*/  SHF.R.U64 R32, R28, 0x10, R29 ;  /* 0x000000101c207819 */ /* 0x000fe2000000121d */
[----:B------:R-:W-:Y:S01]  /*77d0*/  IMAD.U32 R37, R36, 0x10000, RZ ;  /* 0x0001000024257824 */ /* 0x000fe200078e00ff */
[----:B0-----:R-:W-:Y:S01]  /*77e0*/  SHF.R.U64 R35, R30, 0x10, R31 ;  /* 0x000000101e237819 */ /* 0x001fe2000000121f */
[----:B------:R-:W-:Y:S01]  /*77f0*/  IMAD.U32 R34, R33, 0x10000, RZ ;  /* 0x0001000021227824 */ /* 0x000fe200078e00ff */
[----:B------:R-:W-:-:S02]  /*7800*/  LOP3.LUT R36, R36, 0xffff0000, RZ, 0xc0, !PT ;  /* 0xffff000024247812 */ /* 0x000fc400078ec0ff */
[----:B------:R-:W-:Y:S02]  /*7810*/  PRMT R32, R39, 0x5432, R32 ;  /* 0x0000543227207816 */ /* 0x000fe40000000020 */
[----:B------:R-:W-:Y:S02]  /*7820*/  PRMT R35, R38, 0x5410, R35 ;  /* 0x0000541026237816 */ /* 0x000fe40000000023 */
[----:B------:R-:W-:Y:S02]  /*7830*/  LOP3.LUT R33, R33, 0xffff0000, RZ, 0xc0, !PT ;  /* 0xffff000021217812 */ /* 0x000fe400078ec0ff */
[C---:B-1----:R-:W-:Y:S01]  /*7840*/  LOP3.LUT R29, R6.reuse, 0xffff0000, RZ, 0xc0, !PT ;  /* 0xffff0000061d7812 */ /* 0x042fe200078ec0ff */
        /* <DEDUP_REMOVED lines=32> */
.L_x_4949:
[----:B------:R-:W-:Y:S05]  /*7a50*/  BSYNC B2 ;  /* 0x0000000000027941 */ /* 0x000fea0003800000 */
.L_x_4948:
[----:B------:R-:W-:Y:S05]  /*7a60*/  @P1 BRA `(.L_x_4947) ;  /* 0x0000000000b81947 */ /* 0x000fea0003800000 */
[----:B-1----:R-:W1:Y:S01]  /*7a70*/  LDS.128 R4, [R0] ;  /* 0x0000000000047984 */ /* 0x002e620000000c00 */
        /* <DEDUP_REMOVED lines=12> */
[C---:B-1----:R-:W-:Y:S01]  /*7b40*/  LOP3.LUT R21, R6.reuse, 0xffff0000, RZ, 0xc0, !PT ;  /* 0xffff000006157812 */ /* 0x042fe200078ec0ff */
[----:B------:R-:W-:Y:S01]  /*7b50*/  IMAD.U32 R20, R6, 0x10000, RZ ;  /* 0x0001000006147824 */ /* 0x000fe200078e00ff */
[C---:B------:R-:W-:Y:S01]  /*7b60*/  LOP3.LUT R25, R7.reuse, 0xffff0000, RZ, 0xc0, !PT ;  /* 0xffff000007197812 */ /* 0x040fe200078ec0ff */
[----:B------:R-:W-:Y:S02]  /*7b70*/  IMAD.U32 R24, R7, 0x10000, RZ ;  /* 0x0001000007187824 */ /* 0x000fe400078e00ff */
[C---:B0-----:R-:W-:Y:S01]  /*7b80*/  FMUL.FTZ R35, R21.reuse, R33 ;  /* 0x0000002115237220 */ /* 0x041fe20000410000 */
        /* <DEDUP_REMOVED lines=28> */
.L_x_4947:
[----:B------:R-:W-:Y:S05]  /*7d50*/  BSYNC B1 ;  /* 0x0000000000017941 */ /* 0x000fea0003800000 */
.L_x_4946:
        /* <DEDUP_REMOVED lines=17> */
[----:B------:R-:W-:Y:S02]  /*7e70*/  PRMT R27, R14, 0x5432, R12 ;  /* 0x000054320e1b7816 */ /* 0x000fe4000000000c */
[----:B------:R-:W-:Y:S02]  /*7e80*/  LOP3.LUT R25, R25, 0xffff0000, RZ, 0xc0, !PT ;  /* 0xffff000019197812 */ /* 0x000fe400078ec0ff */
[----:B------:R-:W-:Y:S02]  /*7e90*/  PRMT R24, R44, 0x5432, R24 ;  /* 0x000054322c187816 */ /* 0x000fe40000000018 */
        /* <DEDUP_REMOVED lines=33> */
.L_x_4952:
[----:B------:R-:W-:Y:S05]  /*80b0*/  BSYNC B1 ;  /* 0x0000000000017941 */ /* 0x000fea0003800000 */
.L_x_4951:
[----:B------:R-:W-:Y:S05]  /*80c0*/  @P1 BRA `(.L_x_4950) ;  /* 0x0000001400e01947 */ /* 0x000fea0003800000 */
[----:B-1----:R-:W1:Y:S01]  /*80d0*/  LDS.128 R4, [R0+0x1000] ;  /* 0x0010000000047984 */ /* 0x002e620000000c00 */
[--C-:B------:R-:W-:Y:S02]  /*80e0*/  SHF.R.U64 R3, R8, 0x10, R9.reuse ;  /* 0x0000001008037819 */ /* 0x100fe40000001209 */
[----:B------:R-:W-:Y:S02]  /*80f0*/  SHF.R.U32.HI R8, RZ, 0x10, R9 ;  /* 0x00000010ff087819 */ /* 0x000fe40000011609 */
[--C-:B------:R-:W-:Y:S02]  /*8100*/  SHF.R.U32.HI R12, RZ, 0x10, R11.reuse ;  /* 0x00000010ff0c7819 */ /* 0x100fe4000001160b */
[----:B------:R-:W-:Y:S02]  /*8110*/  PRMT R15, R15, 0x5410, R8 ;  /* 0x000054100f0f7816 */ /* 0x000fe40000000008 */
[----:B------:R-:W-:Y:S02]  /*8120*/  PRMT R12, R46, 0x5432, R12 ;  /* 0x000054322e0c7816 */ /* 0x000fe4000000000c */
[----:B------:R-:W-:Y:S01]  /*8130*/  SHF.R.U64 R10, R10, 0x10, R11 ;  /* 0x000000100a0a7819 */ /* 0x000fe2000000120b */
[C---:B------:R-:W-:Y:S01]  /*8140*/  IMAD.U32 R20, R15.reuse, 0x10000, RZ ;  /* 0x000100000f147824 */ /* 0x040fe200078e00ff */
[----:B------:R-:W-:Y:S01]  /*8150*/  LOP3.LUT R15, R15, 0xffff0000, RZ, 0xc0, !PT ;  /* 0xffff00000f0f7812 */ /* 0x000fe200078ec0ff */
[----:B------:R-:W-:Y:S01]  /*8160*/  IMAD.U32 R13, R12, 0x10000, RZ ;  /* 0x000100000c0d7824 */ /* 0x000fe200078e00ff */
[----:B------:R-:W-:-:S02]  /*8170*/  PRMT R11, R45, 0x5432, R10 ;  /* 0x000054322d0b7816 */ /* 0x000fc4000000000a */
[----:B------:R-:W-:Y:S02]  /*8180*/  LOP3.LUT R12, R12, 0xffff0000, RZ, 0xc0, !PT ;  /* 0xffff00000c0c7812 */ /* 0x000fe400078ec0ff */
        /* <DEDUP_REMOVED lines=35> */
.L_x_4937:
        /* <DEDUP_REMOVED lines=36> */
.L_x_5218:
        /* <DEDUP_REMOVED lines=16> */
.L_x_4955:
[----:B------:R-:W-:Y:S05]  /*8700*/  BSYNC B1 ;  /* 0x0000000000017941 */ /* 0x000fea0003800000 */
.L_x_4954:
        /* <DEDUP_REMOVED lines=22> */
.L_x_5224:
        /* <DEDUP_REMOVED lines=23> */
.L_x_4958:
[----:B------:R-:W-:Y:S05]  /*89e0*/  BSYNC B1 ;  /* 0x0000000000017941 */ /* 0x000fea0003800000 */
.L_x_4957:
[----:B------:R-:W2:Y:S01]  /*89f0*/  SYNCS.PHASECHK.TRANS64.TRYWAIT P1, [R2+URZ+0x28c00], R3 ;  /* 0x028c0003020075a7 */ /* 0x000ea2000802017f */
[----:B-1----:R-:W-:Y:S01]  /*8a00*/  VIADDMNMX R13, R21, -R196, 0x40, PT ;  /* 0x00000040150d7446 */ /* 0x002fe200038009c4 */
[----:B-----5:R-:W-:Y:S01]  /*8a10*/  IMAD.MOV.U32 R0, RZ, RZ, R4 ;  /* 0x000000ffff007224 */ /* 0x020fe200078e0004 */
        /* <DEDUP_REMOVED lines=18> */
.L_x_5225:
[----:B------:R-:W-:Y:S05]  /*8b40*/  BSYNC B1 ;  /* 0x0000000000017941 */ /* 0x000fea0003800000 */
.L_x_4959:
[----:B------:R-:W-:Y:S04]  /*8b50*/  BSSY B1, `(.L_x_4961) ;  /* 0x000006a000017945 */ /* 0x000fe80003800000 */
[----:B------:R-:W-:Y:S05]  /*8b60*/  @P2 BRA `(.L_x_4962) ;  /* 0x0000000400a02947 */ /* 0x000fea0003800000 */
[----:B------:R-:W-:Y:S01]  /*8b70*/  IMAD.SHL.U32 R0, R188, 0x40, RZ ;  /* 0x00000040bc007824 */ /* 0x000fe200078e00ff */
[----:B------:R-:W-:Y:S01]  /*8b80*/  SHF.R.U64 R39, R28, 0x10, R29 ;  /* 0x000000101c277819 */ /* 0x000fe2000000121d */
[----:B------:R-:W-:Y:S01]  /*8b90*/  IMAD.IADD R12, R16, 0x1, R49 ;  /* 0x00000001100c7824 */ /* 0x000fe200078e0231 */
[----:B------:R-:W-:Y:S02]  /*8ba0*/  SHF.R.U64 R42, R30, 0x10, R31 ;  /* 0x000000101e2a7819 */ /* 0x000fe4000000121f */
[----:B------:R-:W-:Y:S02]  /*8bb0*/  LOP3.LUT R13, R0, 0x1c0, RZ, 0xc0, !PT ;  /* 0x000001c0000d7812 */ /* 0x000fe400078ec0ff */
[----:B------:R-:W-:Y:S02]  /*8bc0*/  PRMT R39, R20, 0x5410, R39 ;  /* 0x0000541014277816 */ /* 0x000fe40000000027 */
[----:B------:R-:W-:Y:S02]  /*8bd0*/  LOP3.LUT R0, R13, 0x38, R16, 0xf8, !PT ;  /* 0x000000380d007812 */ /* 0x000fe400078ef810 */
[----:B------:R-:W-:-:S02]  /*8be0*/  SHF.R.U32.HI R15, RZ, 0x3, R13 ;  /* 0x00000003ff0f7819 */ /* 0x000fc4000001160d */
[----:B------:R-:W-:Y:S02]  /*8bf0*/  LOP3.LUT R12, R13, 0x38, R12, 0xf8, !PT ;  /* 0x000000380d0c7812 */ /* 0x000fe400078ef80c */
[-C--:B0-----:R-:W-:Y:S02]  /*8c00*/  LOP3.LUT R3, R0, R15.reuse, RZ, 0x3c, !PT ;  /* 0x0000000f00037212 */ /* 0x081fe400078e3cff */
[----:B------:R-:W-:Y:S02]  /*8c10*/  LOP3.LUT R13, R12, R15, RZ, 0x3c, !PT ;  /* 0x0000000f0c0d7212 */ /* 0x000fe400078e3cff */
[----:B------:R-:W-:Y:S01]  /*8c20*/  SHF.R.U64 R0, R24, 0x10, R25 ;  /* 0x0000001018007819 */ /* 0x000fe20000001219 */
[----:B------:R-:W-:Y:S01]  /*8c30*/  IMAD R3, R202, 0x200, R3 ;  /* 0x00000200ca037824 */ /* 0x000fe200078e0203 */
[----:B------:R-:W-:Y:S02]  /*8c40*/  SHF.R.U32.HI R36, RZ, 0x10, R25 ;  /* 0x00000010ff247819 */ /* 0x000fe40000011619 */
[----:B------:R-:W-:Y:S01]  /*8c50*/  PRMT R30, R44, 0x5432, R0 ;  /* 0x000054322c1e7816 */ /* 0x000fe20000000000 */
[----:B------:R-:W-:Y:S01]  /*8c60*/  IMAD R46, R3, 0x2, R2 ;  /* 0x00000002032e7824 */ /* 0x000fe200078e0202 */
[----:B------:R-:W-:Y:S01]  /*8c70*/  SHF.R.U64 R37, R26, 0x10, R27 ;  /* 0x000000101a257819 */ /* 0x000fe2000000121b */
        /* <DEDUP_REMOVED lines=87> */
.L_x_4962:
[----:B------:R-:W-:Y:S05]  /*91f0*/  BSYNC B1 ;  /* 0x0000000000017941 */ /* 0x000fea0003800000 */
.L_x_4961:
        /* <DEDUP_REMOVED lines=101> */
.L_x_4950:
[----:B------:R-:W-:Y:S05]  /*9850*/  BSYNC B0 ;  /* 0x0000000000007941 */ /* 0x000fea0003800000 */
.L_x_4936:
        /* <DEDUP_REMOVED lines=8> */
.L_x_4933:
[----:B------:R-:W-:-:S13]  /*98e0*/  ISETP.NE.AND P0, PT, R186, 0x3, PT ;  /* 0x00000003ba00780c */ /* 0x000fda0003f05270 */
[----:B------:R-:W-:Y:S05]  /*98f0*/  @!P0 BRA `(.L_x_4963) ;  /* 0x0000000000048947 */ /* 0x000fea0003800000 */
[----:B------:R-:W-:Y:S01]  /*9900*/  BPT.TRAP 0x1 ;  /* 0x000000040000795c */ /* 0x000fe20000300000 */
.L_x_4963:
[----:B------:R-:W-:Y:S01]  /*9910*/  IMAD R168, R18, 0x8, R2 ;  /* 0x0000000812a87824 */ /* 0x000fe200078e0202 */
[----:B------:R-:W-:-:S04]  /*9920*/  SHF.L.U32 R57, R19, 0x1f, RZ ;  /* 0x0000001f13397819 */ /* 0x000fc800000006ff */
[----:B------:R0:W0:Y:S01]  /*9930*/  SYNCS.PHASECHK.TRANS64.TRYWAIT P2, [R168+URZ+0x28c30], R57 ;  /* 0x028c3039a80075a7 */ /* 0x000022000804017f */
[----:B------:R-:W-:Y:S05]  /*9940*/  @!P0 BRA `(.L_x_4964) ;  /* 0x0000000000048947 */ /* 0x000fea0003800000 */
[----:B------:R-:W-:Y:S01]  /*9950*/  BPT.TRAP 0x1 ;  /* 0x000000040000795c */ /* 0x000fe20000300000 */
.L_x_4964:
[----:B01--4-:R-:W0:Y:S01]  /*9960*/  S2R R3, SR_TID.X ;  /* 0x0000000000037919 */ /* 0x013e220000002100 */
[----:B--23--:R-:W-:-:S05]  /*9970*/  VIADD R0, R2, 0x22400 ;  /* 0x0002240002007836 */ /* 0x00cfca0000000000 */
[----:B------:R-:W-:-:S04]  /*9980*/  SHF.R.U32.HI R0, RZ, 0x4, R0 ;  /* 0x00000004ff007819 */ /* 0x000fc80000011600 */
[----:B------:R-:W-:Y:S02]  /*9990*/  LOP3.LUT R0, R0, 0x3fff, RZ, 0xc0, !PT ;  /* 0x00003fff00007812 */ /* 0x000fe400078ec0ff */
[----:B0-----:R-:W-:-:S04]  /*99a0*/  LOP3.LUT R3, R3, 0x7f, RZ, 0xc0, !PT ;  /* 0x0000007f03037812 */ /* 0x001fc800078ec0ff */
[----:B------:R-:W-:Y:S01]  /*99b0*/  ISETP.NE.AND P1, PT, R3, RZ, PT ;  /* 0x000000ff0300720c */ /* 0x000fe20003f25270 */
[----:B------:R-:W-:-:S12]  /*99c0*/  @P2 BRA `(.L_x_4965) ;  /* 0x0000000000082947 */ /* 0x000fd80003800000 */
[----:B------:R-:W0:Y:S02]  /*99d0*/  SYNCS.PHASECHK.TRANS64.TRYWAIT P2, [R168+URZ+0x28c30], R57 ;  /* 0x028c3039a80075a7 */ /* 0x000e24000804017f */
[----:B0-----:R-:W-:Y:S05]  /*99e0*/  @!P2 BRA `(.L_x_4966) ;  /* 0x0000012c00f8a947 */ /* 0x001fea0003800000 */
.L_x_4965:
[----:B------:R-:W-:Y:S05]  /*99f0*/  WARPSYNC.ALL ;  /* 0x0000000000007948 */ /* 0x000fea0003800000 */
[----:B------:R-:W-:Y:S01]  /*9a00*/  LOP3.LUT R12, R0, 0x10000, RZ, 0xfc, !PT ;  /* 0x00010000000c7812 */ /* 0x000fe200078efcff */
[----:B------:R-:W-:Y:S01]  /*9a10*/  VIADD R0, R2, 0x20400 ;  /* 0x0002040002007836 */ /* 0x000fe20000000000 */
[----:B------:R-:W2:Y:S03]  /*9a20*/  LDL.LU R3, [R1+0x8] ;  /* 0x0000080001037983 */ /* 0x000ea60000300800 */
[----:B------:R-:W-:Y:S01]  /*9a30*/  IMAD R6, R18, 0x200, R12 ;  /* 0x0000020012067824 */ /* 0x000fe200078e020c */
[----:B-----5:R-:W-:Y:S01]  /*9a40*/  WARPGROUP.ARRIVE ;  /* 0x00000000000079c5 */ /* 0x020fe20000000000 */
        /* <DEDUP_REMOVED lines=15> */
[----:B------:R-:W1:Y:S01]  /*9b40*/  LDC R230, c[0x0][0x448] ;  /* 0x00011200ffe67b82 */ /* 0x000e620000000800 */
[----:B------:R-:W-:-:S02]  /*9b50*/  IMAD.MOV.U32 R7, RZ, RZ, 0x40000040 ;  /* 0x40000040ff077424 */ /* 0x000fc400078e00ff */
[----:B------:R-:W-:-:S08]  /*9b60*/  IMAD.IADD R0, R203, 0x1, R196 ;  /* 0x00000001cb007824 */ /* 0x000fd000078e02c4 */
[----:B------:R-:W-:Y:S01]  /*9b70*/  HGMMA.64x64x16.F32.BF16 R24, gdesc[UR4], RZ, !UPT, gsb0 ;  /* 0x00e00000041879f0 */ /* 0x000fe2000c0018ff */
[----:B------:R-:W-:Y:S01]  /*9b80*/  R2UR UR6, R8 ;  /* 0x00000000080672ca */ /* 0x000fe200000e0000 */
[----:B------:R-:W-:Y:S01]  /*9b90*/  VIADD R8, R4, 0x4 ;  /* 0x0000000404087836 */ /* 0x000fe20000000000 */
[----:B------:R-:W-:Y:S01]  /*9ba0*/  R2UR UR7, R9 ;  /* 0x00000000090772ca */ /* 0x000fe200000e0000 */
[----:B------:R-:W-:Y:S01]  /*9bb0*/  IMAD.MOV.U32 R9, RZ, RZ, 0x40000040 ;  /* 0x40000040ff097424 */ /* 0x000fe200078e00ff */
[----:B------:R-:W-:Y:S02]  /*9bc0*/  R2UR UR4, R10 ;  /* 0x000000000a0472ca */ /* 0x000fe400000e0000 */
[----:B------:R-:W-:Y:S02]  /*9bd0*/  R2UR UR5, R11 ;  /* 0x000000000b0572ca */ /* 0x000fe400000e0000 */
[----:B-1----:R-:W-:Y:S01]  /*9be0*/  ISETP.NE.AND P2, PT, R230, 0x1, PT ;  /* 0x00000001e600780c */ /* 0x002fe20003f45270 */
[----:B------:R-:W-:-:S02]  /*9bf0*/  WARPGROUP.DEPBAR.LE gsb0, 0x0 ;  /* 0x00008000000079c5 */ /* 0x000fc40000010000 */
[----:B------:R-:W-:-:S08]  /*9c00*/  WARPGROUP.ARRIVE ;  /* 0x00000000000079c5 */ /* 0x000fd00000000000 */
        /* <DEDUP_REMOVED lines=11> */
[----:B------:R-:W-:Y:S02]  /*9cc0*/  R2UR UR6, R14 ;  /* 0x000000000e0672ca */ /* 0x000fe400000e0000 */
[----:B------:R-:W-:Y:S01]  /*9cd0*/  R2UR UR7, R15 ;  /* 0x000000000f0772ca */ /* 0x000fe200000e0000 */
[----:B------:R-:W1:Y:S01]  /*9ce0*/  @P2 LDC R14, c[0x0][0x450] ;  /* 0x00011400ff0e2b82 */ /* 0x000e620000000800 */
[----:B------:R-:W-:Y:S02]  /*9cf0*/  R2UR UR4, R6 ;  /* 0x00000000060472ca */ /* 0x000fe400000e0000 */
[----:B------:R-:W-:Y:S01]  /*9d00*/  R2UR UR5, R7 ;  /* 0x00000000070572ca */ /* 0x000fe200000e0000 */
[----:B------:R-:W-:Y:S02]  /*9d10*/  WARPGROUP.DEPBAR.LE gsb0, 0x0 ;  /* 0x00008000000079c5 */ /* 0x000fe40000010000 */
[----:B------:R-:W-:-:S10]  /*9d20*/  WARPGROUP.ARRIVE ;  /* 0x00000000000079c5 */ /* 0x000fd40000000000 */
[----:B------:R-:W-:Y:S01]  /*9d30*/  HGMMA.64x64x16.F32.BF16 R24, gdesc[UR4], R24, gsb0 ;  /* 0x00e00000041879f0 */ /* 0x000fe20008001818 */
[----:B------:R-:W-:Y:S01]  /*9d40*/  ULDC UR4, c[0x0][0x9d8] ;  /* 0x0002760000047ab9 */ /* 0x000fe20000000800 */
[----:B--2---:R-:W-:-:S04]  /*9d50*/  LOP3.LUT R3, R3, 0xf7ffffff, RZ, 0xc0, !PT ;  /* 0xf7ffffff03037812 */ /* 0x004fc800078ec0ff */
[----:B------:R-:W-:-:S05]  /*9d60*/  @P2 LOP3.LUT R3, R3, 0x8000000, RZ, 0xfc, !PT ;  /* 0x0800000003032812 */ /* 0x000fca00078efcff */
[----:B------:R2:W-:Y:S02]  /*9d70*/  STL [R1+0x8], R3 ;  /* 0x0000080301007387 */ /* 0x0005e40000100800 */
[----:B--2---:R-:W2:Y:S02]  /*9d80*/  @P2 LDC R3, c[0x0][0x44c] ;  /* 0x00011300ff032b82 */ /* 0x004ea40000000800 */
[----:B--2---:R-:W-:-:S05]  /*9d90*/  @P2 IMAD.HI.U32 R3, R0, R3, RZ ;  /* 0x0000000300032227 */ /* 0x004fca00078e00ff */
[----:B-1----:R-:W-:Y:S01]  /*9da0*/  @P2 SHF.R.U32.HI R0, RZ, R14, R3 ;  /* 0x0000000eff002219 */ /* 0x002fe20000011603 */
[----:B------:R-:W-:-:S04]  /*9db0*/  IMAD.MOV.U32 R3, RZ, RZ, -0x40 ;  /* 0xffffffc0ff037424 */ /* 0x000fc800078e00ff */
[----:B------:R-:W1:Y:S01]  /*9dc0*/  SHFL.IDX PT, R13, R0, 0x1, 0x1c1f ;  /* 0x003c1f00000d7f89 */ /* 0x000e6200000e0000 */
[----:B------:R-:W-:Y:S01]  /*9dd0*/  IMAD R14, R180, R3, 0x40 ;  /* 0x00000040b40e7424 */ /* 0x000fe200078e0203 */
[----:B------:R-:W-:Y:S02]  /*9de0*/  WARPGROUP.DEPBAR.LE gsb0, 0x0 ;  /* 0x00008000000079c5 */ /* 0x000fe40000010000 */
[----:B------:R-:W-:Y:S01]  /*9df0*/  FMUL.FTZ R26, R26, UR4 ;  /* 0x000000041a1a7c20 */ /* 0x000fe20008410000 */
[----:B------:R-:W-:Y:S01]  /*9e00*/  FMUL.FTZ R27, R27, UR4 ;  /* 0x000000041b1b7c20 */ /* 0x000fe20008410000 */
[----:B------:R-:W-:Y:S01]  /*9e10*/  FMUL.FTZ R30, R30, UR4 ;  /* 0x000000041e1e7c20 */ /* 0x000fe20008410000 */
[----:B------:R-:W-:Y:S01]  /*9e20*/  IADD3 R3, R195, 0x1, R14 ;  /* 0x00000001c3037810 */ /* 0x000fe20007ffe00e */
[----:B------:R-:W-:Y:S01]  /*9e30*/  FMUL.FTZ R31, R31, UR4 ;  /* 0x000000041f1f7c20 */ /* 0x000fe20008410000 */
[----:B------:R-:W2:Y:S01]  /*9e40*/  MUFU.TANH R21, R27 ;  /* 0x0000001b00157308 */ /* 0x000ea20000002400 */
[----:B------:R-:W-:Y:S01]  /*9e50*/  IADD3 R14, -R189, R14, R195 ;  /* 0x0000000ebd0e7210 */ /* 0x000fe20007ffe1c3 */
[----:B------:R-:W-:Y:S01]  /*9e60*/  FMUL.FTZ R34, R34, UR4 ;  /* 0x0000000422227c20 */ /* 0x000fe20008410000 */
[----:B------:R-:W-:Y:S01]  /*9e70*/  IADD3 R3, -R194, R3, -R189 ;  /* 0x00000003c2037210 */ /* 0x000fe20007ffe9bd */
        /* <DEDUP_REMOVED lines=9> */
[--C-:B-1----:R-:W-:Y:S01]  /*9f10*/  VIADDMNMX R13, R13, R3, R14.reuse, PT ;  /* 0x000000030d0d7246 */ /* 0x102fe2000380010e */
[----:B------:R-:W-:Y:S01]  /*9f20*/  FMUL.FTZ R51, R51, UR4 ;  /* 0x0000000433337c20 */ /* 0x000fe20008410000 */
[----:B------:R-:W-:Y:S01]  /*9f30*/  FMUL.FTZ R54, R54, UR4 ;  /* 0x0000000436367c20 */ /* 0x000fe20008410000 */
[----:B------:R-:W1:Y:S01]  /*9f40*/  MUFU.TANH R30, R30 ;  /* 0x0000001e001e7308 */ /* 0x000e620000002400 */
[----:B------:R-:W-:Y:S01]  /*9f50*/  ISETP.GT.AND P2, PT, R13, RZ, PT ;  /* 0x000000ff0d00720c */ /* 0x000fe20003f44270 */
[----:B------:R-:W-:Y:S01]  /*9f60*/  FMUL.FTZ R55, R55, UR4 ;  /* 0x0000000437377c20 */ /* 0x000fe20008410000 */
[C---:B------:R-:W-:Y:S01]  /*9f70*/  ISETP.GT.AND P3, PT, R13.reuse, 0x1, PT ;  /* 0x000000010d00780c */ /* 0x040fe20003f64270 */
[----:B------:R-:W4:Y:S01]  /*9f80*/  SHFL.IDX PT, R0, R0, RZ, 0x1c1f ;  /* 0x001c1fff00007589 */ /* 0x000f2200000e0000 */
[----:B------:R-:W-:Y:S01]  /*9f90*/  ISETP.GT.AND P4, PT, R13, 0x8, PT ;  /* 0x000000080d00780c */ /* 0x000fe20003f84270 */
[----:B------:R-:W-:Y:S01]  /*9fa0*/  FMUL.FTZ R24, R24, UR4 ;  /* 0x0000000418187c20 */ /* 0x000fe20008410000 */
[----:B--2---:R-:W-:Y:S01]  /*9fb0*/  FSEL R21, R21, -INF , P3 ;  /* 0xff80000015157808 */ /* 0x004fe20001800000 */
[----:B------:R-:W2:Y:S01]  /*9fc0*/  MUFU.TANH R31, R31 ;  /* 0x0000001f001f7308 */ /* 0x000ea20000002400 */
[----:B---3--:R-:W-:Y:S01]  /*9fd0*/  FSEL R56, R26, -INF , P2 ;  /* 0xff8000001a387808 */ /* 0x008fe20001000000 */
[----:B------:R-:W-:Y:S01]  /*9fe0*/  FMUL.FTZ R25, R25, UR4 ;  /* 0x0000000419197c20 */ /* 0x000fe20008410000 */
[----:B------:R-:W-:Y:S01]  /*9ff0*/  ISETP.GT.AND P2, PT, R13, 0x9, PT ;  /* 0x000000090d00780c */ /* 0x000fe20003f44270 */
[----:B------:R-:W-:Y:S01]  /*a000*/  FMUL.FTZ R28, R28, UR4 ;  /* 0x000000041c1c7c20 */ /* 0x000fe20008410000 */
[----:B------:R-:W-:Y:S01]  /*a010*/  FMNMX.FTZ R15, R56, R21, !PT ;  /* 0x00000015380f7209 */ /* 0x000fe20007810000 */
[----:B------:R-:W-:Y:S01]  /*a020*/  FMUL.FTZ R29, R29, UR4 ;  /* 0x000000041d1d7c20 */ /* 0x000fe20008410000 */
[----:B------:R-:W-:Y:S01]  /*a030*/  ISETP.GT.AND P3, PT, R13, 0x10, PT ;  /* 0x000000100d00780c */ /* 0x000fe20003f64270 */
[----:B------:R-:W3:Y:S01]  /*a040*/  MUFU.TANH R34, R34 ;  /* 0x0000002200227308 */ /* 0x000ee20000002400 */
        /* <DEDUP_REMOVED lines=14> */
[----:B----4-:R-:W-:Y:S01]  /*a130*/  VIADDMNMX R0, R0, R3, R14, PT ;  /* 0x0000000300007246 */ /* 0x010fe2000380010e */
        /* <DEDUP_REMOVED lines=11> */
[----:B------:R-:W-:Y:S01]  /*a1f0*/  ISETP.GT.AND P2, PT, R13, 0x19, PT ;  /* 0x000000190d00780c */ /* 0x000fe20003f44270 */
[----:B------:R-:W-:Y:S01]  /*a200*/  ULDC UR4, c[0x0][0x988] ;  /* 0x0002620000047ab9 */ /* 0x000fe20000000800 */
[----:B------:R-:W-:-:S02]  /*a210*/  FMNMX.FTZ R15, R64, R15, !PT ;  /* 0x0000000f400f7209 */ /* 0x000fc40007810000 */
[----:B------:R-:W-:Y:S01]  /*a220*/  ISETP.GT.AND P5, PT, R0, 0x20, PT ;  /* 0x000000200000780c */ /* 0x000fe20003fa4270 */
[----:B------:R-:W1:Y:S01]  /*a230*/  MUFU.TANH R42, R42 ;  /* 0x0000002a002a7308 */ /* 0x000e620000002400 */
[----:B--2---:R-:W-:Y:S02]  /*a240*/  FSEL R66, R38, -INF , P3 ;  /* 0xff80000026427808 */ /* 0x004fe40001800000 */
[----:B------:R-:W-:Y:S02]  /*a250*/  ISETP.GT.AND P3, PT, R13, 0x20, PT ;  /* 0x000000200d00780c */ /* 0x000fe40003f64270 */
[----:B------:R-:W-:-:S03]  /*a260*/  FMNMX.FTZ R15, R66, R15, !PT ;  /* 0x0000000f420f7209 */ /* 0x000fc60007810000 */
[----:B------:R-:W2:Y:S01]  /*a270*/  MUFU.TANH R43, R43 ;  /* 0x0000002b002b7308 */ /* 0x000ea20000002400 */
[----:B---3--:R-:W-:Y:S02]  /*a280*/  FSEL R68, R39, -INF , P2 ;  /* 0xff80000027447808 */ /* 0x008fe40001000000 */
[----:B------:R-:W-:Y:S02]  /*a290*/  ISETP.GT.AND P2, PT, R13, 0x21, PT ;  /* 0x000000210d00780c */ /* 0x000fe40003f44270 */
[----:B------:R-:W-:-:S03]  /*a2a0*/  FMNMX.FTZ R15, R68, R15, !PT ;  /* 0x0000000f440f7209 */ /* 0x000fc60007810000 */
[----:B------:R-:W3:Y:S01]  /*a2b0*/  MUFU.TANH R46, R46 ;  /* 0x0000002e002e7308 */ /* 0x000ee20000002400 */
        /* <DEDUP_REMOVED lines=15> */
[----:B------:R2:W1:Y:S08]  /*a3b0*/  MUFU.TANH R80, R54 ;  /* 0x0000003600507308 */ /* 0x0004700000002400 */
[----:B------:R-:W4:Y:S01]  /*a3c0*/  MUFU.TANH R55, R55 ;  /* 0x0000003700377308 */ /* 0x000f220000002400 */
[----:B--2---:R-:W-:Y:S02]  /*a3d0*/  FSEL R54, R50, -INF , P3 ;  /* 0xff80000032367808 */ /* 0x004fe40001800000 */
[----:B------:R-:W-:-:S02]  /*a3e0*/  ISETP.GT.AND P3, PT, R13, 0x38, PT ;  /* 0x000000380d00780c */ /* 0x000fc40003f64270 */
[----:B---3--:R-:W-:Y:S02]  /*a3f0*/  FSEL R78, R51, -INF , P2 ;  /* 0xff800000334e7808 */ /* 0x008fe40001000000 */
[----:B------:R-:W-:Y:S01]  /*a400*/  FMNMX.FTZ R15, R54, R15, !PT ;  /* 0x0000000f360f7209 */ /* 0x000fe20007810000 */
[----:B------:R-:W-:Y:S01]  /*a410*/  MUFU.TANH R24, R24 ;  /* 0x0000001800187308 */ /* 0x000fe20000002400 */
[----:B------:R-:W-:Y:S02]  /*a420*/  ISETP.GT.AND P2, PT, R13, 0x39, PT ;  /* 0x000000390d00780c */ /* 0x000fe40003f44270 */
[----:B-1----:R-:W-:Y:S02]  /*a430*/  FSEL R80, R80, -INF , P3 ;  /* 0xff80000050507808 */ /* 0x002fe40001800000 */
[----:B------:R-:W-:Y:S02]  /*a440*/  FMNMX.FTZ R15, R78, R15, !PT ;  /* 0x0000000f4e0f7209 */ /* 0x000fe40007810000 */
[----:B------:R-:W-:Y:S01]  /*a450*/  ISETP.GT.AND P3, PT, R0, 0x1, PT ;  /* 0x000000010000780c */ /* 0x000fe20003f64270 */
[----:B------:R-:W1:Y:S01]  /*a460*/  MUFU.TANH R25, R25 ;  /* 0x0000001900197308 */ /* 0x000e620000002400 */
[----:B----4-:R-:W-:-:S02]  /*a470*/  FSEL R82, R55, -INF , P2 ;  /* 0xff80000037527808 */ /* 0x010fc40001000000 */
[----:B------:R-:W-:Y:S02]  /*a480*/  FMNMX.FTZ R15, R80, R15, !PT ;  /* 0x0000000f500f7209 */ /* 0x000fe40007810000 */
[----:B------:R-:W-:Y:S02]  /*a490*/  ISETP.GT.AND P2, PT, R0, RZ, PT ;  /* 0x000000ff0000720c */ /* 0x000fe40003f44270 */
[----:B------:R-:W-:Y:S01]  /*a4a0*/  FMNMX.FTZ R15, R82, R15, !PT ;  /* 0x0000000f520f7209 */ /* 0x000fe20007810000 */
[----:B------:R-:W2:Y:S04]  /*a4b0*/  MUFU.TANH R28, R28 ;  /* 0x0000001c001c7308 */ /* 0x000ea80000002400 */
[----:B------:R-:W3:Y:S04]  /*a4c0*/  SHFL.BFLY PT, R20, R15, 0x2, 0x1f ;  /* 0x0c401f000f147f89 */ /* 0x000ee800000e0000 */
[----:B------:R-:W4:Y:S01]  /*a4d0*/  MUFU.TANH R26, R29 ;  /* 0x0000001d001a7308 */ /* 0x000f220000002400 */
[----:B-1----:R-:W-:-:S02]  /*a4e0*/  FSEL R3, R25, -INF , P3 ;  /* 0xff80000019037808 */ /* 0x002fc40001800000 */
[----:B------:R-:W-:-:S05]  /*a4f0*/  ISETP.GT.AND P3, PT, R0, 0x10, PT ;  /* 0x000000100000780c */ /* 0x000fca0003f64270 */
[----:B------:R-:W1:Y:S08]  /*a500*/  MUFU.TANH R32, R32 ;  /* 0x0000002000207308 */ /* 0x000e700000002400 */
[----:B------:R-:W0:Y:S01]  /*a510*/  MUFU.TANH R30, R33 ;  /* 0x00000021001e7308 */ /* 0x000e220000002400 */
[----:B---3--:R-:W-:-:S07]  /*a520*/  FMNMX.FTZ R15, R15, R20, !PT ;  /* 0x000000140f0f7209 */ /* 0x008fce0007810000 */
[----:B------:R-:W3:Y:S01]  /*a530*/  MUFU.TANH R36, R36 ;  /* 0x0000002400247308 */ /* 0x000ee20000002400 */
[----:B------:R-:W2:Y:S07]  /*a540*/  SHFL.BFLY PT, R20, R15, 0x1, 0x1f ;  /* 0x0c201f000f147f89 */ /* 0x000eae00000e0000 */
[----:B------:R-:W3:Y:S08]  /*a550*/  MUFU.TANH R34, R37 ;  /* 0x0000002500227308 */ /* 0x000ef00000002400 */
[----:B------:R-:W3:Y:S08]  /*a560*/  MUFU.TANH R40, R40 ;  /* 0x0000002800287308 */ /* 0x000ef00000002400 */
[----:B------:R-:W3:Y:S01]  /*a570*/  MUFU.TANH R38, R41 ;  /* 0x0000002900267308 */ /* 0x000ee20000002400 */
[----:B--2---:R-:W-:-:S02]  /*a580*/  FMNMX.FTZ R15, R15, R20, !PT ;  /* 0x000000140f0f7209 */ /* 0x004fc40007810000 */
[----:B------:R-:W-:Y:S02]  /*a590*/  FSEL R20, R24, -INF , P2 ;  /* 0xff80000018147808 */ /* 0x000fe40001000000 */
[----:B------:R-:W-:Y:S02]  /*a5a0*/  ISETP.GT.AND P2, PT, R0, 0x9, PT ;  /* 0x000000090000780c */ /* 0x000fe40003f44270 */
[----:B------:R-:W-:Y:S01]  /*a5b0*/  FSEL R24, R28, -INF , P4 ;  /* 0xff8000001c187808 */ /* 0x000fe20002000000 */
[----:B------:R-:W2:Y:S01]  /*a5c0*/  MUFU.TANH R44, R44 ;  /* 0x0000002c002c7308 */ /* 0x000ea20000002400 */
[----:B------:R-:W-:Y:S02]  /*a5d0*/  FMNMX.FTZ R13, R20, R3, !PT ;  /* 0x00000003140d7209 */ /* 0x000fe40007810000 */
[----:B----4-:R-:W-:Y:S02]  /*a5e0*/  FSEL R26, R26, -INF , P2 ;  /* 0xff8000001a1a7808 */ /* 0x010fe40001000000 */
[----:B------:R-:W-:Y:S01]  /*a5f0*/  FMNMX.FTZ R25, R24, R13, !PT ;  /* 0x0000000d18197209 */ /* 0x000fe20007810000 */
[----:B------:R-:W-:Y:S01]  /*a600*/  IMAD.U32 R13, RZ, RZ, UR4 ;  /* 0x00000004ff0d7e24 */ /* 0x000fe2000f8e00ff */
[----:B------:R-:W-:Y:S01]  /*a610*/  ISETP.GT.AND P2, PT, R0, 0x11, PT ;  /* 0x000000110000780c */ /* 0x000fe20003f44270 */
[----:B------:R-:W4:Y:S01]  /*a620*/  MUFU.TANH R42, R45 ;  /* 0x0000002d002a7308 */ /* 0x000f220000002400 */
[----:B-1----:R-:W-:Y:S01]  /*a630*/  FSEL R28, R32, -INF , P3 ;  /* 0xff800000201c7808 */ /* 0x002fe20001800000 */
[----:B------:R-:W-:Y:S01]  /*a640*/  FMUL.FTZ R14, R15, R13 ;  /* 0x0000000d0f0e7220 */ /* 0x000fe20000410000 */
[----:B------:R-:W-:-:S02]  /*a650*/  FMNMX.FTZ R25, R26, R25, !PT ;  /* 0x000000191a197209 */ /* 0x000fc40007810000 */
[----:B------:R-:W-:Y:S02]  /*a660*/  ISETP.GT.AND P3, PT, R0, 0x18, PT ;  /* 0x000000180000780c */ /* 0x000fe40003f64270 */
[----:B0-----:R-:W-:Y:S01]  /*a670*/  FSEL R30, R30, -INF , P2 ;  /* 0xff8000001e1e7808 */ /* 0x001fe20001000000 */
[----:B------:R-:W0:Y:S01]  /*a680*/  MUFU.TANH R48, R48 ;  /* 0x0000003000307308 */ /* 0x000e220000002400 */
[----:B------:R-:W-:Y:S02]  /*a690*/  FMNMX.FTZ R25, R28, R25, !PT ;  /* 0x000000191c197209 */ /* 0x000fe40007810000 */
[----:B------:R-:W-:Y:S02]  /*a6a0*/  ISETP.GT.AND P2, PT, R0, 0x19, PT ;  /* 0x000000190000780c */ /* 0x000fe40003f44270 */
[----:B---3--:R-:W-:Y:S02]  /*a6b0*/  FSEL R32, R36, -INF , P3 ;  /* 0xff80000024207808 */ /* 0x008fe40001800000 */
[----:B------:R-:W-:Y:S01]  /*a6c0*/  FMNMX.FTZ R25, R30, R25, !PT ;  /* 0x000000191e197209 */ /* 0x000fe20007810000 */
[----:B------:R-:W1:Y:S01]  /*a6d0*/  MUFU.TANH R46, R49 ;  /* 0x00000031002e7308 */ /* 0x000e620000002400 */
[----:B------:R-:W-:-:S02]  /*a6e0*/  FSEL R34, R34, -INF , P2 ;  /* 0xff80000022227808 */ /* 0x000fc40001000000 */
[----:B------:R-:W-:Y:S02]  /*a6f0*/  FMNMX.FTZ R25, R32, R25, !PT ;  /* 0x0000001920197209 */ /* 0x000fe40007810000 */
[----:B------:R-:W-:Y:S02]  /*a700*/  ISETP.GT.AND P4, PT, R0, 0x21, PT ;  /* 0x000000210000780c */ /* 0x000fe40003f84270 */
[----:B------:R-:W-:Y:S01]  /*a710*/  FSEL R36, R40, -INF , P5 ;  /* 0xff80000028247808 */ /* 0x000fe20002800000 */
[----:B------:R-:W3:Y:S01]  /*a720*/  MUFU.TANH R52, R52 ;  /* 0x0000003400347308 */ /* 0x000ee20000002400 */
[----:B------:R-:W-:Y:S02]  /*a730*/  FMNMX.FTZ R25, R34, R25, !PT ;  /* 0x0000001922197209 */ /* 0x000fe40007810000 */
[----:B------:R-:W-:Y:S02]  /*a740*/  ISETP.GT.AND P3, PT, R0, 0x28, PT ;  /* 0x000000280000780c */ /* 0x000fe40003f64270 */
[----:B------:R-:W-:-:S02]  /*a750*/  FSEL R38, R38, -INF , P4 ;  /* 0xff80000026267808 */ /* 0x000fc40002000000 */
[----:B------:R-:W-:Y:S01]  /*a760*/  FMNMX.FTZ R25, R36, R25, !PT ;  /* 0x0000001924197209 */ /* 0x000fe20007810000 */
[----:B------:R-:W3:Y:S01]  /*a770*/  MUFU.TANH R50, R53 ;  /* 0x0000003500327308 */ /* 0x000ee20000002400 */
[----:B------:R-:W-:Y:S02]  /*a780*/  ISETP.GT.AND P2, PT, R0, 0x29, PT ;  /* 0x000000290000780c */ /* 0x000fe40003f44270 */
[----:B--2---:R-:W-:Y:S02]  /*a790*/  FSEL R40, R44, -INF , P3 ;  /* 0xff8000002c287808 */ /* 0x004fe40001800000 */
[----:B------:R-:W-:Y:S02]  /*a7a0*/  FMNMX.FTZ R25, R38, R25, !PT ;  /* 0x0000001926197209 */ /* 0x000fe40007810000 */
[----:B------:R-:W-:Y:S02]  /*a7b0*/  ISETP.GT.AND P5, PT, R0, 0x30, PT ;  /* 0x000000300000780c */ /* 0x000fe40003fa4270 */
[----:B----4-:R-:W-:-:S02]  /*a7c0*/  FSEL R42, R42, -INF , P2 ;  /* 0xff8000002a2a7808 */ /* 0x010fc40001000000 */
[----:B------:R-:W-:Y:S02]  /*a7d0*/  FMNMX.FTZ R25, R40, R25, !PT ;  /* 0x0000001928197209 */ /* 0x000fe40007810000 */
[----:B------:R-:W-:Y:S02]  /*a7e0*/  ISETP.GT.AND P2, PT, R0, 0x31, PT ;  /* 0x000000310000780c */ /* 0x000fe40003f44270 */
[----:B0-----:R-:W-:Y:S02]  /*a7f0*/  FSEL R44, R48, -INF , P5 ;  /* 0xff800000302c7808 */ /* 0x001fe40002800000 */
[----:B------:R-:W-:Y:S02]  /*a800*/  FMNMX.FTZ R25, R42, R25, !PT ;  /* 0x000000192a197209 */ /* 0x000fe40007810000 */
[----:B------:R-:W-:Y:S02]  /*a810*/  ISETP.GT.AND P3, PT, R0, 0x38, PT ;  /* 0x000000380000780c */ /* 0x000fe40003f64270 */
[----:B-1----:R-:W-:-:S02]  /*a820*/  FSEL R46, R46, -INF , P2 ;  /* 0xff8000002e2e7808 */ /* 0x002fc40001000000 */
[----:B------:R-:W-:Y:S02]  /*a830*/  FMNMX.FTZ R25, R44, R25, !PT ;  /* 0x000000192c197209 */ /* 0x000fe40007810000 */
[----:B------:R-:W-:Y:S02]  /*a840*/  ISETP.GT.AND P2, PT, R0, 0x39, PT ;  /* 0x000000390000780c */ /* 0x000fe40003f44270 */
[----:B---3--:R-:W-:Y:S02]  /*a850*/  FSEL R48, R52, -INF , P3 ;  /* 0xff80000034307808 */ /* 0x008fe40001800000 */
[----:B------:R-:W-:Y:S02]  /*a860*/  FMNMX.FTZ R25, R46, R25, !PT ;  /* 0x000000192e197209 */ /* 0x000fe40007810000 */
[----:B------:R-:W-:Y:S02]  /*a870*/  FSEL R50, R50, -INF , P2 ;  /* 0xff80000032327808 */ /* 0x000fe40001000000 */
[----:B------:R-:W-:-:S02]  /*a880*/  FMNMX.FTZ R25, R48, R25, !PT ;  /* 0x0000001930197209 */ /* 0x000fc40007810000 */
[----:B------:R-:W-:Y:S02]  /*a890*/  FSETP.NEU.FTZ.AND P4, PT, R15, -INF , PT ;  /* 0xff8000000f00780b */ /* 0x000fe40003f9d000 */
[----:B------:R-:W-:Y:S02]  /*a8a0*/  FMNMX.FTZ R25, R50, R25, !PT ;  /* 0x0000001932197209 */ /* 0x000fe40007810000 */
[----:B------:R-:W-:-:S03]  /*a8b0*/  FSEL R27, R14, RZ, P4 ;  /* 0x000000ff0e1b7208 */ /* 0x000fc60002000000 */
[----:B------:R-:W0:Y:S02]  /*a8c0*/  SHFL.BFLY PT, R0, R25, 0x2, 0x1f ;  /* 0x0c401f0019007f89 */ /* 0x000e2400000e0000 */
        /* <DEDUP_REMOVED lines=17> */
[----:B------:R-:W-:-:S03]  /*a9e0*/  FFMA.FTZ R27, R82, R13, -R27 ;  /* 0x0000000d521b7223 */ /* 0x000fc6000001081b */
[----:B------:R-:W-:Y:S01]  /*a9f0*/  MUFU.EX2 R58, R58 ;  /* 0x0000003a003a7308 */ /* 0x000fe20000000800 */
[----:B0-----:R-:W-:-:S05]  /*aa00*/  FMNMX.FTZ R0, R25, R0, !PT ;  /* 0x0000000019007209 */ /* 0x001fca0007810000 */
[----:B-1----:R-:W0:Y:S02]  /*aa10*/  SHFL.BFLY PT, R21, R0, 0x1, 0x1f ;  /* 0x0c201f0000157f89 */ /* 0x002e2400000e0000 */
[----:B------:R-:W-:Y:S01]  /*aa20*/  MUFU.EX2 R155, R60 ;  /* 0x0000003c009b7308 */ /* 0x000fe20000000800 */
[----:B--2---:R-:W-:Y:S01]  /*aa30*/  FADD.FTZ R35, R56, R153 ;  /* 0x0000009938237221 */ /* 0x004fe20000010000 */
[----:B------:R-:W-:-:S06]  /*aa40*/  F2FP.BF16.F32.PACK_AB R153, R153, R56 ;  /* 0x000000389999723e */ /* 0x000fcc00000010ff */
[----:B------:R-:W-:Y:S08]  /*aa50*/  MUFU.EX2 R62, R62 ;  /* 0x0000003e003e7308 */ /* 0x000ff00000000800 */
[----:B------:R-:W-:Y:S01]  /*aa60*/  MUFU.EX2 R41, R27 ;  /* 0x0000001b00297308 */ /* 0x000fe20000000800 */
[----:B0-----:R-:W-:-:S07]  /*aa70*/  FMNMX.FTZ R14, R0, R21, !PT ;  /* 0x00000015000e7209 */ /* 0x001fce0007810000 */
[----:B------:R-:W-:Y:S01]  /*aa80*/  MUFU.EX2 R157, R64 ;  /* 0x00000040009d7308 */ /* 0x000fe20000000800 */
[C---:B------:R-:W-:Y:S01]  /*aa90*/  FSETP.NEU.FTZ.AND P2, PT, R14.reuse, -INF , PT ;  /* 0xff8000000e00780b */ /* 0x040fe20003f5d000 */
[----:B------:R-:W-:-:S06]  /*aaa0*/  FMUL.FTZ R0, R14, R13 ;  /* 0x0000000d0e007220 */ /* 0x000fcc0000410000 */
[----:B------:R-:W-:Y:S01]  /*aab0*/  MUFU.EX2 R66, R66 ;  /* 0x0000004200427308 */ /* 0x000fe20000000800 */
[----:B------:R-:W-:Y:S01]  /*aac0*/  FSEL R21, R0, RZ, P2 ;  /* 0x000000ff00157208 */ /* 0x000fe20001000000 */
[----:B------:R-:W-:-:S04]  /*aad0*/  @!P1 VIADD R0, R168, 0x28c40 ;  /* 0x00028c40a8009836 */ /* 0x000fc80000000000 */
        /* <DEDUP_REMOVED lines=10> */
[----:B------:R-:W-:Y:S01]  /*ab80*/  @!P1 PRMT R0, RZ, 0x654, R0 ;  /* 0x00000654ff009816 */ /* 0x000fe20000000000 */
[-CC-:B------:R-:W-:Y:S01]  /*ab90*/  FFMA.FTZ R38, R38, R13.reuse, -R21.reuse ;  /* 0x0000000d26267223 */ /* 0x180fe20000010815 */
[-CC-:B------:R-:W-:Y:S01]  /*aba0*/  FFMA.FTZ R40, R40, R13.reuse, -R21.reuse ;  /* 0x0000000d28287223 */ /* 0x180fe20000010815 */
[-CC-:B------:R-:W-:Y:S01]  /*abb0*/  FFMA.FTZ R42, R42, R13.reuse, -R21.reuse ;  /* 0x0000000d2a2a7223 */ /* 0x180fe20000010815 */
[----:B------:R-:W0:Y:S01]  /*abc0*/  MUFU.EX2 R3, R3 ;  /* 0x0000000300037308 */ /* 0x000e220000000800 */
[----:B------:R1:W-:Y:S01]  /*abd0*/  @!P1 SYNCS.ARRIVE.TRANS64.RED.A1T0 RZ, [R0+URZ], RZ ;  /* 0x000000ff00ff99a7 */ /* 0x0003e2000810043f */
[-CC-:B------:R-:W-:Y:S01]  /*abe0*/  FFMA.FTZ R44, R44, R13.reuse, -R21.reuse ;  /* 0x0000000d2c2c7223 */ /* 0x180fe20000010815 */
[-CC-:B------:R-:W-:Y:S01]  /*abf0*/  FFMA.FTZ R46, R46, R13.reuse, -R21.reuse ;  /* 0x0000000d2e2e7223 */ /* 0x180fe20000010815 */
[-CC-:B------:R-:W-:Y:S01]  /*ac00*/  FFMA.FTZ R48, R48, R13.reuse, -R21.reuse ;  /* 0x0000000d30307223 */ /* 0x180fe20000010815 */
[----:B------:R-:W-:-:S03]  /*ac10*/  FFMA.FTZ R21, R50, R13, -R21 ;  /* 0x0000000d32157223 */ /* 0x000fc60000010815 */
[----:B------:R-:W2:Y:S08]  /*ac20*/  MUFU.EX2 R24, R24 ;  /* 0x0000001800187308 */ /* 0x000eb00000000800 */
[----:B------:R3:W4:Y:S01]  /*ac30*/  MUFU.EX2 R25, R26 ;  /* 0x0000001a00197308 */ /* 0x0007220000000800 */
[----:B0-----:R-:W-:-:S07]  /*ac40*/  F2FP.BF16.F32.PACK_AB R152, R3, R20 ;  /* 0x000000140398723e */ /* 0x001fce00000010ff */
[----:B------:R-:W1:Y:S01]  /*ac50*/  MUFU.EX2 R28, R28 ;  /* 0x0000001c001c7308 */ /* 0x000e620000000800 */
[----:B---3--:R-:W-:Y:S01]  /*ac60*/  FADD.FTZ R26, R58, R35 ;  /* 0x000000233a1a7221 */ /* 0x008fe20000010000 */
[----:B------:R-:W-:-:S03]  /*ac70*/  FADD.FTZ R35, R20, R3 ;  /* 0x0000000314237221 */ /* 0x000fc60000010000 */
[C---:B------:R-:W-:Y:S01]  /*ac80*/  FADD.FTZ R43, R155.reuse, R26 ;  /* 0x0000001a9b2b7221 */ /* 0x040fe20000010000 */
[----:B--2---:R-:W-:Y:S01]  /*ac90*/  FADD.FTZ R26, R24, R35 ;  /* 0x00000023181a7221 */ /* 0x004fe20000010000 */
[----:B------:R-:W-:Y:S01]  /*aca0*/  F2FP.BF16.F32.PACK_AB R155, R155, R58 ;  /* 0x0000003a9b9b723e */ /* 0x000fe200000010ff */
[----:B------:R0:W2:Y:S01]  /*acb0*/  MUFU.EX2 R27, R30 ;  /* 0x0000001e001b7308 */ /* 0x0000a20000000800 */
[C---:B----4-:R-:W-:Y:S01]  /*acc0*/  F2FP.BF16.F32.PACK_AB R154, R25.reuse, R24 ;  /* 0x00000018199a723e */ /* 0x050fe200000010ff */
[----:B------:R-:W-:Y:S06]  /*acd0*/  BAR.SYNC.DEFER_BLOCKING 0xf, 0x100 ;  /* 0x03c4000000007b1d */ /* 0x000fec0000010000 */
[----:B------:R-:W3:Y:S01]  /*ace0*/  MUFU.EX2 R32, R32 ;  /* 0x0000002000207308 */ /* 0x000ee20000000800 */
[----:B0-----:R-:W-:Y:S01]  /*acf0*/  FADD.FTZ R30, R62, R43 ;  /* 0x0000002b3e1e7221 */ /* 0x001fe20000010000 */
[----:B------:R-:W-:-:S03]  /*ad00*/  FADD.FTZ R43, R25, R26 ;  /* 0x0000001a192b7221 */ /* 0x000fc60000010000 */
[C---:B------:R-:W-:Y:S01]  /*ad10*/  FADD.FTZ R45, R157.reuse, R30 ;  /* 0x0000001e9d2d7221 */ /* 0x040fe20000010000 */
[----:B-1----:R-:W-:Y:S01]  /*ad20*/  FADD.FTZ R0, R28, R43 ;  /* 0x0000002b1c007221 */ /* 0x002fe20000010000 */
[----:B------:R-:W-:Y:S01]  /*ad30*/  F2FP.BF16.F32.PACK_AB R157, R157, R62 ;  /* 0x0000003e9d9d723e */ /* 0x000fe200000010ff */
[----:B------:R-:W0:Y:S01]  /*ad40*/  MUFU.EX2 R159, R68 ;  /* 0x00000044009f7308 */ /* 0x000e220000000800 */
[----:B------:R-:W-:Y:S01]  /*ad50*/  FADD.FTZ R26, R66, R45 ;  /* 0x0000002d421a7221 */ /* 0x000fe20000010000 */
[C---:B--2---:R-:W-:Y:S01]  /*ad60*/  FADD.FTZ R43, R27.reuse, R0 ;  /* 0x000000001b2b7221 */ /* 0x044fe20000010000 */
[----:B------:R-:W-:-:S05]  /*ad70*/  F2FP.BF16.F32.PACK_AB R156, R27, R28 ;  /* 0x0000001c1b9c723e */ /* 0x000fca00000010ff */
[----:B------:R-:W1:Y:S01]  /*ad80*/  MUFU.EX2 R29, R34 ;  /* 0x00000022001d7308 */ /* 0x000e620000000800 */
[----:B---3--:R-:W-:Y:S01]  /*ad90*/  FADD.FTZ R0, R32, R43 ;  /* 0x0000002b20007221 */ /* 0x008fe20000010000 */
[----:B------:R2:W-:Y:S06]  /*ada0*/  STSM.16.M88.4 [R198+0x26800], R152 ;  /* 0x02680098c6007844 */ /* 0x0005ec0000000200 */
[----:B------:R-:W3:Y:S01]  /*adb0*/  MUFU.EX2 R70, R70 ;  /* 0x0000004600467308 */ /* 0x000ee20000000800 */
[C---:B0-----:R-:W-:Y:S01]  /*adc0*/  FADD.FTZ R45, R159.reuse, R26 ;  /* 0x0000001a9f2d7221 */ /* 0x041fe20000010000 */
[----:B------:R-:W-:-:S06]  /*add0*/  F2FP.BF16.F32.PACK_AB R159, R159, R66 ;  /* 0x000000429f9f723e */ /* 0x000fcc00000010ff */
[----:B------:R-:W0:Y:S01]  /*ade0*/  MUFU.EX2 R36, R36 ;  /* 0x0000002400247308 */ /* 0x000e220000000800 */
[C---:B-1----:R-:W-:Y:S01]  /*adf0*/  FADD.FTZ R43, R29.reuse, R0 ;  /* 0x000000001d2b7221 */ /* 0x042fe20000010000 */
[----:B------:R-:W-:-:S05]  /*ae00*/  F2FP.BF16.F32.PACK_AB R158, R29, R32 ;  /* 0x000000201d9e723e */ /* 0x000fca00000010ff */
[----:B------:R2:W-:Y:S01]  /*ae10*/  STSM.16.M88.4 [R199], R156 ;  /* 0x0000009cc7007844 */ /* 0x0005e20000000200 */
[----:B------:R-:W1:Y:S01]  /*ae20*/  MUFU.EX2 R161, R72 ;  /* 0x0000004800a17308 */ /* 0x000e620000000800 */
[----:B---3--:R-:W-:-:S07]  /*ae30*/  FADD.FTZ R26, R70, R45 ;  /* 0x0000002d461a7221 */ /* 0x008fce0000010000 */
[----:B------:R-:W3:Y:S01]  /*ae40*/  MUFU.EX2 R31, R38 ;  /* 0x00000026001f7308 */ /* 0x000ee20000000800 */
[----:B0-----:R-:W-:-:S07]  /*ae50*/  FADD.FTZ R0, R36, R43 ;  /* 0x0000002b24007221 */ /* 0x001fce0000010000 */
[----:B------:R-:W0:Y:S01]  /*ae60*/  MUFU.EX2 R74, R74 ;  /* 0x0000004a004a7308 */ /* 0x000e220000000800 */
[C---:B-1----:R-:W-:Y:S01]  /*ae70*/  FADD.FTZ R45, R161.reuse, R26 ;  /* 0x0000001aa12d7221 */ /* 0x042fe20000010000 */
[----:B------:R-:W-:-:S06]  /*ae80*/  F2FP.BF16.F32.PACK_AB R161, R161, R70 ;  /* 0x00000046a1a1723e */ /* 0x000fcc00000010ff */
[----:B------:R-:W1:Y:S01]  /*ae90*/  MUFU.EX2 R40, R40 ;  /* 0x0000002800287308 */ /* 0x000e620000000800 */
[C---:B---3--:R-:W-:Y:S01]  /*aea0*/  FADD.FTZ R3, R31.reuse, R0 ;  /* 0x000000001f037221 */ /* 0x048fe20000010000 */
[----:B------:R-:W-:-:S06]  /*aeb0*/  F2FP.BF16.F32.PACK_AB R160, R31, R36 ;  /* 0x000000241fa0723e */ /* 0x000fcc00000010ff */
[----:B------:R-:W3:Y:S01]  /*aec0*/  MUFU.EX2 R37, R76 ;  /* 0x0000004c00257308 */ /* 0x000ee20000000800 */
[----:B0-----:R-:W-:-:S07]  /*aed0*/  FADD.FTZ R20, R74, R45 ;  /* 0x0000002d4a147221 */ /* 0x001fce0000010000 */
[----:B------:R-:W0:Y:S01]  /*aee0*/  MUFU.EX2 R33, R42 ;  /* 0x0000002a00217308 */ /* 0x000e220000000800 */
[----:B-1----:R-:W-:-:S07]  /*aef0*/  FADD.FTZ R0, R40, R3 ;  /* 0x0000000328007221 */ /* 0x002fce0000010000 */
[----:B------:R-:W-:Y:S01]  /*af00*/  MUFU.EX2 R54, R54 ;  /* 0x0000003600367308 */ /* 0x000fe20000000800 */
[C---:B---3--:R-:W-:Y:S01]  /*af10*/  F2FP.BF16.F32.PACK_AB R163, R37.reuse, R74 ;  /* 0x0000004a25a3723e */ /* 0x048fe200000010ff */
[----:B------:R-:W-:-:S06]  /*af20*/  FADD.FTZ R37, R37, R20 ;  /* 0x0000001425257221 */ /* 0x000fcc0000010000 */
[----:B------:R-:W1:Y:S01]  /*af30*/  MUFU.EX2 R39, R78 ;  /* 0x0000004e00277308 */ /* 0x000e620000000800 */
[C---:B0-----:R-:W-:Y:S01]  /*af40*/  F2FP.BF16.F32.PACK_AB R162, R33.reuse, R40 ;  /* 0x0000002821a2723e */ /* 0x041fe200000010ff */
[----:B------:R-:W-:-:S04]  /*af50*/  FADD.FTZ R33, R33, R0 ;  /* 0x0000000021217221 */ /* 0x000fc80000010000 */
[----:B------:R2:W-:Y:S02]  /*af60*/  STSM.16.M88.4 [R201], R160 ;  /* 0x000000a0c9007844 */ /* 0x0005e40000000200 */
[----:B------:R-:W-:Y:S08]  /*af70*/  MUFU.EX2 R44, R44 ;  /* 0x0000002c002c7308 */ /* 0x000ff00000000800 */
[----:B------:R-:W0:Y:S01]  /*af80*/  MUFU.EX2 R35, R46 ;  /* 0x0000002e00237308 */ /* 0x000e220000000800 */
[----:B-1----:R-:W-:Y:S01]  /*af90*/  F2FP.BF16.F32.PACK_AB R165, R39, R54 ;  /* 0x0000003627a5723e */ /* 0x002fe200000010ff */
[----:B------:R-:W-:-:S04]  /*afa0*/  FADD.FTZ R54, R54, R37 ;  /* 0x0000002536367221 */ /* 0x000fc80000010000 */
[----:B------:R-:W-:Y:S02]  /*afb0*/  FADD.FTZ R39, R39, R54 ;  /* 0x0000003627277221 */ /* 0x000fe40000010000 */
[----:B------:R-:W1:Y:S08]  /*afc0*/  MUFU.EX2 R80, R80 ;  /* 0x0000005000507308 */ /* 0x000e700000000800 */
[----:B------:R-:W3:Y:S01]  /*afd0*/  MUFU.EX2 R48, R48 ;  /* 0x0000003000307308 */ /* 0x000ee20000000800 */
[----:B0-----:R-:W-:Y:S01]  /*afe0*/  F2FP.BF16.F32.PACK_AB R164, R35, R44 ;  /* 0x0000002c23a4723e */ /* 0x001fe200000010ff */
[----:B------:R-:W-:-:S04]  /*aff0*/  FADD.FTZ R44, R44, R33 ;  /* 0x000000212c2c7221 */ /* 0x000fc80000010000 */
[----:B------:R-:W-:Y:S02]  /*b000*/  FADD.FTZ R35, R35, R44 ;  /* 0x0000002c23237221 */ /* 0x000fe40000010000 */
[----:B------:R-:W0:Y:S01]  /*b010*/  MUFU.EX2 R21, R21 ;  /* 0x0000001500157308 */ /* 0x000e220000000800 */
[----:B-1----:R-:W-:Y:S01]  /*b020*/  F2FP.BF16.F32.PACK_AB R167, R41, R80 ;  /* 0x0000005029a7723e */ /* 0x002fe200000010ff */
[----:B------:R-:W-:-:S04]  /*b030*/  FADD.FTZ R80, R80, R39 ;  /* 0x0000002750507221 */ /* 0x000fc80000010000 */
[----:B------:R-:W-:Y:S01]  /*b040*/  FADD.FTZ R3, R41, R80 ;  /* 0x0000005029037221 */ /* 0x000fe20000010000 */
[----:B---3--:R-:W-:Y:S01]  /*b050*/  FADD.FTZ R0, R48, R35 ;  /* 0x0000002330007221 */ /* 0x008fe20000010000 */
[----:B0-----:R-:W-:-:S03]  /*b060*/  F2FP.BF16.F32.PACK_AB R166, R21, R48 ;  /* 0x0000003015a6723e */ /* 0x001fc600000010ff */
[----:B------:R-:W-:Y:S02]  /*b070*/  FADD.FTZ R0, R21, R0 ;  /* 0x0000000015007221 */ /* 0x000fe40000010000 */
[----:B------:R2:W-:Y:S01]  /*b080*/  STSM.16.M88.4 [R200], R164 ;  /* 0x000000a4c8007844 */ /* 0x0005e20000000200 */
[----:B------:R-:W-:Y:S05]  /*b090*/  @!P0 BRA `(.L_x_4967) ;  /* 0x0000000000048947 */ /* 0x000fea0003800000 */
[----:B------:R-:W-:Y:S01]  /*b0a0*/  BPT.TRAP 0x1 ;  /* 0x000000040000795c */ /* 0x000fe20000300000 */
.L_x_4967:
[----:B------:R0:W1:Y:S01]  /*b0b0*/  SYNCS.PHASECHK.TRANS64.TRYWAIT P2, [R168+URZ+0x28c50], R57 ;  /* 0x028c5039a80075a7 */ /* 0x000062000804017f */
[----:B------:R-:W-:Y:S05]  /*b0c0*/  @!P0 BRA `(.L_x_4968) ;  /* 0x0000000000048947 */ /* 0x000fea0003800000 */
[----:B------:R-:W-:Y:S01]  /*b0d0*/  BPT.TRAP 0x1 ;  /* 0x000000040000795c */ /* 0x000fe20000300000 */
.L_x_4968:
[----:B------:R-:W-:Y:S01]  /*b0e0*/  ULDC UR38, c[0x0][0x9d8] ;  /* 0x0002760000267ab9 */ /* 0x000fe20000000800 */
[----:B------:R-:W-:Y:S01]  /*b0f0*/  ULDC UR39, c[0x0][0x9d8] ;  /* 0x0002760000277ab9 */ /* 0x000fe20000000800 */
[----:B------:R-:W-:Y:S01]  /*b100*/  ULDC UR36, c[0x0][0x988] ;  /* 0x0002620000247ab9 */ /* 0x000fe20000000800 */
[----:B------:R-:W-:Y:S01]  /*b110*/  ULDC UR37, c[0x0][0x988] ;  /* 0x0002620000257ab9 */ /* 0x000fe20000000800 */
[----:B------:R-:W-:Y:S01]  /*b120*/  BSSY B0, `(.L_x_4969) ;  /* 0x0000006000007945 */ /* 0x000fe20003800000 */
[----:B------:R-:W-:Y:S02]  /*b130*/  IMAD R20, R18, 0x1000, R191 ;  /* 0x0000100012147824 */ /* 0x000fe400078e02bf */
[----:B------:R-:W-:Y:S01]  /*b140*/  IMAD.MOV.U32 R21, RZ, RZ, 0x40000040 ;  /* 0x40000040ff157424 */ /* 0x000fe200078e00ff */
[----:B-1----:R-:W-:Y:S06]  /*b150*/  @P2 BRA `(.L_x_4970) ;  /* 0x0000000000082947 */ /* 0x002fec0003800000 */
[----:B------:R-:W1:Y:S02]  /*b160*/  SYNCS.PHASECHK.TRANS64.TRYWAIT P2, [R168+URZ+0x28c50], R57 ;  /* 0x028c5039a80075a7 */ /* 0x000e64000804017f */
[----:B-1----:R-:W-:Y:S05]  /*b170*/  @!P2 BRA `(.L_x_4971) ;  /* 0x000001180028a947 */ /* 0x002fea0003800000 */
.L_x_4970:
[----:B------:R-:W-:Y:S05]  /*b180*/  BSYNC B0 ;  /* 0x0000000000007941 */ /* 0x000fea0003800000 */
.L_x_4969:
[----:B------:R-:W-:Y:S01]  /*b190*/  R2UR UR6, R20 ;  /* 0x00000000140672ca */ /* 0x000fe200000e0000 */
[----:B01----:R-:W-:Y:S01]  /*b1a0*/  WARPGROUP.ARRIVE ;  /* 0x00000000000079c5 */ /* 0x003fe20000000000 */
[----:B------:R-:W-:Y:S01]  /*b1b0*/  R2UR UR7, R21 ;  /* 0x00000000150772ca */ /* 0x000fe200000e0000 */
[----:B------:R-:W-:Y:S01]  /*b1c0*/  IMAD.MOV.U32 R21, RZ, RZ, 0x40000040 ;  /* 0x40000040ff157424 */ /* 0x000fe200078e00ff */
[----:B------:R-:W-:Y:S01]  /*b1d0*/  ISETP.NE.AND P2, PT, R230, 0x1, PT ;  /* 0x00000001e600780c */ /* 0x000fe20003f45270 */
[----:B------:R-:W-:Y:S01]  /*b1e0*/  VIADD R215, R180, 0xfffffffe ;  /* 0xfffffffeb4d77836 */ /* 0x000fe20000000000 */
[----:B------:R-:W-:Y:S01]  /*b1f0*/  BSSY B0, `(.L_x_4972) ;  /* 0x0000273000007945 */ /* 0x000fe20003800000 */
[----:B------:R-:W-:-:S05]  /*b200*/  @!P1 VIADD R168, R168, 0x28c60 ;  /* 0x00028c60a8a89836 */ /* 0x000fca0000000000 */
[----:B------:R-:W-:-:S03]  /*b210*/  @!P1 PRMT R168, RZ, 0x654, R168 ;  /* 0x00000654ffa89816 */ /* 0x000fc600000000a8 */
[----:B------:R-:W-:Y:S03]  /*b220*/  HGMMA.64x256x16.F32.BF16 R24, R152, gdesc[UR4].tnspB, RZ, !UPT, gsb0 ;  /* 0x43e0000498187df0 */ /* 0x000fe6000c0018ff */
[----:B------:R-:W-:Y:S02]  /*b230*/  WARPGROUP.DEPBAR.LE gsb0, 0x0 ;  /* 0x00008000000079c5 */ /* 0x000fe40000010000 */
[----:B--2---:R-:W-:Y:S01]  /*b240*/  VIADD R152, R20, 0x80 ;  /* 0x0000008014987836 */ /* 0x004fe20000000000 */
        /* <DEDUP_REMOVED lines=10> */
[----:B------:R-:W0:Y:S01]  /*b2f0*/  @P2 LDC R152, c[0x0][0x450] ;  /* 0x00011400ff982b82 */ /* 0x000e220000000800 */
[----:B------:R-:W-:Y:S02]  /*b300*/  WARPGROUP.DEPBAR.LE gsb0, 0x0 ;  /* 0x00008000000079c5 */ /* 0x000fe40000010000 */
[----:B------:R-:W-:-:S15]  /*b310*/  WARPGROUP.ARRIVE ;  /* 0x00000000000079c5 */ /* 0x000fde0000000000 */
[----:B------:R-:W-:-:S06]  /*b320*/  NOP ;  /* 0x0000000000007918 */ /* 0x000fcc0000000000 */
[----:B------:R-:W-:Y:S01]  /*b330*/  HGMMA.64x256x16.F32.BF16 R24, R160, gdesc[UR4].tnspB, R24, gsb0 ;  /* 0x43e00004a0187df0 */ /* 0x000fe20008001818 */
[----:B------:R-:W-:Y:S01]  /*b340*/  R2UR UR6, R20 ;  /* 0x00000000140672ca */ /* 0x000fe200000e0000 */
[----:B------:R-:W-:Y:S01]  /*b350*/  IMAD.MOV.U32 R20, RZ, RZ, R196 ;  /* 0x000000ffff147224 */ /* 0x000fe200078e00c4 */
[----:B------:R-:W-:Y:S02]  /*b360*/  R2UR UR7, R21 ;  /* 0x00000000150772ca */ /* 0x000fe400000e0000 */
[----:B------:R-:W1:Y:S02]  /*b370*/  @P2 LDC R21, c[0x0][0x44c] ;  /* 0x00011300ff152b82 */ /* 0x000e640000000800 */
[----:B-1----:R-:W-:-:S05]  /*b380*/  @P2 IMAD.HI.U32 R21, R196, R21, RZ ;  /* 0x00000015c4152227 */ /* 0x002fca00078e00ff */
[----:B0-----:R-:W-:-:S04]  /*b390*/  @P2 SHF.R.U32.HI R20, RZ, R152, R21 ;  /* 0x00000098ff142219 */ /* 0x001fc80000011615 */
[----:B------:R-:W-:-:S04]  /*b3a0*/  IADD3 R20, R20, R195, -R194 ;  /* 0x000000c314147210 */ /* 0x000fc80007ffe8c2 */
[----:B------:R-:W-:-:S04]  /*b3b0*/  SHF.R.S32.HI R21, RZ, 0x1f, R20 ;  /* 0x0000001fff157819 */ /* 0x000fc80000011414 */
[----:B------:R-:W-:-:S04]  /*b3c0*/  LEA.HI R21, R21, R20, RZ, 0x6 ;  /* 0x0000001415157211 */ /* 0x000fc800078f30ff */
[----:B------:R-:W-:-:S04]  /*b3d0*/  SHF.R.S32.HI R21, RZ, 0x6, R21 ;  /* 0x00000006ff157819 */ /* 0x000fc80000011415 */
[----:B------:R-:W-:-:S04]  /*b3e0*/  VIMNMX R214, RZ, R21, !PT ;  /* 0x00000015ffd67248 */ /* 0x000fc80007fe0100 */
[----:B------:R-:W-:Y:S01]  /*b3f0*/  ISETP.GE.AND P2, PT, R215, R214, PT ;  /* 0x000000d6d700720c */ /* 0x000fe20003f46270 */
[----:B------:R-:W-:Y:S02]  /*b400*/  WARPGROUP.DEPBAR.LE gsb0, 0x0 ;  /* 0x00008000000079c5 */ /* 0x000fe40000010000 */
[----:B------:R-:W-:-:S06]  /*b410*/  WARPGROUP.ARRIVE ;  /* 0x00000000000079c5 */ /* 0x000fcc0000000000 */
        /* <DEDUP_REMOVED lines=12> */
[----:B------:R-:W-:Y:S01]  /*b4e0*/  BSSY B1, `(.L_x_4973) ;  /* 0x0000243000017945 */ /* 0x000fe20003800000 */
[----:B------:R-:W-:Y:S02]  /*b4f0*/  IMAD.MOV.U32 R225, RZ, RZ, R15 ;  /* 0x000000ffffe17224 */ /* 0x000fe400078e000f */
[----:B------:R-:W-:Y:S02]  /*b500*/  IMAD.MOV.U32 R21, RZ, RZ, R14 ;  /* 0x000000ffff157224 */ /* 0x000fe400078e000e */
[----:B------:R-:W-:-:S07]  /*b510*/  IMAD.MOV.U32 R224, RZ, RZ, R18 ;  /* 0x000000ffffe07224 */ /* 0x000fce00078e0012 */
.L_x_4984:
[----:B------:R-:W-:-:S05]  /*b520*/  VIADD R18, R224, 0x1 ;  /* 0x00000001e0127836 */ /* 0x000fca0000000000 */
[----:B------:R-:W-:-:S04]  /*b530*/  ISETP.NE.AND P2, PT, R18, 0x2, PT ;  /* 0x000000021200780c */ /* 0x000fc80003f45270 */
[----:B------:R-:W-:Y:S02]  /*b540*/  SEL R14, RZ, 0x1, P2 ;  /* 0x00000001ff0e7807 */ /* 0x000fe40001000000 */
[----:B------:R-:W-:Y:S02]  /*b550*/  SEL R18, R18, RZ, P2 ;  /* 0x000000ff12127207 */ /* 0x000fe40001000000 */
[----:B------:R-:W-:Y:S01]  /*b560*/  LOP3.LUT R19, R19, R14, RZ, 0x3c, !PT ;  /* 0x0000000e13137212 */ /* 0x000fe200078e3cff */
[----:B-1----:R-:W-:Y:S06]  /*b570*/  @!P0 BRA `(.L_x_4974) ;  /* 0x0000000000048947 */ /* 0x002fec0003800000 */
[----:B------:R-:W-:Y:S01]  /*b580*/  BPT.TRAP 0x1 ;  /* 0x000000040000795c */ /* 0x000fe20000300000 */
.L_x_4974:
[----:B------:R-:W-:Y:S01]  /*b590*/  IMAD R216, R18, 0x8, R2 ;  /* 0x0000000812d87824 */ /* 0x000fe200078e0202 */
[----:B------:R-:W-:-:S04]  /*b5a0*/  SHF.L.U32 R20, R19, 0x1f, RZ ;  /* 0x0000001f13147819 */ /* 0x000fc800000006ff */
[----:B------:R1:W2:Y:S01]  /*b5b0*/  SYNCS.PHASECHK.TRANS64.TRYWAIT P2, [R216+URZ+0x28c30], R20 ;  /* 0x028c3014d80075a7 */ /* 0x0002a2000804017f */
[----:B------:R-:W-:Y:S05]  /*b5c0*/  @!P0 BRA `(.L_x_4975) ;  /* 0x0000000000048947 */ /* 0x000fea0003800000 */
[----:B------:R-:W-:Y:S01]  /*b5d0*/  BPT.TRAP 0x1 ;  /* 0x000000040000795c */ /* 0x000fe20000300000 */
.L_x_4975:
[----:B------:R-:W-:Y:S01]  /*b5e0*/  ISETP.NE.AND P3, PT, R230, 0x1, PT ;  /* 0x00000001e600780c */ /* 0x000fe20003f65270 */
[----:B------:R-:W-:Y:S01]  /*b5f0*/  IMAD.IADD R13, R203, 0x1, R196 ;  /* 0x00000001cb0d7824 */ /* 0x000fe200078e02c4 */
[----:B------:R-:W-:Y:S11]  /*b600*/  BSSY B2, `(.L_x_4976) ;  /* 0x0000008000027945 */ /* 0x000ff60003800000 */
[----:B------:R-:W3:Y:S08]  /*b610*/  @P3 LDC R14, c[0x0][0x44c] ;  /* 0x00011300ff0e3b82 */ /* 0x000ef00000000800 */
[----:B------:R-:W4:Y:S01]  /*b620*/  @P3 LDC R15, c[0x0][0x450] ;  /* 0x00011400ff0f3b82 */ /* 0x000f220000000800 */
[----:B---3--:R-:W-:-:S05]  /*b630*/  @P3 IMAD.HI.U32 R14, R13, R14, RZ ;  /* 0x0000000e0d0e3227 */ /* 0x008fca00078e00ff */
[----:B----4-:R-:W-:Y:S01]  /*b640*/  @P3 SHF.R.U32.HI R13, RZ, R15, R14 ;  /* 0x0000000fff0d3219 */ /* 0x010fe2000001160e */
[----:B--2---:R-:W-:Y:S06]  /*b650*/  @P2 BRA `(.L_x_4977) ;  /* 0x0000000000082947 */ /* 0x004fec0003800000 */
[----:B------:R-:W2:Y:S02]  /*b660*/  SYNCS.PHASECHK.TRANS64.TRYWAIT P2, [R216+URZ+0x28c30], R20 ;  /* 0x028c3014d80075a7 */ /* 0x000ea4000804017f */
[----:B--2---:R-:W-:Y:S05]  /*b670*/  @!P2 BRA `(.L_x_4978) ;  /* 0x0000011000fca947 */ /* 0x004fea0003800000 */
.L_x_4977:
[----:B------:R-:W-:Y:S05]  /*b680*/  BSYNC B2 ;  /* 0x0000000000027941 */ /* 0x000fea0003800000 */
.L_x_4976:
[----:B------:R-:W3:Y:S01]  /*b690*/  SHFL.IDX PT, R156, R13, 0x1, 0x1c1f ;  /* 0x003c1f000d9c7f89 */ /* 0x000ee200000e0000 */
[----:B------:R-:W-:-:S03]  /*b6a0*/  IMAD.MOV.U32 R14, RZ, RZ, -0x40 ;  /* 0xffffffc0ff0e7424 */ /* 0x000fc600078e00ff */
[----:B------:R-:W4:Y:S01]  /*b6b0*/  LDL.LU R230, [R1+0x8] ;  /* 0x0000080001e67983 */ /* 0x000f220000300800 */
[----:B------:R-:W-:Y:S01]  /*b6c0*/  IMAD R14, R215, R14, 0x1 ;  /* 0x00000001d70e7424 */ /* 0x000fe200078e020e */
[----:B------:R-:W-:Y:S01]  /*b6d0*/  R2UR UR4, R4 ;  /* 0x00000000040472ca */ /* 0x000fe200000e0000 */
[----:B------:R-:W-:Y:S01]  /*b6e0*/  IMAD R154, R18, 0x200, R12 ;  /* 0x00000200129a7824 */ /* 0x000fe200078e020c */
[----:B------:R-:W-:Y:S01]  /*b6f0*/  R2UR UR5, R5 ;  /* 0x00000000050572ca */ /* 0x000fe200000e0000 */
[----:B------:R-:W-:Y:S01]  /*b700*/  IMAD.MOV.U32 R155, RZ, RZ, 0x40000040 ;  /* 0x40000040ff9b7424 */ /* 0x000fe200078e00ff */
[----:B------:R-:W-:Y:S01]  /*b710*/  IADD3 R15, R195, R14, -R189 ;  /* 0x0000000ec30f7210 */ /* 0x000fe20007ffe8bd */
[C---:B------:R-:W-:Y:S01]  /*b720*/  VIADD R152, R154.reuse, 0x2 ;  /* 0x000000029a987836 */ /* 0x040fe20000000000 */
[C---:B------:R-:W-:Y:S01]  /*b730*/  R2UR UR6, R154.reuse ;  /* 0x000000009a0672ca */ /* 0x040fe200000e0000 */
[C---:B------:R-:W-:Y:S01]  /*b740*/  VIADD R14, R154.reuse, 0x4 ;  /* 0x000000049a0e7836 */ /* 0x040fe20000000000 */
[----:B------:R-:W-:Y:S01]  /*b750*/  R2UR UR7, R155 ;  /* 0x000000009b0772ca */ /* 0x000fe200000e0000 */
[----:B------:R-:W-:Y:S01]  /*b760*/  VIADD R154, R154, 0x6 ;  /* 0x000000069a9a7836 */ /* 0x000fe20000000000 */
[----:B------:R3:W5:Y:S01]  /*b770*/  SHFL.IDX PT, R226, R13, RZ, 0x1c1f ;  /* 0x001c1fff0de27589 */ /* 0x00076200000e0000 */
[----:B------:R-:W-:Y:S01]  /*b780*/  IMAD.MOV.U32 R153, RZ, RZ, 0x40000040 ;  /* 0x40000040ff997424 */ /* 0x000fe200078e00ff */
[----:B------:R-:W-:Y:S01]  /*b790*/  R2UR UR10, R152 ;  /* 0x00000000980a72ca */ /* 0x000fe200000e0000 */
[----:B------:R-:W-:Y:S01]  /*b7a0*/  IMAD.IADD R15, R15, 0x1, -R194 ;  /* 0x000000010f0f7824 */ /* 0x000fe200078e0ac2 */
[----:B------:R-:W-:-:S02]  /*b7b0*/  R2UR UR18, R154 ;  /* 0x000000009a1272ca */ /* 0x000fc400000e0000 */
[----:B------:R-:W-:Y:S01]  /*b7c0*/  R2UR UR11, R153 ;  /* 0x00000000990b72ca */ /* 0x000fe200000e0000 */
[----:B---3--:R-:W-:Y:S01]  /*b7d0*/  IMAD.IADD R13, R15, 0x1, R156 ;  /* 0x000000010f0d7824 */ /* 0x008fe200078e029c */
[----:B------:R-:W-:Y:S02]  /*b7e0*/  R2UR UR19, R155 ;  /* 0x000000009b1372ca */ /* 0x000fe400000e0000 */
[----:B0-----:R-:W-:Y:S01]  /*b7f0*/  WARPGROUP.ARRIVE ;  /* 0x00000000000079c5 */ /* 0x001fe20000000000 */
[----:B------:R-:W-:Y:S02]  /*b800*/  R2UR UR8, R10 ;  /* 0x000000000a0872ca */ /* 0x000fe400000e0000 */
[----:B------:R-:W-:Y:S02]  /*b810*/  R2UR UR9, R11 ;  /* 0x000000000b0972ca */ /* 0x000fe400000e0000 */
[----:B------:R-:W-:Y:S01]  /*b820*/  R2UR UR14, R14 ;  /* 0x000000000e0e72ca */ /* 0x000fe200000e0000 */
[----:B------:R-:W-:Y:S01]  /*b830*/  HGMMA.64x64x16.F32.BF16 R152, gdesc[UR4], RZ, !UPT, gsb0 ;  /* 0x00e00000049879f0 */ /* 0x000fe2000c0018ff */
[----:B------:R-:W-:-:S02]  /*b840*/  R2UR UR12, R8 ;  /* 0x00000000080c72ca */ /* 0x000fc400000e0000 */
[----:B------:R-:W-:Y:S02]  /*b850*/  R2UR UR13, R9 ;  /* 0x00000000090d72ca */ /* 0x000fe400000e0000 */
[----:B------:R-:W-:Y:S01]  /*b860*/  R2UR UR16, R6 ;  /* 0x00000000061072ca */ /* 0x000fe200000e0000 */
[----:B-----5:R-:W-:Y:S01]  /*b870*/  IMAD.IADD R226, R15, 0x1, R226 ;  /* 0x000000010fe27824 */ /* 0x020fe200078e02e2 */
[----:B------:R-:W-:Y:S01]  /*b880*/  R2UR UR17, R7 ;  /* 0x00000000071172ca */ /* 0x000fe200000e0000 */
[----:B------:R-:W-:Y:S01]  /*b890*/  IMAD.MOV.U32 R15, RZ, RZ, 0x40000040 ;  /* 0x40000040ff0f7424 */ /* 0x000fe200078e00ff */
[C---:B------:R-:W-:Y:S02]  /*b8a0*/  ISETP.GT.AND P2, PT, R13.reuse, 0x29, PT ;  /* 0x000000290d00780c */ /* 0x040fe40003f44270 */
[----:B------:R-:W-:Y:S02]  /*b8b0*/  ISETP.GT.AND P3, PT, R13, 0x30, PT ;  /* 0x000000300d00780c */ /* 0x000fe40003f64270 */
[----:B------:R-:W-:-:S02]  /*b8c0*/  R2UR UR15, R15 ;  /* 0x000000000f0f72ca */ /* 0x000fc400000e0000 */
        /* <DEDUP_REMOVED lines=11> */
[----:B------:R-:W-:Y:S01]  /*b980*/  HGMMA.64x64x16.F32.BF16 R152, gdesc[UR16], R152, gsb0 ;  /* 0x00e00000109879f0 */ /* 0x000fe20008001898 */
[----:B----4-:R-:W-:-:S04]  /*b990*/  LOP3.LUT R230, R230, 0xdfffffff, RZ, 0xc0, !PT ;  /* 0xdfffffffe6e67812 */ /* 0x010fc800078ec0ff */
[----:B------:R-:W-:Y:S02]  /*b9a0*/  @P1 LOP3.LUT R230, R230, 0x20000000, RZ, 0xfc, !PT ;  /* 0x20000000e6e61812 */ /* 0x000fe400078efcff */
[----:B------:R-:W-:Y:S02]  /*b9b0*/  ISETP.GT.AND P1, PT, R13, 0x21, PT ;  /* 0x000000210d00780c */ /* 0x000fe40003f24270 */
[----:B------:R-:W-:-:S04]  /*b9c0*/  LOP3.LUT R230, R230, 0xefffffff, RZ, 0xc0, !PT ;  /* 0xefffffffe6e67812 */ /* 0x000fc800078ec0ff */
[----:B------:R-:W-:Y:S02]  /*b9d0*/  @P0 LOP3.LUT R230, R230, 0x10000000, RZ, 0xfc, !PT ;  /* 0x10000000e6e60812 */ /* 0x000fe400078efcff */
[----:B------:R-:W-:Y:S02]  /*b9e0*/  ISETP.GT.AND P0, PT, R13, 0x28, PT ;  /* 0x000000280d00780c */ /* 0x000fe40003f04270 */
[----:B------:R-:W-:-:S04]  /*b9f0*/  LOP3.LUT R230, R230, 0xbfffffff, RZ, 0xc0, !PT ;  /* 0xbfffffffe6e67812 */ /* 0x000fc800078ec0ff */
[----:B------:R-:W-:Y:S02]  /*ba00*/  @P1 LOP3.LUT R230, R230, 0x40000000, RZ, 0xfc, !PT ;  /* 0x40000000e6e61812 */ /* 0x000fe400078efcff */
[----:B------:R-:W-:Y:S02]  /*ba10*/  ISETP.GT.AND P1, PT, R226, 0x1, PT ;  /* 0x00000001e200780c */ /* 0x000fe40003f24270 */
[----:B------:R-:W-:-:S04]  /*ba20*/  LOP3.LUT R230, R230, 0x7fffffff, RZ, 0xc0, !PT ;  /* 0x7fffffffe6e67812 */ /* 0x000fc800078ec0ff */
[----:B------:R-:W-:Y:S02]  /*ba30*/  @P0 LOP3.LUT R230, R230, 0x80000000, RZ, 0xfc, !PT ;  /* 0x80000000e6e60812 */ /* 0x000fe400078efcff */
[----:B------:R-:W-:-:S03]  /*ba40*/  ISETP.GT.AND P0, PT, R226, RZ, PT ;  /* 0x000000ffe200720c */ /* 0x000fc60003f04270 */
[----:B------:R0:W-:Y:S01]  /*ba50*/  STL [R1+0x8], R230 ;  /* 0x000008e601007387 */ /* 0x0001e20000100800 */
        /* <DEDUP_REMOVED lines=24> */
[----:B---3--:R-:W-:Y:S01]  /*bbe0*/  FSEL R152, R152, -INF , P0 ;  /* 0xff80000098987808 */ /* 0x008fe20000000000 */
[----:B------:R-:W-:Y:S01]  /*bbf0*/  FMUL.FTZ R171, R171, UR39 ;  /* 0x00000027abab7c20 */ /* 0x000fe20008410000 */
[----:B------:R-:W-:Y:S01]  /*bc00*/  ISETP.GT.AND P0, PT, R226, 0x8, PT ;  /* 0x00000008e200780c */ /* 0x000fe20003f04270 */
[----:B------:R-:W-:Y:S01]  /*bc10*/  FMUL.FTZ R174, R174, UR39 ;  /* 0x00000027aeae7c20 */ /* 0x000fe20008410000 */
[----:B------:R-:W-:Y:S01]  /*bc20*/  FMUL.FTZ R175, R175, UR39 ;  /* 0x00000027afaf7c20 */ /* 0x000fe20008410000 */
[----:B------:R-:W-:Y:S01]  /*bc30*/  FMUL.FTZ R178, R178, UR39 ;  /* 0x00000027b2b27c20 */ /* 0x000fe20008410000 */
[----:B------:R-:W-:Y:S01]  /*bc40*/  FMUL.FTZ R179, R179, UR39 ;  /* 0x00000027b3b37c20 */ /* 0x000fe20008410000 */
[----:B------:R-:W3:Y:S01]  /*bc50*/  MUFU.TANH R157, R157 ;  /* 0x0000009d009d7308 */ /* 0x000ee20000002400 */
[----:B----4-:R-:W-:Y:S01]  /*bc60*/  FSEL R231, R153, -INF , P1 ;  /* 0xff80000099e77808 */ /* 0x010fe20000800000 */
[----:B------:R-:W-:Y:S01]  /*bc70*/  FMUL.FTZ R182, R182, UR39 ;  /* 0x00000027b6b67c20 */ /* 0x000fe20008410000 */
[----:B------:R-:W-:Y:S01]  /*bc80*/  ISETP.GT.AND P1, PT, R226, 0x9, PT ;  /* 0x00000009e200780c */ /* 0x000fe20003f24270 */
[----:B------:R-:W-:Y:S01]  /*bc90*/  FMUL.FTZ R183, R183, UR39 ;  /* 0x00000027b7b77c20 */ /* 0x000fe20008410000 */
[----:B------:R-:W-:-:S03]  /*bca0*/  FMUL.FTZ R173, R173, UR39 ;  /* 0x00000027adad7c20 */ /* 0x000fc60008410000 */
[----:B------:R-:W4:Y:S01]  /*bcb0*/  MUFU.TANH R160, R160 ;  /* 0x000000a000a07308 */ /* 0x000f220000002400 */
[----:B-----5:R-:W-:Y:S02]  /*bcc0*/  FSEL R156, R156, -INF , P0 ;  /* 0xff8000009c9c7808 */ /* 0x020fe40000000000 */
[----:B------:R-:W-:-:S05]  /*bcd0*/  ISETP.GT.AND P0, PT, R226, 0x10, PT ;  /* 0x00000010e200780c */ /* 0x000fca0003f04270 */
[----:B------:R-:W5:Y:S01]  /*bce0*/  MUFU.TANH R161, R161 ;  /* 0x000000a100a17308 */ /* 0x000f620000002400 */
[----:B---3--:R-:W-:Y:S02]  /*bcf0*/  FSEL R157, R157, -INF , P1 ;  /* 0xff8000009d9d7808 */ /* 0x008fe40000800000 */
[----:B------:R-:W-:-:S05]  /*bd00*/  ISETP.GT.AND P1, PT, R226, 0x11, PT ;  /* 0x00000011e200780c */ /* 0x000fca0003f24270 */
[----:B------:R-:W3:Y:S01]  /*bd10*/  MUFU.TANH R164, R164 ;  /* 0x000000a400a47308 */ /* 0x000ee20000002400 */
[----:B----4-:R-:W-:Y:S02]  /*bd20*/  FSEL R160, R160, -INF , P0 ;  /* 0xff800000a0a07808 */ /* 0x010fe40000000000 */
[----:B------:R-:W-:-:S05]  /*bd30*/  ISETP.GT.AND P0, PT, R226, 0x18, PT ;  /* 0x00000018e200780c */ /* 0x000fca0003f04270 */
        /* <DEDUP_REMOVED lines=14> */
[----:B------:R-:W-:-:S05]  /*be20*/  ISETP.GT.AND P1, PT, R13, RZ, PT ;  /* 0x000000ff0d00720c */ /* 0x000fca0003f24270 */
        /* <DEDUP_REMOVED lines=23> */
[----:B------:R-:W-:Y:S02]  /*bfa0*/  ISETP.GT.AND P1, PT, R13, 0x20, PT ;  /* 0x000000200d00780c */ /* 0x000fe40003f24270 */
[----:B------:R-:W-:-:S03]  /*bfb0*/  FMNMX.FTZ R13, R14, R225, !PT ;  /* 0x000000e10e0d7209 */ /* 0x000fc60007810000 */
[----:B------:R-:W5:Y:S01]  /*bfc0*/  MUFU.TANH R167, R171 ;  /* 0x000000ab00a77308 */ /* 0x000f620000002400 */
[----:B------:R-:W-:Y:S02]  /*bfd0*/  FMNMX.FTZ R13, R153, R13, !PT ;  /* 0x0000000d990d7209 */ /* 0x000fe40007810000 */
[----:B---3--:R-:W-:Y:S02]  /*bfe0*/  FSEL R163, R163, -INF , P0 ;  /* 0xff800000a3a37808 */ /* 0x008fe40000000000 */
[----:B------:R-:W-:Y:S02]  /*bff0*/  FMNMX.FTZ R13, R154, R13, !PT ;  /* 0x0000000d9a0d7209 */ /* 0x000fe40007810000 */
[----:B------:R-:W-:Y:S01]  /*c000*/  LOP3.LUT P0, RZ, R230, 0x80000000, RZ, 0xc0, !PT ;  /* 0x80000000e6ff7812 */ /* 0x000fe2000780c0ff */
[----:B------:R-:W3:Y:S01]  /*c010*/  MUFU.TANH R170, R174 ;  /* 0x000000ae00aa7308 */ /* 0x000ee20000002400 */
[----:B------:R-:W-:Y:S02]  /*c020*/  FMNMX.FTZ R13, R155, R13, !PT ;  /* 0x0000000d9b0d7209 */ /* 0x000fe40007810000 */
[----:B----4-:R-:W-:-:S02]  /*c030*/  FSEL R166, R166, -INF , P1 ;  /* 0xff800000a6a67808 */ /* 0x010fc40000800000 */
[----:B------:R-:W-:Y:S02]  /*c040*/  FMNMX.FTZ R13, R158, R13, !PT ;  /* 0x0000000d9e0d7209 */ /* 0x000fe40007810000 */
[----:B------:R-:W-:Y:S01]  /*c050*/  LOP3.LUT P1, RZ, R230, 0x40000000, RZ, 0xc0, !PT ;  /* 0x40000000e6ff7812 */ /* 0x000fe2000782c0ff */
[----:B------:R-:W4:Y:S01]  /*c060*/  MUFU.TANH R171, R175 ;  /* 0x000000af00ab7308 */ /* 0x000f220000002400 */
[----:B------:R-:W-:Y:S02]  /*c070*/  FMNMX.FTZ R13, R159, R13, !PT ;  /* 0x0000000d9f0d7209 */ /* 0x000fe40007810000 */
[----:B-----5:R-:W-:Y:S02]  /*c080*/  FSEL R167, R167, -INF , P1 ;  /* 0xff800000a7a77808 */ /* 0x020fe40000800000 */
[----:B------:R-:W-:Y:S02]  /*c090*/  FMNMX.FTZ R13, R162, R13, !PT ;  /* 0x0000000da20d7209 */ /* 0x000fe40007810000 */
[----:B------:R-:W-:Y:S01]  /*c0a0*/  LOP3.LUT P1, RZ, R230, 0x20000000, RZ, 0xc0, !PT ;  /* 0x20000000e6ff7812 */ /* 0x000fe2000782c0ff */
[----:B------:R-:W5:Y:S01]  /*c0b0*/  MUFU.TANH R174, R178 ;  /* 0x000000b200ae7308 */ /* 0x000f620000002400 */
[----:B------:R-:W-:-:S02]  /*c0c0*/  FMNMX.FTZ R13, R163, R13, !PT ;  /* 0x0000000da30d7209 */ /* 0x000fc40007810000 */
[----:B---3--:R-:W-:Y:S02]  /*c0d0*/  FSEL R170, R170, -INF , P0 ;  /* 0xff800000aaaa7808 */ /* 0x008fe40000000000 */
[----:B------:R-:W-:Y:S02]  /*c0e0*/  FMNMX.FTZ R13, R166, R13, !PT ;  /* 0x0000000da60d7209 */ /* 0x000fe40007810000 */
[----:B------:R-:W-:Y:S01]  /*c0f0*/  LOP3.LUT P0, RZ, R230, 0x10000000, RZ, 0xc0, !PT ;  /* 0x10000000e6ff7812 */ /* 0x000fe2000780c0ff */
[----:B------:R-:W3:Y:S01]  /*c100*/  MUFU.TANH R175, R179 ;  /* 0x000000b300af7308 */ /* 0x000ee20000002400 */
[----:B------:R-:W-:Y:S01]  /*c110*/  FMNMX.FTZ R13, R167, R13, !PT ;  /* 0x0000000da70d7209 */ /* 0x000fe20007810000 */
[----:B0-----:R-:W0:Y:S01]  /*c120*/  LDC R230, c[0x0][0x448] ;  /* 0x00011200ffe67b82 */ /* 0x001e220000000800 */
[----:B----4-:R-:W-:Y:S02]  /*c130*/  FSEL R171, R171, -INF , P2 ;  /* 0xff800000abab7808 */ /* 0x010fe40001000000 */
[----:B------:R-:W-:-:S03]  /*c140*/  FMNMX.FTZ R13, R170, R13, !PT ;  /* 0x0000000daa0d7209 */ /* 0x000fc60007810000 */
[----:B------:R-:W4:Y:S01]  /*c150*/  MUFU.TANH R178, R182 ;  /* 0x000000b600b27308 */ /* 0x000f220000002400 */
[----:B-----5:R-:W-:Y:S02]  /*c160*/  FSEL R174, R174, -INF , P3 ;  /* 0xff800000aeae7808 */ /* 0x020fe40001800000 */
[----:B------:R-:W-:Y:S02]  /*c170*/  FMNMX.FTZ R13, R171, R13, !PT ;  /* 0x0000000dab0d7209 */ /* 0x000fe40007810000 */
[----:B------:R-:W-:Y:S02]  /*c180*/  ISETP.GT.AND P3, PT, R226, 0x29, PT ;  /* 0x00000029e200780c */ /* 0x000fe40003f64270 */
[----:B------:R-:W-:Y:S01]  /*c190*/  FMNMX.FTZ R13, R174, R13, !PT ;  /* 0x0000000dae0d7209 */ /* 0x000fe20007810000 */
[----:B------:R-:W5:Y:S01]  /*c1a0*/  MUFU.TANH R179, R183 ;  /* 0x000000b700b37308 */ /* 0x000f620000002400 */
[----:B---3--:R-:W-:Y:S02]  /*c1b0*/  FSEL R175, R175, -INF , P4 ;  /* 0xff800000afaf7808 */ /* 0x008fe40002000000 */
[----:B------:R-:W-:-:S02]  /*c1c0*/  ISETP.GT.AND P4, PT, R226, 0x30, PT ;  /* 0x00000030e200780c */ /* 0x000fc40003f84270 */
[----:B------:R-:W-:-:S03]  /*c1d0*/  FMNMX.FTZ R13, R175, R13, !PT ;  /* 0x0000000daf0d7209 */ /* 0x000fc60007810000 */
[----:B------:R-:W3:Y:S01]  /*c1e0*/  MUFU.TANH R173, R173 ;  /* 0x000000ad00ad7308 */ /* 0x000ee20000002400 */
[----:B----4-:R-:W-:-:S04]  /*c1f0*/  FSEL R178, R178, -INF , P5 ;  /* 0xff800000b2b27808 */ /* 0x010fc80002800000 */
[----:B------:R-:W-:Y:S02]  /*c200*/  FMNMX.FTZ R13, R178, R13, !PT ;  /* 0x0000000db20d7209 */ /* 0x000fe40007810000 */
[----:B-----5:R-:W-:-:S04]  /*c210*/  FSEL R179, R179, -INF , P6 ;  /* 0xff800000b3b37808 */ /* 0x020fc80003000000 */
[----:B------:R-:W-:Y:S02]  /*c220*/  FMNMX.FTZ R13, R179, R13, !PT ;  /* 0x0000000db30d7209 */ /* 0x000fe40007810000 */
[----:B---3--:R-:W-:-:S03]  /*c230*/  FSEL R173, R173, -INF , P3 ;  /* 0xff800000adad7808 */ /* 0x008fc60001800000 */
[----:B------:R-:W3:Y:S01]  /*c240*/  SHFL.BFLY PT, R15, R13, 0x2, 0x1f ;  /* 0x0c401f000d0f7f89 */ /* 0x000ee200000e0000 */
[----:B------:R-:W-:Y:S02]  /*c250*/  ISETP.GT.AND P3, PT, R226, 0x31, PT ;  /* 0x00000031e200780c */ /* 0x000fe40003f64270 */
[----:B---3--:R-:W-:-:S05]  /*c260*/  FMNMX.FTZ R15, R13, R15, !PT ;  /* 0x0000000f0d0f7209 */ /* 0x008fca0007810000 */
[----:B------:R-:W3:Y:S02]  /*c270*/  SHFL.BFLY PT, R13, R15, 0x1, 0x1f ;  /* 0x0c201f000f0d7f89 */ /* 0x000ee400000e0000 */
[----:B---3--:R-:W-:Y:S01]  /*c280*/  FMNMX.FTZ R15, R15, R13, !PT ;  /* 0x0000000d0f0f7209 */ /* 0x008fe20007810000 */
[----:B------:R-:W-:-:S03]  /*c290*/  IMAD.U32 R13, RZ, RZ, UR37 ;  /* 0x00000025ff0d7e24 */ /* 0x000fc6000f8e00ff */
        /* <DEDUP_REMOVED lines=23> */
[----:B------:R-:W-:-:S05]  /*c410*/  FFMA.FTZ R179, R179, R13, -R182 ;  /* 0x0000000db3b37223 */ /* 0x000fca00000108b6 */
[----:B------:R-:W4:Y:S08]  /*c420*/  MUFU.EX2 R153, R153 ;  /* 0x0000009900997308 */ /* 0x000f300000000800 */
[----:B------:R-:W5:Y:S01]  /*c430*/  MUFU.EX2 R154, R154 ;  /* 0x0000009a009a7308 */ /* 0x000f620000000800 */
[----:B---3--:R-:W-:Y:S01]  /*c440*/  FFMA.FTZ R3, R170, R3, R14 ;  /* 0x00000003aa037223 */ /* 0x008fe2000001000e */
[-C--:B------:R-:W-:Y:S01]  /*c450*/  FMUL.FTZ R26, R26, R170.reuse ;  /* 0x000000aa1a1a7220 */ /* 0x080fe20000410000 */
[-C--:B------:R-:W-:Y:S01]  /*c460*/  FMUL.FTZ R27, R27, R170.reuse ;  /* 0x000000aa1b1b7220 */ /* 0x080fe20000410000 */
[-C--:B------:R-:W-:Y:S01]  /*c470*/  FMUL.FTZ R30, R30, R170.reuse ;  /* 0x000000aa1e1e7220 */ /* 0x080fe20000410000 */
[-C--:B------:R-:W-:Y:S01]  /*c480*/  FMUL.FTZ R31, R31, R170.reuse ;  /* 0x000000aa1f1f7220 */ /* 0x080fe20000410000 */
[-C--:B------:R-:W-:Y:S01]  /*c490*/  FMUL.FTZ R34, R34, R170.reuse ;  /* 0x000000aa22227220 */ /* 0x080fe20000410000 */
[----:B------:R-:W-:Y:S01]  /*c4a0*/  FMUL.FTZ R35, R35, R170 ;  /* 0x000000aa23237220 */ /* 0x000fe20000410000 */
[----:B------:R-:W3:Y:S01]  /*c4b0*/  MUFU.EX2 R155, R155 ;  /* 0x0000009b009b7308 */ /* 0x000ee20000000800 */
        /* <DEDUP_REMOVED lines=8> */
[----:B-----5:R-:W-:Y:S01]  /*c540*/  FADD.FTZ R3, R154, R3 ;  /* 0x000000039a037221 */ /* 0x020fe20000010000 */
[----:B------:R-:W4:Y:S01]  /*c550*/  MUFU.EX2 R158, R158 ;  /* 0x0000009e009e7308 */ /* 0x000f220000000800 */
[-C--:B------:R-:W-:Y:S01]  /*c560*/  FMUL.FTZ R46, R46, R170.reuse ;  /* 0x000000aa2e2e7220 */ /* 0x080fe20000410000 */
[----:B------:R5:W-:Y:S01]  /*c570*/  @!P1 SYNCS.ARRIVE.TRANS64.RED.A1T0 RZ, [R14+URZ], RZ ;  /* 0x000000ff0eff99a7 */ /* 0x000be2000810043f */
[-C--:B------:R-:W-:Y:S01]  /*c580*/  FMUL.FTZ R47, R47, R170.reuse ;  /* 0x000000aa2f2f7220 */ /* 0x080fe20000410000 */
[-C--:B------:R-:W-:Y:S01]  /*c590*/  FMUL.FTZ R50, R50, R170.reuse ;  /* 0x000000aa32327220 */ /* 0x080fe20000410000 */
[-C--:B------:R-:W-:Y:S01]  /*c5a0*/  FMUL.FTZ R51, R51, R170.reuse ;  /* 0x000000aa33337220 */ /* 0x080fe20000410000 */
[----:B------:R-:W-:Y:S01]  /*c5b0*/  FMUL.FTZ R54, R54, R170 ;  /* 0x000000aa36367220 */ /* 0x000fe20000410000 */
[C---:B---3--:R-:W-:Y:S01]  /*c5c0*/  FADD.FTZ R3, R155.reuse, R3 ;  /* 0x000000039b037221 */ /* 0x048fe20000010000 */
[----:B------:R-:W-:Y:S01]  /*c5d0*/  F2FP.BF16.F32.PACK_AB R155, R155, R154 ;  /* 0x0000009a9b9b723e */ /* 0x000fe200000010ff */
[----:B------:R-:W-:Y:S01]  /*c5e0*/  FMUL.FTZ R154, R176, UR39 ;  /* 0x00000027b09a7c20 */ /* 0x000fe20008410000 */
[----:B-----5:R-:W-:Y:S01]  /*c5f0*/  FMNMX.FTZ R14, R152, R21, !PT ;  /* 0x00000015980e7209 */ /* 0x020fe20007810000 */
[----:B------:R-:W-:Y:S01]  /*c600*/  FMUL.FTZ R176, R177, UR39 ;  /* 0x00000027b1b07c20 */ /* 0x000fe20008410000 */
[----:B------:R-:W-:Y:S01]  /*c610*/  FMUL.FTZ R177, R180, UR39 ;  /* 0x00000027b4b17c20 */ /* 0x000fe20008410000 */
[----:B------:R-:W-:Y:S01]  /*c620*/  FMUL.FTZ R180, R181, UR39 ;  /* 0x00000027b5b47c20 */ /* 0x000fe20008410000 */
[----:B------:R-:W-:Y:S01]  /*c630*/  FMNMX.FTZ R14, R231, R14, !PT ;  /* 0x0000000ee70e7209 */ /* 0x000fe20007810000 */
[----:B------:R-:W3:Y:S01]  /*c640*/  MUFU.TANH R154, R154 ;  /* 0x0000009a009a7308 */ /* 0x000ee20000002400 */
[----:B------:R-:W-:Y:S01]  /*c650*/  FMUL.FTZ R55, R55, R170 ;  /* 0x000000aa37377220 */ /* 0x000fe20000410000 */
[----:B----4-:R-:W-:Y:S01]  /*c660*/  FADD.FTZ R3, R158, R3 ;  /* 0x000000039e037221 */ /* 0x010fe20000010000 */
[----:B------:R-:W-:Y:S01]  /*c670*/  FMNMX.FTZ R14, R156, R14, !PT ;  /* 0x0000000e9c0e7209 */ /* 0x000fe20007810000 */
[-C--:B------:R-:W-:Y:S01]  /*c680*/  FMUL.FTZ R58, R58, R170.reuse ;  /* 0x000000aa3a3a7220 */ /* 0x080fe20000410000 */
[-C--:B------:R-:W-:Y:S01]  /*c690*/  FMUL.FTZ R59, R59, R170.reuse ;  /* 0x000000aa3b3b7220 */ /* 0x080fe20000410000 */
[----:B------:R-:W-:Y:S01]  /*c6a0*/  FMUL.FTZ R62, R62, R170 ;  /* 0x000000aa3e3e7220 */ /* 0x000fe20000410000 */
[----:B------:R-:W-:Y:S01]  /*c6b0*/  FMNMX.FTZ R14, R157, R14, !PT ;  /* 0x0000000e9d0e7209 */ /* 0x000fe20007810000 */
[----:B------:R-:W4:Y:S01]  /*c6c0*/  MUFU.TANH R176, R176 ;  /* 0x000000b000b07308 */ /* 0x000f220000002400 */
[-C--:B------:R-:W-:Y:S01]  /*c6d0*/  FMUL.FTZ R63, R63, R170.reuse ;  /* 0x000000aa3f3f7220 */ /* 0x080fe20000410000 */
[----:B------:R-:W-:Y:S01]  /*c6e0*/  FMUL.FTZ R66, R66, R170 ;  /* 0x000000aa42427220 */ /* 0x000fe20000410000 */
[----:B------:R-:W-:Y:S01]  /*c6f0*/  FMNMX.FTZ R14, R160, R14, !PT ;  /* 0x0000000ea00e7209 */ /* 0x000fe20007810000 */
[-C--:B------:R-:W-:Y:S01]  /*c700*/  FMUL.FTZ R67, R67, R170.reuse ;  /* 0x000000aa43437220 */ /* 0x080fe20000410000 */
[-C--:B------:R-:W-:Y:S01]  /*c710*/  FMUL.FTZ R70, R70, R170.reuse ;  /* 0x000000aa46467220 */ /* 0x080fe20000410000 */
[----:B------:R-:W-:Y:S01]  /*c720*/  FMUL.FTZ R71, R71, R170 ;  /* 0x000000aa47477220 */ /* 0x000fe20000410000 */
[----:B------:R-:W-:Y:S01]  /*c730*/  FMNMX.FTZ R14, R161, R14, !PT ;  /* 0x0000000ea10e7209 */ /* 0x000fe20007810000 */
[----:B------:R-:W5:Y:S01]  /*c740*/  MUFU.TANH R177, R177 ;  /* 0x000000b100b17308 */ /* 0x000f620000002400 */
[----:B---3--:R-:W-:Y:S01]  /*c750*/  FSEL R154, R154, -INF , P4 ;  /* 0xff8000009a9a7808 */ /* 0x008fe20002000000 */
[----:B------:R-:W-:Y:S01]  /*c760*/  FMUL.FTZ R74, R74, R170 ;  /* 0x000000aa4a4a7220 */ /* 0x000fe20000410000 */
[----:B------:R-:W-:Y:S01]  /*c770*/  FMNMX.FTZ R14, R164, R14, !PT ;  /* 0x0000000ea40e7209 */ /* 0x000fe20007810000 */
[-C--:B------:R-:W-:Y:S01]  /*c780*/  FMUL.FTZ R75, R75, R170.reuse ;  /* 0x000000aa4b4b7220 */ /* 0x080fe20000410000 */
[----:B------:R-:W-:Y:S01]  /*c790*/  ISETP.GT.AND P4, PT, R226, 0x38, PT ;  /* 0x00000038e200780c */ /* 0x000fe20003f84270 */
[----:B------:R-:W-:Y:S01]  /*c7a0*/  FMUL.FTZ R78, R78, R170 ;  /* 0x000000aa4e4e7220 */ /* 0x000fe20000410000 */
[----:B------:R-:W-:Y:S01]  /*c7b0*/  FMNMX.FTZ R14, R165, R14, !PT ;  /* 0x0000000ea50e7209 */ /* 0x000fe20007810000 */
[----:B------:R-:W3:Y:S01]  /*c7c0*/  MUFU.TANH R180, R180 ;  /* 0x000000b400b47308 */ /* 0x000ee20000002400 */
[----:B----4-:R-:W-:Y:S01]  /*c7d0*/  FSEL R176, R176, -INF , P3 ;  /* 0xff800000b0b07808 */ /* 0x010fe20001800000 */
[----:B------:R-:W-:Y:S01]  /*c7e0*/  FMUL.FTZ R79, R79, R170 ;  /* 0x000000aa4f4f7220 */ /* 0x000fe20000410000 */
[----:B------:R-:W-:Y:S01]  /*c7f0*/  FMNMX.FTZ R14, R168, R14, !PT ;  /* 0x0000000ea80e7209 */ /* 0x000fe20007810000 */
[-C--:B------:R-:W-:Y:S01]  /*c800*/  FMUL.FTZ R82, R82, R170.reuse ;  /* 0x000000aa52527220 */ /* 0x080fe20000410000 */
[----:B------:R-:W-:Y:S01]  /*c810*/  ISETP.GT.AND P3, PT, R226, 0x39, PT ;  /* 0x00000039e200780c */ /* 0x000fe20003f64270 */
[----:B------:R-:W-:Y:S01]  /*c820*/  FMUL.FTZ R83, R83, R170 ;  /* 0x000000aa53537220 */ /* 0x000fe20000410000 */
[----:B------:R-:W-:Y:S01]  /*c830*/  FMNMX.FTZ R14, R169, R14, !PT ;  /* 0x0000000ea90e7209 */ /* 0x000fe20007810000 */
[----:B------:R-:W4:Y:S01]  /*c840*/  MUFU.EX2 R159, R159 ;  /* 0x0000009f009f7308 */ /* 0x000f220000000800 */
[----:B-----5:R-:W-:Y:S01]  /*c850*/  FSEL R177, R177, -INF , P4 ;  /* 0xff800000b1b17808 */ /* 0x020fe20002000000 */
[----:B------:R-:W-:Y:S01]  /*c860*/  FMUL.FTZ R86, R86, R170 ;  /* 0x000000aa56567220 */ /* 0x000fe20000410000 */
[----:B------:R-:W-:Y:S01]  /*c870*/  FMNMX.FTZ R14, R172, R14, !PT ;  /* 0x0000000eac0e7209 */ /* 0x000fe20007810000 */
[-C--:B------:R-:W-:Y:S01]  /*c880*/  FMUL.FTZ R87, R87, R170.reuse ;  /* 0x000000aa57577220 */ /* 0x080fe20000410000 */
[-C--:B------:R-:W-:Y:S01]  /*c890*/  FMUL.FTZ R90, R90, R170.reuse ;  /* 0x000000aa5a5a7220 */ /* 0x080fe20000410000 */
[----:B------:R-:W-:Y:S01]  /*c8a0*/  FMUL.FTZ R91, R91, R170 ;  /* 0x000000aa5b5b7220 */ /* 0x000fe20000410000 */
[----:B------:R-:W-:Y:S01]  /*c8b0*/  FMNMX.FTZ R14, R173, R14, !PT ;  /* 0x0000000ead0e7209 */ /* 0x000fe20007810000 */
[----:B------:R-:W5:Y:S01]  /*c8c0*/  MUFU.EX2 R162, R162 ;  /* 0x000000a200a27308 */ /* 0x000f620000000800 */
[----:B---3--:R-:W-:Y:S01]  /*c8d0*/  FSEL R180, R180, -INF , P3 ;  /* 0xff800000b4b47808 */ /* 0x008fe20001800000 */
[----:B------:R-:W-:Y:S01]  /*c8e0*/  FMUL.FTZ R94, R94, R170 ;  /* 0x000000aa5e5e7220 */ /* 0x000fe20000410000 */
[----:B------:R-:W-:Y:S01]  /*c8f0*/  FMNMX.FTZ R14, R154, R14, !PT ;  /* 0x0000000e9a0e7209 */ /* 0x000fe20007810000 */
[-C--:B------:R-:W-:Y:S01]  /*c900*/  FMUL.FTZ R95, R95, R170.reuse ;  /* 0x000000aa5f5f7220 */ /* 0x080fe20000410000 */
[-C--:B------:R-:W-:Y:S01]  /*c910*/  FMUL.FTZ R98, R98, R170.reuse ;  /* 0x000000aa62627220 */ /* 0x080fe20000410000 */
[----:B------:R-:W-:Y:S01]  /*c920*/  FMUL.FTZ R99, R99, R170 ;  /* 0x000000aa63637220 */ /* 0x000fe20000410000 */
[----:B------:R-:W-:Y:S01]  /*c930*/  FMNMX.FTZ R14, R176, R14, !PT ;  /* 0x0000000eb00e7209 */ /* 0x000fe20007810000 */
[----:B------:R-:W-:Y:S01]  /*c940*/  MUFU.EX2 R166, R166 ;  /* 0x000000a600a67308 */ /* 0x000fe20000000800 */
[----:B----4-:R-:W-:Y:S01]  /*c950*/  FADD.FTZ R3, R159, R3 ;  /* 0x000000039f037221 */ /* 0x010fe20000010000 */
[----:B------:R-:W-:Y:S01]  /*c960*/  FMUL.FTZ R102, R102, R170 ;  /* 0x000000aa66667220 */ /* 0x000fe20000410000 */
[----:B------:R-:W-:Y:S01]  /*c970*/  FMNMX.FTZ R14, R177, R14, !PT ;  /* 0x0000000eb10e7209 */ /* 0x000fe20007810000 */
[-C--:B------:R-:W-:Y:S01]  /*c980*/  FMUL.FTZ R103, R103, R170.reuse ;  /* 0x000000aa67677220 */ /* 0x080fe20000410000 */
[-C--:B------:R-:W-:Y:S01]  /*c990*/  FMUL.FTZ R106, R106, R170.reuse ;  /* 0x000000aa6a6a7220 */ /* 0x080fe20000410000 */
[----:B------:R-:W-:Y:S01]  /*c9a0*/  FMUL.FTZ R107, R107, R170 ;  /* 0x000000aa6b6b7220 */ /* 0x000fe20000410000 */
[----:B------:R-:W-:Y:S01]  /*c9b0*/  FMNMX.FTZ R14, R180, R14, !PT ;  /* 0x0000000eb40e7209 */ /* 0x000fe20007810000 */
[----:B------:R-:W-:Y:S01]  /*c9c0*/  MUFU.EX2 R167, R167 ;  /* 0x000000a700a77308 */ /* 0x000fe20000000800 */
[----:B-----5:R-:W-:Y:S01]  /*c9d0*/  FADD.FTZ R3, R162, R3 ;  /* 0x00000003a2037221 */ /* 0x020fe20000010000 */
[-C--:B------:R-:W-:Y:S01]  /*c9e0*/  FMUL.FTZ R110, R110, R170.reuse ;  /* 0x000000aa6e6e7220 */ /* 0x080fe20000410000 */
[-C--:B------:R-:W-:Y:S01]  /*c9f0*/  FMUL.FTZ R111, R111, R170.reuse ;  /* 0x000000aa6f6f7220 */ /* 0x080fe20000410000 */
[----:B------:R-:W3:Y:S01]  /*ca00*/  SHFL.BFLY PT, R181, R14, 0x2, 0x1f ;  /* 0x0c401f000eb57f89 */ /* 0x000ee200000e0000 */
        /* <DEDUP_REMOVED lines=22> */
[----:B------:R-:W-:Y:S01]  /*cb70*/  FMUL.FTZ R151, R151, R170 ;  /* 0x000000aa97977220 */ /* 0x000fe20000410000 */
[----:B---3--:R-:W-:-:S04]  /*cb80*/  FMNMX.FTZ R14, R14, R181, !PT ;  /* 0x000000b50e0e7209 */ /* 0x008fc80007810000 */
[----:B------:R-:W-:Y:S01]  /*cb90*/  MUFU.EX2 R178, R178 ;  /* 0x000000b200b27308 */ /* 0x000fe20000000800 */
[----:B------:R-:W3:Y:S02]  /*cba0*/  SHFL.BFLY PT, R181, R14, 0x1, 0x1f ;  /* 0x0c201f000eb57f89 */ /* 0x000ee400000e0000 */
[----:B---3--:R-:W-:Y:S01]  /*cbb0*/  FMNMX.FTZ R14, R14, R181, !PT ;  /* 0x000000b50e0e7209 */ /* 0x008fe20007810000 */
[----:B------:R-:W-:-:S03]  /*cbc0*/  IMAD.MOV R181, RZ, RZ, -R197 ;  /* 0x000000ffffb57224 */ /* 0x000fc600078e0ac5 */
[C---:B------:R-:W-:Y:S02]  /*cbd0*/  FSETP.NEU.FTZ.AND P3, PT, R14.reuse, -INF , PT ;  /* 0xff8000000e00780b */ /* 0x040fe40003f7d000 */
[----:B------:R-:W-:Y:S02]  /*cbe0*/  ISETP.NE.AND P2, PT, R189, R181, PT ;  /* 0x000000b5bd00720c */ /* 0x000fe40003f45270 */
[----:B------:R3:W-:Y:S02]  /*cbf0*/  MUFU.EX2 R181, R163 ;  /* 0x000000a300b57308 */ /* 0x0007e40000000800 */
[----:B---3--:R-:W-:-:S09]  /*cc00*/  FSEL R163, R14, RZ, P3 ;  /* 0x000000ff0ea37208 */ /* 0x008fd20001800000 */
[----:B------:R-:W-:Y:S02]  /*cc10*/  @!P2 IMAD R182, R224, 0x40, R190 ;  /* 0x00000040e0b6a824 */ /* 0x000fe400078e02be */
[----:B------:R-:W-:Y:S02]  /*cc20*/  FADD.FTZ R163, -R163, R21 ;  /* 0x00000015a3a37221 */ /* 0x000fe40000010100 */
[----:B------:R-:W-:Y:S02]  /*cc30*/  @!P2 IMAD R182, R182, 0x4, R2 ;  /* 0x00000004b6b6a824 */ /* 0x000fe400078e0202 */
[----:B------:R-:W-:-:S03]  /*cc40*/  FMUL.FTZ R21, R163, R13 ;  /* 0x0000000da3157220 */ /* 0x000fc60000410000 */
[----:B------:R-:W-:Y:S01]  /*cc50*/  @!P2 STS [R182+0x28820], R170 ;  /* 0x028820aab600a388 */ /* 0x000fe20000000800 */
[----:B------:R-:W-:Y:S08]  /*cc60*/  MUFU.EX2 R163, R225 ;  /* 0x000000e100a37308 */ /* 0x000ff00000000800 */
[----:B------:R-:W3:Y:S02]  /*cc70*/  MUFU.EX2 R21, R21 ;  /* 0x0000001500157308 */ /* 0x000ee40000000800 */
        /* <DEDUP_REMOVED lines=10> */
[----:B---3--:R-:W-:Y:S01]  /*cd20*/  FMUL.FTZ R182, R14, R13 ;  /* 0x0000000d0eb67220 */ /* 0x008fe20000410000 */
[-C--:B------:R-:W-:Y:S01]  /*cd30*/  FMUL.FTZ R41, R41, R21.reuse ;  /* 0x0000001529297220 */ /* 0x080fe20000410000 */
[-C--:B------:R-:W-:Y:S01]  /*cd40*/  FMUL.FTZ R44, R44, R21.reuse ;  /* 0x000000152c2c7220 */ /* 0x080fe20000410000 */
[-C--:B------:R-:W-:Y:S01]  /*cd50*/  FMUL.FTZ R45, R45, R21.reuse ;  /* 0x000000152d2d7220 */ /* 0x080fe20000410000 */
[-C--:B------:R-:W-:Y:S01]  /*cd60*/  FMUL.FTZ R48, R48, R21.reuse ;  /* 0x0000001530307220 */ /* 0x080fe20000410000 */
[----:B------:R-:W-:Y:S01]  /*cd70*/  FSEL R182, R182, RZ, P3 ;  /* 0x000000ffb6b67208 */ /* 0x000fe20001800000 */
[-C--:B------:R-:W-:Y:S01]  /*cd80*/  FMUL.FTZ R49, R49, R21.reuse ;  /* 0x0000001531317220 */ /* 0x080fe20000410000 */
[-C--:B------:R-:W-:Y:S01]  /*cd90*/  FMUL.FTZ R52, R52, R21.reuse ;  /* 0x0000001534347220 */ /* 0x080fe20000410000 */
[-C--:B------:R-:W-:Y:S01]  /*cda0*/  FMUL.FTZ R53, R53, R21.reuse ;  /* 0x0000001535357220 */ /* 0x080fe20000410000 */
[----:B------:R-:W-:Y:S01]  /*cdb0*/  FMUL.FTZ R56, R56, R21 ;  /* 0x0000001538387220 */ /* 0x000fe20000410000 */
        /* <DEDUP_REMOVED lines=17> */
[----:B------:R-:W-:Y:S01]  /*ced0*/  FFMA.FTZ R180, R180, R13, -R182 ;  /* 0x0000000db4b47223 */ /* 0x000fe200000108b6 */
        /* <DEDUP_REMOVED lines=12> */
[----:B------:R1:W2:Y:S01]  /*cfa0*/  MUFU.EX2 R182, R157 ;  /* 0x0000009d00b67308 */ /* 0x0002a20000000800 */
        /* <DEDUP_REMOVED lines=9> */
[----:B---3--:R-:W-:Y:S01]  /*d040*/  FFMA.FTZ R158, R21, R0, R152 ;  /* 0x00000000159e7223 */ /* 0x008fe20000010098 */
[C---:B------:R-:W-:Y:S01]  /*d050*/  FADD.FTZ R0, R181.reuse, R3 ;  /* 0x00000003b5007221 */ /* 0x040fe20000010000 */
[----:B------:R-:W-:Y:S01]  /*d060*/  F2FP.BF16.F32.PACK_AB R159, R181, R162 ;  /* 0x000000a2b59f723e */ /* 0x000fe200000010ff */
[-C--:B------:R-:W-:Y:S01]  /*d070*/  FMUL.FTZ R93, R93, R21.reuse ;  /* 0x000000155d5d7220 */ /* 0x080fe20000410000 */
[C---:B----4-:R-:W-:Y:S01]  /*d080*/  FADD.FTZ R158, R231.reuse, R158 ;  /* 0x0000009ee79e7221 */ /* 0x050fe20000010000 */
[----:B------:R-:W-:Y:S01]  /*d090*/  F2FP.BF16.F32.PACK_AB R152, R231, R152 ;  /* 0x00000098e798723e */ /* 0x000fe200000010ff */
[----:B------:R-:W1:Y:S01]  /*d0a0*/  MUFU.EX2 R161, R161 ;  /* 0x000000a100a17308 */ /* 0x000e620000000800 */
[-C--:B------:R-:W-:Y:S01]  /*d0b0*/  FMUL.FTZ R96, R96, R21.reuse ;  /* 0x0000001560607220 */ /* 0x080fe20000410000 */
[----:B-----5:R-:W-:Y:S01]  /*d0c0*/  FADD.FTZ R158, R156, R158 ;  /* 0x0000009e9c9e7221 */ /* 0x020fe20000010000 */
[-C--:B------:R-:W-:Y:S01]  /*d0d0*/  FMUL.FTZ R97, R97, R21.reuse ;  /* 0x0000001561617220 */ /* 0x080fe20000410000 */
[-C--:B------:R-:W-:Y:S01]  /*d0e0*/  FMUL.FTZ R100, R100, R21.reuse ;  /* 0x0000001564647220 */ /* 0x080fe20000410000 */
[-C--:B------:R-:W-:Y:S01]  /*d0f0*/  FMUL.FTZ R101, R101, R21.reuse ;  /* 0x0000001565657220 */ /* 0x080fe20000410000 */
[----:B--2---:R-:W-:Y:S01]  /*d100*/  FADD.FTZ R158, R182, R158 ;  /* 0x0000009eb69e7221 */ /* 0x004fe20000010000 */
[-C--:B------:R-:W-:Y:S01]  /*d110*/  FMUL.FTZ R104, R104, R21.reuse ;  /* 0x0000001568687220 */ /* 0x080fe20000410000 */
[----:B------:R-:W2:Y:S01]  /*d120*/  MUFU.EX2 R164, R164 ;  /* 0x000000a400a47308 */ /* 0x000ea20000000800 */
[-C--:B------:R-:W-:Y:S01]  /*d130*/  FMUL.FTZ R105, R105, R21.reuse ;  /* 0x0000001569697220 */ /* 0x080fe20000410000 */
[----:B0-----:R-:W-:Y:S01]  /*d140*/  FADD.FTZ R158, R160, R158 ;  /* 0x0000009ea09e7221 */ /* 0x001fe20000010000 */
        /* <DEDUP_REMOVED lines=26> */
[----:B------:R-:W-:-:S03]  /*d2f0*/  FMUL.FTZ R149, R149, R21 ;  /* 0x0000001595957220 */ /* 0x000fc60000410000 */
[----:B------:R-:W3:Y:S08]  /*d300*/  MUFU.EX2 R172, R172 ;  /* 0x000000ac00ac7308 */ /* 0x000ef00000000800 */
[----:B------:R4:W-:Y:S08]  /*d310*/  MUFU.EX2 R3, R154 ;  /* 0x0000009a00037308 */ /* 0x0009f00000000800 */
[----:B------:R-:W5:Y:S01]  /*d320*/  MUFU.EX2 R162, R173 ;  /* 0x000000ad00a27308 */ /* 0x000f620000000800 */
[----:B----4-:R-:W-:Y:S01]  /*d330*/  F2FP.BF16.F32.PACK_AB R154, R182, R156 ;  /* 0x0000009cb69a723e */ /* 0x010fe200000010ff */
[----:B------:R-:W-:Y:S01]  /*d340*/  BAR.SYNC.DEFER_BLOCKING 0xf, 0x100 ;  /* 0x03c4000000007b1d */ /* 0x000fe20000010000 */
[----:B------:R-:W-:Y:S01]  /*d350*/  F2FP.BF16.F32.PACK_AB R156, R161, R160 ;  /* 0x000000a0a19c723e */ /* 0x000fe200000010ff */
[C---:B0-----:R-:W-:Y:S01]  /*d360*/  FADD.FTZ R160, R165.reuse, R158 ;  /* 0x0000009ea5a07221 */ /* 0x041fe20000010000 */
[----:B------:R-:W-:Y:S01]  /*d370*/  F2FP.BF16.F32.PACK_AB R158, R165, R164 ;  /* 0x000000a4a59e723e */ /* 0x000fe200000010ff */
[----:B------:R-:W-:Y:S01]  /*d380*/  FADD.FTZ R164, R166, R0 ;  /* 0x00000000a6a47221 */ /* 0x000fe20000010000 */
[C---:B------:R-:W-:Y:S01]  /*d390*/  F2FP.BF16.F32.PACK_AB R161, R167.reuse, R166 ;  /* 0x000000a6a7a1723e */ /* 0x040fe200000010ff */
[----:B-1----:R-:W-:Y:S01]  /*d3a0*/  FADD.FTZ R160, R168, R160 ;  /* 0x000000a0a8a07221 */ /* 0x002fe20000010000 */
[----:B------:R-:W0:Y:S01]  /*d3b0*/  MUFU.EX2 R176, R176 ;  /* 0x000000b000b07308 */ /* 0x000e220000000800 */
[----:B------:R-:W-:-:S02]  /*d3c0*/  FADD.FTZ R164, R167, R164 ;  /* 0x000000a4a7a47221 */ /* 0x000fc40000010000 */
[C---:B--2---:R-:W-:Y:S01]  /*d3d0*/  FADD.FTZ R0, R169.reuse, R160 ;  /* 0x000000a0a9007221 */ /* 0x044fe20000010000 */
[----:B------:R-:W-:Y:S01]  /*d3e0*/  F2FP.BF16.F32.PACK_AB R160, R169, R168 ;  /* 0x000000a8a9a0723e */ /* 0x000fe200000010ff */
[----:B------:R-:W-:Y:S01]  /*d3f0*/  FADD.FTZ R164, R163, R164 ;  /* 0x000000a4a3a47221 */ /* 0x000fe20000010000 */
[C---:B------:R-:W-:Y:S01]  /*d400*/  F2FP.BF16.F32.PACK_AB R163, R171.reuse, R163 ;  /* 0x000000a3aba3723e */ /* 0x040fe200000010ff */
[----:B---3--:R-:W-:Y:S01]  /*d410*/  FADD.FTZ R165, R172, R0 ;  /* 0x00000000aca57221 */ /* 0x008fe20000010000 */
[----:B------:R-:W1:Y:S03]  /*d420*/  MUFU.EX2 R177, R177 ;  /* 0x000000b100b17308 */ /* 0x000e660000000800 */
[C---:B-----5:R-:W-:Y:S01]  /*d430*/  FADD.FTZ R0, R162.reuse, R165 ;  /* 0x000000a5a2007221 */ /* 0x060fe20000010000 */
[----:B------:R-:W-:Y:S01]  /*d440*/  FADD.FTZ R165, R171, R164 ;  /* 0x000000a4aba57221 */ /* 0x000fe20000010000 */
[----:B------:R-:W-:-:S02]  /*d450*/  F2FP.BF16.F32.PACK_AB R162, R162, R172 ;  /* 0x000000aca2a2723e */ /* 0x000fc400000010ff */
[----:B------:R-:W-:Y:S01]  /*d460*/  FADD.FTZ R169, R3, R0 ;  /* 0x0000000003a97221 */ /* 0x000fe20000010000 */
[----:B------:R-:W2:Y:S01]  /*d470*/  MUFU.EX2 R166, R180 ;  /* 0x000000b400a67308 */ /* 0x000ea20000000800 */
[----:B------:R-:W-:Y:S01]  /*d480*/  FADD.FTZ R0, R174, R165 ;  /* 0x000000a5ae007221 */ /* 0x000fe20000010000 */
[C---:B0-----:R-:W-:Y:S01]  /*d490*/  F2FP.BF16.F32.PACK_AB R164, R176.reuse, R3 ;  /* 0x00000003b0a4723e */ /* 0x041fe200000010ff */
[----:B------:R-:W-:Y:S01]  /*d4a0*/  FADD.FTZ R168, R176, R169 ;  /* 0x000000a9b0a87221 */ /* 0x000fe20000010000 */
[C---:B------:R-:W-:Y:S01]  /*d4b0*/  F2FP.BF16.F32.PACK_AB R165, R175.reuse, R174 ;  /* 0x000000aeafa5723e */ /* 0x040fe200000010ff */
[----:B------:R-:W-:Y:S01]  /*d4c0*/  FADD.FTZ R3, R175, R0 ;  /* 0x00000000af037221 */ /* 0x000fe20000010000 */
[----:B------:R0:W-:Y:S02]  /*d4d0*/  STSM.16.M88.4 [R198+0x26800], R152 ;  /* 0x02680098c6007844 */ /* 0x0001e40000000200 */
[----:B------:R-:W3:Y:S01]  /*d4e0*/  MUFU.EX2 R167, R179 ;  /* 0x000000b300a77308 */ /* 0x000ee20000000800 */
[----:B-1----:R-:W-:Y:S01]  /*d4f0*/  FADD.FTZ R169, R177, R168 ;  /* 0x000000a8b1a97221 */ /* 0x002fe20000010000 */
[----:B------:R-:W-:Y:S01]  /*d500*/  FADD.FTZ R168, R178, R3 ;  /* 0x00000003b2a87221 */ /* 0x000fe20000010000 */
[----:B------:R0:W-:Y:S04]  /*d510*/  STSM.16.M88.4 [R199], R156 ;  /* 0x0000009cc7007844 */ /* 0x0001e80000000200 */
[----:B------:R0:W-:Y:S01]  /*d520*/  STSM.16.M88.4 [R201], R160 ;  /* 0x000000a0c9007844 */ /* 0x0001e20000000200 */
[C---:B--2---:R-:W-:Y:S01]  /*d530*/  FADD.FTZ R0, R166.reuse, R169 ;  /* 0x000000a9a6007221 */ /* 0x044fe20000010000 */
[----:B------:R-:W-:Y:S01]  /*d540*/  F2FP.BF16.F32.PACK_AB R166, R166, R177 ;  /* 0x000000b1a6a6723e */ /* 0x000fe200000010ff */
[C---:B---3--:R-:W-:Y:S01]  /*d550*/  FADD.FTZ R3, R167.reuse, R168 ;  /* 0x000000a8a7037221 */ /* 0x048fe20000010000 */
[----:B------:R-:W-:-:S05]  /*d560*/  F2FP.BF16.F32.PACK_AB R167, R167, R178 ;  /* 0x000000b2a7a7723e */ /* 0x000fca00000010ff */
[----:B------:R0:W-:Y:S01]  /*d570*/  STSM.16.M88.4 [R200], R164 ;  /* 0x000000a4c8007844 */ /* 0x0001e20000000200 */
[----:B------:R-:W-:Y:S05]  /*d580*/  @!P0 BRA `(.L_x_4979) ;  /* 0x0000000000048947 */ /* 0x000fea0003800000 */
[----:B------:R-:W-:Y:S01]  /*d590*/  BPT.TRAP 0x1 ;  /* 0x000000040000795c */ /* 0x000fe20000300000 */
.L_x_4979:
[----:B------:R1:W2:Y:S01]  /*d5a0*/  SYNCS.PHASECHK.TRANS64.TRYWAIT P2, [R216+URZ+0x28c50], R20 ;  /* 0x028c5014d80075a7 */ /* 0x0002a2000804017f */
[----:B------:R-:W-:Y:S05]  /*d5b0*/  @!P0 BRA `(.L_x_4980) ;  /* 0x0000000000048947 */ /* 0x000fea0003800000 */
[----:B------:R-:W-:Y:S01]  /*d5c0*/  BPT.TRAP 0x1 ;  /* 0x000000040000795c */ /* 0x000fe20000300000 */
.L_x_4980:
[----:B------:R-:W-:Y:S04]  /*d5d0*/  BSSY B2, `(.L_x_4981) ;  /* 0x0000004000027945 */ /* 0x000fe80003800000 */
[----:B--2---:R-:W-:Y:S05]  /*d5e0*/  @P2 BRA `(.L_x_4982) ;  /* 0x0000000000082947 */ /* 0x004fea0003800000 */
[----:B------:R-:W2:Y:S02]  /*d5f0*/  SYNCS.PHASECHK.TRANS64.TRYWAIT P2, [R216+URZ+0x28c50], R20 ;  /* 0x028c5014d80075a7 */ /* 0x000ea4000804017f */
[----:B--2---:R-:W-:Y:S05]  /*d600*/  @!P2 BRA `(.L_x_4983) ;  /* 0x000000f4002ca947 */ /* 0x004fea0003800000 */
.L_x_4982:
[----:B------:R-:W-:Y:S05]  /*d610*/  BSYNC B2 ;  /* 0x0000000000027941 */ /* 0x000fea0003800000 */
.L_x_4981:
[----:B-12---:R-:W-:Y:S01]  /*d620*/  IMAD R20, R18, 0x1000, R191 ;  /* 0x0000100012147824 */ /* 0x006fe200078e02bf */
[----:B------:R-:W-:Y:S01]  /*d630*/  WARPGROUP.ARRIVE ;  /* 0x00000000000079c5 */ /* 0x000fe20000000000 */
[----:B------:R-:W-:Y:S01]  /*d640*/  IMAD.MOV.U32 R21, RZ, RZ, 0x40000040 ;  /* 0x40000040ff157424 */ /* 0x000fe200078e00ff */
[C---:B------:R-:W-:Y:S01]  /*d650*/  ISETP.GT.AND P2, PT, R215.reuse, R214, PT ;  /* 0x000000d6d700720c */ /* 0x040fe20003f44270 */
[----:B------:R-:W-:Y:S01]  /*d660*/  @!P1 VIADD R216, R216, 0x28c60 ;  /* 0x00028c60d8d89836 */ /* 0x000fe20000000000 */
[----:B------:R-:W-:Y:S01]  /*d670*/  R2UR UR6, R20 ;  /* 0x00000000140672ca */ /* 0x000fe200000e0000 */
[----:B------:R-:W-:Y:S01]  /*d680*/  VIADD R215, R215, 0xffffffff ;  /* 0xffffffffd7d77836 */ /* 0x000fe20000000000 */
        /* <DEDUP_REMOVED lines=41> */
.L_x_4973:
[----:B------:R-:W-:Y:S05]  /*d920*/  BSYNC B0 ;  /* 0x0000000000007941 */ /* 0x000fea0003800000 */
.L_x_4972:
[----:B------:R-:W-:Y:S01]  /*d930*/  ISETP.GE.AND P2, PT, R215, RZ, PT ;  /* 0x000000ffd700720c */ /* 0x000fe20003f46270 */
[----:B------:R-:W-:-:S12]  /*d940*/  BSSY B0, `(.L_x_4985) ;  /* 0x00001e2000007945 */ /* 0x000fd80003800000 */
[----:B------:R-:W-:Y:S05]  /*d950*/  @!P2 BRA `(.L_x_4986) ;  /* 0x0000001c0080a947 */ /* 0x000fea0003800000 */
[----:B------:R-:W-:Y:S02]  /*d960*/  IMAD.MOV.U32 R21, RZ, RZ, R15 ;  /* 0x000000ffff157224 */ /* 0x000fe400078e000f */
[----:B------:R-:W-:Y:S02]  /*d970*/  IMAD.MOV.U32 R214, RZ, RZ, R14 ;  /* 0x000000ffffd67224 */ /* 0x000fe400078e000e */
[----:B------:R-:W-:-:S07]  /*d980*/  IMAD.MOV.U32 R195, RZ, RZ, R18 ;  /* 0x000000ffffc37224 */ /* 0x000fce00078e0012 */
.L_x_4997:
[----:B------:R-:W-:-:S05]  /*d990*/  VIADD R18, R195, 0x1 ;  /* 0x00000001c3127836 */ /* 0x000fca0000000000 */
[----:B------:R-:W-:-:S04]  /*d9a0*/  ISETP.NE.AND P2, PT, R18, 0x2, PT ;  /* 0x000000021200780c */ /* 0x000fc80003f45270 */
[----:B------:R-:W-:Y:S02]  /*d9b0*/  SEL R14, RZ, 0x1, P2 ;  /* 0x00000001ff0e7807 */ /* 0x000fe40001000000 */
[----:B------:R-:W-:Y:S02]  /*d9c0*/  SEL R18, R18, RZ, P2 ;  /* 0x000000ff12127207 */ /* 0x000fe40001000000 */
[----:B------:R-:W-:Y:S01]  /*d9d0*/  LOP3.LUT R19, R19, R14, RZ, 0x3c, !PT ;  /* 0x0000000e13137212 */ /* 0x000fe200078e3cff */
[----:B--2---:R-:W-:Y:S06]  /*d9e0*/  @!P0 BRA `(.L_x_4987) ;  /* 0x0000000000048947 */ /* 0x004fec0003800000 */
[----:B------:R-:W-:Y:S01]  /*d9f0*/  BPT.TRAP 0x1 ;  /* 0x000000040000795c */ /* 0x000fe20000300000 */
.L_x_4987:
[----:B------:R-:W-:Y:S01]  /*da00*/  IMAD R194, R18, 0x8, R2 ;  /* 0x0000000812c27824 */ /* 0x000fe200078e0202 */
[----:B------:R-:W-:-:S04]  /*da10*/  SHF.L.U32 R20, R19, 0x1f, RZ ;  /* 0x0000001f13147819 */ /* 0x000fc800000006ff */
[----:B------:R2:W3:Y:S01]  /*da20*/  SYNCS.PHASECHK.TRANS64.TRYWAIT P2, [R194+URZ+0x28c30], R20 ;  /* 0x028c3014c20075a7 */ /* 0x0004e2000804017f */
[----:B------:R-:W-:Y:S05]  /*da30*/  @!P0 BRA `(.L_x_4988) ;  /* 0x0000000000048947 */ /* 0x000fea0003800000 */
[----:B------:R-:W-:Y:S01]  /*da40*/  BPT.TRAP 0x1 ;  /* 0x000000040000795c */ /* 0x000fe20000300000 */
.L_x_4988:
[----:B------:R-:W-:Y:S01]  /*da50*/  BSSY B1, `(.L_x_4989) ;  /* 0x0000006000017945 */ /* 0x000fe20003800000 */
[----:B------:R-:W-:Y:S02]  /*da60*/  IMAD R154, R18, 0x200, R12 ;  /* 0x00000200129a7824 */ /* 0x000fe400078e020c */
[----:B------:R-:W-:Y:S01]  /*da70*/  IMAD.MOV.U32 R155, RZ, RZ, 0x40000040 ;  /* 0x40000040ff9b7424 */ /* 0x000fe200078e00ff */
[----:B---3--:R-:W-:Y:S06]  /*da80*/  @P2 BRA `(.L_x_4990) ;  /* 0x0000000000082947 */ /* 0x008fec0003800000 */
[----:B------:R-:W3:Y:S02]  /*da90*/  SYNCS.PHASECHK.TRANS64.TRYWAIT P2, [R194+URZ+0x28c30], R20 ;  /* 0x028c3014c20075a7 */ /* 0x000ee4000804017f */
[----:B---3--:R-:W-:Y:S05]  /*daa0*/  @!P2 BRA `(.L_x_4991) ;  /* 0x000000f00018a947 */ /* 0x008fea0003800000 */
.L_x_4990:
[----:B------:R-:W-:Y:S05]  /*dab0*/  BSYNC B1 ;  /* 0x0000000000017941 */ /* 0x000fea0003800000 */
.L_x_4989:
        /* <DEDUP_REMOVED lines=14> */
[----:B0-----:R-:W-:Y:S01]  /*dba0*/  WARPGROUP.ARRIVE ;  /* 0x00000000000079c5 */ /* 0x001fe20000000000 */
[----:B------:R-:W-:Y:S02]  /*dbb0*/  R2UR UR8, R10 ;  /* 0x000000000a0872ca */ /* 0x000fe400000e0000 */
[----:B------:R-:W-:Y:S02]  /*dbc0*/  R2UR UR9, R11 ;  /* 0x000000000b0972ca */ /* 0x000fe400000e0000 */
[----:B------:R-:W-:Y:S01]  /*dbd0*/  R2UR UR14, R14 ;  /* 0x000000000e0e72ca */ /* 0x000fe200000e0000 */
[----:B------:R-:W-:Y:S01]  /*dbe0*/  HGMMA.64x64x16.F32.BF16 R152, gdesc[UR4], RZ, !UPT, gsb0 ;  /* 0x00e00000049879f0 */ /* 0x000fe2000c0018ff */
[----:B------:R-:W-:Y:S02]  /*dbf0*/  R2UR UR15, R15 ;  /* 0x000000000f0f72ca */ /* 0x000fe400000e0000 */
[----:B------:R-:W-:-:S02]  /*dc00*/  R2UR UR12, R8 ;  /* 0x00000000080c72ca */ /* 0x000fc400000e0000 */
        /* <DEDUP_REMOVED lines=44> */
[----:B----4-:R-:W-:Y:S01]  /*ded0*/  FMNMX.FTZ R13, R152, R13, !PT ;  /* 0x0000000d980d7209 */ /* 0x010fe20007810000 */
[----:B------:R-:W-:Y:S01]  /*dee0*/  FMUL.FTZ R174, R174, UR38 ;  /* 0x00000026aeae7c20 */ /* 0x000fe20008410000 */
[----:B------:R-:W-:Y:S01]  /*def0*/  FMUL.FTZ R175, R175, UR38 ;  /* 0x00000026afaf7c20 */ /* 0x000fe20008410000 */
[----:B------:R-:W-:Y:S01]  /*df00*/  FMUL.FTZ R178, R178, UR38 ;  /* 0x00000026b2b27c20 */ /* 0x000fe20008410000 */
[----:B------:R-:W-:Y:S01]  /*df10*/  FMUL.FTZ R179, R179, UR38 ;  /* 0x00000026b3b37c20 */ /* 0x000fe20008410000 */
[----:B------:R-:W-:Y:S01]  /*df20*/  FMUL.FTZ R182, R182, UR38 ;  /* 0x00000026b6b67c20 */ /* 0x000fe20008410000 */
[----:B------:R-:W-:Y:S01]  /*df30*/  FMUL.FTZ R183, R183, UR38 ;  /* 0x00000026b7b77c20 */ /* 0x000fe20008410000 */
[----:B------:R-:W4:Y:S01]  /*df40*/  MUFU.TANH R157, R157 ;  /* 0x0000009d009d7308 */ /* 0x000f220000002400 */
[----:B-----5:R-:W-:-:S07]  /*df50*/  FMNMX.FTZ R13, R153, R13, !PT ;  /* 0x0000000d990d7209 */ /* 0x020fce0007810000 */
[----:B------:R-:W5:Y:S01]  /*df60*/  MUFU.TANH R160, R160 ;  /* 0x000000a000a07308 */ /* 0x000f620000002400 */
[----:B0-----:R-:W-:-:S07]  /*df70*/  FMNMX.FTZ R13, R156, R13, !PT ;  /* 0x0000000d9c0d7209 */ /* 0x001fce0007810000 */
[----:B------:R-:W0:Y:S01]  /*df80*/  MUFU.TANH R161, R161 ;  /* 0x000000a100a17308 */ /* 0x000e220000002400 */
[----:B----4-:R-:W-:-:S07]  /*df90*/  FMNMX.FTZ R13, R157, R13, !PT ;  /* 0x0000000d9d0d7209 */ /* 0x010fce0007810000 */
        /* <DEDUP_REMOVED lines=18> */
[----:B------:R-:W-:Y:S01]  /*e0c0*/  MUFU.TANH R154, R154 ;  /* 0x0000009a009a7308 */ /* 0x000fe20000002400 */
[----:B-----5:R-:W-:-:S07]  /*e0d0*/  FMNMX.FTZ R13, R177, R13, !PT ;  /* 0x0000000db10d7209 */ /* 0x020fce0007810000 */
[----:B------:R-:W-:Y:S01]  /*e0e0*/  MUFU.TANH R155, R155 ;  /* 0x0000009b009b7308 */ /* 0x000fe20000002400 */
[----:B0-----:R-:W-:-:S05]  /*e0f0*/  FMNMX.FTZ R14, R180, R13, !PT ;  /* 0x0000000db40e7209 */ /* 0x001fca0007810000 */
[----:B------:R-:W0:Y:S02]  /*e100*/  SHFL.BFLY PT, R13, R14, 0x2, 0x1f ;  /* 0x0c401f000e0d7f89 */ /* 0x000e2400000e0000 */
[----:B------:R-:W-:Y:S08]  /*e110*/  MUFU.TANH R158, R158 ;  /* 0x0000009e009e7308 */ /* 0x000ff00000002400 */
[----:B------:R-:W-:Y:S08]  /*e120*/  MUFU.TANH R159, R159 ;  /* 0x0000009f009f7308 */ /* 0x000ff00000002400 */
[----:B------:R-:W-:Y:S01]  /*e130*/  MUFU.TANH R162, R162 ;  /* 0x000000a200a27308 */ /* 0x000fe20000002400 */
[----:B0-----:R-:W-:-:S07]  /*e140*/  FMNMX.FTZ R14, R14, R13, !PT ;  /* 0x0000000d0e0e7209 */ /* 0x001fce0007810000 */
[----:B------:R-:W-:Y:S01]  /*e150*/  MUFU.TANH R163, R163 ;  /* 0x000000a300a37308 */ /* 0x000fe20000002400 */
[----:B------:R-:W0:Y:S07]  /*e160*/  SHFL.BFLY PT, R13, R14, 0x1, 0x1f ;  /* 0x0c201f000e0d7f89 */ /* 0x000e2e00000e0000 */
[----:B------:R-:W-:Y:S08]  /*e170*/  MUFU.TANH R166, R166 ;  /* 0x000000a600a67308 */ /* 0x000ff00000002400 */
[----:B------:R-:W-:Y:S08]  /*e180*/  MUFU.TANH R167, R167 ;  /* 0x000000a700a77308 */ /* 0x000ff00000002400 */
[----:B------:R-:W-:Y:S01]  /*e190*/  MUFU.TANH R170, R170 ;  /* 0x000000aa00aa7308 */ /* 0x000fe20000002400 */
[----:B0-----:R-:W-:Y:S01]  /*e1a0*/  FMNMX.FTZ R14, R14, R13, !PT ;  /* 0x0000000d0e0e7209 */ /* 0x001fe20007810000 */
        /* <DEDUP_REMOVED lines=22> */
[----:B------:R-:W-:-:S04]  /*e310*/  FFMA.FTZ R180, R180, R13, -R181 ;  /* 0x0000000db4b47223 */ /* 0x000fc800000108b5 */
[----:B------:R-:W5:Y:S01]  /*e320*/  MUFU.EX2 R152, R152 ;  /* 0x0000009800987308 */ /* 0x000f620000000800 */
[-C--:B0-----:R-:W-:Y:S01]  /*e330*/  FMUL.FTZ R24, R24, R214.reuse ;  /* 0x000000d618187220 */ /* 0x081fe20000410000 */
[-C--:B------:R-:W-:Y:S01]  /*e340*/  FMUL.FTZ R25, R25, R214.reuse ;  /* 0x000000d619197220 */ /* 0x080fe20000410000 */
[-C--:B------:R-:W-:Y:S01]  /*e350*/  FMUL.FTZ R28, R28, R214.reuse ;  /* 0x000000d61c1c7220 */ /* 0x080fe20000410000 */
[-C--:B------:R-:W-:Y:S01]  /*e360*/  FMUL.FTZ R29, R29, R214.reuse ;  /* 0x000000d61d1d7220 */ /* 0x080fe20000410000 */
[-C--:B------:R-:W-:Y:S01]  /*e370*/  FMUL.FTZ R32, R32, R214.reuse ;  /* 0x000000d620207220 */ /* 0x080fe20000410000 */
[-C--:B------:R-:W-:Y:S01]  /*e380*/  FMUL.FTZ R33, R33, R214.reuse ;  /* 0x000000d621217220 */ /* 0x080fe20000410000 */
[----:B------:R-:W-:Y:S01]  /*e390*/  FMUL.FTZ R36, R36, R214 ;  /* 0x000000d624247220 */ /* 0x000fe20000410000 */
[----:B------:R-:W-:Y:S01]  /*e3a0*/  MUFU.TANH R174, R174 ;  /* 0x000000ae00ae7308 */ /* 0x000fe20000002400 */
        /* <DEDUP_REMOVED lines=8> */
[C---:B-----5:R-:W-:Y:S01]  /*e430*/  FADD.FTZ R0, R152.reuse, R0 ;  /* 0x0000000098007221 */ /* 0x060fe20000010000 */
        /* <DEDUP_REMOVED lines=18> */
[----:B0-----:R-:W-:-:S02]  /*e560*/  IMAD.MOV R15, RZ, RZ, -R197 ;  /* 0x000000ffff0f7224 */ /* 0x001fc400078e0ac5 */
[-C--:B------:R-:W-:Y:S01]  /*e570*/  FMUL.FTZ R73, R73, R214.reuse ;  /* 0x000000d649497220 */ /* 0x080fe20000410000 */
[-C--:B------:R-:W-:Y:S01]  /*e580*/  FMUL.FTZ R76, R76, R214.reuse ;  /* 0x000000d64c4c7220 */ /* 0x080fe20000410000 */
[-C--:B------:R-:W-:Y:S01]  /*e590*/  FMUL.FTZ R77, R77, R214.reuse ;  /* 0x000000d64d4d7220 */ /* 0x080fe20000410000 */
[-C--:B------:R-:W-:Y:S01]  /*e5a0*/  FMUL.FTZ R80, R80, R214.reuse ;  /* 0x000000d650507220 */ /* 0x080fe20000410000 */
        /* <DEDUP_REMOVED lines=17> */
[----:B------:R-:W0:Y:S01]  /*e6c0*/  MUFU.EX2 R153, R153 ;  /* 0x0000009900997308 */ /* 0x000e220000000800 */
[----:B------:R-:W-:Y:S01]  /*e6d0*/  FMNMX.FTZ R15, R162, R15, !PT ;  /* 0x0000000fa20f7209 */ /* 0x000fe20007810000 */
[----:B------:R-:W-:-:S02]  /*e6e0*/  @!P2 IMAD R181, R181, 0x4, R2 ;  /* 0x00000004b5b5a824 */ /* 0x000fc400078e0202 */
[-C--:B------:R-:W-:Y:S01]  /*e6f0*/  FMUL.FTZ R100, R100, R214.reuse ;  /* 0x000000d664647220 */ /* 0x080fe20000410000 */
[-C--:B------:R-:W-:Y:S01]  /*e700*/  FMUL.FTZ R101, R101, R214.reuse ;  /* 0x000000d665657220 */ /* 0x080fe20000410000 */
[----:B------:R-:W-:Y:S01]  /*e710*/  FMNMX.FTZ R15, R163, R15, !PT ;  /* 0x0000000fa30f7209 */ /* 0x000fe20007810000 */
[-C--:B------:R-:W-:Y:S01]  /*e720*/  FMUL.FTZ R104, R104, R214.reuse ;  /* 0x000000d668687220 */ /* 0x080fe20000410000 */
[----:B------:R-:W-:Y:S01]  /*e730*/  @!P2 STS [R181+0x28800], R214 ;  /* 0x028800d6b500a388 */ /* 0x000fe20000000800 */
[----:B------:R-:W4:Y:S01]  /*e740*/  MUFU.EX2 R156, R156 ;  /* 0x0000009c009c7308 */ /* 0x000f220000000800 */
[----:B------:R-:W-:Y:S01]  /*e750*/  FMNMX.FTZ R15, R166, R15, !PT ;  /* 0x0000000fa60f7209 */ /* 0x000fe20007810000 */
[-C--:B------:R-:W-:Y:S01]  /*e760*/  FMUL.FTZ R105, R105, R214.reuse ;  /* 0x000000d669697220 */ /* 0x080fe20000410000 */
[-C--:B------:R-:W-:Y:S01]  /*e770*/  FMUL.FTZ R108, R108, R214.reuse ;  /* 0x000000d66c6c7220 */ /* 0x080fe20000410000 */
[-C--:B------:R-:W-:Y:S01]  /*e780*/  FMUL.FTZ R109, R109, R214.reuse ;  /* 0x000000d66d6d7220 */ /* 0x080fe20000410000 */
[----:B------:R-:W-:Y:S01]  /*e790*/  FMNMX.FTZ R15, R167, R15, !PT ;  /* 0x0000000fa70f7209 */ /* 0x000fe20007810000 */
[-C--:B------:R-:W-:Y:S01]  /*e7a0*/  FMUL.FTZ R112, R112, R214.reuse ;  /* 0x000000d670707220 */ /* 0x080fe20000410000 */
[-C--:B------:R-:W-:Y:S01]  /*e7b0*/  FMUL.FTZ R113, R113, R214.reuse ;  /* 0x000000d671717220 */ /* 0x080fe20000410000 */
[----:B------:R-:W5:Y:S01]  /*e7c0*/  MUFU.EX2 R157, R157 ;  /* 0x0000009d009d7308 */ /* 0x000f620000000800 */
[----:B------:R-:W-:Y:S01]  /*e7d0*/  FMNMX.FTZ R15, R170, R15, !PT ;  /* 0x0000000faa0f7209 */ /* 0x000fe20007810000 */
[----:B0-----:R-:W-:Y:S01]  /*e7e0*/  FADD.FTZ R0, R153, R0 ;  /* 0x0000000099007221 */ /* 0x001fe20000010000 */
[-C--:B------:R-:W-:Y:S01]  /*e7f0*/  FMUL.FTZ R116, R116, R214.reuse ;  /* 0x000000d674747220 */ /* 0x080fe20000410000 */
[-C--:B------:R-:W-:Y:S01]  /*e800*/  FMUL.FTZ R117, R117, R214.reuse ;  /* 0x000000d675757220 */ /* 0x080fe20000410000 */
[----:B------:R-:W-:Y:S01]  /*e810*/  FMNMX.FTZ R15, R171, R15, !PT ;  /* 0x0000000fab0f7209 */ /* 0x000fe20007810000 */
[-C--:B------:R-:W-:Y:S01]  /*e820*/  FMUL.FTZ R120, R120, R214.reuse ;  /* 0x000000d678787220 */ /* 0x080fe20000410000 */
[-C--:B------:R-:W-:Y:S01]  /*e830*/  FMUL.FTZ R121, R121, R214.reuse ;  /* 0x000000d679797220 */ /* 0x080fe20000410000 */
[----:B------:R-:W0:Y:S01]  /*e840*/  MUFU.EX2 R160, R160 ;  /* 0x000000a000a07308 */ /* 0x000e220000000800 */
[----:B------:R-:W-:Y:S01]  /*e850*/  FMNMX.FTZ R15, R174, R15, !PT ;  /* 0x0000000fae0f7209 */ /* 0x000fe20007810000 */
[----:B----4-:R-:W-:Y:S01]  /*e860*/  FADD.FTZ R0, R156, R0 ;  /* 0x000000009c007221 */ /* 0x010fe20000010000 */
[-C--:B------:R-:W-:Y:S01]  /*e870*/  FMUL.FTZ R124, R124, R214.reuse ;  /* 0x000000d67c7c7220 */ /* 0x080fe20000410000 */
[-C--:B------:R-:W-:Y:S01]  /*e880*/  FMUL.FTZ R125, R125, R214.reuse ;  /* 0x000000d67d7d7220 */ /* 0x080fe20000410000 */
[----:B------:R-:W-:Y:S01]  /*e890*/  FMNMX.FTZ R15, R175, R15, !PT ;  /* 0x0000000faf0f7209 */ /* 0x000fe20007810000 */
[-C--:B------:R-:W-:Y:S01]  /*e8a0*/  FMUL.FTZ R128, R128, R214.reuse ;  /* 0x000000d680807220 */ /* 0x080fe20000410000 */
[-C--:B------:R-:W-:Y:S01]  /*e8b0*/  FMUL.FTZ R129, R129, R214.reuse ;  /* 0x000000d681817220 */ /* 0x080fe20000410000 */
[----:B------:R-:W-:Y:S01]  /*e8c0*/  MUFU.EX2 R161, R161 ;  /* 0x000000a100a17308 */ /* 0x000fe20000000800 */
[----:B------:R-:W-:Y:S01]  /*e8d0*/  FMNMX.FTZ R15, R178, R15, !PT ;  /* 0x0000000fb20f7209 */ /* 0x000fe20007810000 */
[----:B-----5:R-:W-:Y:S01]  /*e8e0*/  FADD.FTZ R0, R157, R0 ;  /* 0x000000009d007221 */ /* 0x020fe20000010000 */
[-C--:B------:R-:W-:Y:S01]  /*e8f0*/  FMUL.FTZ R132, R132, R214.reuse ;  /* 0x000000d684847220 */ /* 0x080fe20000410000 */
[-C--:B------:R-:W-:Y:S01]  /*e900*/  FMUL.FTZ R133, R133, R214.reuse ;  /* 0x000000d685857220 */ /* 0x080fe20000410000 */
[----:B------:R-:W-:Y:S01]  /*e910*/  FMNMX.FTZ R15, R179, R15, !PT ;  /* 0x0000000fb30f7209 */ /* 0x000fe20007810000 */
[-C--:B------:R-:W-:Y:S01]  /*e920*/  FMUL.FTZ R136, R136, R214.reuse ;  /* 0x000000d688887220 */ /* 0x080fe20000410000 */
[-C--:B------:R-:W-:Y:S01]  /*e930*/  FMUL.FTZ R137, R137, R214.reuse ;  /* 0x000000d689897220 */ /* 0x080fe20000410000 */
[----:B------:R-:W-:Y:S01]  /*e940*/  MUFU.EX2 R164, R164 ;  /* 0x000000a400a47308 */ /* 0x000fe20000000800 */
[----:B------:R-:W-:Y:S01]  /*e950*/  FMNMX.FTZ R15, R182, R15, !PT ;  /* 0x0000000fb60f7209 */ /* 0x000fe20007810000 */
[----:B0-----:R-:W-:Y:S01]  /*e960*/  FADD.FTZ R0, R160, R0 ;  /* 0x00000000a0007221 */ /* 0x001fe20000010000 */
[-C--:B------:R-:W-:Y:S01]  /*e970*/  FMUL.FTZ R140, R140, R214.reuse ;  /* 0x000000d68c8c7220 */ /* 0x080fe20000410000 */
[-C--:B------:R-:W-:Y:S01]  /*e980*/  FMUL.FTZ R141, R141, R214.reuse ;  /* 0x000000d68d8d7220 */ /* 0x080fe20000410000 */
[----:B------:R-:W-:Y:S01]  /*e990*/  FMNMX.FTZ R15, R183, R15, !PT ;  /* 0x0000000fb70f7209 */ /* 0x000fe20007810000 */
[-C--:B------:R-:W-:Y:S01]  /*e9a0*/  FMUL.FTZ R144, R144, R214.reuse ;  /* 0x000000d690907220 */ /* 0x080fe20000410000 */
[-C--:B------:R-:W-:Y:S01]  /*e9b0*/  FMUL.FTZ R145, R145, R214.reuse ;  /* 0x000000d691917220 */ /* 0x080fe20000410000 */
[----:B------:R-:W-:Y:S01]  /*e9c0*/  MUFU.EX2 R165, R165 ;  /* 0x000000a500a57308 */ /* 0x000fe20000000800 */
[-C--:B------:R-:W-:Y:S01]  /*e9d0*/  FMUL.FTZ R148, R148, R214.reuse ;  /* 0x000000d694947220 */ /* 0x080fe20000410000 */
[----:B------:R-:W0:Y:S01]  /*e9e0*/  SHFL.BFLY PT, R195, R15, 0x2, 0x1f ;  /* 0x0c401f000fc37f89 */ /* 0x000e2200000e0000 */
[----:B------:R-:W-:-:S05]  /*e9f0*/  FMUL.FTZ R149, R149, R214 ;  /* 0x000000d695957220 */ /* 0x000fca0000410000 */
[----:B------:R-:W-:Y:S08]  /*ea00*/  MUFU.EX2 R168, R168 ;  /* 0x000000a800a87308 */ /* 0x000ff00000000800 */
[----:B------:R-:W-:Y:S08]  /*ea10*/  MUFU.EX2 R169, R169 ;  /* 0x000000a900a97308 */ /* 0x000ff00000000800 */
[----:B------:R-:W-:Y:S01]  /*ea20*/  MUFU.EX2 R172, R172 ;  /* 0x000000ac00ac7308 */ /* 0x000fe20000000800 */
[----:B0-----:R-:W-:-:S05]  /*ea30*/  FMNMX.FTZ R15, R15, R195, !PT ;  /* 0x000000c30f0f7209 */ /* 0x001fca0007810000 */
[----:B------:R-:W0:Y:S02]  /*ea40*/  SHFL.BFLY PT, R195, R15, 0x1, 0x1f ;  /* 0x0c201f000fc37f89 */ /* 0x000e2400000e0000 */
[----:B------:R-:W-:Y:S08]  /*ea50*/  MUFU.EX2 R173, R173 ;  /* 0x000000ad00ad7308 */ /* 0x000ff00000000800 */
[----:B------:R-:W-:Y:S08]  /*ea60*/  MUFU.EX2 R176, R176 ;  /* 0x000000b000b07308 */ /* 0x000ff00000000800 */
[----:B------:R-:W-:Y:S01]  /*ea70*/  MUFU.EX2 R177, R177 ;  /* 0x000000b100b17308 */ /* 0x000fe20000000800 */
[----:B0-----:R-:W-:-:S05]  /*ea80*/  FMNMX.FTZ R15, R15, R195, !PT ;  /* 0x000000c30f0f7209 */ /* 0x001fca0007810000 */
[----:B------:R-:W-:-:S04]  /*ea90*/  FADD.FTZ R21, -R15, R21 ;  /* 0x000000150f157221 */ /* 0x000fc80000010100 */
[----:B------:R-:W-:-:S06]  /*eaa0*/  FMUL.FTZ R21, R21, R13 ;  /* 0x0000000d15157220 */ /* 0x000fcc0000410000 */
[----:B------:R-:W0:Y:S02]  /*eab0*/  MUFU.EX2 R21, R21 ;  /* 0x0000001500157308 */ /* 0x000e240000000800 */
        /* <DEDUP_REMOVED lines=25> */
[----:B------:R0:W4:Y:S01]  /*ec50*/  MUFU.EX2 R180, R154 ;  /* 0x0000009a00b47308 */ /* 0x0001220000000800 */
[-CC-:B------:R-:W-:Y:S01]  /*ec60*/  FFMA.FTZ R174, R174, R13.reuse, -R181.reuse ;  /* 0x0000000daeae7223 */ /* 0x180fe200000108b5 */
[-CC-:B------:R-:W-:Y:S01]  /*ec70*/  FFMA.FTZ R175, R175, R13.reuse, -R181.reuse ;  /* 0x0000000dafaf7223 */ /* 0x180fe200000108b5 */
[-CC-:B------:R-:W-:Y:S01]  /*ec80*/  FFMA.FTZ R178, R178, R13.reuse, -R181.reuse ;  /* 0x0000000db2b27223 */ /* 0x180fe200000108b5 */
[-CC-:B------:R-:W-:Y:S01]  /*ec90*/  FFMA.FTZ R179, R179, R13.reuse, -R181.reuse ;  /* 0x0000000db3b37223 */ /* 0x180fe200000108b5 */
[-CC-:B------:R-:W-:Y:S01]  /*eca0*/  FFMA.FTZ R182, R182, R13.reuse, -R181.reuse ;  /* 0x0000000db6b67223 */ /* 0x180fe200000108b5 */
[----:B------:R-:W-:Y:S01]  /*ecb0*/  FFMA.FTZ R181, R183, R13, -R181 ;  /* 0x0000000db7b57223 */ /* 0x000fe200000108b5 */
[----:B------:R-:W-:Y:S01]  /*ecc0*/  FMUL.FTZ R50, R50, R21 ;  /* 0x0000001532327220 */ /* 0x000fe20000410000 */
[----:B------:R-:W5:Y:S01]  /*ecd0*/  MUFU.EX2 R155, R155 ;  /* 0x0000009b009b7308 */ /* 0x000f620000000800 */
[----:B0-----:R-:W-:Y:S01]  /*ece0*/  F2FP.BF16.F32.PACK_AB R154, R156, R153 ;  /* 0x000000999c9a723e */ /* 0x001fe200000010ff */
[----:B------:R-:W-:Y:S01]  /*ecf0*/  FADD.FTZ R153, R161, R0 ;  /* 0x00000000a1997221 */ /* 0x000fe20000010000 */
[----:B------:R-:W-:Y:S01]  /*ed00*/  F2FP.BF16.F32.PACK_AB R156, R160, R157 ;  /* 0x0000009da09c723e */ /* 0x000fe200000010ff */
[----:B------:R-:W-:Y:S01]  /*ed10*/  FMUL.FTZ R51, R51, R21 ;  /* 0x0000001533337220 */ /* 0x000fe20000410000 */
[----:B------:R-:W-:Y:S01]  /*ed20*/  F2FP.BF16.F32.PACK_AB R160, R168, R165 ;  /* 0x000000a5a8a0723e */ /* 0x000fe200000010ff */
[----:B------:R-:W-:Y:S01]  /*ed30*/  FADD.FTZ R0, R164, R153 ;  /* 0x00000099a4007221 */ /* 0x000fe20000010000 */
[-C--:B------:R-:W-:Y:S01]  /*ed40*/  FMUL.FTZ R54, R54, R21.reuse ;  /* 0x0000001536367220 */ /* 0x080fe20000410000 */
[----:B------:R0:W1:Y:S01]  /*ed50*/  MUFU.EX2 R183, R158 ;  /* 0x0000009e00b77308 */ /* 0x0000620000000800 */
[-C--:B------:R-:W-:Y:S01]  /*ed60*/  FMUL.FTZ R55, R55, R21.reuse ;  /* 0x0000001537377220 */ /* 0x080fe20000410000 */
[----:B------:R-:W-:Y:S01]  /*ed70*/  FADD.FTZ R153, R165, R0 ;  /* 0x00000000a5997221 */ /* 0x000fe20000010000 */
[-C--:B------:R-:W-:Y:S01]  /*ed80*/  FMUL.FTZ R58, R58, R21.reuse ;  /* 0x000000153a3a7220 */ /* 0x080fe20000410000 */
[-C--:B------:R-:W-:Y:S01]  /*ed90*/  FMUL.FTZ R59, R59, R21.reuse ;  /* 0x000000153b3b7220 */ /* 0x080fe20000410000 */
[-C--:B------:R-:W-:Y:S01]  /*eda0*/  FMUL.FTZ R62, R62, R21.reuse ;  /* 0x000000153e3e7220 */ /* 0x080fe20000410000 */
[----:B------:R-:W-:Y:S01]  /*edb0*/  FADD.FTZ R0, R168, R153 ;  /* 0x00000099a8007221 */ /* 0x000fe20000010000 */
[----:B------:R-:W-:Y:S01]  /*edc0*/  FMUL.FTZ R63, R63, R21 ;  /* 0x000000153f3f7220 */ /* 0x000fe20000410000 */
[----:B------:R-:W2:Y:S01]  /*edd0*/  MUFU.EX2 R159, R159 ;  /* 0x0000009f009f7308 */ /* 0x000ea20000000800 */
[----:B0-----:R-:W-:Y:S01]  /*ede0*/  F2FP.BF16.F32.PACK_AB R158, R164, R161 ;  /* 0x000000a1a49e723e */ /* 0x001fe200000010ff */
[----:B------:R-:W-:Y:S01]  /*edf0*/  FADD.FTZ R153, R169, R0 ;  /* 0x00000000a9997221 */ /* 0x000fe20000010000 */
[----:B----4-:R-:W-:Y:S01]  /*ee00*/  FFMA.FTZ R0, R21, R3, R180 ;  /* 0x0000000315007223 */ /* 0x010fe200000100b4 */
[-C--:B------:R-:W-:Y:S01]  /*ee10*/  FMUL.FTZ R66, R66, R21.reuse ;  /* 0x0000001542427220 */ /* 0x080fe20000410000 */
[-C--:B------:R-:W-:Y:S01]  /*ee20*/  FMUL.FTZ R67, R67, R21.reuse ;  /* 0x0000001543437220 */ /* 0x080fe20000410000 */
[----:B------:R-:W-:Y:S01]  /*ee30*/  FADD.FTZ R164, R172, R153 ;  /* 0x00000099aca47221 */ /* 0x000fe20000010000 */
[----:B-----5:R-:W-:Y:S01]  /*ee40*/  FADD.FTZ R0, R155, R0 ;  /* 0x000000009b007221 */ /* 0x020fe20000010000 */
[----:B------:R0:W4:Y:S01]  /*ee50*/  MUFU.EX2 R214, R162 ;  /* 0x000000a200d67308 */ /* 0x0001220000000800 */
[----:B------:R-:W-:Y:S01]  /*ee60*/  FMUL.FTZ R70, R70, R21 ;  /* 0x0000001546467220 */ /* 0x000fe20000410000 */
[----:B------:R-:W-:Y:S01]  /*ee70*/  FADD.FTZ R3, R173, R164 ;  /* 0x000000a4ad037221 */ /* 0x000fe20000010000 */
[----:B-1----:R-:W-:Y:S01]  /*ee80*/  FADD.FTZ R0, R183, R0 ;  /* 0x00000000b7007221 */ /* 0x002fe20000010000 */
[C---:B------:R-:W-:Y:S01]  /*ee90*/  F2FP.BF16.F32.PACK_AB R164, R176.reuse, R173 ;  /* 0x000000adb0a4723e */ /* 0x040fe200000010ff */
[-C--:B------:R-:W-:Y:S01]  /*eea0*/  FMUL.FTZ R71, R71, R21.reuse ;  /* 0x0000001547477220 */ /* 0x080fe20000410000 */
[----:B------:R-:W-:Y:S01]  /*eeb0*/  FADD.FTZ R168, R176, R3 ;  /* 0x00000003b0a87221 */ /* 0x000fe20000010000 */
[----:B------:R-:W-:Y:S01]  /*eec0*/  FMUL.FTZ R74, R74, R21 ;  /* 0x000000154a4a7220 */ /* 0x000fe20000410000 */
[----:B------:R-:W1:Y:S01]  /*eed0*/  MUFU.EX2 R163, R163 ;  /* 0x000000a300a37308 */ /* 0x000e620000000800 */
[----:B--2---:R-:W-:Y:S01]  /*eee0*/  FADD.FTZ R3, R159, R0 ;  /* 0x000000009f037221 */ /* 0x004fe20000010000 */
[----:B------:R-:W-:Y:S01]  /*eef0*/  FADD.FTZ R153, R177, R168 ;  /* 0x000000a8b1997221 */ /* 0x000fe20000010000 */
[----:B0-----:R-:W-:Y:S01]  /*ef00*/  F2FP.BF16.F32.PACK_AB R162, R172, R169 ;  /* 0x000000a9aca2723e */ /* 0x001fe200000010ff */
[-C--:B------:R-:W-:Y:S01]  /*ef10*/  FMUL.FTZ R75, R75, R21.reuse ;  /* 0x000000154b4b7220 */ /* 0x080fe20000410000 */
[----:B------:R-:W-:Y:S01]  /*ef20*/  FMUL.FTZ R78, R78, R21 ;  /* 0x000000154e4e7220 */ /* 0x000fe20000410000 */
[----:B------:R-:W-:Y:S01]  /*ef30*/  FADD.FTZ R0, R166, R153 ;  /* 0x00000099a6007221 */ /* 0x000fe20000010000 */
[----:B------:R-:W-:Y:S01]  /*ef40*/  F2FP.BF16.F32.PACK_AB R153, R155, R180 ;  /* 0x000000b49b99723e */ /* 0x000fe200000010ff */
[----:B------:R-:W0:Y:S01]  /*ef50*/  MUFU.EX2 R195, R195 ;  /* 0x000000c300c37308 */ /* 0x000e220000000800 */
[----:B----4-:R-:W-:Y:S01]  /*ef60*/  FADD.FTZ R168, R214, R3 ;  /* 0x00000003d6a87221 */ /* 0x010fe20000010000 */
[----:B------:R-:W-:Y:S01]  /*ef70*/  F2FP.BF16.F32.PACK_AB R155, R159, R183 ;  /* 0x000000b79f9b723e */ /* 0x000fe200000010ff */
[----:B------:R-:W-:Y:S01]  /*ef80*/  BAR.SYNC.DEFER_BLOCKING 0xf, 0x100 ;  /* 0x03c4000000007b1d */ /* 0x000fe20000010000 */
[----:B------:R-:W-:Y:S01]  /*ef90*/  F2FP.BF16.F32.PACK_AB R166, R166, R177 ;  /* 0x000000b1a6a6723e */ /* 0x000fe200000010ff */
[-C--:B------:R-:W-:Y:S01]  /*efa0*/  FMUL.FTZ R79, R79, R21.reuse ;  /* 0x000000154f4f7220 */ /* 0x080fe20000410000 */
[-C--:B------:R-:W-:Y:S01]  /*efb0*/  FMUL.FTZ R82, R82, R21.reuse ;  /* 0x0000001552527220 */ /* 0x080fe20000410000 */
[-C--:B------:R-:W-:Y:S01]  /*efc0*/  FMUL.FTZ R83, R83, R21.reuse ;  /* 0x0000001553537220 */ /* 0x080fe20000410000 */
[-C--:B------:R-:W-:Y:S01]  /*efd0*/  FMUL.FTZ R86, R86, R21.reuse ;  /* 0x0000001556567220 */ /* 0x080fe20000410000 */
[----:B------:R-:W2:Y:S01]  /*efe0*/  MUFU.EX2 R167, R167 ;  /* 0x000000a700a77308 */ /* 0x000ea20000000800 */
[C---:B-1----:R-:W-:Y:S01]  /*eff0*/  FADD.FTZ R168, R163.reuse, R168 ;  /* 0x000000a8a3a87221 */ /* 0x042fe20000010000 */
[----:B------:R-:W-:Y:S01]  /*f000*/  F2FP.BF16.F32.PACK_AB R157, R163, R214 ;  /* 0x000000d6a39d723e */ /* 0x000fe200000010ff */
[-C--:B------:R-:W-:Y:S01]  /*f010*/  FMUL.FTZ R87, R87, R21.reuse ;  /* 0x0000001557577220 */ /* 0x080fe20000410000 */
[-C--:B------:R-:W-:Y:S01]  /*f020*/  FMUL.FTZ R90, R90, R21.reuse ;  /* 0x000000155a5a7220 */ /* 0x080fe20000410000 */
[-C--:B------:R-:W-:Y:S01]  /*f030*/  FMUL.FTZ R91, R91, R21.reuse ;  /* 0x000000155b5b7220 */ /* 0x080fe20000410000 */
[-C--:B------:R-:W-:Y:S01]  /*f040*/  FMUL.FTZ R94, R94, R21.reuse ;  /* 0x000000155e5e7220 */ /* 0x080fe20000410000 */
[-C--:B------:R-:W-:Y:S01]  /*f050*/  FMUL.FTZ R95, R95, R21.reuse ;  /* 0x000000155f5f7220 */ /* 0x080fe20000410000 */
[----:B------:R0:W1:Y:S01]  /*f060*/  MUFU.EX2 R161, R170 ;  /* 0x000000aa00a17308 */ /* 0x0000620000000800 */
[-C--:B------:R-:W-:Y:S01]  /*f070*/  FMUL.FTZ R98, R98, R21.reuse ;  /* 0x0000001562627220 */ /* 0x080fe20000410000 */
[-C--:B------:R-:W-:Y:S01]  /*f080*/  FMUL.FTZ R99, R99, R21.reuse ;  /* 0x0000001563637220 */ /* 0x080fe20000410000 */
[-C--:B------:R-:W-:Y:S01]  /*f090*/  FMUL.FTZ R102, R102, R21.reuse ;  /* 0x0000001566667220 */ /* 0x080fe20000410000 */
[-C--:B------:R-:W-:Y:S01]  /*f0a0*/  FMUL.FTZ R103, R103, R21.reuse ;  /* 0x0000001567677220 */ /* 0x080fe20000410000 */
[-C--:B------:R-:W-:Y:S01]  /*f0b0*/  FMUL.FTZ R106, R106, R21.reuse ;  /* 0x000000156a6a7220 */ /* 0x080fe20000410000 */
[-C--:B------:R-:W-:Y:S01]  /*f0c0*/  FMUL.FTZ R107, R107, R21.reuse ;  /* 0x000000156b6b7220 */ /* 0x080fe20000410000 */
[----:B------:R-:W-:Y:S01]  /*f0d0*/  FMUL.FTZ R110, R110, R21 ;  /* 0x000000156e6e7220 */ /* 0x000fe20000410000 */
[----:B------:R-:W4:Y:S01]  /*f0e0*/  MUFU.EX2 R171, R171 ;  /* 0x000000ab00ab7308 */ /* 0x000f220000000800 */
[----:B0-----:R-:W-:Y:S01]  /*f0f0*/  FADD.FTZ R170, R195, R168 ;  /* 0x000000a8c3aa7221 */ /* 0x001fe20000010000 */
[----:B--2---:R-:W-:Y:S01]  /*f100*/  F2FP.BF16.F32.PACK_AB R159, R167, R195 ;  /* 0x000000c3a79f723e */ /* 0x004fe200000010ff */
[----:B------:R0:W-:Y:S01]  /*f110*/  STSM.16.M88.4 [R198+0x26800], R152 ;  /* 0x02680098c6007844 */ /* 0x0001e20000000200 */
[-C--:B------:R-:W-:Y:S01]  /*f120*/  FMUL.FTZ R111, R111, R21.reuse ;  /* 0x000000156f6f7220 */ /* 0x080fe20000410000 */
[----:B------:R-:W-:Y:S01]  /*f130*/  FADD.FTZ R170, R167, R170 ;  /* 0x000000aaa7aa7221 */ /* 0x000fe20000010000 */
[-C--:B------:R-:W-:Y:S01]  /*f140*/  FMUL.FTZ R114, R114, R21.reuse ;  /* 0x0000001572727220 */ /* 0x080fe20000410000 */
[----:B------:R0:W-:Y:S01]  /*f150*/  STSM.16.M88.4 [R199], R156 ;  /* 0x0000009cc7007844 */ /* 0x0001e20000000200 */
        /* <DEDUP_REMOVED lines=28> */
[----:B------:R-:W-:-:S03]  /*f320*/  FMUL.FTZ R151, R151, R21 ;  /* 0x0000001597977220 */ /* 0x000fc60000410000 */
[----:B------:R0:W-:Y:S01]  /*f330*/  STSM.16.M88.4 [R201], R160 ;  /* 0x000000a0c9007844 */ /* 0x0001e20000000200 */
[----:B------:R-:W1:Y:S01]  /*f340*/  MUFU.EX2 R182, R182 ;  /* 0x000000b600b67308 */ /* 0x000e620000000800 */
[----:B----4-:R-:W-:-:S07]  /*f350*/  FADD.FTZ R3, R165, R170 ;  /* 0x000000aaa5037221 */ /* 0x010fce0000010000 */
[----:B------:R-:W4:Y:S01]  /*f360*/  MUFU.EX2 R181, R181 ;  /* 0x000000b500b57308 */ /* 0x000f220000000800 */
[C---:B--2---:R-:W-:Y:S01]  /*f370*/  FADD.FTZ R3, R168.reuse, R3 ;  /* 0x00000003a8037221 */ /* 0x044fe20000010000 */
[----:B------:R-:W-:-:S03]  /*f380*/  F2FP.BF16.F32.PACK_AB R165, R168, R165 ;  /* 0x000000a5a8a5723e */ /* 0x000fc600000010ff */
[----:B-1----:R-:W-:Y:S01]  /*f390*/  FADD.FTZ R170, R182, R3 ;  /* 0x00000003b6aa7221 */ /* 0x002fe20000010000 */
[----:B----4-:R-:W-:-:S03]  /*f3a0*/  F2FP.BF16.F32.PACK_AB R167, R181, R182 ;  /* 0x000000b6b5a7723e */ /* 0x010fc600000010ff */
[----:B------:R-:W-:Y:S02]  /*f3b0*/  FADD.FTZ R3, R181, R170 ;  /* 0x000000aab5037221 */ /* 0x000fe40000010000 */
[----:B------:R0:W-:Y:S01]  /*f3c0*/  STSM.16.M88.4 [R200], R164 ;  /* 0x000000a4c8007844 */ /* 0x0001e20000000200 */
[----:B------:R-:W-:Y:S05]  /*f3d0*/  @!P0 BRA `(.L_x_4992) ;  /* 0x0000000000048947 */ /* 0x000fea0003800000 */
[----:B------:R-:W-:Y:S01]  /*f3e0*/  BPT.TRAP 0x1 ;  /* 0x000000040000795c */ /* 0x000fe20000300000 */
.L_x_4992:
[----:B------:R1:W2:Y:S01]  /*f3f0*/  SYNCS.PHASECHK.TRANS64.TRYWAIT P2, [R194+URZ+0x28c50], R20 ;  /* 0x028c5014c20075a7 */ /* 0x0002a2000804017f */
[----:B------:R-:W-:Y:S05]  /*f400*/  @!P0 BRA `(.L_x_4993) ;  /* 0x0000000000048947 */ /* 0x000fea0003800000 */
[----:B------:R-:W-:Y:S01]  /*f410*/  BPT.TRAP 0x1 ;  /* 0x000000040000795c */ /* 0x000fe20000300000 */
.L_x_4993:
[----:B------:R-:W-:Y:S04]  /*f420*/  BSSY B1, `(.L_x_4994) ;  /* 0x0000004000017945 */ /* 0x000fe80003800000 */
[----:B--2---:R-:W-:Y:S05]  /*f430*/  @P2 BRA `(.L_x_4995) ;  /* 0x0000000000082947 */ /* 0x004fea0003800000 */
[----:B------:R-:W2:Y:S02]  /*f440*/  SYNCS.PHASECHK.TRANS64.TRYWAIT P2, [R194+URZ+0x28c50], R20 ;  /* 0x028c5014c20075a7 */ /* 0x000ea4000804017f */
[----:B--2---:R-:W-:Y:S05]  /*f450*/  @!P2 BRA `(.L_x_4996) ;  /* 0x000000d400c0a947 */ /* 0x004fea0003800000 */
.L_x_4995:
[----:B------:R-:W-:Y:S05]  /*f460*/  BSYNC B1 ;  /* 0x0000000000017941 */ /* 0x000fea0003800000 */
.L_x_4994:
[----:B-123--:R-:W-:Y:S01]  /*f470*/  IMAD R20, R18, 0x1000, R191 ;  /* 0x0000100012147824 */ /* 0x00efe200078e02bf */
[----:B------:R-:W-:Y:S01]  /*f480*/  WARPGROUP.ARRIVE ;  /* 0x00000000000079c5 */ /* 0x000fe20000000000 */
[----:B------:R-:W-:Y:S01]  /*f490*/  IMAD.MOV.U32 R21, RZ, RZ, 0x40000040 ;  /* 0x40000040ff157424 */ /* 0x000fe200078e00ff */
[C---:B------:R-:W-:Y:S01]  /*f4a0*/  ISETP.GT.AND P2, PT, R215.reuse, RZ, PT ;  /* 0x000000ffd700720c */ /* 0x040fe20003f44270 */
        /* <DEDUP_REMOVED lines=43> */
.L_x_4986:
[----:B------:R-:W-:Y:S05]  /*f760*/  BSYNC B0 ;  /* 0x0000000000007941 */ /* 0x000fea0003800000 */
.L_x_4985:
[----:B------:R-:W3:Y:S01]  /*f770*/  SHFL.BFLY PT, R5, R0, 0x2, 0x1f ;  /* 0x0c401f0000057f89 */ /* 0x000ee200000e0000 */
[----:B------:R-:W-:Y:S02]  /*f780*/  VIADD R180, R18, 0x1 ;  /* 0x0000000112b47836 */ /* 0x000fe40000000000 */
[----:B------:R-:W-:Y:S01]  /*f790*/  IMAD.MOV.U32 R20, RZ, RZ, -0x800000 ;  /* 0xff800000ff147424 */ /* 0x000fe200078e00ff */
[----:B------:R-:W4:Y:S01]  /*f7a0*/  SHFL.BFLY PT, R6, R3, 0x2, 0x1f ;  /* 0x0c401f0003067f89 */ /* 0x000f2200000e0000 */
[----:B------:R-:W-:Y:S01]  /*f7b0*/  VIADD R213, R213, 0x1 ;  /* 0x00000001d5d57836 */ /* 0x000fe20000000000 */
[----:B------:R-:W-:Y:S08]  /*f7c0*/  BAR.ARV 0x8, 0x100 ;  /* 0x0204000000007b1d */ /* 0x000ff00000002000 */
[----:B------:R-:W-:Y:S01]  /*f7d0*/  BAR.SYNC.DEFER_BLOCKING 0xf, 0x100 ;  /* 0x03c4000000007b1d */ /* 0x000fe20000010000 */
[----:B------:R-:W-:Y:S01]  /*f7e0*/  ISETP.NE.AND P1, PT, R180, 0x2, PT ;  /* 0x00000002b400780c */ /* 0x000fe20003f25270 */
[----:B---3--:R-:W-:Y:S01]  /*f7f0*/  FADD.FTZ R5, R5, R0 ;  /* 0x0000000005057221 */ /* 0x008fe20000010000 */
[----:B----4-:R-:W-:-:S04]  /*f800*/  FADD.FTZ R6, R6, R3 ;  /* 0x0000000306067221 */ /* 0x010fc80000010000 */
[----:B------:R-:W3:Y:S01]  /*f810*/  SHFL.BFLY PT, R4, R5, 0x1, 0x1f ;  /* 0x0c201f0005047f89 */ /* 0x000ee200000e0000 */
[----:B------:R-:W-:-:S03]  /*f820*/  IMAD.MOV.U32 R3, RZ, RZ, RZ ;  /* 0x000000ffff037224 */ /* 0x000fc600078e00ff */
[----:B------:R-:W4:Y:S01]  /*f830*/  SHFL.BFLY PT, R7, R6, 0x1, 0x1f ;  /* 0x0c201f0006077f89 */ /* 0x000f2200000e0000 */
[----:B---3--:R-:W-:Y:S01]  /*f840*/  FADD.FTZ R181, R5, R4 ;  /* 0x0000000405b57221 */ /* 0x008fe20000010000 */
[----:B------:R-:W-:Y:S02]  /*f850*/  IMAD.MOV R4, RZ, RZ, -R197 ;  /* 0x000000ffff047224 */ /* 0x000fe400078e0ac5 */
[----:B----4-:R-:W-:Y:S02]  /*f860*/  FADD.FTZ R0, R6, R7 ;  /* 0x0000000706007221 */ /* 0x010fe40000010000 */
[----:B------:R-:W-:Y:S02]  /*f870*/  FSETP.NE.FTZ.AND P2, PT, R181, RZ, PT ;  /* 0x000000ffb500720b */ /* 0x000fe40003f55000 */
[----:B------:R-:W-:Y:S01]  /*f880*/  ISETP.NE.AND P0, PT, R189, R4, PT ;  /* 0x00000004bd00720c */ /* 0x000fe20003f05270 */
[----:B------:R-:W-:Y:S01]  /*f890*/  IMAD.MOV.U32 R4, RZ, RZ, RZ ;  /* 0x000000ffff047224 */ /* 0x000fe200078e00ff */
[----:B------:R-:W-:-:S02]  /*f8a0*/  FSETP.NE.FTZ.AND P3, PT, R0, RZ, PT ;  /* 0x000000ff0000720b */ /* 0x000fc40003f75000 */
[----:B------:R-:W-:-:S04]  /*f8b0*/  SEL R6, RZ, 0x1, P1 ;  /* 0x00000001ff067807 */ /* 0x000fc80000800000 */
[----:B------:R-:W-:-:S03]  /*f8c0*/  LOP3.LUT R19, R19, R6, RZ, 0x3c, !PT ;  /* 0x0000000613137212 */ /* 0x000fc600078e3cff */
[----:B------:R-:W3:Y:S02]  /*f8d0*/  @P2 MUFU.RCP R3, R181 ;  /* 0x000000b500032308 */ /* 0x000ee40000001000 */
[----:B------:R-:W-:Y:S02]  /*f8e0*/  @!P0 IMAD R5, R18, 0x40, R190 ;  /* 0x0000004012058824 */ /* 0x000fe400078e02be */
[----:B------:R-:W-:Y:S02]  /*f8f0*/  @P3 FMUL.FTZ R18, R13, 0.69314718246459960938 ;  /* 0x3f3172180d123820 */ /* 0x000fe40000410000 */
[----:B------:R-:W-:Y:S02]  /*f900*/  @!P0 IMAD R5, R5, 0x4, R2 ;  /* 0x0000000405058824 */ /* 0x000fe400078e0202 */
[----:B------:R-:W-:Y:S01]  /*f910*/  @P2 FMUL.FTZ R2, R13, 0.69314718246459960938 ;  /* 0x3f3172180d022820 */ /* 0x000fe20000410000 */
[----:B------:R-:W4:Y:S08]  /*f920*/  @P3 MUFU.RCP R4, R0 ;  /* 0x0000000000043308 */ /* 0x000f300000001000 */
[----:B------:R-:W5:Y:S01]  /*f930*/  @P2 MUFU.LG2 R181, R181 ;  /* 0x000000b500b52308 */ /* 0x000f620000000c00 */
[-C--:B---3--:R-:W-:Y:S01]  /*f940*/  FMUL.FTZ R179, R24, R3.reuse ;  /* 0x0000000318b37220 */ /* 0x088fe20000410000 */
[----:B------:R3:W-:Y:S01]  /*f950*/  @!P0 STS [R5+0x28800], R3 ;  /* 0x0288000305008388 */ /* 0x0007e20000000800 */
[-C--:B------:R-:W-:Y:S01]  /*f960*/  FMUL.FTZ R177, R25, R3.reuse ;  /* 0x0000000319b17220 */ /* 0x080fe20000410000 */
[-C--:B------:R-:W-:Y:S01]  /*f970*/  FMUL.FTZ R178, R28, R3.reuse ;  /* 0x000000031cb27220 */ /* 0x080fe20000410000 */
[-C--:B------:R-:W-:Y:S01]  /*f980*/  FMUL.FTZ R176, R32, R3.reuse ;  /* 0x0000000320b07220 */ /* 0x080fe20000410000 */
[-C--:B------:R-:W-:Y:S01]  /*f990*/  FMUL.FTZ R175, R36, R3.reuse ;  /* 0x0000000324af7220 */ /* 0x080fe20000410000 */
[-C--:B------:R-:W-:Y:S01]  /*f9a0*/  FMUL.FTZ R174, R40, R3.reuse ;  /* 0x0000000328ae7220 */ /* 0x080fe20000410000 */
[----:B------:R-:W1:Y:S01]  /*f9b0*/  @P3 MUFU.LG2 R24, R0 ;  /* 0x0000000000183308 */ /* 0x000e620000000c00 */
        /* <DEDUP_REMOVED lines=9> */
[-C--:B0-----:R-:W-:Y:S01]  /*fa50*/  FMUL.FTZ R168, R49, R3.reuse ;  /* 0x0000000331a87220 */ /* 0x081fe20000410000 */
        /* <DEDUP_REMOVED lines=51> */
[----:B---3--:R-:W-:-:S02]  /*fd90*/  IMAD.MOV.U32 R3, RZ, RZ, -0x800000 ;  /* 0xff800000ff037424 */ /* 0x008fc400078e00ff */
[-C--:B------:R-:W-:Y:S01]  /*fda0*/  FMUL.FTZ R13, R66, R4.reuse ;  /* 0x00000004420d7220 */ /* 0x080fe20000410000 */
[-C--:B------:R-:W-:Y:S01]  /*fdb0*/  FMUL.FTZ R9, R58, R4.reuse ;  /* 0x000000043a097220 */ /* 0x080fe20000410000 */
[-C--:B------:R-:W-:Y:S01]  /*fdc0*/  FMUL.FTZ R11, R62, R4.reuse ;  /* 0x000000043e0b7220 */ /* 0x080fe20000410000 */
[-C--:B------:R-:W-:Y:S01]  /*fdd0*/  FMUL.FTZ R66, R115, R4.reuse ;  /* 0x0000000473427220 */ /* 0x080fe20000410000 */
[----:B------:R-:W-:Y:S01]  /*fde0*/  @P3 FFMA.FTZ R3, R18, R15, R25 ;  /* 0x0000000f12033223 */ /* 0x000fe20000010019 */
[----:B------:R-:W-:Y:S01]  /*fdf0*/  PLOP3.LUT P0, PT, PT, PT, PT, 0x8, 0x0 ;  /* 0x000000000000781c */ /* 0x000fe20003f0e170 */
        /* <DEDUP_REMOVED lines=63> */
.L_x_4915:
[----:B------:R-:W-:Y:S05]  /*101f0*/  BSYNC B7 ;  /* 0x0000000000077941 */ /* 0x000fea0003800000 */
.L_x_4913:
[----:B------:R-:W0:Y:S08]  /*10200*/  S2UR UR5, SR_CgaCtaId ;  /* 0x00000000000579c3 */ /* 0x000e300000008800 */
[----:B------:R-:W-:Y:S06]  /*10210*/  BAR.SYNC.DEFER_BLOCKING 0x5, 0x180 ;  /* 0x0146000000007b1d */ /* 0x000fec0000010000 */
[----:B------:R-:W-:Y:S01]  /*10220*/  UMOV UR4, 0x400 ;  /* 0x0000040000047882 */ /* 0x000fe20000000000 */
[----:B------:R-:W-:Y:S01]  /*10230*/  BSSY B0, `(.L_x_4998) ;  /* 0x00002df000007945 */ /* 0x000fe20003800000 */
[----:B0-----:R-:W-:-:S06]  /*10240*/  ULEA UR4, UR5, UR4, 0x18 ;  /* 0x0000000405047291 */ /* 0x001fcc000f8ec03f */
[----:B------:R-:W-:-:S05]  /*10250*/  IMAD.U32 R2, RZ, RZ, UR4 ;  /* 0x00000004ff027e24 */ /* 0x000fca000f8e00ff */
[----:B------:R0:W1:Y:S01]  /*10260*/  LDS.128 R24, [R2+0x28cd0] ;  /* 0x028cd00002187984 */ /* 0x0000620000000c00 */
[----:B------:R-:W-:Y:S06]  /*10270*/  BAR.ARV 0x4, 0x180 ;  /* 0x0106000000007b1d */ /* 0x000fec0000002000 */
[----:B------:R-:W-:Y:S05]  /*10280*/  @P0 BRA `(.L_x_4999) ;  /* 0x0000001c00fc0947 */ /* 0x000fea0003800000 */
[----:B------:R-:W3:Y:S01]  /*10290*/  S2R R15, SR_SWINHI ;  /* 0x00000000000f7919 */ /* 0x000ee20000002f00 */
        /* <DEDUP_REMOVED lines=18> */
[----:B---3--:R-:W-:-:S02]  /*103c0*/  MOV R45, R15 ;  /* 0x0000000f002d7202 */ /* 0x008fc40000000f00 */
[----:B------:R-:W-:Y:S02]  /*103d0*/  F2FP.BF16.F32.PACK_AB R37, R91, R37 ;  /* 0x000000255b25723e */ /* 0x000fe400000010ff */
[----:B------:R-:W-:Y:S01]  /*103e0*/  F2FP.BF16.F32.PACK_AB R41, R21, R41 ;  /* 0x000000291529723e */ /* 0x000fe200000010ff */
[----:B------:R-:W-:Y:S01]  /*103f0*/  IMAD.WIDE R48, R233, 0x2, R44 ;  /* 0x00000002e9307825 */ /* 0x000fe200078e022c */
[----:B------:R-:W-:Y:S02]  /*10400*/  F2FP.BF16.F32.PACK_AB R42, R101, R100 ;  /* 0x00000064652a723e */ /* 0x000fe400000010ff */
[----:B------:R-:W-:Y:S02]  /*10410*/  F2FP.BF16.F32.PACK_AB R43, R103, R102 ;  /* 0x00000066672b723e */ /* 0x000fe400000010ff */
[C---:B------:R-:W-:Y:S02]  /*10420*/  IADD3 R57, P0, R48.reuse, 0x40, RZ ;  /* 0x0000004030397810 */ /* 0x040fe40007f1e0ff */
[----:B------:R-:W-:-:S02]  /*10430*/  IADD3 R53, P1, R48, 0x20, RZ ;  /* 0x0000002030357810 */ /* 0x000fc40007f3e0ff */
[----:B------:R-:W-:Y:S02]  /*10440*/  IADD3 R61, P4, R48, 0x60, RZ ;  /* 0x00000060303d7810 */ /* 0x000fe40007f9e0ff */
[----:B------:R-:W-:Y:S02]  /*10450*/  LOP3.LUT R56, R57, 0x380, RZ, 0xc0, !PT ;  /* 0x0000038039387812 */ /* 0x000fe400078ec0ff */
[----:B------:R-:W-:Y:S02]  /*10460*/  LOP3.LUT R52, R53, 0x380, RZ, 0xc0, !PT ;  /* 0x0000038035347812 */ /* 0x000fe400078ec0ff */
[----:B------:R-:W-:Y:S02]  /*10470*/  LOP3.LUT R60, R61, 0x380, RZ, 0xc0, !PT ;  /* 0x000003803d3c7812 */ /* 0x000fe400078ec0ff */
[----:B------:R-:W-:Y:S02]  /*10480*/  SHF.R.U64 R56, R56, 0x3, RZ ;  /* 0x0000000338387819 */ /* 0x000fe400000012ff */
[----:B------:R-:W-:-:S02]  /*10490*/  SHF.R.U64 R52, R52, 0x3, RZ ;  /* 0x0000000334347819 */ /* 0x000fc400000012ff */
[----:B------:R-:W-:Y:S02]  /*104a0*/  SHF.R.U64 R60, R60, 0x3, RZ ;  /* 0x000000033c3c7819 */ /* 0x000fe400000012ff */
[----:B------:R-:W-:Y:S01]  /*104b0*/  LOP3.LUT R56, R56, R57, RZ, 0x3c, !PT ;  /* 0x0000003938387212 */ /* 0x000fe200078e3cff */
[--C-:B------:R-:W-:Y:S01]  /*104c0*/  IMAD.X R57, RZ, RZ, R49.reuse, P0 ;  /* 0x000000ffff397224 */ /* 0x100fe200000e0631 */
[----:B------:R-:W-:Y:S01]  /*104d0*/  LOP3.LUT R52, R52, R53, RZ, 0x3c, !PT ;  /* 0x0000003534347212 */ /* 0x000fe200078e3cff */
[--C-:B------:R-:W-:Y:S01]  /*104e0*/  IMAD.X R53, RZ, RZ, R49.reuse, P1 ;  /* 0x000000ffff357224 */ /* 0x100fe200008e0631 */
[----:B------:R-:W-:Y:S02]  /*104f0*/  IADD3 R77, P2, R48, 0x2060, RZ ;  /* 0x00002060304d7810 */ /* 0x000fe40007f5e0ff */
[----:B------:R-:W-:Y:S01]  /*10500*/  LOP3.LUT R60, R60, R61, RZ, 0x3c, !PT ;  /* 0x0000003d3c3c7212 */ /* 0x000fe200078e3cff */
[----:B------:R-:W-:Y:S01]  /*10510*/  IMAD.X R61, RZ, RZ, R49, P4 ;  /* 0x000000ffff3d7224 */ /* 0x000fe200020e0631 */
[----:B------:R-:W-:-:S02]  /*10520*/  IADD3 R15, P0, R48, 0x4020, RZ ;  /* 0x00004020300f7810 */ /* 0x000fc40007f1e0ff */
[C---:B------:R-:W-:Y:S02]  /*10530*/  IADD3 R81, P1, R48.reuse, 0x4000, RZ ;  /* 0x0000400030517810 */ /* 0x040fe40007f3e0ff */
[C---:B------:R-:W-:Y:S01]  /*10540*/  IADD3 R85, P4, R48.reuse, 0x4040, RZ ;  /* 0x0000404030557810 */ /* 0x040fe20007f9e0ff */
[----:B------:R-:W-:Y:S01]  /*10550*/  IMAD.X R31, RZ, RZ, R49, P0 ;  /* 0x000000ffff1f7224 */ /* 0x000fe200000e0631 */
[----:B------:R-:W-:Y:S02]  /*10560*/  LOP3.LUT R76, R77, 0x380, RZ, 0xc0, !PT ;  /* 0x000003804d4c7812 */ /* 0x000fe400078ec0ff */
[----:B-----5:R-:W-:Y:S02]  /*10570*/  LOP3.LUT R30, R15, 0x380, RZ, 0xc0, !PT ;  /* 0x000003800f1e7812 */ /* 0x020fe400078ec0ff */
[----:B------:R-:W-:Y:S02]  /*10580*/  LOP3.LUT R80, R81, 0x380, RZ, 0xc0, !PT ;  /* 0x0000038051507812 */ /* 0x000fe400078ec0ff */
[----:B------:R-:W-:-:S02]  /*10590*/  IADD3 R65, P3, R48, 0x2000, RZ ;  /* 0x0000200030417810 */ /* 0x000fc40007f7e0ff */
[----:B------:R-:W-:Y:S02]  /*105a0*/  LOP3.LUT R84, R85, 0x380, RZ, 0xc0, !PT ;  /* 0x0000038055547812 */ /* 0x000fe400078ec0ff */
[----:B------:R-:W-:Y:S02]  /*105b0*/  IADD3 R69, P6, R48, 0x2020, RZ ;  /* 0x0000202030457810 */ /* 0x000fe40007fde0ff */
[----:B------:R-:W-:Y:S02]  /*105c0*/  SHF.R.U64 R76, R76, 0x3, RZ ;  /* 0x000000034c4c7819 */ /* 0x000fe400000012ff */
[----:B------:R-:W-:Y:S02]  /*105d0*/  IADD3 R73, P5, R48, 0x2040, RZ ;  /* 0x0000204030497810 */ /* 0x000fe40007fbe0ff */
[----:B------:R-:W-:Y:S02]  /*105e0*/  SHF.R.U64 R30, R30, 0x3, RZ ;  /* 0x000000031e1e7819 */ /* 0x000fe400000012ff */
[----:B------:R-:W-:-:S02]  /*105f0*/  SHF.R.U64 R80, R80, 0x3, RZ ;  /* 0x0000000350507819 */ /* 0x000fc400000012ff */
[----:B------:R-:W-:Y:S02]  /*10600*/  LOP3.LUT R64, R65, 0x380, RZ, 0xc0, !PT ;  /* 0x0000038041407812 */ /* 0x000fe400078ec0ff */
[----:B------:R-:W-:Y:S02]  /*10610*/  SHF.R.U64 R84, R84, 0x3, RZ ;  /* 0x0000000354547819 */ /* 0x000fe400000012ff */
[----:B------:R-:W-:Y:S02]  /*10620*/  LOP3.LUT R107, R48, 0x380, RZ, 0xc0, !PT ;  /* 0x00000380306b7812 */ /* 0x000fe400078ec0ff */
[----:B------:R-:W-:Y:S02]  /*10630*/  LOP3.LUT R68, R69, 0x380, RZ, 0xc0, !PT ;  /* 0x0000038045447812 */ /* 0x000fe400078ec0ff */
[----:B------:R-:W-:Y:S01]  /*10640*/  LOP3.LUT R76, R76, R77, RZ, 0x3c, !PT ;  /* 0x0000004d4c4c7212 */ /* 0x000fe200078e3cff */
[----:B------:R-:W-:Y:S01]  /*10650*/  IMAD.X R77, RZ, RZ, R49, P2 ;  /* 0x000000ffff4d7224 */ /* 0x000fe200010e0631 */
[----:B------:R-:W-:-:S02]  /*10660*/  LOP3.LUT R72, R73, 0x380, RZ, 0xc0, !PT ;  /* 0x0000038049487812 */ /* 0x000fc400078ec0ff */
[----:B------:R-:W-:Y:S02]  /*10670*/  LOP3.LUT R30, R30, R15, RZ, 0x3c, !PT ;  /* 0x0000000f1e1e7212 */ /* 0x000fe400078e3cff */
[----:B------:R-:W-:Y:S01]  /*10680*/  LOP3.LUT R80, R80, R81, RZ, 0x3c, !PT ;  /* 0x0000005150507212 */ /* 0x000fe200078e3cff */
[----:B------:R-:W-:Y:S01]  /*10690*/  IMAD.X R81, RZ, RZ, R49, P1 ;  /* 0x000000ffff517224 */ /* 0x000fe200008e0631 */
[----:B------:R-:W-:Y:S02]  /*106a0*/  IADD3 R15, P2, R48, 0x6040, RZ ;  /* 0x00006040300f7810 */ /* 0x000fe40007f5e0ff */
[----:B------:R-:W-:Y:S02]  /*106b0*/  SHF.R.U64 R64, R64, 0x3, RZ ;  /* 0x0000000340407819 */ /* 0x000fe400000012ff */
[----:B------:R-:W-:Y:S02]  /*106c0*/  LOP3.LUT R84, R84, R85, RZ, 0x3c, !PT ;  /* 0x0000005554547212 */ /* 0x000fe400078e3cff */
[----:B------:R-:W-:-:S02]  /*106d0*/  SHF.R.U64 R107, R107, 0x3, RZ ;  /* 0x000000036b6b7819 */ /* 0x000fc400000012ff */
[----:B------:R-:W-:Y:S02]  /*106e0*/  SHF.R.U64 R68, R68, 0x3, RZ ;  /* 0x0000000344447819 */ /* 0x000fe400000012ff */
[----:B------:R-:W-:Y:S02]  /*106f0*/  IADD3 R85, P1, R48, 0x6060, RZ ;  /* 0x0000606030557810 */ /* 0x000fe40007f3e0ff */
[----:B------:R-:W-:Y:S02]  /*10700*/  SHF.R.U64 R72, R72, 0x3, RZ ;  /* 0x0000000348487819 */ /* 0x000fe400000012ff */
[----:B------:R-:W-:Y:S02]  /*10710*/  LOP3.LUT R14, R15, 0x380, RZ, 0xc0, !PT ;  /* 0x000003800f0e7812 */ /* 0x000fe400078ec0ff */
[----:B------:R-:W-:Y:S01]  /*10720*/  LOP3.LUT R64, R64, R65, RZ, 0x3c, !PT ;  /* 0x0000004140407212 */ /* 0x000fe200078e3cff */
[--C-:B------:R-:W-:Y:S01]  /*10730*/  IMAD.X R65, RZ, RZ, R49.reuse, P3 ;  /* 0x000000ffff417224 */ /* 0x100fe200018e0631 */
[----:B------:R-:W-:Y:S01]  /*10740*/  LOP3.LUT R106, R107, R48, RZ, 0x3c, !PT ;  /* 0x000000306b6a7212 */ /* 0x000fe200078e3cff */
[--C-:B------:R-:W-:Y:S01]  /*10750*/  IMAD.MOV.U32 R107, RZ, RZ, R49.reuse ;  /* 0x000000ffff6b7224 */ /* 0x100fe200078e0031 */
[----:B------:R-:W-:Y:S01]  /*10760*/  LOP3.LUT R68, R68, R69, RZ, 0x3c, !PT ;  /* 0x0000004544447212 */ /* 0x000fe200078e3cff */
[----:B------:R-:W-:Y:S01]  /*10770*/  IMAD.X R69, RZ, RZ, R49, P6 ;  /* 0x000000ffff457224 */ /* 0x000fe200030e0631 */
[----:B------:R-:W-:-:S02]  /*10780*/  LOP3.LUT R4, R85, 0x380, RZ, 0xc0, !PT ;  /* 0x0000038055047812 */ /* 0x000fc400078ec0ff */
[----:B------:R-:W-:Y:S01]  /*10790*/  LOP3.LUT R72, R72, R73, RZ, 0x3c, !PT ;  /* 0x0000004948487212 */ /* 0x000fe200078e3cff */
[----:B------:R-:W-:Y:S01]  /*107a0*/  IMAD.X R73, RZ, RZ, R49, P5 ;  /* 0x000000ffff497224 */ /* 0x000fe200028e0631 */
[C---:B------:R-:W-:Y:S02]  /*107b0*/  IADD3 R89, P3, R48.reuse, 0x4060, RZ ;  /* 0x0000406030597810 */ /* 0x040fe40007f7e0ff */
[----:B------:R-:W-:Y:S02]  /*107c0*/  IADD3 R93, P6, R48, 0x6000, RZ ;  /* 0x00006000305d7810 */ /* 0x000fe40007fde0ff */
[----:B------:R-:W-:Y:S02]  /*107d0*/  SHF.R.U64 R14, R14, 0x3, RZ ;  /* 0x000000030e0e7819 */ /* 0x000fe400000012ff */
[----:B------:R-:W-:Y:S02]  /*107e0*/  IADD3 R99, P5, R48, 0x6020, RZ ;  /* 0x0000602030637810 */ /* 0x000fe40007fbe0ff */
[----:B------:R-:W-:-:S02]  /*107f0*/  SHF.R.U64 R48, R4, 0x3, RZ ;  /* 0x0000000304307819 */ /* 0x000fc400000012ff */
[----:B------:R-:W-:Y:S02]  /*10800*/  LOP3.LUT R88, R89, 0x380, RZ, 0xc0, !PT ;  /* 0x0000038059587812 */ /* 0x000fe400078ec0ff */
[----:B------:R-:W-:Y:S02]  /*10810*/  MOV R106, R106 ;  /* 0x0000006a006a7202 */ /* 0x000fe40000000f00 */
[----:B------:R-:W-:Y:S01]  /*10820*/  F2FP.BF16.F32.PACK_AB R4, R177, R179 ;  /* 0x000000b3b104723e */ /* 0x000fe200000010ff */
[----:B------:R-:W-:Y:S01]  /*10830*/  BAR.SYNC.DEFER_BLOCKING 0x1, 0x100 ;  /* 0x0044000000007b1d */ /* 0x000fe20000010000 */
[----:B------:R-:W-:Y:S02]  /*10840*/  LOP3.LUT R92, R93, 0x380, RZ, 0xc0, !PT ;  /* 0x000003805d5c7812 */ /* 0x000fe400078ec0ff */
[----:B------:R-:W-:Y:S01]  /*10850*/  LOP3.LUT R14, R14, R15, RZ, 0x3c, !PT ;  /* 0x0000000f0e0e7212 */ /* 0x000fe200078e3cff */
[----:B------:R-:W-:Y:S01]  /*10860*/  IMAD.X R15, RZ, RZ, R49, P2 ;  /* 0x000000ffff0f7224 */ /* 0x000fe200010e0631 */
[----:B------:R-:W-:-:S02]  /*10870*/  LOP3.LUT R98, R99, 0x380, RZ, 0xc0, !PT ;  /* 0x0000038063627812 */ /* 0x000fc400078ec0ff */
[----:B------:R-:W-:Y:S02]  /*10880*/  MOV R0, R30 ;  /* 0x0000001e00007202 */ /* 0x000fe40000000f00 */
[----:B------:R-:W-:Y:S02]  /*10890*/  MOV R52, R52 ;  /* 0x0000003400347202 */ /* 0x000fe40000000f00 */
[----:B------:R-:W-:Y:S02]  /*108a0*/  F2FP.BF16.F32.PACK_AB R30, R173, R175 ;  /* 0x000000afad1e723e */ /* 0x000fe400000010ff */
[----:B------:R-:W-:Y:S02]  /*108b0*/  F2FP.BF16.F32.PACK_AB R31, R39, R38 ;  /* 0x00000026271f723e */ /* 0x000fe400000010ff */
[----:B------:R-:W-:Y:S02]  /*108c0*/  SHF.R.U64 R88, R88, 0x3, RZ ;  /* 0x0000000358587819 */ /* 0x000fe400000012ff */
[----:B------:R-:W-:-:S02]  /*108d0*/  MOV R56, R56 ;  /* 0x0000003800387202 */ /* 0x000fc40000000f00 */
[----:B------:R-:W-:Y:S02]  /*108e0*/  SHF.R.U64 R92, R92, 0x3, RZ ;  /* 0x000000035c5c7819 */ /* 0x000fe400000012ff */
[----:B------:R-:W-:Y:S02]  /*108f0*/  SHF.R.U64 R98, R98, 0x3, RZ ;  /* 0x0000000362627819 */ /* 0x000fe400000012ff */
[----:B------:R-:W-:Y:S01]  /*10900*/  MOV R60, R60 ;  /* 0x0000003c003c7202 */ /* 0x000fe20000000f00 */
[----:B------:R3:W-:Y:S01]  /*10910*/  STSM.16.M88.4 [R106], R4 ;  /* 0x000000046a007844 */ /* 0x0007e20000000200 */
[----:B------:R-:W-:Y:S01]  /*10920*/  LOP3.LUT R48, R48, R85, RZ, 0x3c, !PT ;  /* 0x0000005530307212 */ /* 0x000fe200078e3cff */
[----:B------:R-:W-:Y:S01]  /*10930*/  IMAD.X R85, RZ, RZ, R49, P4 ;  /* 0x000000ffff557224 */ /* 0x000fe200020e0631 */
[----:B------:R-:W-:Y:S01]  /*10940*/  MOV R64, R64 ;  /* 0x0000004000407202 */ /* 0x000fe20000000f00 */
[----:B------:R4:W-:Y:S01]  /*10950*/  STSM.16.M88.4 [R52], R28 ;  /* 0x0000001c34007844 */ /* 0x0009e20000000200 */
[----:B-1----:R-:W-:-:S02]  /*10960*/  MOV R24, R14 ;  /* 0x0000000e00187202 */ /* 0x002fc40000000f00 */
[----:B------:R-:W-:Y:S01]  /*10970*/  LOP3.LUT R88, R88, R89, RZ, 0x3c, !PT ;  /* 0x0000005958587212 */ /* 0x000fe200078e3cff */
[--C-:B------:R-:W-:Y:S01]  /*10980*/  IMAD.X R89, RZ, RZ, R49.reuse, P3 ;  /* 0x000000ffff597224 */ /* 0x100fe200018e0631 */
[----:B------:R-:W-:Y:S01]  /*10990*/  MOV R68, R68 ;  /* 0x0000004400447202 */ /* 0x000fe20000000f00 */
[----:B------:R1:W-:Y:S01]  /*109a0*/  STSM.16.M88.4 [R56], R32 ;  /* 0x0000002038007844 */ /* 0x0003e20000000200 */
[----:B------:R-:W-:Y:S02]  /*109b0*/  F2FP.BF16.F32.PACK_AB R14, R161, R163 ;  /* 0x000000a3a10e723e */ /* 0x000fe400000010ff */
[----:B------:R-:W-:Y:S02]  /*109c0*/  F2FP.BF16.F32.PACK_AB R15, R71, R70 ;  /* 0x00000046470f723e */ /* 0x000fe400000010ff */
[----:B------:R-:W-:Y:S01]  /*109d0*/  LOP3.LUT R92, R92, R93, RZ, 0x3c, !PT ;  /* 0x0000005d5c5c7212 */ /* 0x000fe200078e3cff */
[----:B------:R-:W-:Y:S01]  /*109e0*/  IMAD.X R93, RZ, RZ, R49, P6 ;  /* 0x000000ffff5d7224 */ /* 0x000fe200030e0631 */
[----:B---3--:R-:W-:-:S02]  /*109f0*/  F2FP.BF16.F32.PACK_AB R4, R168, R171 ;  /* 0x000000aba804723e */ /* 0x008fc400000010ff */
[----:B------:R-:W-:Y:S02]  /*10a00*/  F2FP.BF16.F32.PACK_AB R5, R51, R50 ;  /* 0x000000323305723e */ /* 0x000fe400000010ff */
[----:B------:R-:W-:Y:S02]  /*10a10*/  F2FP.BF16.F32.PACK_AB R6, R166, R169 ;  /* 0x000000a9a606723e */ /* 0x000fe400000010ff */
[----:B------:R-:W-:Y:S02]  /*10a20*/  F2FP.BF16.F32.PACK_AB R7, R55, R54 ;  /* 0x000000363707723e */ /* 0x000fe400000010ff */
[----:B------:R-:W-:Y:S02]  /*10a30*/  MOV R72, R72 ;  /* 0x0000004800487202 */ /* 0x000fe40000000f00 */
[----:B----4-:R-:W-:Y:S01]  /*10a40*/  F2FP.BF16.F32.PACK_AB R28, R159, R162 ;  /* 0x000000a29f1c723e */ /* 0x010fe200000010ff */
[----:B------:R-:W-:Y:S01]  /*10a50*/  STSM.16.M88.4 [R60], R4 ;  /* 0x000000043c007844 */ /* 0x000fe20000000200 */
[----:B------:R-:W-:-:S02]  /*10a60*/  F2FP.BF16.F32.PACK_AB R29, R75, R74 ;  /* 0x0000004a4b1d723e */ /* 0x000fc400000010ff */
[----:B------:R-:W-:Y:S01]  /*10a70*/  F2FP.BF16.F32.PACK_AB R30, R157, R160 ;  /* 0x000000a09d1e723e */ /* 0x000fe200000010ff */
[----:B------:R-:W-:Y:S01]  /*10a80*/  STSM.16.M88.4 [R64], R8 ;  /* 0x0000000840007844 */ /* 0x000fe20000000200 */
[----:B------:R-:W-:Y:S02]  /*10a90*/  F2FP.BF16.F32.PACK_AB R31, R79, R78 ;  /* 0x0000004e4f1f723e */ /* 0x000fe400000010ff */
[----:B------:R-:W-:Y:S01]  /*10aa0*/  LOP3.LUT R98, R98, R99, RZ, 0x3c, !PT ;  /* 0x0000006362627212 */ /* 0x000fe200078e3cff */
[--C-:B------:R-:W-:Y:S01]  /*10ab0*/  IMAD.X R99, RZ, RZ, R49.reuse, P5 ;  /* 0x000000ffff637224 */ /* 0x100fe200028e0631 */
[----:B------:R-:W-:Y:S01]  /*10ac0*/  MOV R76, R76 ;  /* 0x0000004c004c7202 */ /* 0x000fe20000000f00 */
[----:B------:R-:W-:Y:S01]  /*10ad0*/  IMAD.X R49, RZ, RZ, R49, P1 ;  /* 0x000000ffff317224 */ /* 0x000fe200008e0631 */
[----:B-1----:R-:W-:Y:S01]  /*10ae0*/  F2FP.BF16.F32.PACK_AB R32, R155, R158 ;  /* 0x0000009e9b20723e */ /* 0x002fe200000010ff */
[----:B------:R-:W-:Y:S01]  /*10af0*/  STSM.16.M88.4 [R68], R12 ;  /* 0x0000000c44007844 */ /* 0x000fe20000000200 */
[----:B------:R-:W-:-:S02]  /*10b00*/  F2FP.BF16.F32.PACK_AB R33, R83, R82 ;  /* 0x000000525321723e */ /* 0x000fc400000010ff */
[----:B------:R-:W-:Y:S01]  /*10b10*/  F2FP.BF16.F32.PACK_AB R34, R153, R156 ;  /* 0x0000009c9922723e */ /* 0x000fe200000010ff */
[----:B------:R-:W-:Y:S01]  /*10b20*/  STSM.16.M88.4 [R72], R28 ;  /* 0x0000001c48007844 */ /* 0x000fe20000000200 */
[----:B------:R-:W-:Y:S02]  /*10b30*/  F2FP.BF16.F32.PACK_AB R35, R87, R86 ;  /* 0x000000565723723e */ /* 0x000fe400000010ff */
[----:B------:R-:W-:Y:S02]  /*10b40*/  MOV R80, R80 ;  /* 0x0000005000507202 */ /* 0x000fe40000000f00 */
[----:B------:R-:W-:Y:S01]  /*10b50*/  F2FP.BF16.F32.PACK_AB R38, R40, R152 ;  /* 0x000000982826723e */ /* 0x000fe200000010ff */
[----:B------:R-:W-:Y:S01]  /*10b60*/  STSM.16.M88.4 [R76], R32 ;  /* 0x000000204c007844 */ /* 0x000fe20000000200 */
[----:B------:R-:W-:Y:S02]  /*10b70*/  F2FP.BF16.F32.PACK_AB R39, R95, R94 ;  /* 0x0000005e5f27723e */ /* 0x000fe400000010ff */
[----:B------:R-:W-:-:S02]  /*10b80*/  F2FP.BF16.F32.PACK_AB R40, R97, R96 ;  /* 0x000000606128723e */ /* 0x000fc400000010ff */
[----:B------:R-:W-:Y:S01]  /*10b90*/  F2FP.BF16.F32.PACK_AB R104, R105, R104 ;  /* 0x000000686968723e */ /* 0x000fe200000010ff */
[----:B------:R1:W-:Y:S01]  /*10ba0*/  STSM.16.M88.4 [R80], R36 ;  /* 0x0000002450007844 */ /* 0x0003e20000000200 */
[----:B------:R-:W-:Y:S02]  /*10bb0*/  F2FP.BF16.F32.PACK_AB R112, R113, R112 ;  /* 0x000000707170723e */ /* 0x000fe400000010ff */
[----:B------:R-:W-:Y:S01]  /*10bc0*/  MOV R84, R84 ;  /* 0x0000005400547202 */ /* 0x000fe20000000f00 */
[----:B------:R3:W-:Y:S01]  /*10bd0*/  STSM.16.M88.4 [R0], R40 ;  /* 0x0000002800007844 */ /* 0x0007e20000000200 */
[----:B------:R-:W-:Y:S02]  /*10be0*/  F2FP.BF16.F32.PACK_AB R105, R62, R58 ;  /* 0x0000003a3e69723e */ /* 0x000fe400000010ff */
[----:B------:R-:W-:Y:S02]  /*10bf0*/  F2FP.BF16.F32.PACK_AB R106, R109, R108 ;  /* 0x0000006c6d6a723e */ /* 0x000fe400000010ff */
[----:B------:R-:W-:-:S02]  /*10c00*/  F2FP.BF16.F32.PACK_AB R107, R111, R110 ;  /* 0x0000006e6f6b723e */ /* 0x000fc400000010ff */
[----:B------:R-:W-:Y:S02]  /*10c10*/  F2FP.BF16.F32.PACK_AB R113, R66, R114 ;  /* 0x000000724271723e */ /* 0x000fe400000010ff */
[----:B------:R-:W-:Y:S01]  /*10c20*/  F2FP.BF16.F32.PACK_AB R120, R121, R120 ;  /* 0x000000787978723e */ /* 0x000fe200000010ff */
[----:B------:R-:W-:Y:S01]  /*10c30*/  STSM.16.M88.4 [R84], R104 ;  /* 0x0000006854007844 */ /* 0x000fe20000000200 */
[----:B------:R-:W-:Y:S01]  /*10c40*/  MOV R88, R88 ;  /* 0x0000005800587202 */ /* 0x000fe20000000f00 */
[----:B-1----:R-:W-:Y:S01]  /*10c50*/  IMAD.MOV.U32 R80, RZ, RZ, RZ ;  /* 0x000000ffff507224 */ /* 0x002fe200078e00ff */
[----:B------:R-:W-:Y:S02]  /*10c60*/  F2FP.BF16.F32.PACK_AB R114, R117, R116 ;  /* 0x000000747572723e */ /* 0x000fe400000010ff */
[----:B------:R-:W-:Y:S02]  /*10c70*/  F2FP.BF16.F32.PACK_AB R115, R119, R115 ;  /* 0x000000737773723e */ /* 0x000fe400000010ff */
[----:B------:R-:W-:-:S02]  /*10c80*/  F2FP.BF16.F32.PACK_AB R121, R123, R122 ;  /* 0x0000007a7b79723e */ /* 0x000fc400000010ff */
[----:B------:R-:W-:Y:S01]  /*10c90*/  F2FP.BF16.F32.PACK_AB R128, R129, R128 ;  /* 0x000000808180723e */ /* 0x000fe200000010ff */
[----:B------:R-:W-:Y:S01]  /*10ca0*/  STSM.16.M88.4 [R88], R112 ;  /* 0x0000007058007844 */ /* 0x000fe20000000200 */
[----:B------:R-:W-:Y:S02]  /*10cb0*/  MOV R92, R92 ;  /* 0x0000005c005c7202 */ /* 0x000fe40000000f00 */
[----:B------:R-:W-:Y:S02]  /*10cc0*/  F2FP.BF16.F32.PACK_AB R122, R125, R124 ;  /* 0x0000007c7d7a723e */ /* 0x000fe400000010ff */
[----:B------:R-:W-:Y:S02]  /*10cd0*/  F2FP.BF16.F32.PACK_AB R123, R127, R126 ;  /* 0x0000007e7f7b723e */ /* 0x000fe400000010ff */
[----:B------:R-:W-:Y:S02]  /*10ce0*/  F2FP.BF16.F32.PACK_AB R129, R131, R130 ;  /* 0x000000828381723e */ /* 0x000fe400000010ff */
[----:B------:R-:W-:Y:S01]  /*10cf0*/  F2FP.BF16.F32.PACK_AB R136, R137, R136 ;  /* 0x000000888988723e */ /* 0x000fe200000010ff */
[----:B------:R-:W-:Y:S01]  /*10d00*/  STSM.16.M88.4 [R92], R120 ;  /* 0x000000785c007844 */ /* 0x000fe20000000200 */
[----:B------:R-:W-:-:S02]  /*10d10*/  ISETP.NE.U32.AND P0, PT, RZ, UR4, PT ;  /* 0x00000004ff007c0c */ /* 0x000fc4000bf05070 */
[----:B------:R-:W-:Y:S02]  /*10d20*/  IADD3 R6, P1, R205, UR4, RZ ;  /* 0x00000004cd067c10 */ /* 0x000fe4000ff3e0ff */
        /* <DEDUP_REMOVED lines=13> */
[----:B------:R-:W-:-:S02]  /*10e00*/  ISETP.NE.AND.EX P0, PT, RZ, UR5, PT, P0 ;  /* 0x00000005ff007c0c */ /* 0x000fc4000bf05300 */
        /* <DEDUP_REMOVED lines=8> */
[----:B---3--:R-:W-:Y:S01]  /*10e90*/  IMAD.U32 R0, RZ, RZ, UR4 ;  /* 0x00000004ff007e24 */ /* 0x008fe2000f8e00ff */
        /* <DEDUP_REMOVED lines=35> */
[----:B-1----:R-:W-:Y:S02]  /*110d0*/  LOP3.LUT R48, R49, 0x380, RZ, 0xc0, !PT ;  /* 0x0000038031307812 */ /* 0x002fe400078ec0ff */
        /* <DEDUP_REMOVED lines=14> */
[----:B---3--:R-:W-:Y:S06]  /*111c0*/  @P6 BRA `(.L_x_5000) ;  /* 0x0000000000106947 */ /* 0x008fec0003800000 */
[----:B------:R-:W-:Y:S05]  /*111d0*/  @!P0 BRA `(.L_x_5000) ;  /* 0x00000000000c8947 */ /* 0x000fea0003800000 */
[----:B------:R-:W3:Y:S04]  /*111e0*/  LDG.E R11, desc[UR40][R6.64] ;  /* 0x00000028060b7981 */ /* 0x000ee8000c1e1900 */
[----:B-----5:R-:W3:Y:S02]  /*111f0*/  LDG.E R0, desc[UR40][R6.64+0x4] ;  /* 0x0000042806007981 */ /* 0x020ee4000c1e1900 */
[----:B---3--:R-:W-:-:S07]  /*11200*/  IMAD.IADD R0, R0, 0x1, -R11 ;  /* 0x0000000100007824 */ /* 0x008fce00078e0a0b */
.L_x_5000:
        /* <DEDUP_REMOVED lines=26> */
[----:B------:R-:W-:-:S02]  /*113b0*/  LOP3.LUT R6, R15, R4, RZ, 0x3c, !PT ;  /* 0x000000040f067212 */ /* 0x000fc400078e3cff */
[----:B------:R-:W-:Y:S01]  /*113c0*/  SHF.R.U64 R4, R7, 0x3, RZ ;  /* 0x0000000307047819 */ /* 0x000fe200000012ff */
[--C-:B------:R-:W-:Y:S01]  /*113d0*/  IMAD.MOV.U32 R7, RZ, RZ, R5.reuse ;  /* 0x000000ffff077224 */ /* 0x100fe200078e0005 */
        /* <DEDUP_REMOVED lines=14> */
[----:B------:R-:W1:Y:S01]  /*114c0*/  LDC R31, c[0x0][0xbe8] ;  /* 0x0002fa00ff1f7b82 */ /* 0x000e620000000800 */
[--C-:B------:R-:W-:Y:S01]  /*114d0*/  IMAD.IADD R35, R203, 0x1, R196.reuse ;  /* 0x00000001cb237824 */ /* 0x100fe200078e02c4 */
[----:B------:R-:W-:Y:S01]  /*114e0*/  ULDC.64 UR4, c[0x0][0xb90] ;  /* 0x0002e40000047ab9 */ /* 0x000fe20000000a00 */
[----:B------:R-:W-:Y:S02]  /*114f0*/  IMAD.IADD R30, R190, 0x1, R196 ;  /* 0x00000001be1e7824 */ /* 0x000fe400078e02c4 */
[----:B------:R-:W-:Y:S02]  /*11500*/  IMAD R11, R82, UR4, RZ ;  /* 0x00000004520b7c24 */ /* 0x000fe4000f8e02ff */
[----:B------:R-:W-:-:S04]  /*11510*/  IMAD.WIDE.U32 R4, R204, UR4, R80 ;  /* 0x00000004cc047c25 */ /* 0x000fc8000f8e0050 */
[----:B------:R-:W-:Y:S01]  /*11520*/  IMAD R15, R204, UR5, R11 ;  /* 0x00000005cc0f7c24 */ /* 0x000fe2000f8e020b */
[----:B------:R-:W-:Y:S01]  /*11530*/  ULDC.64 UR4, c[0x0][0xb98] ;  /* 0x0002e60000047ab9 */ /* 0x000fe20000000a00 */
[----:B------:R-:W-:Y:S02]  /*11540*/  IMAD.MOV.U32 R11, RZ, RZ, R35 ;  /* 0x000000ffff0b7224 */ /* 0x000fe400078e0023 */
[----:B------:R-:W-:Y:S02]  /*11550*/  IMAD.IADD R5, R5, 0x1, R15 ;  /* 0x0000000105057824 */ /* 0x000fe400078e020f */
[----:B------:R-:W-:Y:S01]  /*11560*/  IMAD.WIDE.U32 R4, R207, UR4, R4 ;  /* 0x00000004cf047c25 */ /* 0x000fe2000f8e0004 */
[----:B-1----:R-:W-:-:S13]  /*11570*/  ISETP.NE.AND P0, PT, R31, 0x1, PT ;  /* 0x000000011f00780c */ /* 0x002fda0003f05270 */
[----:B------:R-:W1:Y:S08]  /*11580*/  @P0 LDC R10, c[0x0][0xbec] ;  /* 0x0002fb00ff0a0b82 */ /* 0x000e700000000800 */
[----:B------:R-:W3:Y:S01]  /*11590*/  @P0 LDC R21, c[0x0][0xbf0] ;  /* 0x0002fc00ff150b82 */ /* 0x000ee20000000800 */
[----:B-1----:R-:W-:-:S05]  /*115a0*/  @P0 IMAD.HI.U32 R10, R35, R10, RZ ;  /* 0x0000000a230a0227 */ /* 0x002fca00078e00ff */
        /* <DEDUP_REMOVED lines=15> */
[----:B------:R-:W-:-:S03]  /*116a0*/  ULDC.64 UR4, c[0x0][0xb50] ;  /* 0x0002d40000047ab9 */ /* 0x000fc60000000a00 */
[----:B------:R-:W-:Y:S01]  /*116b0*/  IMAD.IADD R5, R5, 0x1, R15 ;  /* 0x0000000105057824 */ /* 0x000fe200078e020f */
[----:B------:R-:W-:-:S04]  /*116c0*/  LEA R15, P0, R4, UR4, 0x2 ;  /* 0x00000004040f7c11 */ /* 0x000fc8000f8010ff */
[----:B------:R-:W-:Y:S01]  /*116d0*/  LEA.HI.X R21, R4, UR5, R5, 0x2, P0 ;  /* 0x0000000504157c11 */ /* 0x000fe200080f1405 */
[----:B------:R-:W-:Y:S01]  /*116e0*/  SHFL.IDX PT, R10, R15, 0x1, 0x1c1f ;  /* 0x003c1f000f0a7f89 */ /* 0x000fe200000e0000 */
[----:B------:R-:W-:Y:S01]  /*116f0*/  ISETP.NE.AND P0, PT, R189, R14, PT ;  /* 0x0000000ebd00720c */ /* 0x000fe20003f05270 */
[C---:B------:R-:W-:Y:S02]  /*11700*/  VIADD R14, R30.reuse, 0x8 ;  /* 0x000000081e0e7836 */ /* 0x040fe40000000000 */
[----:B------:R-:W-:Y:S01]  /*11710*/  SHFL.IDX PT, R4, R15, RZ, 0x1c1f ;  /* 0x001c1fff0f047589 */ /* 0x000fe200000e0000 */
[-C--:B------:R-:W-:Y:S02]  /*11720*/  ISETP.GE.OR P1, PT, R30, R31.reuse, P0 ;  /* 0x0000001f1e00720c */ /* 0x080fe40000726670 */
[----:B------:R-:W-:Y:S01]  /*11730*/  ISETP.GE.OR P0, PT, R14, R31, P0 ;  /* 0x0000001f0e00720c */ /* 0x000fe20000706670 */
[----:B------:R-:W1:Y:S04]  /*11740*/  SHFL.IDX PT, R5, R21, RZ, 0x1c1f ;  /* 0x001c1fff15057589 */ /* 0x000e6800000e0000 */
[----:B------:R-:W3:Y:S06]  /*11750*/  SHFL.IDX PT, R11, R21, 0x1, 0x1c1f ;  /* 0x003c1f00150b7f89 */ /* 0x000eec00000e0000 */
[----:B-1----:R1:W-:Y:S04]  /*11760*/  @!P1 ST.E desc[UR40][R4.64], R20 ;  /* 0x0000001404009985 */ /* 0x0023e8000c101928 */
[----:B---3--:R1:W-:Y:S02]  /*11770*/  @!P0 ST.E desc[UR40][R10.64], R3 ;  /* 0x000000030a008985 */ /* 0x0083e4000c101928 */
.L_x_5001:
[----:B------:R-:W3:Y:S01]  /*11780*/  LDC R85, c[0x0][0xbe8] ;  /* 0x0002fa00ff557b82 */ /* 0x000ee20000000800 */
[----:B------:R-:W-:Y:S01]  /*11790*/  ULDC.64 UR4, c[0x0][0xaa0] ;  /* 0x0002a80000047ab9 */ /* 0x000fe20000000a00 */
[----:B-1----:R-:W5:Y:S01]  /*117a0*/  LD.E.128 R4, desc[UR40][R6.64] ;  /* 0x0000002806047980 */ /* 0x002f62000c101d00 */
[----:B------:R-:W-:-:S03]  /*117b0*/  IMAD R3, R81, UR4, RZ ;  /* 0x0000000451037c24 */ /* 0x000fc6000f8e02ff */
[----:B------:R-:W5:Y:S01]  /*117c0*/  LD.E.128 R8, desc[UR40][R8.64] ;  /* 0x0000002808087980 */ /* 0x000f62000c101d00 */
[C---:B------:R-:W-:Y:S01]  /*117d0*/  IMAD R3, R80.reuse, UR5, R3 ;  /* 0x0000000550037c24 */ /* 0x040fe2000f8e0203 */
[----:B------:R-:W1:Y:S01]  /*117e0*/  LDC R88, c[0x0][0xac8] ;  /* 0x0002b200ff587b82 */ /* 0x000e620000000800 */
[----:B------:R-:W-:Y:S01]  /*117f0*/  IMAD.WIDE.U32 R80, R80, UR4, RZ ;  /* 0x0000000450507c25 */ /* 0x000fe2000f8e00ff */
        /* <DEDUP_REMOVED lines=24> */
[-C--:B-1----:R-:W-:Y:S01]  /*11980*/  ISETP.GE.AND P0, PT, R212, R88.reuse, PT ;  /* 0x00000058d400720c */ /* 0x082fe20003f06270 */
        /* <DEDUP_REMOVED lines=8> */
[----:B------:R-:W-:Y:S01]  /*11a10*/  IMAD.SHL.U32 R83, R80, 0x2, RZ ;  /* 0x0000000250537824 */ /* 0x000fe200078e00ff */
[----:B----4-:R-:W-:Y:S01]  /*11a20*/  @P1 SHF.R.U32.HI R3, RZ, R87, R24 ;  /* 0x00000057ff031219 */ /* 0x010fe20000011618 */
[----:B------:R-:W-:Y:S01]  /*11a30*/  IMAD.WIDE.U32 R20, R207, UR4, R20 ;  /* 0x00000004cf147c25 */ /* 0x000fe2000f8e0014 */
[-C--:B------:R-:W-:Y:S01]  /*11a40*/  ISETP.GE.AND P1, PT, R193, R88.reuse, PT ;  /* 0x00000058c100720c */ /* 0x080fe20003f26270 */
[----:B------:R-:W-:Y:S01]  /*11a50*/  ULDC.64 UR4, c[0x0][0xae0] ;  /* 0x0002b80000047ab9 */ /* 0x000fe20000000a00 */
[----:B------:R-:W-:Y:S01]  /*11a60*/  SEL R80, RZ, 0xffffffff, P0 ;  /* 0xffffffffff507807 */ /* 0x000fe20000000000 */
[----:B------:R-:W-:Y:S01]  /*11a70*/  IMAD.IADD R21, R21, 0x1, R81 ;  /* 0x0000000115157824 */ /* 0x000fe200078e0251 */
[----:B------:R-:W-:Y:S01]  /*11a80*/  SEL R24, RZ, 0x1, P1 ;  /* 0x00000001ff187807 */ /* 0x000fe20000800000 */
[----:B------:R-:W-:Y:S01]  /*11a90*/  IMAD.MOV R81, RZ, RZ, -R3 ;  /* 0x000000ffff517224 */ /* 0x000fe200078e0a03 */
[-C--:B------:R-:W-:Y:S01]  /*11aa0*/  ISETP.GE.AND P0, PT, R210, R88.reuse, PT ;  /* 0x00000058d200720c */ /* 0x080fe20003f06270 */
[----:B------:R-:W-:Y:S01]  /*11ab0*/  @!PT LDS RZ, [RZ] ;  /* 0x00000000fffff984 */ /* 0x000fe20000000800 */
[----:B------:R-:W-:Y:S01]  /*11ac0*/  @!PT LDS RZ, [RZ] ;  /* 0x00000000fffff984 */ /* 0x000fe20000000800 */
[----:B------:R-:W-:Y:S01]  /*11ad0*/  @!PT LDS RZ, [RZ] ;  /* 0x00000000fffff984 */ /* 0x000fe20000000800 */
[----:B------:R-:W-:Y:S01]  /*11ae0*/  @!PT LDS RZ, [RZ] ;  /* 0x00000000fffff984 */ /* 0x000fe20000000800 */
[----:B------:R1:W-:Y:S06]  /*11af0*/  MEMBAR.ALL.CTA ;  /* 0x0000000000007992 */ /* 0x0003ec0000008000 */
[----:B-1----:R-:W1:Y:S01]  /*11b00*/  FENCE.VIEW.ASYNC.S ;  /* 0x00000000000073c6 */ /* 0x002e620000000000 */
        /* <DEDUP_REMOVED lines=12> */
[-C--:B------:R-:W-:Y:S01]  /*11bd0*/  ISETP.GE.AND P0, PT, R208, R88.reuse, PT ;  /* 0x00000058d000720c */ /* 0x080fe20003f06270 */
        /* <DEDUP_REMOVED lines=24> */
[----:B-1----:R1:W3:Y:S01]  /*11d60*/  SHFL.IDX PT, R80, R89, RZ, 0x181f ;  /* 0x00181fff59507589 */ /* 0x0022e200000e0000 */
        /* <DEDUP_REMOVED lines=9> */
[----:B------:R-:W-:Y:S01]  /*11e00*/  LOP3.LUT R24, R3, R24, RZ, 0xfc, !PT ;  /* 0x0000001803187212 */ /* 0x000fe200078efcff */
[----:B------:R-:W-:Y:S06]  /*11e10*/  @P1 BRA `(.L_x_5003) ;  /* 0x00000000007c1947 */ /* 0x000fec0003800000 */
[-C--:B------:R-:W-:Y:S02]  /*11e20*/  ISETP.GE.AND P1, PT, R212, R88.reuse, PT ;  /* 0x00000058d400720c */ /* 0x080fe40003f26270 */
[-C--:B------:R-:W-:Y:S02]  /*11e30*/  ISETP.GE.AND P0, PT, R193, R88.reuse, PT ;  /* 0x00000058c100720c */ /* 0x080fe40003f06270 */
[-C--:B------:R-:W-:Y:S02]  /*11e40*/  ISETP.GE.AND P5, PT, R211, R88.reuse, PT ;  /* 0x00000058d300720c */ /* 0x080fe40003fa6270 */
[----:B------:R-:W-:-:S07]  /*11e50*/  ISETP.GE.AND P3, PT, R210, R88, PT ;  /* 0x00000058d200720c */ /* 0x000fce0003f66270 */
[C---:B---3--:R-:W-:Y:S02]  /*11e60*/  @!P1 LEA R82, P2, R212.reuse, R80, 0x1 ;  /* 0x00000050d4529211 */ /* 0x048fe400078408ff */
[----:B----4-:R-:W-:Y:S02]  /*11e70*/  @!P0 IMAD.WIDE R20, R193, 0x2, R80 ;  /* 0x00000002c1148825 */ /* 0x010fe400078e0250 */
        /* <DEDUP_REMOVED lines=25> */
.L_x_5003:
[----:B------:R-:W-:Y:S05]  /*12010*/  BSYNC B1 ;  /* 0x0000000000017941 */ /* 0x000fea0003800000 */
.L_x_5002:
[----:B-1----:R-:W-:Y:S01]  /*12020*/  VIADD R0, R196, 0x20 ;  /* 0x00000020c4007836 */ /* 0x002fe20000000000 */
[----:B0----5:R0:W1:Y:S04]  /*12030*/  SHFL.IDX PT, R7, R90, 0x1, 0x181f ;  /* 0x00381f005a077f89 */ /* 0x02106800000e0000 */
        /* <DEDUP_REMOVED lines=9> */
[CC--:B0-----:R-:W-:Y:S02]  /*120d0*/  @!P5 LEA R12, P4, R212.reuse, R6.reuse, 0x1 ;  /* 0x00000006d40cd211 */ /* 0x0c1fe400078808ff */
[----:B-1----:R-:W-:Y:S02]  /*120e0*/  @!P6 IMAD.WIDE R4, R193, 0x2, R6 ;  /* 0x00000002c104e825 */ /* 0x002fe400078e0206 */
        /* <DEDUP_REMOVED lines=25> */
.L_x_4999:
[----:B------:R-:W-:Y:S01]  /*12280*/  ULDC.64 UR4, c[0x0][0xc00] ;  /* 0x0003000000047ab9 */ /* 0x000fe20000000a00 */
[----:B------:R-:W-:Y:S01]  /*12290*/  IMAD.MOV.U32 R3, RZ, RZ, RZ ;  /* 0x000000ffff037224 */ /* 0x000fe200078e00ff */
[----:B------:R-:W-:Y:S01]  /*122a0*/  ISETP.NE.U32.AND P0, PT, RZ, UR4, PT ;  /* 0x00000004ff007c0c */ /* 0x000fe2000bf05070 */
[----:B------:R-:W3:Y:S01]  /*122b0*/  S2R R8, SR_TID.X ;  /* 0x0000000000087919 */ /* 0x000ee20000002100 */
[----:B------:R-:W-:Y:S01]  /*122c0*/  IADD3 R4, P1, R205, UR4, RZ ;  /* 0x00000004cd047c10 */ /* 0x000fe2000ff3e0ff */
[----:B------:R-:W4:Y:S01]  /*122d0*/  LDC R21, c[0x0][0xbe8] ;  /* 0x0002fa00ff157b82 */ /* 0x000f220000000800 */
        /* <DEDUP_REMOVED lines=9> */
[----:B------:R-:W-:Y:S01]  /*12370*/  @P1 IADD3.X R7, R206, UR5, RZ, P2, !PT ;  /* 0x00000005ce071c10 */ /* 0x000fe200097fe4ff */
[----:B---3--:R-:W-:-:S04]  /*12380*/  VIADD R8, R8, 0xffffff80 ;  /* 0xffffff8008087836 */ /* 0x008fc80000000000 */
[----:B------:R0:W5:Y:S01]  /*12390*/  @P1 LDG.E R0, desc[UR40][R6.64] ;  /* 0x0000002806001981 */ /* 0x000162000c1e1900 */
[----:B------:R-:W-:Y:S01]  /*123a0*/  ISETP.GE.AND P2, PT, R8, 0x40, PT ;  /* 0x000000400800780c */ /* 0x000fe20003f46270 */
[----:B------:R-:W-:-:S12]  /*123b0*/  @P1 BRA `(.L_x_5005) ;  /* 0x0000000000101947 */ /* 0x000fd80003800000 */
[----:B------:R-:W-:Y:S05]  /*123c0*/  @!P0 BRA `(.L_x_5005) ;  /* 0x00000000000c8947 */ /* 0x000fea0003800000 */
[----:B0-----:R-:W3:Y:S04]  /*123d0*/  LDG.E R7, desc[UR40][R4.64] ;  /* 0x0000002804077981 */ /* 0x001ee8000c1e1900 */
[----:B-----5:R-:W3:Y:S02]  /*123e0*/  LDG.E R0, desc[UR40][R4.64+0x4] ;  /* 0x0000042804007981 */ /* 0x020ee4000c1e1900 */
[----:B---3--:R-:W-:-:S07]  /*123f0*/  IMAD.IADD R0, R0, 0x1, -R7 ;  /* 0x0000000100007824 */ /* 0x008fce00078e0a07 */
.L_x_5005:
[----:B------:R-:W-:Y:S01]  /*12400*/  BSSY B1, `(.L_x_5006) ;  /* 0x000002d000017945 */ /* 0x000fe20003800000 */
[----:B------:R-:W-:Y:S02]  /*12410*/  SHF.R.S32.HI R12, RZ, 0x1f, R204 ;  /* 0x0000001fff0c7819 */ /* 0x000fe400000114cc */
[----:B------:R-:W-:Y:S02]  /*12420*/  SEL R207, R207, RZ, !P0 ;  /* 0x000000ffcfcf7207 */ /* 0x000fe40004000000 */
[----:B------:R-:W-:Y:S02]  /*12430*/  SEL R219, R219, RZ, !P0 ;  /* 0x000000ffdbdb7207 */ /* 0x000fe40004000000 */
[----:B-----5:R-:W-:Y:S01]  /*12440*/  SHF.R.S32.HI R10, RZ, 0x1f, R3 ;  /* 0x0000001fff0a7819 */ /* 0x020fe20000011403 */
[----:B------:R-:W-:Y:S06]  /*12450*/  @P2 BRA `(.L_x_5007) ;  /* 0x00000000009c2947 */ /* 0x000fec0003800000 */
[----:B0-----:R-:W0:Y:S01]  /*12460*/  S2R R5, SR_TID.X ;  /* 0x0000000000057919 */ /* 0x001e220000002100 */
        /* <DEDUP_REMOVED lines=16> */
[----:B------:R-:W3:Y:S01]  /*12570*/  @P0 LDC R15, c[0x0][0xbf0] ;  /* 0x0002fc00ff0f0b82 */ /* 0x000ee20000000800 */
[----:B------:R-:W-:-:S04]  /*12580*/  IMAD.WIDE.U32 R4, R207, UR4, R4 ;  /* 0x00000004cf047c25 */ /* 0x000fc8000f8e0004 */
[----:B0-----:R-:W-:-:S05]  /*12590*/  @P0 IMAD.HI.U32 R6, R8, R13, RZ ;  /* 0x0000000d08060227 */ /* 0x001fca00078e00ff */
[----:B---3--:R-:W-:Y:S01]  /*125a0*/  @P0 SHF.R.U32.HI R7, RZ, R15, R6 ;  /* 0x0000000fff070219 */ /* 0x008fe20000011606 */
        /* <DEDUP_REMOVED lines=18> */
.L_x_5007:
[----:B------:R-:W-:Y:S05]  /*126d0*/  BSYNC B1 ;  /* 0x0000000000017941 */ /* 0x000fea0003800000 */
.L_x_5006:
[----:B----4-:R-:W-:Y:S01]  /*126e0*/  ISETP.NE.AND P0, PT, R21, 0x1, PT ;  /* 0x000000011500780c */ /* 0x010fe20003f05270 */
[----:B-1----:R-:W1:Y:S01]  /*126f0*/  LDC R24, c[0x0][0xac8] ;  /* 0x0002b200ff187b82 */ /* 0x002e620000000800 */
[----:B------:R-:W-:Y:S01]  /*12700*/  ULDC.64 UR4, c[0x0][0xaa0] ;  /* 0x0002a80000047ab9 */ /* 0x000fe20000000a00 */
[----:B0--3--:R-:W-:Y:S01]  /*12710*/  IMAD R7, R217, 0x20, R218 ;  /* 0x00000020d9077824 */ /* 0x009fe200078e02da */
[----:B------:R-:W-:Y:S01]  /*12720*/  BSSY B1, `(.L_x_5008) ;  /* 0x000006b000017945 */ /* 0x000fe20003800000 */
[----:B------:R-:W-:Y:S01]  /*12730*/  IMAD R6, R10, UR4, RZ ;  /* 0x000000040a067c24 */ /* 0x000fe2000f8e02ff */
[----:B------:R-:W-:Y:S01]  /*12740*/  SHF.R.S32.HI R30, RZ, 0x1f, R209 ;  /* 0x0000001fff1e7819 */ /* 0x000fe200000114d1 */
        /* <DEDUP_REMOVED lines=8> */
[----:B------:R-:W-:-:S02]  /*127d0*/  IMAD.IADD R5, R5, 0x1, R3 ;  /* 0x0000000105057824 */ /* 0x000fc400078e0203 */
[----:B------:R-:W-:Y:S02]  /*127e0*/  IMAD R3, R12, UR4, RZ ;  /* 0x000000040c037c24 */ /* 0x000fe4000f8e02ff */
[C---:B------:R-:W-:Y:S01]  /*127f0*/  IMAD.WIDE.U32 R4, R204.reuse, UR4, R4 ;  /* 0x00000004cc047c25 */ /* 0x040fe2000f8e0004 */
[----:B------:R-:W3:Y:S03]  /*12800*/  @P0 LDC R11, c[0x0][0xbf0] ;  /* 0x0002fc00ff0b0b82 */ /* 0x000ee60000000800 */
[----:B------:R-:W-:Y:S01]  /*12810*/  IMAD R3, R204, UR5, R3 ;  /* 0x00000005cc037c24 */ /* 0x000fe2000f8e0203 */
[-C--:B-1----:R-:W-:Y:S01]  /*12820*/  ISETP.GE.AND P1, PT, R212, R24.reuse, PT ;  /* 0x00000018d400720c */ /* 0x082fe20003f26270 */
        /* <DEDUP_REMOVED lines=15> */
[----:B---3--:R-:W-:Y:S01]  /*12920*/  @P0 SHF.R.U32.HI R3, RZ, R11, R6 ;  /* 0x0000000bff030219 */ /* 0x008fe20000011606 */
[----:B------:R-:W-:Y:S01]  /*12930*/  IMAD R29, R0, R21, RZ ;  /* 0x00000015001d7224 */ /* 0x000fe200078e02ff */
[----:B------:R-:W-:Y:S01]  /*12940*/  LOP3.LUT R9, R10, 0x2, R7, 0xe2, !PT ;  /* 0x000000020a097812 */ /* 0x000fe200078ee207 */
[----:B------:R-:W-:Y:S01]  /*12950*/  IMAD.IADD R196, R218, 0x1, R196 ;  /* 0x00000001dac47824 */ /* 0x000fe200078e02c4 */
[----:B------:R-:W-:Y:S01]  /*12960*/  SEL R10, RZ, 0xffffffff, P2 ;  /* 0xffffffffff0a7807 */ /* 0x000fe20001000000 */
[--C-:B------:R-:W-:Y:S01]  /*12970*/  IMAD.MOV R7, RZ, RZ, -R3.reuse ;  /* 0x000000ffff077224 */ /* 0x100fe200078e0a03 */
[----:B------:R-:W-:Y:S01]  /*12980*/  SHF.R.S32.HI R6, RZ, 0x1f, R3 ;  /* 0x0000001fff067819 */ /* 0x000fe20000011403 */
[----:B------:R-:W-:Y:S01]  /*12990*/  IMAD.WIDE.U32 R4, R3, UR4, R4 ;  /* 0x0000000403047c25 */ /* 0x000fe2000f8e0004 */
[----:B------:R-:W-:-:S02]  /*129a0*/  SEL R11, RZ, 0xffffffff, P1 ;  /* 0xffffffffff0b7807 */ /* 0x000fc40000800000 */
[-C--:B------:R-:W-:Y:S01]  /*129b0*/  ISETP.GE.AND P0, PT, R209, R24.reuse, PT ;  /* 0x00000018d100720c */ /* 0x080fe20003f06270 */
[----:B------:R-:W-:Y:S01]  /*129c0*/  IMAD.SHL.U32 R10, R10, 0x4, RZ ;  /* 0x000000040a0a7824 */ /* 0x000fe200078e00ff */
[-C--:B------:R-:W-:Y:S01]  /*129d0*/  ISETP.GE.AND P2, PT, R221, R24.reuse, PT ;  /* 0x00000018dd00720c */ /* 0x080fe20003f46270 */
        /* <DEDUP_REMOVED lines=36> */
[CC--:B-1----:R-:W-:Y:S02]  /*12c20*/  @!P2 LEA R8, P0, R212.reuse, R6.reuse, 0x1 ;  /* 0x00000006d408a211 */ /* 0x0c2fe400078008ff */
        /* <DEDUP_REMOVED lines=26> */
.L_x_5009:
[----:B------:R-:W-:Y:S05]  /*12dd0*/  BSYNC B1 ;  /* 0x0000000000017941 */ /* 0x000fea0003800000 */
.L_x_5008:
        /* <DEDUP_REMOVED lines=14> */
[-C--:B------:R-:W-:Y:S02]  /*12ec0*/  @!P4 LEA R10, P6, R211, R6.reuse, 0x1 ;  /* 0x00000006d30ac211 */ /* 0x080fe400078c08ff */
        /* <DEDUP_REMOVED lines=21> */
.L_x_5004:
[----:B------:R-:W-:Y:S05]  /*13020*/  BSYNC B0 ;  /* 0x0000000000007941 */ /* 0x000fea0003800000 */
.L_x_4998:
[----:B------:R-:W-:Y:S02]  /*13030*/  ULDC UR4, c[0x0][0xc3c] ;  /* 0x00030f0000047ab9 */ /* 0x000fe40000000800 */
[----:B------:R-:W-:-:S13]  /*13040*/  ISETP.GE.AND P0, PT, R27, UR4, PT ;  /* 0x000000041b007c0c */ /* 0x000fda000bf06270 */
[----:B------:R-:W-:Y:S05]  /*13050*/  @!P0 BRA `(.L_x_5010) ;  /* 0xfffffee000648947 */ /* 0x000fea000383ffff */
[----:B------:R-:W-:Y:S05]  /*13060*/  BRA `(.L_x_4872) ;  /* 0x0000008c00e07947 */ /* 0x000fea0003800000 */
.L_x_4870:
        /* <DEDUP_REMOVED lines=18> */
.L_x_5011:
        /* <DEDUP_REMOVED lines=41> */
.L_x_5017:
        /* <DEDUP_REMOVED lines=12> */
.L_x_5016:
[----:B------:R-:W-:Y:S05]  /*134e0*/  BSYNC B0 ;  /* 0x0000000000007941 */ /* 0x000fea0003800000 */
.L_x_5015:
        /* <DEDUP_REMOVED lines=21> */
.L_x_5013:
        /* <DEDUP_REMOVED lines=20> */
.L_x_5018:
[----:B-12---:R-:W-:Y:S01]  /*13780*/  IMAD.MOV R5, RZ, RZ, -R3 ;  /* 0x000000ffff057224 */ /* 0x006fe200078e0a03 */
[----:B------:R-:W-:Y:S01]  /*13790*/  IABS R7, R9 ;  /* 0x0000000900077213 */ /* 0x000fe20000000000 */
[----:B---3--:R-:W-:Y:S02]  /*137a0*/  IMAD R16, R16, UR5, R8 ;  /* 0x0000000510107c24 */ /* 0x008fe4000f8e0208 */
        /* <DEDUP_REMOVED lines=22> */
[----:B------:R-:W-:Y:S01]  /*13910*/  VIADDMNMX R11, R10, UR5, R11, PT ;  /* 0x000000050a0b7c46 */ /* 0x000fe2000b80010b */
[----:B------:R-:W-:-:S03]  /*13920*/  IMAD.IADD R5, R8, 0x1, R5 ;  /* 0x0000000108057824 */ /* 0x000fc600078e0205 */
        /* <DEDUP_REMOVED lines=12> */
[----:B------:R-:W-:-:S03]  /*139f0*/  LOP3.LUT R3, R8, R11, RZ, 0x3c, !PT ;  /* 0x0000000b08037212 */ /* 0x000fc600078e3cff */
        /* <DEDUP_REMOVED lines=16> */
.L_x_5014:
[----:B------:R-:W-:Y:S02]  /*13b00*/  IMAD.MOV.U32 R17, RZ, RZ, RZ ;  /* 0x000000ffff117224 */ /* 0x000fe400078e00ff */
[----:B------:R-:W-:Y:S02]  /*13b10*/  IMAD.U32 R16, RZ, RZ, UR6 ;  /* 0x00000006ff107e24 */ /* 0x000fe4000f8e00ff */
[----:B------:R-:W-:-:S07]  /*13b20*/  IMAD.MOV.U32 R18, RZ, RZ, RZ ;  /* 0x000000ffff127224 */ /* 0x000fce00078e00ff */
.L_x_5019:
[----:B------:R-:W-:-:S13]  /*13b30*/  ISETP.NE.AND P0, PT, R0, RZ, PT ;  /* 0x000000ff0000720c */ /* 0x000fda0003f05270 */
[----:B------:R-:W1:Y:S01]  /*13b40*/  @!P0 S2R R3, SR_CgaCtaId ;  /* 0x0000000000038919 */ /* 0x000e620000008800 */
[----:B------:R-:W-:-:S04]  /*13b50*/  @!P0 MOV R0, 0x400 ;  /* 0x0000040000008802 */ /* 0x000fc80000000f00 */
[----:B-1----:R-:W-:-:S05]  /*13b60*/  @!P0 LEA R0, R3, R0, 0x18 ;  /* 0x0000000003008211 */ /* 0x002fca00078ec0ff */
[----:B------:R1:W-:Y:S01]  /*13b70*/  @!P0 STS.128 [R0+0x28cd0], R16 ;  /* 0x028cd01000008388 */ /* 0x0003e20000000c00 */
[----:B------:R-:W-:Y:S06]  /*13b80*/  BAR.ARV 0x5, 0x180 ;  /* 0x0146000000007b1d */ /* 0x000fec0000002000 */
.L_x_5012:
        /* <DEDUP_REMOVED lines=25> */
[----:B------:R0:W-:Y:S04]  /*13d20*/  STL [R1+0x4], R3 ;  /* 0x0000040301007387 */ /* 0x0001e80000100800 */
[----:B------:R0:W-:Y:S04]  /*13d30*/  STL [R1+0x54], R2 ;  /* 0x0000540201007387 */ /* 0x0001e80000100800 */
[----:B------:R0:W-:Y:S04]  /*13d40*/  STL [R1+0x3c], RZ ;  /* 0x00003cff01007387 */ /* 0x0001e80000100800 */
[----:B------:R0:W-:Y:S04]  /*13d50*/  STL [R1+0x18], R0 ;  /* 0x0000180001007387 */ /* 0x0001e80000100800 */
[----:B------:R0:W-:Y:S04]  /*13d60*/  STL [R1+0x10], RZ ;  /* 0x000010ff01007387 */ /* 0x0001e80000100800 */
[----:B------:R0:W-:Y:S04]  /*13d70*/  STL [R1+0xc], RZ ;  /* 0x00000cff01007387 */ /* 0x0001e80000100800 */
[----:B------:R0:W-:Y:S02]  /*13d80*/  STL [R1+0x1c], R0 ;  /* 0x00001c0001007387 */ /* 0x0001e40000100800 */
.L_x_5184:
[----:B01----:R-:W0:Y:S02]  /*13d90*/  LDC.64 R2, c[0x0][0xc88] ;  /* 0x00032200ff027b82 */ /* 0x003e240000000a00 */
[----:B0-----:R-:W-:-:S05]  /*13da0*/  IMAD.WIDE R2, R19, 0x4, R2 ;  /* 0x0000000413027825 */ /* 0x001fca00078e0202 */
[----:B--2---:R0:W2:Y:S01]  /*13db0*/  LDG.E R13, desc[UR40][R2.64] ;  /* 0x00000028020d7981 */ /* 0x0040a2000c1e1900 */
[----:B------:R-:W-:Y:S05]  /*13dc0*/  YIELD ;  /* 0x0000000000007946 */ /* 0x000fea0003800000 */
[----:B------:R-:W-:Y:S01]  /*13dd0*/  ULDC.64 UR4, c[0x0][0xa28] ;  /* 0x00028a0000047ab9 */ /* 0x000fe20000000a00 */
[----:B------:R-:W-:Y:S01]  /*13de0*/  IMAD.MOV.U32 R10, RZ, RZ, RZ ;  /* 0x000000ffff0a7224 */ /* 0x000fe200078e00ff */
[----:B------:R-:W-:Y:S01]  /*13df0*/  ISETP.NE.U32.AND P0, PT, RZ, UR4, PT ;  /* 0x00000004ff007c0c */ /* 0x000fe2000bf05070 */
[----:B------:R-:W-:Y:S01]  /*13e00*/  ULDC.64 UR10, c[0x0][0xa18] ;  /* 0x00028600000a7ab9 */ /* 0x000fe20000000a00 */
[----:B0-----:R-:W-:Y:S01]  /*13e10*/  CS2R R2, SRZ ;  /* 0x0000000000027805 */ /* 0x001fe2000001ff00 */
        /* <DEDUP_REMOVED lines=17> */
[C---:B------:R-:W-:Y:S02]  /*13f30*/  IADD3 R8, P5, R0.reuse, UR6, RZ ;  /* 0x0000000600087c10 */ /* 0x040fe4000ffbe0ff */
[----:B------:R-:W-:Y:S01]  /*13f40*/  ISETP.NE.AND.EX P3, PT, RZ, UR11, PT, P3 ;  /* 0x0000000bff007c0c */ /* 0x000fe2000bf65330 */
[----:B------:R-:W-:Y:S01]  /*13f50*/  STL [R1+0x20], R15 ;  /* 0x0000200f01007387 */ /* 0x000fe20000100800 */
[----:B------:R-:W-:Y:S02]  /*13f60*/  ISETP.NE.U32.AND P0, PT, RZ, UR6, PT ;  /* 0x00000006ff007c0c */ /* 0x000fe4000bf05070 */
[----:B-1----:R-:W-:-:S02]  /*13f70*/  IADD3 R4, P4, R0, UR4, RZ ;  /* 0x0000000400047c10 */ /* 0x002fc4000ff9e0ff */
[----:B------:R-:W-:Y:S02]  /*13f80*/  ISETP.NE.U32.AND P1, PT, RZ, UR8, PT ;  /* 0x00000008ff007c0c */ /* 0x000fe4000bf25070 */
[C---:B------:R-:W-:Y:S02]  /*13f90*/  IADD3.X R5, R15.reuse, UR5, RZ, P4, !PT ;  /* 0x000000050f057c10 */ /* 0x040fe4000a7fe4ff */
[----:B0-----:R-:W-:Y:S01]  /*13fa0*/  IADD3 R6, P4, R0, UR8, RZ ;  /* 0x0000000800067c10 */ /* 0x001fe2000ff9e0ff */
[----:B------:R-:W-:Y:S01]  /*13fb0*/  ULDC UR4, c[0x0][0x288] ;  /* 0x0000a20000047ab9 */ /* 0x000fe20000000800 */
[----:B------:R-:W-:Y:S01]  /*13fc0*/  ISETP.NE.AND.EX P0, PT, RZ, UR7, PT, P0 ;  /* 0x00000007ff007c0c */ /* 0x000fe2000bf05300 */
[----:B------:R-:W2:Y:S01]  /*13fd0*/  @P2 LDG.E R10, desc[UR40][R4.64] ;  /* 0x00000028040a2981 */ /* 0x000ea2000c1e1900 */
[----:B------:R-:W-:Y:S02]  /*13fe0*/  IADD3.X R7, R15, UR9, RZ, P4, !PT ;  /* 0x000000090f077c10 */ /* 0x000fe4000a7fe4ff */
[----:B------:R-:W-:-:S02]  /*13ff0*/  ISETP.NE.AND.EX P1, PT, RZ, UR9, PT, P1 ;  /* 0x00000009ff007c0c */ /* 0x000fc4000bf25310 */
[----:B------:R-:W-:-:S07]  /*14000*/  IADD3.X R9, R15, UR7, RZ, P5, !PT ;  /* 0x000000070f097c10 */ /* 0x000fce000affe4ff */
[----:B------:R0:W5:Y:S04]  /*14010*/  @P0 LDG.E R12, desc[UR40][R8.64] ;  /* 0x00000028080c0981 */ /* 0x000168000c1e1900 */
[----:B------:R0:W5:Y:S04]  /*14020*/  @P1 LDG.E R3, desc[UR40][R6.64] ;  /* 0x0000002806031981 */ /* 0x000168000c1e1900 */
[----:B--2---:R1:W-:Y:S02]  /*14030*/  STL [R1+0x34], R10 ;  /* 0x0000340a01007387 */ /* 0x0043e40000100800 */
[----:B-1----:R-:W-:Y:S01]  /*14040*/  @P3 IADD3 R10, P4, R0, UR10, RZ ;  /* 0x0000000a000a3c10 */ /* 0x002fe2000ff9e0ff */
[----:B------:R-:W-:Y:S01]  /*14050*/  IMAD.U32 R0, RZ, RZ, UR4 ;  /* 0x00000004ff007e24 */ /* 0x000fe2000f8e00ff */
[----:B------:R-:W-:-:S02]  /*14060*/  ULDC.64 UR4, c[0x0][0x418] ;  /* 0x0001060000047ab9 */ /* 0x000fc40000000a00 */
[----:B------:R-:W-:-:S05]  /*14070*/  @P3 IADD3.X R11, R15, UR11, RZ, P4, !PT ;  /* 0x0000000b0f0b3c10 */ /* 0x000fca000a7fe4ff */
[----:B------:R-:W2:Y:S01]  /*14080*/  @P3 LDG.E R0, desc[UR40][R10.64] ;  /* 0x000000280a003981 */ /* 0x000ea2000c1e1900 */
[----:B------:R-:W-:-:S03]  /*14090*/  UISETP.NE.U32.AND UP0, UPT, UR4, URZ, UPT ;  /* 0x0000003f0400728c */ /* 0x000fc6000bf05070 */
[----:B------:R-:W-:Y:S01]  /*140a0*/  ULDC UR4, c[0x0][0x424] ;  /* 0x0001090000047ab9 */ /* 0x000fe20000000800 */
[----:B------:R-:W-:-:S03]  /*140b0*/  UISETP.NE.AND.EX UP0, UPT, UR5, URZ, UPT, UP0 ;  /* 0x0000003f0500728c */ /* 0x000fc6000bf05300 */
[----:B------:R-:W-:Y:S01]  /*140c0*/  ULDC UR5, c[0x0][0x2f0] ;  /* 0x0000bc0000057ab9 */ /* 0x000fe20000000800 */
[----:B------:R-:W-:Y:S01]  /*140d0*/  USEL UR4, UR4, 0x1, UP0 ;  /* 0x0000000104047887 */ /* 0x000fe20008000000 */
[----:B--2---:R1:W-:Y:S04]  /*140e0*/  STL [R1+0x38], R0 ;  /* 0x0000380001007387 */ /* 0x0043e80000100800 */
[----:B------:R0:W5:Y:S01]  /*140f0*/  LDL R14, [R1+0x38] ;  /* 0x00003800010e7983 */ /* 0x0001620000100800 */
[----:B------:R-:W-:-:S03]  /*14100*/  UIMAD UR4, UR4, UR5, URZ ;  /* 0x00000005040472a4 */ /* 0x000fc6000f8e023f */
[----:B------:R-:W-:Y:S02]  /*14110*/  ULDC UR5, c[0x0][0x348] ;  /* 0x0000d20000057ab9 */ /* 0x000fe40000000800 */
[----:B-1----:R-:W-:Y:S02]  /*14120*/  IMAD.U32 R0, RZ, RZ, UR5 ;  /* 0x00000005ff007e24 */ /* 0x002fe4000f8e00ff */
[----:B------:R-:W-:Y:S01]  /*14130*/  IMAD.U32 R10, RZ, RZ, UR4 ;  /* 0x00000004ff0a7e24 */ /* 0x000fe2000f8e00ff */
[----:B0-----:R-:W-:Y:S06]  /*14140*/  @P3 BRA `(.L_x_5021) ;  /* 0x0000000000143947 */ /* 0x001fec0003800000 */
[----:B------:R-:W-:Y:S05]  /*14150*/  @!P2 BRA `(.L_x_5021) ;  /* 0x000000000010a947 */ /* 0x000fea0003800000 */
[----:B------:R-:W2:Y:S04]  /*14160*/  LDG.E R11, desc[UR40][R4.64] ;  /* 0x00000028040b7981 */ /* 0x000ea8000c1e1900 */
[----:B------:R-:W2:Y:S02]  /*14170*/  LDG.E R4, desc[UR40][R4.64+0x4] ;  /* 0x0000042804047981 */ /* 0x000ea4000c1e1900 */
[----:B--2--5:R-:W-:-:S05]  /*14180*/  IMAD.IADD R14, R4, 0x1, -R11 ;  /* 0x00000001040e7824 */ /* 0x024fca00078e0a0b */
[----:B------:R0:W-:Y:S02]  /*14190*/  STL [R1+0x38], R14 ;  /* 0x0000380e01007387 */ /* 0x0001e40000100800 */
.L_x_5021:
[----:B-----5:R-:W-:Y:S01]  /*141a0*/  IMAD.IADD R4, R12, 0x1, R2 ;  /* 0x000000010c047824 */ /* 0x020fe200078e0202 */
[----:B------:R-:W-:Y:S01]  /*141b0*/  ULDC.64 UR4, c[0x0][0xa20] ;  /* 0x0002880000047ab9 */ /* 0x000fe20000000a00 */
[----:B------:R1:W-:Y:S01]  /*141c0*/  STL [R1+0x14], R13 ;  /* 0x0000140d01007387 */ /* 0x0003e20000100800 */
[----:B------:R-:W-:-:S03]  /*141d0*/  ISETP.NE.U32.AND P2, PT, RZ, UR4, PT ;  /* 0x00000004ff007c0c */ /* 0x000fc6000bf45070 */
[----:B------:R1:W-:Y:S01]  /*141e0*/  STL [R1+0x24], R4 ;  /* 0x0000240401007387 */ /* 0x0003e20000100800 */
[----:B------:R-:W-:-:S13]  /*141f0*/  ISETP.NE.AND.EX P2, PT, RZ, UR5, PT, P2 ;  /* 0x00000005ff007c0c */ /* 0x000fda000bf45320 */
[----:B-1----:R-:W-:Y:S05]  /*14200*/  @!P2 BRA `(.L_x_5022) ;  /* 0x000000000014a947 */ /* 0x002fea0003800000 */
[----:B------:R-:W2:Y:S02]  /*14210*/  LDL R4, [R1] ;  /* 0x0000000001047983 */ /* 0x000ea40000100800 */
[----:B--2---:R-:W-:-:S04]  /*14220*/  IADD3 R10, P0, R4, UR4, RZ ;  /* 0x00000004040a7c10 */ /* 0x004fc8000ff1e0ff */
[----:B------:R-:W-:-:S05]  /*14230*/  IADD3.X R11, R15, UR5, RZ, P0, !PT ;  /* 0x000000050f0b7c10 */ /* 0x000fca00087fe4ff */
[----:B------:R1:W5:Y:S01]  /*14240*/  LDG.E R10, desc[UR40][R10.64] ;  /* 0x000000280a0a7981 */ /* 0x000362000c1e1900 */
[----:B------:R-:W-:Y:S05]  /*14250*/  BRA `(.L_x_5023) ;  /* 0x0000000000107947 */ /* 0x000fea0003800000 */
.L_x_5022:
[----:B------:R-:W-:Y:S05]  /*14260*/  @!P0 BRA `(.L_x_5023) ;  /* 0x00000000000c8947 */ /* 0x000fea0003800000 */
[----:B------:R-:W2:Y:S04]  /*14270*/  LDG.E R10, desc[UR40][R8.64] ;  /* 0x00000028080a7981 */ /* 0x000ea8000c1e1900 */
[----:B------:R-:W2:Y:S02]  /*14280*/  LDG.E R8, desc[UR40][R8.64+0x4] ;  /* 0x0000042808087981 */ /* 0x000ea4000c1e1900 */
[----:B--2---:R-:W-:-:S07]  /*14290*/  IMAD.IADD R10, R8, 0x1, -R10 ;  /* 0x00000001080a7824 */ /* 0x004fce00078e0a0a */
.L_x_5023:
[----:B-----5:R-:W-:Y:S01]  /*142a0*/  IMAD.IADD R10, R10, 0x1, -R2 ;  /* 0x000000010a0a7824 */ /* 0x020fe200078e0a02 */
[----:B------:R-:W2:Y:S01]  /*142b0*/  LDC R4, c[0x0][0x448] ;  /* 0x00011200ff047b82 */ /* 0x000ea20000000800 */
[----:B------:R-:W3:Y:S04]  /*142c0*/  @P1 LDG.E R2, desc[UR40][R6.64] ;  /* 0x0000002806021981 */ /* 0x000ee8000c1e1900 */
[----:B------:R-:W3:Y:S01]  /*142d0*/  @P1 LDG.E R6, desc[UR40][R6.64+0x4] ;  /* 0x0000042806061981 */ /* 0x000ee2000c1e1900 */
[----:B------:R-:W-:Y:S01]  /*142e0*/  BSSY B0, `(.L_x_5024) ;  /* 0x00001d2000007945 */ /* 0x000fe20003800000 */
[----:B--2---:R-:W-:-:S13]  /*142f0*/  ISETP.NE.AND P0, PT, R4, 0x1, PT ;  /* 0x000000010400780c */ /* 0x004fda0003f05270 */
[----:B------:R-:W2:Y:S01]  /*14300*/  @P0 LDC R5, c[0x0][0x44c] ;  /* 0x00011300ff050b82 */ /* 0x000ea20000000800 */
[----:B---3--:R-:W-:-:S07]  /*14310*/  @P1 IMAD.IADD R0, R6, 0x1, -R2 ;  /* 0x0000000106001824 */ /* 0x008fce00078e0a02 */
[----:B------:R-:W3:Y:S01]  /*14320*/  @P0 LDC R6, c[0x0][0x450] ;  /* 0x00011400ff060b82 */ /* 0x000ee20000000800 */
[----:B------:R-:W-:-:S04]  /*14330*/  IMAD.SHL.U32 R2, R17, 0x40, RZ ;  /* 0x0000004011027824 */ /* 0x000fc800078e00ff */
[----:B------:R-:W-:-:S04]  /*14340*/  VIADD R2, R2, 0x3f ;  /* 0x0000003f02027836 */ /* 0x000fc80000000000 */
[----:B--2---:R-:W-:-:S04]  /*14350*/  @P0 IMAD.HI.U32 R5, R2, R5, RZ ;  /* 0x0000000502050227 */ /* 0x004fc800078e00ff */
[----:B------:R-:W-:Y:S02]  /*14360*/  IMAD.MOV.U32 R4, RZ, RZ, R2 ;  /* 0x000000ffff047224 */ /* 0x000fe400078e0002 */
[----:B------:R-:W-:-:S05]  /*14370*/  IMAD.IADD R2, R10, 0x1, R0 ;  /* 0x000000010a027824 */ /* 0x000fca00078e0200 */
[C---:B------:R-:W-:Y:S02]  /*14380*/  IADD3 R21, R2.reuse, 0x40, -R14 ;  /* 0x0000004002157810 */ /* 0x040fe40007ffe80e */
[----:B---3--:R-:W-:Y:S01]  /*14390*/  @P0 SHF.R.U32.HI R4, RZ, R6, R5 ;  /* 0x00000006ff040219 */ /* 0x008fe20000011605 */
[----:B------:R-:W-:-:S04]  /*143a0*/  VIADD R5, R2, 0x3f ;  /* 0x0000003f02057836 */ /* 0x000fc80000000000 */
[----:B------:R-:W-:Y:S01]  /*143b0*/  IMAD.IADD R2, R21, 0x1, R4 ;  /* 0x0000000115027824 */ /* 0x000fe200078e0204 */
[----:B------:R-:W-:-:S04]  /*143c0*/  SHF.R.S32.HI R4, RZ, 0x1f, R5 ;  /* 0x0000001fff047819 */ /* 0x000fc80000011405 */
[----:B------:R-:W-:Y:S02]  /*143d0*/  LEA.HI R20, R4, R5, RZ, 0x6 ;  /* 0x0000000504147211 */ /* 0x000fe400078f30ff */
[----:B------:R-:W-:Y:S02]  /*143e0*/  SHF.R.S32.HI R4, RZ, 0x1f, R2 ;  /* 0x0000001fff047819 */ /* 0x000fe40000011402 */
[----:B------:R-:W-:Y:S02]  /*143f0*/  SHF.R.S32.HI R20, RZ, 0x6, R20 ;  /* 0x00000006ff147819 */ /* 0x000fe40000011414 */
[----:B------:R-:W-:-:S04]  /*14400*/  LEA.HI R2, R4, R2, RZ, 0x6 ;  /* 0x0000000204027211 */ /* 0x000fc800078f30ff */
[----:B------:R-:W-:-:S04]  /*14410*/  SHF.R.S32.HI R2, RZ, 0x6, R2 ;  /* 0x00000006ff027819 */ /* 0x000fc80000011402 */
[----:B------:R-:W-:-:S05]  /*14420*/  VIMNMX R2, R20, R2, PT ;  /* 0x0000000214027248 */ /* 0x000fca0003fe0100 */
[--C-:B------:R-:W-:Y:S02]  /*14430*/  IMAD R2, R2, 0x40, -R10.reuse ;  /* 0x0000004002027824 */ /* 0x100fe400078e0a0a */
[----:B------:R-:W-:-:S03]  /*14440*/  IMAD.MOV R10, RZ, RZ, -R10 ;  /* 0x000000ffff0a7224 */ /* 0x000fc600078e0a0a */
[----:B------:R-:W-:Y:S02]  /*14450*/  VIMNMX R0, R2, R0, PT ;  /* 0x0000000002007248 */ /* 0x000fe40003fe0100 */
[----:B------:R-:W-:-:S04]  /*14460*/  VIMNMX R2, RZ, R10, !PT ;  /* 0x0000000aff027248 */ /* 0x000fc80007fe0100 */
        /* <DEDUP_REMOVED lines=13> */
[----:B------:R-:W2:Y:S02]  /*14540*/  S2R R4, SR_TID.X ;  /* 0x0000000000047919 */ /* 0x000ea40000002100 */
[----:B--2---:R-:W-:-:S04]  /*14550*/  SHF.R.U32.HI R4, RZ, 0x5, R4 ;  /* 0x00000005ff047819 */ /* 0x004fc80000011604 */
[----:B------:R-:W-:-:S05]  /*14560*/  LOP3.LUT R4, R4, 0x3, RZ, 0xc0, !PT ;  /* 0x0000000304047812 */ /* 0x000fca00078ec0ff */
[----:B0-----:R0:W2:Y:S02]  /*14570*/  SHFL.IDX PT, R14, R4, RZ, 0x1f ;  /* 0x00001fff040e7589 */ /* 0x0010a400000e0000 */
.L_x_5228:
[----:B--2---:R-:W-:Y:S02]  /*14580*/  ISETP.NE.AND P0, PT, R14, RZ, PT ;  /* 0x000000ff0e00720c */ /* 0x004fe40003f05270 */
[----:B------:R-:W-:-:S11]  /*14590*/  PLOP3.LUT P6, PT, PT, PT, PT, 0x8, 0x0 ;  /* 0x000000000000781c */ /* 0x000fd60003fce170 */
[----:B------:R-:W-:Y:S05]  /*145a0*/  @P0 BRA `(.L_x_5027) ;  /* 0x00000000000c0947 */ /* 0x000fea0003800000 */
[----:B------:R-:W-:-:S03]  /*145b0*/  UMOV UR4, 0xffffffff ;  /* 0xffffffff00047882 */ /* 0x000fc60000000000 */
[----:B------:R-:W-:Y:S05]  /*145c0*/  BRA.DIV UR4, `(.L_x_5028) ;  /* 0x0000008604ac7947 */ /* 0x000fea000b800000 */
[----:B------:R-:W-:-:S13]  /*145d0*/  ELECT P6, URZ, PT ;  /* 0x00000000003f782f */ /* 0x000fda00038c0000 */
.L_x_5027:
        /* <DEDUP_REMOVED lines=10> */
.L_x_5231:
[----:B------:R-:W-:Y:S05]  /*14680*/  BSYNC B1 ;  /* 0x0000000000017941 */ /* 0x000fea0003800000 */
.L_x_5029:
[----:B------:R-:W-:Y:S04]  /*14690*/  BSSY B1, `(.L_x_5031) ;  /* 0x00000be000017945 */ /* 0x000fe80003800000 */
[----:B------:R-:W-:Y:S05]  /*146a0*/  @!P6 BRA `(.L_x_5032) ;  /* 0x0000000800f0e947 */ /* 0x000fea0003800000 */
[----:B------:R-:W2:Y:S04]  /*146b0*/  LDL R9, [R1+0x4] ;  /* 0x0000040001097983 */ /* 0x000ea80000100800 */
        /* <DEDUP_REMOVED lines=10> */
.L_x_5232:
[----:B------:R-:W-:Y:S05]  /*14760*/  BSYNC B2 ;  /* 0x0000000000027941 */ /* 0x000fea0003800000 */
.L_x_5033:
        /* <DEDUP_REMOVED lines=9> */
.L_x_5036:
[----:B------:R-:W-:Y:S05]  /*14800*/  BSYNC B2 ;  /* 0x0000000000027941 */ /* 0x000fea0003800000 */
.L_x_5035:
        /* <DEDUP_REMOVED lines=14> */
.L_x_5037:
        /* <DEDUP_REMOVED lines=13> */
.L_x_5233:
[----:B------:R-:W-:Y:S05]  /*149c0*/  BSYNC B2 ;  /* 0x0000000000027941 */ /* 0x000fea0003800000 */
.L_x_5038:
[----:B------:R-:W-:Y:S01]  /*149d0*/  BSSY B2, `(.L_x_5040) ;  /* 0x000000b000027945 */ /* 0x000fe20003800000 */
[----:B------:R-:W-:Y:S02]  /*149e0*/  IMAD.MOV.U32 R10, RZ, RZ, 0x0 ;  /* 0x00000000ff0a7424 */ /* 0x000fe400078e00ff */
[----:B-1----:R-:W-:Y:S01]  /*149f0*/  IMAD.MOV.U32 R11, RZ, RZ, 0x12f00000 ;  /* 0x12f00000ff0b7424 */ /* 0x002fe200078e00ff */
[----:B------:R-:W-:Y:S06]  /*14a00*/  @P1 BRA `(.L_x_5041) ;  /* 0x00000000001c1947 */ /* 0x000fec0003800000 */
[----:B------:R-:W1:Y:S01]  /*14a10*/  S2R R7, SR_TID.X ;  /* 0x0000000000077919 */ /* 0x000e620000002100 */
[----:B------:R-:W-:-:S04]  /*14a20*/  IMAD.MOV.U32 R6, RZ, RZ, 0x10000 ;  /* 0x00010000ff067424 */ /* 0x000fc800078e00ff */
[----:B------:R3:W-:Y:S01]  /*14a30*/  SYNCS.ARRIVE.TRANS64 RZ, [R5+URZ+0x28cb0], R6 ;  /* 0x028cb00605ff79a7 */ /* 0x0007e2000800003f */
[----:B-1----:R-:W-:-:S04]  /*14a40*/  LOP3.LUT R7, R7, 0x1f, RZ, 0xc0, !PT ;  /* 0x0000001f07077812 */ /* 0x002fc800078ec0ff */
[----:B------:R-:W-:-:S13]  /*14a50*/  ISETP.NE.AND P0, PT, R7, RZ, PT ;  /* 0x000000ff0700720c */ /* 0x000fda0003f05270 */
[----:B---3--:R-:W-:Y:S05]  /*14a60*/  @!P0 BRA `(.L_x_5041) ;  /* 0x0000000000048947 */ /* 0x008fea0003800000 */
[----:B------:R-:W-:Y:S01]  /*14a70*/  BPT.TRAP 0x1 ;  /* 0x000000040000795c */ /* 0x000fe20000300000 */
.L_x_5041:
[----:B------:R-:W-:Y:S05]  /*14a80*/  BSYNC B2 ;  /* 0x0000000000027941 */ /* 0x000fea0003800000 */
.L_x_5040:
[----:B------:R-:W3:Y:S04]  /*14a90*/  LDL R7, [R1+0x4] ;  /* 0x0000040001077983 */ /* 0x000ee80000100800 */
[----:B------:R-:W3:Y:S01]  /*14aa0*/  LDL R6, [R1+0x10] ;  /* 0x0000100001067983 */ /* 0x000ee20000100800 */
[----:B------:R-:W-:Y:S01]  /*14ab0*/  R2UR UR10, R12 ;  /* 0x000000000c0a72ca */ /* 0x000fe200000e0000 */
[----:B------:R-:W-:Y:S01]  /*14ac0*/  UIADD3 UR4, UP0, UR38, 0x670, URZ ;  /* 0x0000067026047890 */ /* 0x000fe2000ff1e03f */
[----:B------:R-:W-:Y:S01]  /*14ad0*/  R2UR UR6, R10 ;  /* 0x000000000a0672ca */ /* 0x000fe200000e0000 */
[----:B0-2---:R-:W-:Y:S01]  /*14ae0*/  VIADD R5, R5, 0x28cb0 ;  /* 0x00028cb005057836 */ /* 0x005fe20000000000 */
[----:B------:R-:W-:Y:S01]  /*14af0*/  R2UR UR7, R11 ;  /* 0x000000000b0772ca */ /* 0x000fe200000e0000 */
[----:B------:R-:W-:Y:S01]  /*14b00*/  UIADD3.X UR5, URZ, UR39, URZ, UP0, !UPT ;  /* 0x000000273f057290 */ /* 0x000fe200087fe43f */
[----:B------:R-:W-:Y:S01]  /*14b10*/  PLOP3.LUT P0, PT, PT, PT, PT, 0x80, 0x0 ;  /* 0x000000000000781c */ /* 0x000fe20003f0f070 */
[----:B---3--:R-:W-:-:S04]  /*14b20*/  IMAD R6, R6, 0x10000, R7 ;  /* 0x0001000006067824 */ /* 0x008fc800078e0207 */
[----:B------:R-:W-:-:S08]  /*14b30*/  VIADD R7, R6, 0x400 ;  /* 0x0000040006077836 */ /* 0x000fd00000000000 */
.L_x_5042:
        /* <DEDUP_REMOVED lines=15> */
.L_x_5043:
        /* <DEDUP_REMOVED lines=15> */
.L_x_5044:
        /* <DEDUP_REMOVED lines=15> */
.L_x_5045:
        /* <DEDUP_REMOVED lines=15> */
.L_x_5046:
        /* <DEDUP_REMOVED lines=15> */
.L_x_5047:
        /* <DEDUP_REMOVED lines=15> */
.L_x_5048:
        /* <DEDUP_REMOVED lines=15> */
.L_x_5049:
        /* <DEDUP_REMOVED lines=10> */
.L_x_5032:
[----:B------:R-:W-:Y:S05]  /*15270*/  BSYNC B1 ;  /* 0x0000000000017941 */ /* 0x000fea0003800000 */
.L_x_5031:
        /* <DEDUP_REMOVED lines=13> */
.L_x_5069:
[----:B------:R-:W-:Y:S05]  /*15350*/  YIELD ;  /* 0x0000000000007946 */ /* 0x000fea0003800000 */
[----:B------:R-:W-:Y:S04]  /*15360*/  BSSY B1, `(.L_x_5050) ;  /* 0x00000bd000017945 */ /* 0x000fe80003800000 */
[----:B---3--:R-:W-:Y:S05]  /*15370*/  @!P6 BRA `(.L_x_5051) ;  /* 0x0000000800ece947 */ /* 0x008fea0003800000 */
[----:B------:R-:W3:Y:S04]  /*15380*/  LDL R8, [R1+0x4] ;  /* 0x0000040001087983 */ /* 0x000ee80000100800 */
[----:B--2---:R-:W3:Y:S04]  /*15390*/  LDL R5, [R1+0x10] ;  /* 0x0000100001057983 */ /* 0x004ee80000100800 */
[----:B------:R-:W2:Y:S01]  /*153a0*/  LDL R6, [R1+0x1c] ;  /* 0x00001c0001067983 */ /* 0x000ea20000100800 */
[----:B------:R-:W-:Y:S01]  /*153b0*/  BSSY B2, `(.L_x_5052) ;  /* 0x0000008000027945 */ /* 0x000fe20003800000 */
[----:B------:R-:W0:Y:S02]  /*153c0*/  S2R R7, SR_TID.X ;  /* 0x0000000000077919 */ /* 0x000e240000002100 */
[----:B0-----:R-:W-:-:S04]  /*153d0*/  LOP3.LUT R7, R7, 0x7f, RZ, 0xc0, !PT ;  /* 0x0000007f07077812 */ /* 0x001fc800078ec0ff */
[----:B------:R-:W-:Y:S01]  /*153e0*/  ISETP.NE.AND P2, PT, R7, RZ, PT ;  /* 0x000000ff0700720c */ /* 0x000fe20003f45270 */
[----:B---3--:R-:W-:Y:S01]  /*153f0*/  IMAD R5, R5, 0x8, R8 ;  /* 0x0000000805057824 */ /* 0x008fe200078e0208 */
[----:B--2---:R-:W-:-:S04]  /*15400*/  SHF.L.U32 R6, R6, 0x1f, RZ ;  /* 0x0000001f06067819 */ /* 0x004fc800000006ff */
[----:B------:R-:W0:Y:S02]  /*15410*/  SYNCS.PHASECHK.TRANS64.TRYWAIT P1, [R5+URZ+0x28ca0], R6 ;  /* 0x028ca006050075a7 */ /* 0x000e24000802017f */
[----:B0-----:R-:W-:Y:S05]  /*15420*/  @!P1 BRA `(.L_x_5053) ;  /* 0x0000007800749947 */ /* 0x001fea0003800000 */
.L_x_5234:
[----:B------:R-:W-:Y:S05]  /*15430*/  BSYNC B2 ;  /* 0x0000000000027941 */ /* 0x000fea0003800000 */
.L_x_5052:
        /* <DEDUP_REMOVED lines=9> */
.L_x_5055:
[----:B------:R-:W-:Y:S05]  /*154d0*/  BSYNC B2 ;  /* 0x0000000000027941 */ /* 0x000fea0003800000 */
.L_x_5054:
        /* <DEDUP_REMOVED lines=13> */
.L_x_5056:
        /* <DEDUP_REMOVED lines=13> */
.L_x_5235:
[----:B------:R-:W-:Y:S05]  /*15680*/  BSYNC B2 ;  /* 0x0000000000027941 */ /* 0x000fea0003800000 */
.L_x_5057:
[----:B------:R-:W-:Y:S01]  /*15690*/  BSSY B2, `(.L_x_5059) ;  /* 0x000000b000027945 */ /* 0x000fe20003800000 */
[----:B------:R-:W-:Y:S02]  /*156a0*/  IMAD.MOV.U32 R10, RZ, RZ, 0x0 ;  /* 0x00000000ff0a7424 */ /* 0x000fe400078e00ff */
[----:B-1----:R-:W-:Y:S01]  /*156b0*/  IMAD.MOV.U32 R11, RZ, RZ, 0x12f00000 ;  /* 0x12f00000ff0b7424 */ /* 0x002fe200078e00ff */
[----:B------:R-:W-:Y:S06]  /*156c0*/  @P2 BRA `(.L_x_5060) ;  /* 0x00000000001c2947 */ /* 0x000fec0003800000 */
[----:B------:R-:W1:Y:S01]  /*156d0*/  S2R R7, SR_TID.X ;  /* 0x0000000000077919 */ /* 0x000e620000002100 */
[----:B0-2---:R-:W-:-:S04]  /*156e0*/  IMAD.MOV.U32 R6, RZ, RZ, 0x10000 ;  /* 0x00010000ff067424 */ /* 0x005fc800078e00ff */
[----:B------:R3:W-:Y:S01]  /*156f0*/  SYNCS.ARRIVE.TRANS64 RZ, [R5+URZ+0x28cb0], R6 ;  /* 0x028cb00605ff79a7 */ /* 0x0007e2000800003f */
[----:B-1----:R-:W-:-:S04]  /*15700*/  LOP3.LUT R7, R7, 0x1f, RZ, 0xc0, !PT ;  /* 0x0000001f07077812 */ /* 0x002fc800078ec0ff */
[----:B------:R-:W-:-:S13]  /*15710*/  ISETP.NE.AND P1, PT, R7, RZ, PT ;  /* 0x000000ff0700720c */ /* 0x000fda0003f25270 */
[----:B---3--:R-:W-:Y:S05]  /*15720*/  @!P1 BRA `(.L_x_5060) ;  /* 0x0000000000049947 */ /* 0x008fea0003800000 */
[----:B------:R-:W-:Y:S01]  /*15730*/  BPT.TRAP 0x1 ;  /* 0x000000040000795c */ /* 0x000fe20000300000 */
.L_x_5060:
[----:B------:R-:W-:Y:S05]  /*15740*/  BSYNC B2 ;  /* 0x0000000000027941 */ /* 0x000fea0003800000 */
.L_x_5059:
[----:B------:R-:W3:Y:S04]  /*15750*/  LDL R7, [R1+0x4] ;  /* 0x0000040001077983 */ /* 0x000ee80000100800 */
[----:B0-2---:R-:W3:Y:S01]  /*15760*/  LDL R6, [R1+0x10] ;  /* 0x0000100001067983 */ /* 0x005ee20000100800 */
        /* <DEDUP_REMOVED lines=9> */
.L_x_5061:
        /* <DEDUP_REMOVED lines=15> */
.L_x_5062:
        /* <DEDUP_REMOVED lines=15> */
.L_x_5063:
        /* <DEDUP_REMOVED lines=15> */
.L_x_5064:
        /* <DEDUP_REMOVED lines=15> */
.L_x_5065:
        /* <DEDUP_REMOVED lines=15> */
.L_x_5066:
        /* <DEDUP_REMOVED lines=15> */
.L_x_5067:
        /* <DEDUP_REMOVED lines=15> */
.L_x_5068:
        /* <DEDUP_REMOVED lines=10> */
.L_x_5051:
[----:B------:R-:W-:Y:S05]  /*15f30*/  BSYNC B1 ;  /* 0x0000000000017941 */ /* 0x000fea0003800000 */
.L_x_5050:
[----:B------:R-:W3:Y:S04]  /*15f40*/  LDL.LU R9, [R1+0x10] ;  /* 0x0000100001097983 */ /* 0x000ee80000300800 */
[----:B--2---:R-:W2:Y:S01]  /*15f50*/  LDL.LU R7, [R1+0x1c] ;  /* 0x00001c0001077983 */ /* 0x004ea20000300800 */
[C---:B------:R-:W-:Y:S01]  /*15f60*/  ISETP.GT.AND P2, PT, R4.reuse, R2, PT ;  /* 0x000000020400720c */ /* 0x040fe20003f44270 */
[----:B------:R-:W-:Y:S02]  /*15f70*/  VIADD R4, R4, 0xffffffff ;  /* 0xffffffff04047836 */ /* 0x000fe40000000000 */
[----:B---3--:R-:W-:-:S05]  /*15f80*/  VIADD R5, R9, 0x1 ;  /* 0x0000000109057836 */ /* 0x008fca0000000000 */
[----:B------:R-:W-:-:S04]  /*15f90*/  ISETP.NE.AND P1, PT, R5, 0x2, PT ;  /* 0x000000020500780c */ /* 0x000fc80003f25270 */
[----:B------:R-:W-:Y:S02]  /*15fa0*/  SEL R6, RZ, 0x1, P1 ;  /* 0x00000001ff067807 */ /* 0x000fe40000800000 */
[----:B------:R-:W-:Y:S02]  /*15fb0*/  SEL R5, R5, RZ, P1 ;  /* 0x000000ff05057207 */ /* 0x000fe40000800000 */
[----:B--2---:R-:W-:-:S05]  /*15fc0*/  LOP3.LUT R7, R7, R6, RZ, 0x3c, !PT ;  /* 0x0000000607077212 */ /* 0x004fca00078e3cff */
[----:B------:R3:W-:Y:S04]  /*15fd0*/  STL [R1+0x1c], R7 ;  /* 0x00001c0701007387 */ /* 0x0007e80000100800 */
[----:B------:R3:W-:Y:S01]  /*15fe0*/  STL [R1+0x10], R5 ;  /* 0x0000100501007387 */ /* 0x0007e20000100800 */
[----:B------:R-:W-:Y:S05]  /*15ff0*/  @P2 BRA `(.L_x_5069) ;  /* 0xfffffff000d42947 */ /* 0x000fea000383ffff */
.L_x_5025:
[----:B------:R-:W-:Y:S05]  /*16000*/  BSYNC B0 ;  /* 0x0000000000007941 */ /* 0x000fea0003800000 */
.L_x_5024:
[----:B------:R-:W4:Y:S01]  /*16010*/  LDC R0, c[0x0][0x448] ;  /* 0x00011200ff007b82 */ /* 0x000f220000000800 */
[----:B------:R-:W-:Y:S05]  /*16020*/  @!P0 WARPSYNC.ALL ;  /* 0x0000000000008948 */ /* 0x000fea0003800000 */
[----:B------:R-:W-:Y:S02]  /*16030*/  BSSY B7, `(.L_x_5070) ;  /* 0x00004fa000077945 */ /* 0x000fe40003800000 */
[----:B------:R-:W-:Y:S01]  /*16040*/  @!P0 BAR.SYNC.DEFER_BLOCKING 0xc, 0x180 ;  /* 0x0306000000008b1d */ /* 0x000fe20000010000 */
[----:B----4-:R-:W-:Y:S02]  /*16050*/  ISETP.NE.AND P1, PT, R0, 0x1, PT ;  /* 0x000000010000780c */ /* 0x010fe40003f25270 */
[----:B------:R-:W-:-:S11]  /*16060*/  LEA R0, R17, 0x3f, 0x6 ;  /* 0x0000003f11007811 */ /* 0x000fd600078e30ff */
[----:B------:R-:W4:Y:S08]  /*16070*/  @P1 LDC R2, c[0x0][0x44c] ;  /* 0x00011300ff021b82 */ /* 0x000f300000000800 */
[----:B------:R-:W5:Y:S01]  /*16080*/  @P1 LDC R3, c[0x0][0x450] ;  /* 0x00011400ff031b82 */ /* 0x000f620000000800 */
[----:B----4-:R-:W-:-:S05]  /*16090*/  @P1 IMAD.HI.U32 R2, R0, R2, RZ ;  /* 0x0000000200021227 */ /* 0x010fca00078e00ff */
[----:B-----5:R-:W-:-:S05]  /*160a0*/  @P1 SHF.R.U32.HI R0, RZ, R3, R2 ;  /* 0x00000003ff001219 */ /* 0x020fca0000011602 */
[----:B------:R-:W-:-:S05]  /*160b0*/  IMAD.IADD R0, R21, 0x1, R0 ;  /* 0x0000000115007824 */ /* 0x000fca00078e0200 */
[----:B------:R-:W-:-:S04]  /*160c0*/  SHF.R.S32.HI R2, RZ, 0x1f, R0 ;  /* 0x0000001fff027819 */ /* 0x000fc80000011400 */
[----:B------:R-:W-:-:S04]  /*160d0*/  LEA.HI R0, R2, R0, RZ, 0x6 ;  /* 0x0000000002007211 */ /* 0x000fc800078f30ff */
[----:B------:R-:W-:-:S04]  /*160e0*/  SHF.R.S32.HI R0, RZ, 0x6, R0 ;  /* 0x00000006ff007819 */ /* 0x000fc80000011400 */
[----:B------:R-:W-:-:S04]  /*160f0*/  VIMNMX R4, R20, R0, PT ;  /* 0x0000000014047248 */ /* 0x000fc80003fe0100 */
[----:B------:R-:W-:Y:S01]  /*16100*/  ISETP.GT.AND P0, PT, R4, RZ, PT ;  /* 0x000000ff0400720c */ /* 0x000fe20003f04270 */
[----:B------:R4:W-:-:S12]  /*16110*/  STL [R1+0x30], R4 ;  /* 0x0000300401007387 */ /* 0x0009d80000100800 */
[----:B----4-:R-:W-:Y:S05]  /*16120*/  @P0 BRA `(.L_x_5071) ;  /* 0x0000000000440947 */ /* 0x010fea0003800000 */
[----:B--23--:R-:W2:Y:S02]  /*16130*/  S2R R5, SR_TID.X ;  /* 0x0000000000057919 */ /* 0x00cea40000002100 */
[----:B--2---:R-:W-:-:S04]  /*16140*/  LOP3.LUT R5, R5, 0x7f, RZ, 0xc0, !PT ;  /* 0x0000007f05057812 */ /* 0x004fc800078ec0ff */
[----:B------:R-:W-:-:S13]  /*16150*/  ISETP.NE.AND P0, PT, R5, RZ, PT ;  /* 0x000000ff0500720c */ /* 0x000fda0003f05270 */
[----:B------:R-:W-:Y:S05]  /*16160*/  @P0 BRA `(.L_x_5072) ;  /* 0x0000004c00980947 */ /* 0x000fea0003800000 */
[----:B------:R-:W2:Y:S01]  /*16170*/  S2R R3, SR_LANEID ;  /* 0x0000000000037919 */ /* 0x000ea20000000000 */
[----:B------:R-:W-:Y:S02]  /*16180*/  VOTEU.ANY UR4, UPT, PT ;  /* 0x0000000000047886 */ /* 0x000fe400038e0100 */
[----:B------:R-:W2:Y:S08]  /*16190*/  FLO.U32 R0, UR4 ;  /* 0x0000000400007d00 */ /* 0x000eb000080e0000 */
[----:B------:R-:W3:Y:S01]  /*161a0*/  POPC R5, UR4 ;  /* 0x0000000400057d09 */ /* 0x000ee20008000000 */
[----:B--2---:R-:W-:-:S02]  /*161b0*/  ISETP.EQ.U32.AND P0, PT, R0, R3, PT ;  /* 0x000000030000720c */ /* 0x004fc40003f02070 */
[----:B------:R-:W3:Y:S11]  /*161c0*/  LDC.64 R2, c[0x0][0xc60] ;  /* 0x00031800ff027b82 */ /* 0x000ef60000000a00 */
[----:B---3--:R-:W2:Y:S01]  /*161d0*/  @P0 ATOMG.E.ADD.STRONG.GPU PT, R3, desc[UR40][R2.64], R5 ;  /* 0x00000005020309a8 */ /* 0x008ea200081ee1e8 */
[----:B------:R-:W3:Y:S02]  /*161e0*/  S2R R4, SR_LTMASK ;  /* 0x0000000000047919 */ /* 0x000ee40000003900 */
[----:B---3--:R-:W-:-:S04]  /*161f0*/  LOP3.LUT R4, R4, UR4, RZ, 0xc0, !PT ;  /* 0x0000000404047c12 */ /* 0x008fc8000f8ec0ff */
[----:B------:R-:W3:Y:S01]  /*16200*/  POPC R7, R4 ;  /* 0x0000000400077309 */ /* 0x000ee20000000000 */
[----:B--2---:R-:W3:Y:S02]  /*16210*/  SHFL.IDX PT, R0, R3, R0, 0x1f ;  /* 0x00001f0003007589 */ /* 0x004ee400000e0000 */
[----:B---3--:R-:W-:Y:S01]  /*16220*/  IADD3 R16, R0, UR36, R7 ;  /* 0x0000002400107c10 */ /* 0x008fe2000fffe007 */
[----:B------:R-:W-:Y:S06]  /*16230*/  BRA `(.L_x_5072) ;  /* 0x0000004c00647947 */ /* 0x000fec0003800000 */
.L_x_5071:
[----:B------:R-:W4:Y:S01]  /*16240*/  LDL R0, [R1+0x4] ;  /* 0x0000040001007983 */ /* 0x000f220000100800 */
[----:B------:R-:W-:Y:S01]  /*16250*/  BSSY B6, `(.L_x_5073) ;  /* 0x0000014000067945 */ /* 0x000fe20003800000 */
[----:B----4-:R-:W-:-:S05]  /*16260*/  VIADD R0, R0, 0x22400 ;  /* 0x0002240000007836 */ /* 0x010fca0000000000 */
[----:B------:R-:W-:-:S13]  /*16270*/  LOP3.LUT P0, RZ, R0, 0x3ff, RZ, 0xc0, !PT ;  /* 0x000003ff00ff7812 */ /* 0x000fda000780c0ff */
[----:B------:R-:W-:Y:S05]  /*16280*/  @!P0 BRA `(.L_x_5074) ;  /* 0x0000000000408947 */ /* 0x000fea0003800000 */
[----:B------:R-:W-:Y:S01]  /*16290*/  MOV R2, 0x0 ;  /* 0x0000000000027802 */ /* 0x000fe20000000f00 */
[----:B------:R-:W-:Y:S01]  /*162a0*/  ULDC.64 UR6, c[0x4][0x90] ;  /* 0x0100240000067ab9 */ /* 0x000fe20000000a00 */
[----:B------:R-:W-:Y:S01]  /*162b0*/  ULDC.64 UR8, c[0x4][0x98] ;  /* 0x0100260000087ab9 */ /* 0x000fe20000000a00 */
[----:B------:R-:W-:Y:S01]  /*162c0*/  ULDC.64 UR4, c[0x4][0x8] ;  /* 0x0100020000047ab9 */ /* 0x000fe20000000a00 */
[----:B------:R-:W-:Y:S02]  /*162d0*/  IMAD.U32 R4, RZ, RZ, UR6 ;  /* 0x00000006ff047e24 */ /* 0x000fe4000f8e00ff */
[----:B------:R-:W4:Y:S01]  /*162e0*/  LDC.64 R2, c[0x4][R2] ;  /* 0x0100000002027b82 */ /* 0x000f220000000a00 */
[----:B--23--:R-:W-:Y:S02]  /*162f0*/  IMAD.U32 R5, RZ, RZ, UR7 ;  /* 0x00000007ff057e24 */ /* 0x00cfe4000f8e00ff */
[----:B------:R-:W-:Y:S02]  /*16300*/  IMAD.U32 R6, RZ, RZ, UR8 ;  /* 0x00000008ff067e24 */ /* 0x000fe4000f8e00ff */
[----:B------:R-:W-:-:S02]  /*16310*/  IMAD.U32 R7, RZ, RZ, UR9 ;  /* 0x00000009ff077e24 */ /* 0x000fc4000f8e00ff */
[----:B------:R-:W-:Y:S02]  /*16320*/  IMAD.U32 R10, RZ, RZ, UR4 ;  /* 0x00000004ff0a7e24 */ /* 0x000fe4000f8e00ff */
[----:B-1----:R-:W-:Y:S02]  /*16330*/  IMAD.U32 R11, RZ, RZ, UR5 ;  /* 0x00000005ff0b7e24 */ /* 0x002fe4000f8e00ff */
[----:B------:R-:W-:Y:S02]  /*16340*/  IMAD.MOV.U32 R8, RZ, RZ, 0x70 ;  /* 0x00000070ff087424 */ /* 0x000fe400078e00ff */
[----:B------:R-:W-:Y:S02]  /*16350*/  IMAD.MOV.U32 R12, RZ, RZ, 0x1 ;  /* 0x00000001ff0c7424 */ /* 0x000fe400078e00ff */
[----:B------:R-:W-:-:S07]  /*16360*/  IMAD.MOV.U32 R13, RZ, RZ, RZ ;  /* 0x000000ffff0d7224 */ /* 0x000fce00078e00ff */
[----:B------:R-:W-:-:S07]  /*16370*/  LEPC R20, `(.L_x_5074) ;  /* 0x000000001014794e */ /* 0x000fce0000000000 */
[----:B0---4-:R-:W-:Y:S05]  /*16380*/  CALL.ABS.NOINC R2 ;  /* 0x0000000002007343 */ /* 0x011fea0003c00000 */
.L_x_5074:
[----:B------:R-:W-:Y:S05]  /*16390*/  BSYNC B6 ;  /* 0x0000000000067941 */ /* 0x000fea0003800000 */
.L_x_5073:
        /* <DEDUP_REMOVED lines=9> */
[----:B------:R4:W0:Y:S01]  /*16430*/  LDC.64 R2, c[0x4][R0] ;  /* 0x0100000000027b82 */ /* 0x0008220000000a00 */
[----:B------:R-:W-:Y:S02]  /*16440*/  IMAD.U32 R4, RZ, RZ, UR6 ;  /* 0x00000006ff047e24 */ /* 0x000fe4000f8e00ff */
[----:B--23--:R-:W-:Y:S02]  /*16450*/  IMAD.U32 R5, RZ, RZ, UR7 ;  /* 0x00000007ff057e24 */ /* 0x00cfe4000f8e00ff */
[----:B------:R-:W-:Y:S02]  /*16460*/  IMAD.U32 R6, RZ, RZ, UR8 ;  /* 0x00000008ff067e24 */ /* 0x000fe4000f8e00ff */
[----:B------:R-:W-:-:S02]  /*16470*/  IMAD.U32 R7, RZ, RZ, UR9 ;  /* 0x00000009ff077e24 */ /* 0x000fc4000f8e00ff */
[----:B------:R-:W-:Y:S02]  /*16480*/  IMAD.U32 R10, RZ, RZ, UR4 ;  /* 0x00000004ff0a7e24 */ /* 0x000fe4000f8e00ff */
[----:B-1----:R-:W-:Y:S02]  /*16490*/  IMAD.U32 R11, RZ, RZ, UR5 ;  /* 0x00000005ff0b7e24 */ /* 0x002fe4000f8e00ff */
[----:B------:R-:W-:Y:S02]  /*164a0*/  IMAD.MOV.U32 R8, RZ, RZ, 0x70 ;  /* 0x00000070ff087424 */ /* 0x000fe400078e00ff */
[----:B------:R-:W-:Y:S02]  /*164b0*/  IMAD.MOV.U32 R12, RZ, RZ, 0x1 ;  /* 0x00000001ff0c7424 */ /* 0x000fe400078e00ff */
[----:B----4-:R-:W-:-:S07]  /*164c0*/  IMAD.MOV.U32 R13, RZ, RZ, RZ ;  /* 0x000000ffff0d7224 */ /* 0x010fce00078e00ff */
[----:B------:R-:W-:-:S07]  /*164d0*/  LEPC R20, `(.L_x_5077) ;  /* 0x000000001014794e */ /* 0x000fce0000000000 */
[----:B0-----:R-:W-:Y:S05]  /*164e0*/  CALL.ABS.NOINC R2 ;  /* 0x0000000002007343 */ /* 0x001fea0003c00000 */
.L_x_5077:
        /* <DEDUP_REMOVED lines=16> */
.L_x_5076:
[----:B------:R-:W-:Y:S05]  /*165f0*/  BSYNC B6 ;  /* 0x0000000000067941 */ /* 0x000fea0003800000 */
.L_x_5075:
[----:B------:R-:W4:Y:S01]  /*16600*/  LDL.LU R2, [R1] ;  /* 0x0000000001027983 */ /* 0x000f220000300800 */
[----:B------:R-:W-:-:S03]  /*16610*/  ULDC.64 UR4, c[0x0][0x9f8] ;  /* 0x00027e0000047ab9 */ /* 0x000fc60000000a00 */
[----:B------:R-:W5:Y:S04]  /*16620*/  LDL.LU R4, [R1+0x20] ;  /* 0x0000200001047983 */ /* 0x000f680000300800 */
[----:B--23--:R-:W2:Y:S01]  /*16630*/  LDL R7, [R1+0x14] ;  /* 0x0000140001077983 */ /* 0x00cea20000100800 */
[----:B------:R-:W-:-:S03]  /*16640*/  ISETP.NE.U32.AND P0, PT, RZ, UR4, PT ;  /* 0x00000004ff007c0c */ /* 0x000fc6000bf05070 */
[----:B------:R-:W3:Y:S01]  /*16650*/  LDL R0, [R1+0x30] ;  /* 0x0000300001007983 */ /* 0x000ee20000100800 */
[----:B------:R-:W-:-:S13]  /*16660*/  ISETP.NE.AND.EX P0, PT, RZ, UR5, PT, P0 ;  /* 0x00000005ff007c0c */ /* 0x000fda000bf05300 */
[----:B----4-:R-:W-:-:S04]  /*16670*/  @P0 IADD3 R2, P1, R2, UR4, RZ ;  /* 0x0000000402020c10 */ /* 0x010fc8000ff3e0ff */
[----:B-----5:R-:W-:Y:S01]  /*16680*/  @P0 IADD3.X R3, R4, UR5, RZ, P1, !PT ;  /* 0x0000000504030c10 */ /* 0x020fe20008ffe4ff */
[----:B------:R-:W-:-:S04]  /*16690*/  ULDC.64 UR4, c[0x0][0xa08] ;  /* 0x0002820000047ab9 */ /* 0x000fc80000000a00 */
[----:B--2---:R2:W4:Y:S02]  /*166a0*/  @P0 LDG.E R7, desc[UR40][R2.64] ;  /* 0x0000002802070981 */ /* 0x004524000c1e1900 */
[----:B--2---:R-:W2:Y:S01]  /*166b0*/  LDC.64 R2, c[0x0][0x418] ;  /* 0x00010600ff027b82 */ /* 0x004ea20000000a00 */
[----:B---3--:R-:W-:Y:S01]  /*166c0*/  VIADD R4, R0, 0xffffffff ;  /* 0xffffffff00047836 */ /* 0x008fe20000000000 */
[----:B----4-:R-:W-:Y:S01]  /*166d0*/  SHF.R.S32.HI R8, RZ, 0x1f, R7 ;  /* 0x0000001fff087819 */ /* 0x010fe20000011407 */
        /* <DEDUP_REMOVED lines=10> */
[----:B0-----:R0:W2:Y:S02]  /*16780*/  SHFL.IDX PT, R14, R5, RZ, 0x1f ;  /* 0x00001fff050e7589 */ /* 0x0010a400000e0000 */
.L_x_5238:
[----:B0-----:R-:W3:Y:S01]  /*16790*/  LDL.LU R5, [R1+0x8] ;  /* 0x0000080001057983 */ /* 0x001ee20000300800 */
[----:B------:R-:W-:Y:S02]  /*167a0*/  PLOP3.LUT P1, PT, PT, PT, PT, 0x8, 0x0 ;  /* 0x000000000000781c */ /* 0x000fe40003f2e170 */
[----:B--2---:R-:W-:Y:S01]  /*167b0*/  ISETP.NE.AND P0, PT, R14, RZ, PT ;  /* 0x000000ff0e00720c */ /* 0x004fe20003f05270 */
[----:B------:R0:W-:Y:S04]  /*167c0*/  STL [R1], R0 ;  /* 0x0000000001007387 */ /* 0x0001e80000100800 */
[----:B------:R0:W-:Y:S01]  /*167d0*/  STL [R1+0x2c], R4 ;  /* 0x00002c0401007387 */ /* 0x0001e20000100800 */
[----:B---3--:R-:W-:-:S05]  /*167e0*/  LOP3.LUT R5, R5, 0xfffffffe, RZ, 0xc0, !PT ;  /* 0xfffffffe05057812 */ /* 0x008fca00078ec0ff */
[----:B------:R-:W-:-:S05]  /*167f0*/  @P1 LOP3.LUT R5, R5, 0x1, RZ, 0xfc, !PT ;  /* 0x0000000105051812 */ /* 0x000fca00078efcff */
[----:B------:R0:W-:Y:S01]  /*16800*/  STL [R1+0x8], R5 ;  /* 0x0000080501007387 */ /* 0x0001e20000100800 */
[----:B------:R-:W-:Y:S05]  /*16810*/  @P0 BRA `(.L_x_5079) ;  /* 0x0000000400240947 */ /* 0x000fea0003800000 */
[----:B------:R-:W-:-:S03]  /*16820*/  UMOV UR4, 0xffffffff ;  /* 0xffffffff00047882 */ /* 0x000fc60000000000 */
[----:B------:R-:W-:Y:S05]  /*16830*/  BRA.DIV UR4, `(.L_x_5080) ;  /* 0x0000006604cc7947 */ /* 0x000fea000b800000 */
[----:B------:R-:W-:-:S13]  /*16840*/  ELECT P6, URZ, PT ;  /* 0x00000000003f782f */ /* 0x000fda00038c0000 */
.L_x_5241:
[----:B------:R-:W-:Y:S05]  /*16850*/  @!P6 BRA `(.L_x_5079) ;  /* 0x000000040014e947 */ /* 0x000fea0003800000 */
[----:B------:R-:W-:-:S04]  /*16860*/  ISETP.NE.U32.AND P0, PT, R2, RZ, PT ;  /* 0x000000ff0200720c */ /* 0x000fc80003f05070 */
[----:B------:R-:W-:-:S13]  /*16870*/  ISETP.NE.AND.EX P0, PT, R3, RZ, PT, P0 ;  /* 0x000000ff0300720c */ /* 0x000fda0003f05300 */
[----:B------:R-:W-:Y:S05]  /*16880*/  @!P0 BRA `(.L_x_5081) ;  /* 0x0000000000548947 */ /* 0x000fea0003800000 */
[----:B------:R-:W2:Y:S01]  /*16890*/  LDC R6, c[0x0][0x43c] ;  /* 0x00010f00ff067b82 */ /* 0x000ea20000000800 */
[----:B------:R-:W-:Y:S01]  /*168a0*/  IMAD.MOV.U32 R9, RZ, RZ, R4 ;  /* 0x000000ffff097224 */ /* 0x000fe200078e0004 */
[----:B------:R-:W-:-:S03]  /*168b0*/  ULDC.64 UR4, c[0x0][0x428] ;  /* 0x00010a0000047ab9 */ /* 0x000fc60000000a00 */
[----:B0-----:R-:W-:Y:S01]  /*168c0*/  IMAD.MOV.U32 R0, RZ, RZ, R9 ;  /* 0x000000ffff007224 */ /* 0x001fe200078e0009 */
[----:B--2---:R-:W-:-:S13]  /*168d0*/  ISETP.NE.AND P0, PT, R6, 0x1, PT ;  /* 0x000000010600780c */ /* 0x004fda0003f05270 */
        /* <DEDUP_REMOVED lines=14> */
[----:B------:R-:W3:Y:S04]  /*169c0*/  LDG.E R0, desc[UR40][R2.64] ;  /* 0x0000002802007981 */ /* 0x000ee8000c1e1900 */
[----:B---3--:R2:W-:Y:S02]  /*169d0*/  STL [R1], R0 ;  /* 0x0000000001007387 */ /* 0x0085e40000100800 */
.L_x_5081:
[----:B------:R-:W3:Y:S04]  /*169e0*/  LDL R7, [R1+0x4] ;  /* 0x0000040001077983 */ /* 0x000ee80000100800 */
[----:B0-2---:R-:W3:Y:S04]  /*169f0*/  LDL R0, [R1+0xc] ;  /* 0x00000c0001007983 */ /* 0x005ee80000100800 */
[----:B------:R-:W2:Y:S01]  /*16a00*/  LDL R2, [R1+0x18] ;  /* 0x0000180001027983 */ /* 0x000ea20000100800 */
[----:B---3--:R-:W-:Y:S01]  /*16a10*/  IMAD R0, R0, 0x8, R7 ;  /* 0x0000000800007824 */ /* 0x008fe200078e0207 */
[----:B--2---:R-:W-:-:S04]  /*16a20*/  SHF.L.U32 R2, R2, 0x1f, RZ ;  /* 0x0000001f02027819 */ /* 0x004fc800000006ff */
[----:B------:R-:W0:Y:S02]  /*16a30*/  SYNCS.PHASECHK.TRANS64.TRYWAIT P0, [R0+URZ+0x28c40], R2 ;  /* 0x028c4002000075a7 */ /* 0x000e24000800017f */
[----:B0-----:R-:W-:Y:S05]  /*16a40*/  @!P0 BRA `(.L_x_5082) ;  /* 0x0000006400688947 */ /* 0x001fea0003800000 */
.L_x_5242:
        /* <DEDUP_REMOVED lines=11> */
.L_x_5083:
        /* <DEDUP_REMOVED lines=27> */
.L_x_5079:
[----:B--2---:R-:W2:Y:S04]  /*16cb0*/  LDL R2, [R1+0x4] ;  /* 0x0000040001027983 */ /* 0x004ea80000100800 */
[----:B------:R-:W3:Y:S04]  /*16cc0*/  LDL.LU R3, [R1+0x34] ;  /* 0x0000340001037983 */ /* 0x000ee80000300800 */
[----:B0-----:R-:W4:Y:S04]  /*16cd0*/  LDL.LU R5, [R1+0x28] ;  /* 0x0000280001057983 */ /* 0x001f280000300800 */
[----:B------:R-:W5:Y:S01]  /*16ce0*/  LDL.LU R4, [R1+0x40] ;  /* 0x0000400001047983 */ /* 0x000f620000300800 */
        /* <DEDUP_REMOVED lines=18> */
[----:B0-----:R-:W-:Y:S01]  /*16e10*/  IMAD.IADD R2, R3, 0x1, R0 ;  /* 0x0000000103027824 */ /* 0x001fe200078e0200 */
        /* <DEDUP_REMOVED lines=19> */
[----:B0-----:R-:W-:Y:S05]  /*16f50*/  CALL.ABS.NOINC R2 ;  /* 0x0000000002007343 */ /* 0x001fea0003c00000 */
.L_x_5085:
[----:B------:R-:W-:Y:S05]  /*16f60*/  BSYNC B6 ;  /* 0x0000000000067941 */ /* 0x000fea0003800000 */
.L_x_5084:
[----:B------:R-:W3:Y:S01]  /*16f70*/  LDL.LU R6, [R1+0x34] ;  /* 0x0000340001067983 */ /* 0x000ee20000300800 */
[----:B------:R-:W-:Y:S01]  /*16f80*/  ULDC.64 UR4, c[0x0][0x2d8] ;  /* 0x0000b60000047ab9 */ /* 0x000fe20000000a00 */
[----:B------:R-:W0:Y:S01]  /*16f90*/  LDC R7, c[0x0][0x448] ;  /* 0x00011200ff077b82 */ /* 0x000e220000000800 */
[----:B------:R-:W-:Y:S01]  /*16fa0*/  ULDC UR6, c[0x0][0x2b8] ;  /* 0x0000ae0000067ab9 */ /* 0x000fe20000000800 */
[----:B--2---:R-:W3:Y:S04]  /*16fb0*/  LDL.LU.64 R2, [R1+0x48] ;  /* 0x0000480001027983 */ /* 0x004ee80000300a00 */
[----:B------:R-:W2:Y:S04]  /*16fc0*/  LDL.LU R0, [R1+0x40] ;  /* 0x0000400001007983 */ /* 0x000ea80000300800 */
[----:B------:R-:W4:Y:S04]  /*16fd0*/  LDL.LU R4, [R1+0x50] ;  /* 0x0000500001047983 */ /* 0x000f280000300800 */
[----:B------:R-:W4:Y:S04]  /*16fe0*/  LDL.LU R5, [R1+0x28] ;  /* 0x0000280001057983 */ /* 0x000f280000300800 */
[----:B------:R0:W5:Y:S02]  /*16ff0*/  LDL R9, [R1+0x54] ;  /* 0x0000540001097983 */ /* 0x0001640000100800 */
[----:B0-----:R-:W-:Y:S01]  /*17000*/  ISETP.NE.AND P0, PT, R7, 0x1, PT ;  /* 0x000000010700780c */ /* 0x001fe20003f05270 */
[----:B------:R-:W0:Y:S01]  /*17010*/  S2R R10, SR_TID.X ;  /* 0x00000000000a7919 */ /* 0x000e220000002100 */
[----:B------:R-:W1:Y:S01]  /*17020*/  S2R R8, SR_TID.X ;  /* 0x0000000000087919 */ /* 0x000e620000002100 */
[----:B0-----:R-:W-:-:S05]  /*17030*/  IMAD.SHL.U32 R10, R10, 0x8, RZ ;  /* 0x000000080a0a7824 */ /* 0x001fca00078e00ff */
[----:B------:R-:W-:Y:S02]  /*17040*/  LOP3.LUT R10, R10, 0x38, RZ, 0xc0, !PT ;  /* 0x000000380a0a7812 */ /* 0x000fe400078ec0ff */
[----:B-1----:R-:W-:-:S04]  /*17050*/  LOP3.LUT R8, R8, 0x7f, RZ, 0xc0, !PT ;  /* 0x0000007f08087812 */ /* 0x002fc800078ec0ff */
[----:B------:R-:W-:Y:S01]  /*17060*/  SHF.R.U32.HI R8, RZ, 0x3, R8 ;  /* 0x00000003ff087819 */ /* 0x000fe20000011608 */
[----:B---3--:R-:W-:Y:S02]  /*17070*/  IMAD.MOV.U32 R3, RZ, RZ, R6 ;  /* 0x000000ffff037224 */ /* 0x008fe400078e0006 */
[----:B------:R-:W0:Y:S01]  /*17080*/  @P0 LDC R6, c[0x0][0x450] ;  /* 0x00011400ff060b82 */ /* 0x000e220000000800 */
[----:B--2---:R-:W-:Y:S02]  /*17090*/  IMAD R0, R0, UR4, RZ ;  /* 0x0000000400007c24 */ /* 0x004fe4000f8e02ff */
[----:B------:R-:W-:-:S04]  /*170a0*/  IMAD.WIDE.U32 R2, R18, UR4, R2 ;  /* 0x0000000412027c25 */ /* 0x000fc8000f8e0002 */
[----:B------:R-:W-:Y:S01]  /*170b0*/  IMAD R0, R18, UR5, R0 ;  /* 0x0000000512007c24 */ /* 0x000fe2000f8e0200 */
[----:B------:R-:W-:-:S03]  /*170c0*/  ULDC.64 UR4, c[0x0][0x2e0] ;  /* 0x0000b80000047ab9 */ /* 0x000fc60000000a00 */
[----:B------:R-:W-:Y:S02]  /*170d0*/  IMAD.IADD R3, R3, 0x1, R0 ;  /* 0x0000000103037824 */ /* 0x000fe400078e0200 */
[----:B----4-:R-:W-:Y:S02]  /*170e0*/  IMAD R0, R4, UR4, RZ ;  /* 0x0000000404007c24 */ /* 0x010fe4000f8e02ff */
[----:B------:R-:W1:Y:S01]  /*170f0*/  S2R R4, SR_TID.X ;  /* 0x0000000000047919 */ /* 0x000e620000002100 */
[----:B------:R-:W-:-:S04]  /*17100*/  IMAD.WIDE.U32 R2, R5, UR4, R2 ;  /* 0x0000000405027c25 */ /* 0x000fc8000f8e0002 */
[----:B------:R-:W-:Y:S01]  /*17110*/  IMAD R0, R5, UR5, R0 ;  /* 0x0000000505007c24 */ /* 0x000fe2000f8e0200 */
[----:B------:R-:W-:-:S03]  /*17120*/  ULDC.64 UR4, c[0x0][0x2d0] ;  /* 0x0000b40000047ab9 */ /* 0x000fc60000000a00 */
[----:B------:R-:W-:Y:S01]  /*17130*/  IMAD.IADD R3, R3, 0x1, R0 ;  /* 0x0000000103037824 */ /* 0x000fe200078e0200 */
[----:B-1----:R-:W-:-:S04]  /*17140*/  LOP3.LUT R4, R4, 0x7f, RZ, 0xc0, !PT ;  /* 0x0000007f04047812 */ /* 0x002fc800078ec0ff */
[----:B------:R-:W-:Y:S02]  /*17150*/  SHF.R.U32.HI R5, RZ, 0x3, R4 ;  /* 0x00000003ff057819 */ /* 0x000fe40000011604 */
[----:B------:R-:W1:Y:S02]  /*17160*/  S2R R4, SR_TID.X ;  /* 0x0000000000047919 */ /* 0x000e640000002100 */
[----:B-1----:R-:W-:-:S05]  /*17170*/  IMAD.SHL.U32 R4, R4, 0x10, RZ ;  /* 0x0000001004047824 */ /* 0x002fca00078e00ff */
[----:B------:R-:W-:Y:S02]  /*17180*/  LOP3.LUT R4, R5, 0x70, R4, 0xf8, !PT ;  /* 0x0000007005047812 */ /* 0x000fe400078ef804 */
[----:B------:R-:W1:Y:S03]  /*17190*/  @P0 LDC R5, c[0x0][0x44c] ;  /* 0x00011300ff050b82 */ /* 0x000e660000000800 */
[----:B------:R-:W-:-:S04]  /*171a0*/  IMAD R0, R17, 0x40, R4 ;  /* 0x0000004011007824 */ /* 0x000fc800078e0204 */
[----:B------:R-:W-:Y:S02]  /*171b0*/  IMAD.MOV.U32 R4, RZ, RZ, R0 ;  /* 0x000000ffff047224 */ /* 0x000fe400078e0000 */
[----:B-1----:R-:W-:-:S05]  /*171c0*/  @P0 IMAD.HI.U32 R5, R0, R5, RZ ;  /* 0x0000000500050227 */ /* 0x002fca00078e00ff */
[----:B0-----:R-:W-:-:S05]  /*171d0*/  @P0 SHF.R.U32.HI R4, RZ, R6, R5 ;  /* 0x00000006ff040219 */ /* 0x001fca0000011605 */
        /* <DEDUP_REMOVED lines=18> */
[----:B------:R-:W-:Y:S09]  /*17300*/  BRA.DIV UR4, `(.L_x_5086) ;  /* 0x0000005e044c7947 */ /* 0x000ff2000b800000 */
        /* <DEDUP_REMOVED lines=34> */
.L_x_5251:
        /* <DEDUP_REMOVED lines=11> */
.L_x_5087:
        /* <DEDUP_REMOVED lines=19> */
.L_x_5252:
[----:B------:R-:W-:Y:S05]  /*17710*/  BSYNC B0 ;  /* 0x0000000000007941 */ /* 0x000fea0003800000 */
.L_x_5088:
[----:B0-----:R-:W2:Y:S01]  /*17720*/  LDL R2, [R1+0x8] ;  /* 0x0000080001027983 */ /* 0x001ea20000100800 */
[----:B------:R-:W-:Y:S01]  /*17730*/  BSSY B0, `(.L_x_5090) ;  /* 0x00000a2000007945 */ /* 0x000fe20003800000 */
[----:B--2---:R-:W-:-:S13]  /*17740*/  LOP3.LUT P0, RZ, R2, 0x1, RZ, 0xc0, !PT ;  /* 0x0000000102ff7812 */ /* 0x004fda000780c0ff */
[----:B------:R-:W-:Y:S05]  /*17750*/  @!P0 BRA `(.L_x_5091) ;  /* 0x00000008007c8947 */ /* 0x000fea0003800000 */
[----:B------:R-:W2:Y:S04]  /*17760*/  LDL R5, [R1+0x4] ;  /* 0x0000040001057983 */ /* 0x000ea80000100800 */
        /* <DEDUP_REMOVED lines=10> */
.L_x_5253:
[----:B------:R-:W-:Y:S05]  /*17810*/  BSYNC B1 ;  /* 0x0000000000017941 */ /* 0x000fea0003800000 */
.L_x_5092:
        /* <DEDUP_REMOVED lines=9> */
.L_x_5095:
[----:B------:R-:W-:Y:S05]  /*178b0*/  BSYNC B1 ;  /* 0x0000000000017941 */ /* 0x000fea0003800000 */
.L_x_5094:
        /* <DEDUP_REMOVED lines=14> */
.L_x_5096:
        /* <DEDUP_REMOVED lines=16> */
.L_x_5097:
        /* <DEDUP_REMOVED lines=16> */
.L_x_5098:
        /* <DEDUP_REMOVED lines=16> */
.L_x_5099:
        /* <DEDUP_REMOVED lines=16> */
.L_x_5100:
        /* <DEDUP_REMOVED lines=16> */
.L_x_5101:
        /* <DEDUP_REMOVED lines=16> */
.L_x_5102:
        /* <DEDUP_REMOVED lines=16> */
.L_x_5103:
        /* <DEDUP_REMOVED lines=11> */
.L_x_5091:
[----:B------:R-:W-:Y:S05]  /*18150*/  BSYNC B0 ;  /* 0x0000000000007941 */ /* 0x000fea0003800000 */
.L_x_5090:
        /* <DEDUP_REMOVED lines=14> */
[----:B--2---:R-:W-:Y:S01]  /*18240*/  LOP3.LUT P2, RZ, R6, 0x1, RZ, 0xc0, !PT ;  /* 0x0000000106ff7812 */ /* 0x004fe2000784c0ff */
        /* <DEDUP_REMOVED lines=33> */
.L_x_5110:
[----:B-1----:R-:W2:Y:S01]  /*18460*/  LDL R2, [R1+0x4] ;  /* 0x0000040001027983 */ /* 0x002ea20000100800 */
[----:B------:R-:W-:Y:S01]  /*18470*/  BSSY B3, `(.L_x_5111) ;  /* 0x0000008000037945 */ /* 0x000fe20003800000 */
[----:B------:R-:W1:Y:S02]  /*18480*/  S2R R5, SR_TID.X ;  /* 0x0000000000057919 */ /* 0x000e640000002100 */
[----:B-1----:R-:W-:-:S04]  /*18490*/  LOP3.LUT R5, R5, 0x7f, RZ, 0xc0, !PT ;  /* 0x0000007f05057812 */ /* 0x002fc800078ec0ff */
[----:B------:R-:W-:Y:S01]  /*184a0*/  ISETP.NE.AND P1, PT, R5, RZ, PT ;  /* 0x000000ff0500720c */ /* 0x000fe20003f25270 */
[----:B--2---:R-:W-:Y:S01]  /*184b0*/  IMAD R3, R9, 0x8, R2 ;  /* 0x0000000809037824 */ /* 0x004fe200078e0202 */
[----:B------:R-:W-:-:S04]  /*184c0*/  SHF.L.U32 R2, R8, 0x1f, RZ ;  /* 0x0000001f08027819 */ /* 0x000fc800000006ff */
[----:B------:R-:W1:Y:S02]  /*184d0*/  SYNCS.PHASECHK.TRANS64.TRYWAIT P0, [R3+URZ+0x28c40], R2 ;  /* 0x028c4002030075a7 */ /* 0x000e64000800017f */
[----:B-1----:R-:W-:Y:S05]  /*184e0*/  @!P0 BRA `(.L_x_5112) ;  /* 0x0000005000488947 */ /* 0x002fea0003800000 */
.L_x_5254:
[----:B------:R-:W-:Y:S05]  /*184f0*/  BSYNC B3 ;  /* 0x0000000000037941 */ /* 0x000fea0003800000 */
.L_x_5111:
        /* <DEDUP_REMOVED lines=9> */
.L_x_5114:
[----:B------:R-:W-:Y:S05]  /*18590*/  BSYNC B3 ;  /* 0x0000000000037941 */ /* 0x000fea0003800000 */
.L_x_5113:
        /* <DEDUP_REMOVED lines=14> */
.L_x_5115:
        /* <DEDUP_REMOVED lines=14> */
.L_x_5255:
[----:B------:R-:W-:Y:S05]  /*18760*/  BSYNC B3 ;  /* 0x0000000000037941 */ /* 0x000fea0003800000 */
.L_x_5116:
        /* <DEDUP_REMOVED lines=11> */
.L_x_5119:
[----:B------:R-:W-:Y:S05]  /*18820*/  BSYNC B3 ;  /* 0x0000000000037941 */ /* 0x000fea0003800000 */
.L_x_5118:
        /* <DEDUP_REMOVED lines=11> */
.L_x_5120:
        /* <DEDUP_REMOVED lines=16> */
.L_x_5121:
        /* <DEDUP_REMOVED lines=16> */
.L_x_5122:
        /* <DEDUP_REMOVED lines=16> */
.L_x_5123:
        /* <DEDUP_REMOVED lines=16> */
.L_x_5124:
        /* <DEDUP_REMOVED lines=16> */
.L_x_5125:
        /* <DEDUP_REMOVED lines=16> */
.L_x_5126:
        /* <DEDUP_REMOVED lines=16> */
.L_x_5127:
        /* <DEDUP_REMOVED lines=11> */
.L_x_5109:
[----:B------:R-:W-:Y:S05]  /*19090*/  BSYNC B1 ;  /* 0x0000000000017941 */ /* 0x000fea0003800000 */
.L_x_5108:
[----:B------:R-:W2:Y:S02]  /*190a0*/  LDL.LU R5, [R1+0x30] ;  /* 0x0000300001057983 */ /* 0x000ea40000300800 */
[----:B--2---:R-:W-:-:S07]  /*190b0*/  VIADD R0, R5, 0xfffffffd ;  /* 0xfffffffd05007836 */ /* 0x004fce0000000000 */
.L_x_5107:
[----:B------:R-:W-:Y:S05]  /*190c0*/  BSYNC B2 ;  /* 0x0000000000027941 */ /* 0x000fea0003800000 */
.L_x_5106:
[----:B------:R-:W-:-:S13]  /*190d0*/  ISETP.NE.AND P0, PT, R4, RZ, PT ;  /* 0x000000ff0400720c */ /* 0x000fda0003f05270 */
[----:B------:R-:W-:Y:S05]  /*190e0*/  @!P0 BRA `(.L_x_5105) ;  /* 0x0000001c00488947 */ /* 0x000fea0003800000 */
.L_x_5168:
[----:B------:R-:W2:Y:S04]  /*190f0*/  LDL R4, [R1+0x8] ;  /* 0x0000080001047983 */ /* 0x000ea80000100800 */
[----:B------:R-:W3:Y:S04]  /*19100*/  LDL.LU R3, [R1+0xc] ;  /* 0x00000c0001037983 */ /* 0x000ee80000300800 */
[----:B------:R-:W4:Y:S01]  /*19110*/  LDL.LU R2, [R1+0x18] ;  /* 0x0000180001027983 */ /* 0x000f220000300800 */
[----:B------:R-:W-:Y:S05]  /*19120*/  YIELD ;  /* 0x0000000000007946 */ /* 0x000fea0003800000 */
[----:B------:R-:W-:Y:S01]  /*19130*/  BSSY B1, `(.L_x_5128) ;  /* 0x00000e2000017945 */ /* 0x000fe20003800000 */
[----:B--2---:R-:W-:Y:S01]  /*19140*/  LOP3.LUT P1, RZ, R4, 0x1, RZ, 0xc0, !PT ;  /* 0x0000000104ff7812 */ /* 0x004fe2000782c0ff */
[----:B---3--:R-:W-:-:S05]  /*19150*/  VIADD R7, R3, 0x1 ;  /* 0x0000000103077836 */ /* 0x008fca0000000000 */
[----:B------:R-:W-:-:S04]  /*19160*/  ISETP.NE.AND P0, PT, R7, 0x2, PT ;  /* 0x000000020700780c */ /* 0x000fc80003f05270 */
[----:B------:R-:W-:Y:S02]  /*19170*/  SEL R6, RZ, 0x1, P0 ;  /* 0x00000001ff067807 */ /* 0x000fe40000000000 */
        /* <DEDUP_REMOVED lines=28> */
.L_x_5130:
[----:B0-----:R-:W2:Y:S01]  /*19340*/  LDL R2, [R1+0x4] ;  /* 0x0000040001027983 */ /* 0x001ea20000100800 */
[----:B------:R-:W-:Y:S01]  /*19350*/  BSSY B2, `(.L_x_5131) ;  /* 0x0000008000027945 */ /* 0x000fe20003800000 */
[----:B------:R-:W0:Y:S02]  /*19360*/  S2R R3, SR_TID.X ;  /* 0x0000000000037919 */ /* 0x000e240000002100 */
[----:B0-----:R-:W-:-:S04]  /*19370*/  LOP3.LUT R3, R3, 0x7f, RZ, 0xc0, !PT ;  /* 0x0000007f03037812 */ /* 0x001fc800078ec0ff */
[----:B------:R-:W-:Y:S01]  /*19380*/  ISETP.NE.AND P1, PT, R3, RZ, PT ;  /* 0x000000ff0300720c */ /* 0x000fe20003f25270 */
[----:B--2---:R-:W-:Y:S01]  /*19390*/  IMAD R4, R7, 0x8, R2 ;  /* 0x0000000807047824 */ /* 0x004fe200078e0202 */
[----:B------:R-:W-:-:S04]  /*193a0*/  SHF.L.U32 R2, R6, 0x1f, RZ ;  /* 0x0000001f06027819 */ /* 0x000fc800000006ff */
[----:B------:R-:W0:Y:S02]  /*193b0*/  SYNCS.PHASECHK.TRANS64.TRYWAIT P0, [R4+URZ+0x28c40], R2 ;  /* 0x028c4002040075a7 */ /* 0x000e24000800017f */
[----:B0-----:R-:W-:Y:S05]  /*193c0*/  @!P0 BRA `(.L_x_5132) ;  /* 0x0000004000b88947 */ /* 0x001fea0003800000 */
.L_x_5256:
[----:B------:R-:W-:Y:S05]  /*193d0*/  BSYNC B2 ;  /* 0x0000000000027941 */ /* 0x000fea0003800000 */
.L_x_5131:
        /* <DEDUP_REMOVED lines=9> */
.L_x_5134:
[----:B------:R-:W-:Y:S05]  /*19470*/  BSYNC B2 ;  /* 0x0000000000027941 */ /* 0x000fea0003800000 */
.L_x_5133:
        /* <DEDUP_REMOVED lines=13> */
.L_x_5135:
        /* <DEDUP_REMOVED lines=14> */
.L_x_5257:
[----:B------:R-:W-:Y:S05]  /*19630*/  BSYNC B2 ;  /* 0x0000000000027941 */ /* 0x000fea0003800000 */
.L_x_5136:
        /* <DEDUP_REMOVED lines=11> */
.L_x_5139:
[----:B------:R-:W-:Y:S05]  /*196f0*/  BSYNC B2 ;  /* 0x0000000000027941 */ /* 0x000fea0003800000 */
.L_x_5138:
        /* <DEDUP_REMOVED lines=10> */
.L_x_5140:
        /* <DEDUP_REMOVED lines=16> */
.L_x_5141:
        /* <DEDUP_REMOVED lines=16> */
.L_x_5142:
        /* <DEDUP_REMOVED lines=16> */
.L_x_5143:
        /* <DEDUP_REMOVED lines=16> */
.L_x_5144:
        /* <DEDUP_REMOVED lines=16> */
.L_x_5145:
        /* <DEDUP_REMOVED lines=16> */
.L_x_5146:
        /* <DEDUP_REMOVED lines=16> */
.L_x_5147:
        /* <DEDUP_REMOVED lines=11> */
.L_x_5129:
[----:B------:R-:W-:Y:S05]  /*19f50*/  BSYNC B1 ;  /* 0x0000000000017941 */ /* 0x000fea0003800000 */
.L_x_5128:
[----:B------:R-:W2:Y:S01]  /*19f60*/  LDL R2, [R1+0x8] ;  /* 0x0000080001027983 */ /* 0x000ea20000100800 */
[----:B------:R-:W-:Y:S01]  /*19f70*/  VIADD R7, R7, 0x1 ;  /* 0x0000000107077836 */ /* 0x000fe20000000000 */
[----:B------:R-:W-:Y:S04]  /*19f80*/  BSSY B1, `(.L_x_5148) ;  /* 0x00000e5000017945 */ /* 0x000fe80003800000 */
[----:B------:R-:W-:-:S04]  /*19f90*/  ISETP.NE.AND P0, PT, R7, 0x2, PT ;  /* 0x000000020700780c */ /* 0x000fc80003f05270 */
[----:B0-----:R-:W-:Y:S02]  /*19fa0*/  SEL R9, R7, RZ, P0 ;  /* 0x000000ff07097207 */ /* 0x001fe40000000000 */
        /* <DEDUP_REMOVED lines=31> */
.L_x_5150:
        /* <DEDUP_REMOVED lines=9> */
.L_x_5258:
[----:B------:R-:W-:Y:S05]  /*1a230*/  BSYNC B2 ;  /* 0x0000000000027941 */ /* 0x000fea0003800000 */
.L_x_5151:
        /* <DEDUP_REMOVED lines=9> */
.L_x_5154:
[----:B------:R-:W-:Y:S05]  /*1a2d0*/  BSYNC B2 ;  /* 0x0000000000027941 */ /* 0x000fea0003800000 */
.L_x_5153:
        /* <DEDUP_REMOVED lines=14> */
.L_x_5155:
        /* <DEDUP_REMOVED lines=14> */
.L_x_5259:
[----:B------:R-:W-:Y:S05]  /*1a4a0*/  BSYNC B2 ;  /* 0x0000000000027941 */ /* 0x000fea0003800000 */
.L_x_5156:
        /* <DEDUP_REMOVED lines=11> */
.L_x_5159:
[----:B------:R-:W-:Y:S05]  /*1a560*/  BSYNC B2 ;  /* 0x0000000000027941 */ /* 0x000fea0003800000 */
.L_x_5158:
        /* <DEDUP_REMOVED lines=11> */
.L_x_5160:
        /* <DEDUP_REMOVED lines=16> */
.L_x_5161:
        /* <DEDUP_REMOVED lines=16> */
.L_x_5162:
        /* <DEDUP_REMOVED lines=16> */
.L_x_5163:
        /* <DEDUP_REMOVED lines=16> */
.L_x_5164:
        /* <DEDUP_REMOVED lines=16> */
.L_x_5165:
        /* <DEDUP_REMOVED lines=16> */
.L_x_5166:
        /* <DEDUP_REMOVED lines=16> */
.L_x_5167:
        /* <DEDUP_REMOVED lines=11> */
.L_x_5149:
[----:B------:R-:W-:Y:S05]  /*1add0*/  BSYNC B1 ;  /* 0x0000000000017941 */ /* 0x000fea0003800000 */
.L_x_5148:
[C---:B------:R-:W-:Y:S01]  /*1ade0*/  ISETP.GT.AND P0, PT, R0.reuse, 0x1, PT ;  /* 0x000000010000780c */ /* 0x040fe20003f04270 */
[----:B------:R-:W-:-:S12]  /*1adf0*/  VIADD R0, R0, 0xfffffffe ;  /* 0xfffffffe00007836 */ /* 0x000fd80000000000 */
[----:B------:R-:W-:Y:S05]  /*1ae00*/  @P0 BRA `(.L_x_5168) ;  /* 0xffffffe000b80947 */ /* 0x000fea000383ffff */
.L_x_5105:
[----:B------:R-:W-:Y:S05]  /*1ae10*/  BSYNC B0 ;  /* 0x0000000000007941 */ /* 0x000fea0003800000 */
.L_x_5104:
        /* <DEDUP_REMOVED lines=23> */
[----:B-1----:R-:W-:-:S07]  /*1af90*/  IADD3 R16, R4, UR36, R7 ;  /* 0x0000002404107c10 */ /* 0x002fce000fffe007 */
.L_x_5170:
[----:B------:R-:W-:Y:S05]  /*1afa0*/  BSYNC B0 ;  /* 0x0000000000007941 */ /* 0x000fea0003800000 */
.L_x_5169:
[----:B------:R-:W-:-:S05]  /*1afb0*/  SEL R0, R0, RZ, P0 ;  /* 0x000000ff00007207 */ /* 0x000fca0000000000 */
[----:B------:R2:W-:Y:S02]  /*1afc0*/  STL [R1+0xc], R0 ;  /* 0x00000c0001007387 */ /* 0x0005e40000100800 */
.L_x_5072:
[----:B------:R-:W-:Y:S05]  /*1afd0*/  BSYNC B7 ;  /* 0x0000000000077941 */ /* 0x000fea0003800000 */
.L_x_5070:
        /* <DEDUP_REMOVED lines=13> */
.L_x_5171:
        /* <DEDUP_REMOVED lines=13> */
[----:B------:R-:W-:Y:S01]  /*1b180*/  SHFL.IDX PT, R4, R16, 0x1, 0x1f ;  /* 0x00201f0010047f89 */ /* 0x000fe200000e0000 */
[C---:B------:R-:W-:Y:S02]  /*1b190*/  ISETP.GE.U32.AND P4, PT, R7.reuse, 0x8, PT ;  /* 0x000000080700780c */ /* 0x040fe40003f86070 */
[C---:B------:R-:W-:Y:S01]  /*1b1a0*/  ISETP.GE.U32.AND P5, PT, R7.reuse, 0x10, PT ;  /* 0x000000100700780c */ /* 0x040fe20003fa6070 */
[----:B-1----:R-:W-:Y:S02]  /*1b1b0*/  IMAD.MOV.U32 R2, RZ, RZ, RZ ;  /* 0x000000ffff027224 */ /* 0x002fe400078e00ff */
[----:B--2---:R-:W-:Y:S01]  /*1b1c0*/  @!P1 IMAD.MOV.U32 R2, RZ, RZ, R3 ;  /* 0x000000ffff029224 */ /* 0x004fe200078e0003 */
[----:B------:R-:W-:-:S04]  /*1b1d0*/  ISETP.NE.AND P1, PT, R7, RZ, PT ;  /* 0x000000ff0700720c */ /* 0x000fc80003f25270 */
[----:B0-----:R-:W0:Y:S02]  /*1b1e0*/  SHFL.UP PT, R14, R2, 0x1, RZ ;  /* 0x04200000020e7989 */ /* 0x001e2400000e00ff */
        /* <DEDUP_REMOVED lines=16> */
.L_x_5269:
[----:B------:R-:W-:Y:S02]  /*1b2f0*/  ULDC UR4, c[0x0][0xc38] ;  /* 0x00030e0000047ab9 */ /* 0x000fe40000000800 */
[----:B------:R-:W-:-:S04]  /*1b300*/  IMAD.U32 R5, RZ, RZ, UR4 ;  /* 0x00000004ff057e24 */ /* 0x000fc8000f8e00ff */
[----:B0-2---:R-:W-:-:S04]  /*1b310*/  IMAD R16, R16, R5, RZ ;  /* 0x0000000510107224 */ /* 0x005fc800078e02ff */
[----:B------:R-:W-:-:S05]  /*1b320*/  IMAD.IADD R4, R4, 0x1, R16 ;  /* 0x0000000104047824 */ /* 0x000fca00078e0210 */
[----:B-1----:R-:W-:-:S13]  /*1b330*/  ISETP.GT.AND P6, PT, R4, R0, PT ;  /* 0x000000000400720c */ /* 0x002fda0003fc4270 */
[----:B------:R-:W-:Y:S05]  /*1b340*/  @P6 BRA `(.L_x_5174) ;  /* 0x00000000009c6947 */ /* 0x000fea0003800000 */
.L_x_5179:
        /* <DEDUP_REMOVED lines=14> */
.L_x_5177:
[----:B------:R-:W-:Y:S05]  /*1b430*/  BSYNC B0 ;  /* 0x0000000000007941 */ /* 0x000fea0003800000 */
.L_x_5176:
        /* <DEDUP_REMOVED lines=18> */
.L_x_5277:
[----:B------:R-:W-:Y:S02]  /*1b560*/  ULDC UR4, c[0x0][0xc38] ;  /* 0x00030e0000047ab9 */ /* 0x000fe40000000800 */
[----:B------:R-:W-:-:S04]  /*1b570*/  IMAD.U32 R5, RZ, RZ, UR4 ;  /* 0x00000004ff057e24 */ /* 0x000fc8000f8e00ff */
[----:B-1----:R-:W-:-:S04]  /*1b580*/  IMAD R16, R16, R5, RZ ;  /* 0x0000000510107224 */ /* 0x002fc800078e02ff */
[----:B------:R-:W-:-:S05]  /*1b590*/  IMAD.IADD R4, R16, 0x1, R4 ;  /* 0x0000000110047824 */ /* 0x000fca00078e0204 */
[----:B------:R-:W-:-:S13]  /*1b5a0*/  ISETP.GT.AND P6, PT, R4, R0, PT ;  /* 0x000000000400720c */ /* 0x000fda0003fc4270 */
[----:B------:R-:W-:Y:S05]  /*1b5b0*/  @!P6 BRA `(.L_x_5179) ;  /* 0xfffffffc0064e947 */ /* 0x000fea000383ffff */
.L_x_5174:
        /* <DEDUP_REMOVED lines=8> */
.L_x_5281:
[----:B------:R-:W-:Y:S01]  /*1b640*/  ISETP.NE.AND P0, PT, R4, RZ, PT ;  /* 0x000000ff0400720c */ /* 0x000fe20003f05270 */
[----:B------:R-:W-:-:S12]  /*1b650*/  IMAD.MOV.U32 R4, RZ, RZ, RZ ;  /* 0x000000ffff047224 */ /* 0x000fd800078e00ff */
[----:B------:R-:W-:Y:S05]  /*1b660*/  @!P0 BRA `(.L_x_5181) ;  /* 0x0000000000148947 */ /* 0x000fea0003800000 */
[----:B------:R-:W-:Y:S01]  /*1b670*/  UMOV UR4, 0xffffffff ;  /* 0xffffffff00047882 */ /* 0x000fe20000000000 */
[----:B------:R-:W-:Y:S02]  /*1b680*/  VIADD R12, R6, 0xffffffff ;  /* 0xffffffff060c7836 */ /* 0x000fe40000000000 */
[----:B------:R-:W-:Y:S05]  /*1b690*/  BRA.DIV UR4, `(.L_x_5182) ;  /* 0x0000002a04987947 */ /* 0x000fea000b800000 */
[----:B0-----:R0:W3:Y:S02]  /*1b6a0*/  SHFL.IDX PT, R3, R3, R12, 0x1f ;  /* 0x00001f0c03037589 */ /* 0x0010e400000e0000 */
.L_x_5284:
[----:B---3--:R-:W-:-:S07]  /*1b6b0*/  IMAD.MOV.U32 R4, RZ, RZ, R3 ;  /* 0x000000ffff047224 */ /* 0x008fce00078e0003 */
.L_x_5181:
[----:B01----:R-:W0:Y:S01]  /*1b6c0*/  LDC.64 R2, c[0x0][0xc90] ;  /* 0x00032400ff027b82 */ /* 0x003e220000000a00 */
[----:B------:R-:W-:-:S04]  /*1b6d0*/  IMAD.IADD R19, R6, 0x1, R19 ;  /* 0x0000000106137824 */ /* 0x000fc800078e0213 */
[----:B0-----:R-:W-:-:S05]  /*1b6e0*/  IMAD.WIDE R2, R19, 0x4, R2 ;  /* 0x0000000413027825 */ /* 0x001fca00078e0202 */
[----:B------:R-:W2:Y:S01]  /*1b6f0*/  LDG.E R7, desc[UR40][R2.64] ;  /* 0x0000002802077981 */ /* 0x000ea2000c1e1900 */
[----:B------:R-:W-:-:S04]  /*1b700*/  IMAD R16, R4, R5, R16 ;  /* 0x0000000504107224 */ /* 0x000fc800078e0210 */
        /* <DEDUP_REMOVED lines=61> */
.L_x_5175:
[----:B------:R-:W-:Y:S01]  /*1bae0*/  UMOV UR4, URZ ;  /* 0x0000003f00047c82 */ /* 0x000fe20008000000 */
[----:B------:R-:W-:Y:S01]  /*1baf0*/  UMOV UR5, URZ ;  /* 0x0000003f00057c82 */ /* 0x000fe20008000000 */
[----:B------:R-:W-:Y:S01]  /*1bb00*/  ULDC UR6, c[0x0][0xc3c] ;  /* 0x00030f0000067ab9 */ /* 0x000fe20000000800 */
[----:B------:R-:W-:Y:S02]  /*1bb10*/  IMAD.MOV.U32 R16, RZ, RZ, R0 ;  /* 0x000000ffff107224 */ /* 0x000fe400078e0000 */
[----:B------:R-:W-:Y:S02]  /*1bb20*/  IMAD.U32 R17, RZ, RZ, UR4 ;  /* 0x00000004ff117e24 */ /* 0x000fe4000f8e00ff */
[----:B------:R-:W-:Y:S02]  /*1bb30*/  IMAD.U32 R18, RZ, RZ, UR5 ;  /* 0x00000005ff127e24 */ /* 0x000fe4000f8e00ff */
[----:B------:R-:W-:-:S07]  /*1bb40*/  IMAD.U32 R19, RZ, RZ, UR6 ;  /* 0x00000006ff137e24 */ /* 0x000fce000f8e00ff */
.L_x_5183:
        /* <DEDUP_REMOVED lines=12> */
.L_x_5172:
[----:B------:R-:W-:Y:S02]  /*1bc10*/  ULDC UR4, c[0x0][0xc3c] ;  /* 0x00030f0000047ab9 */ /* 0x000fe40000000800 */
[----:B---3--:R-:W-:-:S13]  /*1bc20*/  ISETP.GE.AND P0, PT, R19, UR4, PT ;  /* 0x0000000413007c0c */ /* 0x008fda000bf06270 */
[----:B------:R-:W-:Y:S05]  /*1bc30*/  @!P0 BRA `(.L_x_5184) ;  /* 0xffffff8000548947 */ /* 0x000fea000383ffff */
[----:B------:R-:W-:Y:S05]  /*1bc40*/  BSYNC B8 ;  /* 0x0000000000087941 */ /* 0x000fea0003800000 */
.L_x_5020:
        /* <DEDUP_REMOVED lines=12> */
.L_x_5285:
[----:B------:R-:W-:Y:S05]  /*1bd10*/  BSYNC B0 ;  /* 0x0000000000007941 */ /* 0x000fea0003800000 */
.L_x_5185:
[----:B------:R-:W-:-:S03]  /*1bd20*/  UMOV UR4, 0xffffffff ;  /* 0xffffffff00047882 */ /* 0x000fc60000000000 */
[----:B------:R-:W-:Y:S05]  /*1bd30*/  BRA.DIV UR4, `(.L_x_5187) ;  /* 0x00000026042c7947 */ /* 0x000fea000b800000 */
[----:B------:R-:W1:Y:S02]  /*1bd40*/  S2R R2, SR_TID.X ;  /* 0x0000000000027919 */ /* 0x000e640000002100 */
[----:B-1----:R-:W-:-:S04]  /*1bd50*/  SHF.R.U32.HI R2, RZ, 0x5, R2 ;  /* 0x00000005ff027819 */ /* 0x002fc80000011602 */
[----:B------:R-:W-:-:S05]  /*1bd60*/  LOP3.LUT R2, R2, 0x3, RZ, 0xc0, !PT ;  /* 0x0000000302027812 */ /* 0x000fca00078ec0ff */
[----:B------:R1:W2:Y:S02]  /*1bd70*/  SHFL.IDX PT, R14, R2, RZ, 0x1f ;  /* 0x00001fff020e7589 */ /* 0x0002a400000e0000 */
.L_x_5288:
[----:B--2---:R-:W-:-:S13]  /*1bd80*/  ISETP.NE.AND P0, PT, R14, RZ, PT ;  /* 0x000000ff0e00720c */ /* 0x004fda0003f05270 */
[----:B------:R-:W-:Y:S05]  /*1bd90*/  @P0 BRA `(.L_x_4872) ;  /* 0x0000000000940947 */ /* 0x000fea0003800000 */
[----:B------:R-:W-:-:S03]  /*1bda0*/  UMOV UR4, 0xffffffff ;  /* 0xffffffff00047882 */ /* 0x000fc60000000000 */
[----:B------:R-:W-:Y:S05]  /*1bdb0*/  BRA.DIV UR4, `(.L_x_5188) ;  /* 0x0000002604407947 */ /* 0x000fea000b800000 */
[----:B------:R-:W-:-:S13]  /*1bdc0*/  ELECT P6, URZ, PT ;  /* 0x00000000003f782f */ /* 0x000fda00038c0000 */
.L_x_5291:
[----:B------:R-:W-:Y:S05]  /*1bdd0*/  @!P6 BRA `(.L_x_4872) ;  /* 0x000000000084e947 */ /* 0x000fea0003800000 */
[----:B-1----:R-:W2:Y:S02]  /*1bde0*/  LDL.LU R2, [R1+0x58] ;  /* 0x0000580001027983 */ /* 0x002ea40000300800 */
[----:B--2---:R-:W-:-:S04]  /*1bdf0*/  LOP3.LUT R2, R2, 0x2, RZ, 0xfc, !PT ;  /* 0x0000000202027812 */ /* 0x004fc800078efcff */
[----:B------:R-:W-:-:S13]  /*1be00*/  ISETP.NE.AND P2, PT, R2, 0x3, PT ;  /* 0x000000030200780c */ /* 0x000fda0003f45270 */
[----:B------:R-:W-:Y:S05]  /*1be10*/  @!P2 BRA `(.L_x_5189) ;  /* 0x000000000004a947 */ /* 0x000fea0003800000 */
[----:B------:R-:W-:Y:S01]  /*1be20*/  BPT.TRAP 0x1 ;  /* 0x000000040000795c */ /* 0x000fe20000300000 */
.L_x_5189:
        /* <DEDUP_REMOVED lines=14> */
.L_x_5292:
[----:B------:R-:W1:Y:S02]  /*1bf10*/  SYNCS.PHASECHK.TRANS64.TRYWAIT P0, [R7+URZ], R2 ;  /* 0x00000002070075a7 */ /* 0x000e64000800017f */
[----:B-1----:R-:W-:Y:S05]  /*1bf20*/  @!P0 BRA `(.L_x_5191) ;  /* 0x0000002400188947 */ /* 0x002fea0003800000 */
.L_x_5293:
[----:B------:R-:W-:Y:S05]  /*1bf30*/  @!P2 BRA `(.L_x_5192) ;  /* 0x000000000004a947 */ /* 0x000fea0003800000 */
[----:B------:R-:W-:Y:S01]  /*1bf40*/  BPT.TRAP 0x1 ;  /* 0x000000040000795c */ /* 0x000fe20000300000 */
.L_x_5192:
[----:B------:R-:W2:Y:S01]  /*1bf50*/  LDL.LU R4, [R1+0xc] ;  /* 0x00000c0001047983 */ /* 0x000ea20000300800 */
[----:B------:R-:W-:-:S04]  /*1bf60*/  VIADD R0, R0, 0x28c60 ;  /* 0x00028c6000007836 */ /* 0x000fc80000000000 */
[----:B--2---:R-:W-:-:S04]  /*1bf70*/  IMAD R4, R4, 0x8, R0 ;  /* 0x0000000804047824 */ /* 0x004fc800078e0200 */
[----:B------:R-:W2:Y:S02]  /*1bf80*/  SYNCS.PHASECHK.TRANS64.TRYWAIT P0, [R4+URZ], R5 ;  /* 0x00000005040075a7 */ /* 0x000ea4000800017f */
[----:B--2---:R-:W-:Y:S05]  /*1bf90*/  @!P0 BRA `(.L_x_5193) ;  /* 0x0000002400108947 */ /* 0x004fea0003800000 */
.L_x_5294:
[----:B------:R-:W-:-:S07]  /*1bfa0*/  IMAD R3, R3, 0x8, R0 ;  /* 0x0000000803037824 */ /* 0x000fce00078e0200 */
.L_x_5194:
[----:B---3--:R3:W4:Y:S02]  /*1bfb0*/  SYNCS.PHASECHK.TRANS64.TRYWAIT P0, [R3+URZ], R2 ;  /* 0x00000002030075a7 */ /* 0x008724000800017f */
[----:B----4-:R-:W-:Y:S05]  /*1bfc0*/  @!P0 NANOSLEEP.SYNCS 0x989680 ;  /* 0x009896800000895d */ /* 0x010fea0003900000 */
[----:B------:R-:W4:Y:S02]  /*1bfd0*/  @!P0 SYNCS.PHASECHK.TRANS64 P0, [R3+URZ], R2 ;  /* 0x00000002030085a7 */ /* 0x000f24000800007f */
[----:B----4-:R-:W-:Y:S05]  /*1bfe0*/  @!P0 BRA `(.L_x_5194) ;  /* 0xfffffffc00f08947 */ /* 0x010fea000383ffff */
.L_x_4872:
[----:B------:R-:W-:Y:S05]  /*1bff0*/  BSYNC B9 ;  /* 0x0000000000097941 */ /* 0x000fea0003800000 */
.L_x_4869:
[----:B------:R-:W-:Y:S05]  /*1c000*/  EXIT ;  /* 0x000000000000794d */ /* 0x000fea0003800000 */
.L_x_4888:
[----:B0-----:R0:W1:Y:S02]  /*1c010*/  SYNCS.PHASECHK.TRANS64.TRYWAIT P5, [R68+URZ+0x28c90], R73 ;  /* 0x028c9049440075a7 */ /* 0x00106400080a017f */
[----:B-1----:R-:W-:Y:S05]  /*1c020*/  @!P5 NANOSLEEP.SYNCS 0x989680 ;  /* 0x009896800000d95d */ /* 0x002fea0003900000 */
[----:B------:R-:W1:Y:S02]  /*1c030*/  @!P5 SYNCS.PHASECHK.TRANS64 P5, [R68+URZ+0x28c90], R73 ;  /* 0x028c90494400d5a7 */ /* 0x000e6400080a007f */
[----:B-1----:R-:W-:Y:S05]  /*1c040*/  @!P5 BRA `(.L_x_4888) ;  /* 0xfffffffc00f0d947 */ /* 0x002fea000383ffff */
[----:B------:R-:W-:Y:S05]  /*1c050*/  BRA `(.L_x_5195) ;  /* 0xfffffe6400c07947 */ /* 0x000fea000383ffff */
.L_x_4898:
[----:B0-----:R0:W1:Y:S02]  /*1c060*/  SYNCS.PHASECHK.TRANS64.TRYWAIT P5, [R68+URZ+0x28c90], R73 ;  /* 0x028c9049440075a7 */ /* 0x00106400080a017f */
[----:B-1----:R-:W-:Y:S05]  /*1c070*/  @!P5 NANOSLEEP.SYNCS 0x989680 ;  /* 0x009896800000d95d */ /* 0x002fea0003900000 */
[----:B------:R-:W1:Y:S02]  /*1c080*/  @!P5 SYNCS.PHASECHK.TRANS64 P5, [R68+URZ+0x28c90], R73 ;  /* 0x028c90494400d5a7 */ /* 0x000e6400080a007f */
[----:B-1----:R-:W-:Y:S05]  /*1c090*/  @!P5 BRA `(.L_x_4898) ;  /* 0xfffffffc00f0d947 */ /* 0x002fea000383ffff */
[----:B------:R-:W-:Y:S05]  /*1c0a0*/  BRA `(.L_x_5196) ;  /* 0xfffffe7000307947 */ /* 0x000fea000383ffff */
.L_x_4903:
[----:B0-----:R0:W1:Y:S02]  /*1c0b0*/  SYNCS.PHASECHK.TRANS64.TRYWAIT P5, [R68+URZ+0x28c90], R73 ;  /* 0x028c9049440075a7 */ /* 0x00106400080a017f */
[----:B-1----:R-:W-:Y:S05]  /*1c0c0*/  @!P5 NANOSLEEP.SYNCS 0x989680 ;  /* 0x009896800000d95d */ /* 0x002fea0003900000 */
[----:B------:R-:W1:Y:S02]  /*1c0d0*/  @!P5 SYNCS.PHASECHK.TRANS64 P5, [R68+URZ+0x28c90], R73 ;  /* 0x028c90494400d5a7 */ /* 0x000e6400080a007f */
[----:B-1----:R-:W-:Y:S05]  /*1c0e0*/  @!P5 BRA `(.L_x_4903) ;  /* 0xfffffffc00f0d947 */ /* 0x002fea000383ffff */
[----:B------:R-:W-:Y:S05]  /*1c0f0*/  BRA `(.L_x_5197) ;  /* 0xfffffe7800647947 */ /* 0x000fea000383ffff */
.L_x_4907:
[----:B------:R0:W0:Y:S02]  /*1c100*/  SYNCS.PHASECHK.TRANS64.TRYWAIT P5, [R68+URZ+0x28cb0], R73 ;  /* 0x028cb049440075a7 */ /* 0x00002400080a017f */
[----:B0-----:R-:W-:Y:S05]  /*1c110*/  @!P5 NANOSLEEP.SYNCS 0x989680 ;  /* 0x009896800000d95d */ /* 0x001fea0003900000 */
[----:B------:R-:W0:Y:S02]  /*1c120*/  @!P5 SYNCS.PHASECHK.TRANS64 P5, [R68+URZ+0x28cb0], R73 ;  /* 0x028cb0494400d5a7 */ /* 0x000e2400080a007f */
[----:B0-----:R-:W-:Y:S05]  /*1c130*/  @!P5 BRA `(.L_x_4907) ;  /* 0xfffffffc00f0d947 */ /* 0x001fea000383ffff */
[----:B------:R-:W-:Y:S05]  /*1c140*/  BRA `(.L_x_5198) ;  /* 0xfffffe7800e07947 */ /* 0x000fea000383ffff */
.L_x_4918:
[----:B0-----:R0:W1:Y:S02]  /*1c150*/  SYNCS.PHASECHK.TRANS64.TRYWAIT P1, [R20+URZ+0x28c50], R3 ;  /* 0x028c5003140075a7 */ /* 0x001064000802017f */
[----:B-1----:R-:W-:Y:S05]  /*1c160*/  @!P1 NANOSLEEP.SYNCS 0x989680 ;  /* 0x009896800000995d */ /* 0x002fea0003900000 */
[----:B------:R-:W1:Y:S02]  /*1c170*/  @!P1 SYNCS.PHASECHK.TRANS64 P1, [R20+URZ+0x28c50], R3 ;  /* 0x028c5003140095a7 */ /* 0x000e64000802007f */
[----:B-1----:R-:W-:Y:S05]  /*1c180*/  @!P1 BRA `(.L_x_4918) ;  /* 0xfffffffc00f09947 */ /* 0x002fea000383ffff */
[----:B------:R-:W-:Y:S05]  /*1c190*/  BRA `(.L_x_5199) ;  /* 0xfffffe8800307947 */ /* 0x000fea000383ffff */
.L_x_4925:
[----:B-1----:R1:W2:Y:S02]  /*1c1a0*/  SYNCS.PHASECHK.TRANS64.TRYWAIT P2, [R3+URZ+0x28c50], R4 ;  /* 0x028c5004030075a7 */ /* 0x0022a4000804017f */
[----:B--2---:R-:W-:Y:S05]  /*1c1b0*/  @!P2 NANOSLEEP.SYNCS 0x989680 ;  /* 0x009896800000a95d */ /* 0x004fea0003900000 */
[----:B------:R-:W2:Y:S02]  /*1c1c0*/  @!P2 SYNCS.PHASECHK.TRANS64 P2, [R3+URZ+0x28c50], R4 ;  /* 0x028c50040300a5a7 */ /* 0x000ea4000804007f */
[----:B--2---:R-:W-:Y:S05]  /*1c1d0*/  @!P2 BRA `(.L_x_4925) ;  /* 0xfffffffc00f0a947 */ /* 0x004fea000383ffff */
[----:B------:R-:W-:Y:S05]  /*1c1e0*/  BRA `(.L_x_4924) ;  /* 0xfffffe9400587947 */ /* 0x000fea000383ffff */
.L_x_4938:
        /* <DEDUP_REMOVED lines=8> */
.L_x_5201:
[----:B------:R-:W-:Y:S05]  /*1c270*/  BSYNC B1 ;  /* 0x0000000000017941 */ /* 0x000fea0003800000 */
.L_x_5200:
        /* <DEDUP_REMOVED lines=8> */
.L_x_5202:
[----:B------:R-:W-:Y:S02]  /*1c300*/  IMAD.MOV.U32 R13, RZ, RZ, R8 ;  /* 0x000000ffff0d7224 */ /* 0x000fe400078e0008 */
[----:B------:R-:W-:-:S07]  /*1c310*/  IMAD.MOV.U32 R0, RZ, RZ, R14 ;  /* 0x000000ffff007224 */ /* 0x000fce00078e000e */
[----:B------:R-:W-:Y:S05]  /*1c320*/  WARPSYNC.COLLECTIVE R15, `(.L_x_5203) ;  /* 0x000000000f087348 */ /* 0x000fea0003c00000 */
[----:B------:R0:W1:Y:S02]  /*1c330*/  SHFL.IDX P6, R14, R13, R12, R11 ;  /* 0x0000000c0d0e7389 */ /* 0x00006400000c000b */
[----:B01----:R-:W-:Y:S01]  /*1c340*/  ENDCOLLECTIVE ;  /* 0x000000000000791b */ /* 0x003fe20003800000 */
.L_x_5203:
[----:B------:R-:W-:Y:S02]  /*1c350*/  IMAD.MOV.U32 R13, RZ, RZ, R7 ;  /* 0x000000ffff0d7224 */ /* 0x000fe400078e0007 */
[----:B------:R-:W-:-:S07]  /*1c360*/  IMAD.MOV.U32 R5, RZ, RZ, R14 ;  /* 0x000000ffff057224 */ /* 0x000fce00078e000e */
[----:B------:R-:W-:Y:S05]  /*1c370*/  WARPSYNC.COLLECTIVE R15, `(.L_x_5204) ;  /* 0x000000000f087348 */ /* 0x000fea0003c00000 */
[----:B------:R0:W1:Y:S02]  /*1c380*/  SHFL.IDX P6, R14, R13, R12, R11 ;  /* 0x0000000c0d0e7389 */ /* 0x00006400000c000b */
[----:B01----:R-:W-:Y:S01]  /*1c390*/  ENDCOLLECTIVE ;  /* 0x000000000000791b */ /* 0x003fe20003800000 */
.L_x_5204:
[----:B------:R-:W-:Y:S05]  /*1c3a0*/  BRA `(.L_x_5205) ;  /* 0xfffffeac00047947 */ /* 0x000fea000383ffff */
.L_x_4941:
        /* <DEDUP_REMOVED lines=8> */
.L_x_5207:
[----:B------:R-:W-:Y:S05]  /*1c430*/  BSYNC B1 ;  /* 0x0000000000017941 */ /* 0x000fea0003800000 */
.L_x_5206:
        /* <DEDUP_REMOVED lines=8> */
.L_x_5208:
[----:B------:R-:W-:Y:S02]  /*1c4c0*/  IMAD.MOV.U32 R13, RZ, RZ, R8 ;  /* 0x000000ffff0d7224 */ /* 0x000fe400078e0008 */
[----:B------:R-:W-:-:S07]  /*1c4d0*/  IMAD.MOV.U32 R0, RZ, RZ, R14 ;  /* 0x000000ffff007224 */ /* 0x000fce00078e000e */
[----:B------:R-:W-:Y:S05]  /*1c4e0*/  WARPSYNC.COLLECTIVE R15, `(.L_x_5209) ;  /* 0x000000000f087348 */ /* 0x000fea0003c00000 */
[----:B------:R0:W1:Y:S02]  /*1c4f0*/  SHFL.IDX P6, R14, R13, R12, R11 ;  /* 0x0000000c0d0e7389 */ /* 0x00006400000c000b */
[----:B01----:R-:W-:Y:S01]  /*1c500*/  ENDCOLLECTIVE ;  /* 0x000000000000791b */ /* 0x003fe20003800000 */
.L_x_5209:
[----:B------:R-:W-:Y:S02]  /*1c510*/  IMAD.MOV.U32 R13, RZ, RZ, R7 ;  /* 0x000000ffff0d7224 */ /* 0x000fe400078e0007 */
[----:B------:R-:W-:-:S07]  /*1c520*/  IMAD.MOV.U32 R5, RZ, RZ, R14 ;  /* 0x000000ffff057224 */ /* 0x000fce00078e000e */
[----:B------:R-:W-:Y:S05]  /*1c530*/  WARPSYNC.COLLECTIVE R15, `(.L_x_5210) ;  /* 0x000000000f087348 */ /* 0x000fea0003c00000 */
[----:B------:R0:W1:Y:S02]  /*1c540*/  SHFL.IDX P6, R14, R13, R12, R11 ;  /* 0x0000000c0d0e7389 */ /* 0x00006400000c000b */
[----:B01----:R-:W-:Y:S01]  /*1c550*/  ENDCOLLECTIVE ;  /* 0x000000000000791b */ /* 0x003fe20003800000 */
.L_x_5210:
[----:B------:R-:W-:Y:S05]  /*1c560*/  BRA `(.L_x_5211) ;  /* 0xfffffeac005c7947 */ /* 0x000fea000383ffff */
.L_x_4945:
[----:B0-----:R0:W1:Y:S02]  /*1c570*/  SYNCS.PHASECHK.TRANS64.TRYWAIT P0, [R2+URZ+0x28c00], R35 ;  /* 0x028c0023020075a7 */ /* 0x001064000800017f */
[----:B-1----:R-:W-:Y:S05]  /*1c580*/  @!P0 NANOSLEEP.SYNCS 0x989680 ;  /* 0x009896800000895d */ /* 0x002fea0003900000 */
[----:B------:R-:W1:Y:S02]  /*1c590*/  @!P0 SYNCS.PHASECHK.TRANS64 P0, [R2+URZ+0x28c00], R35 ;  /* 0x028c0023020085a7 */ /* 0x000e64000800007f */
[----:B-1----:R-:W-:Y:S05]  /*1c5a0*/  @!P0 BRA `(.L_x_4945) ;  /* 0xfffffffc00f08947 */ /* 0x002fea000383ffff */
[----:B------:R-:W-:Y:S05]  /*1c5b0*/  BRA `(.L_x_5212) ;  /* 0xfffffeb000447947 */ /* 0x000fea000383ffff */
.L_x_4953:
        /* <DEDUP_REMOVED lines=8> */
.L_x_5214:
[----:B------:R-:W-:Y:S05]  /*1c640*/  BSYNC B1 ;  /* 0x0000000000017941 */ /* 0x000fea0003800000 */
.L_x_5213:
        /* <DEDUP_REMOVED lines=8> */
.L_x_5215:
[----:B------:R-:W-:Y:S02]  /*1c6d0*/  IMAD.MOV.U32 R13, RZ, RZ, R7 ;  /* 0x000000ffff0d7224 */ /* 0x000fe400078e0007 */
[----:B------:R-:W-:-:S07]  /*1c6e0*/  IMAD.MOV.U32 R0, RZ, RZ, R14 ;  /* 0x000000ffff007224 */ /* 0x000fce00078e000e */
[----:B------:R-:W-:Y:S05]  /*1c6f0*/  WARPSYNC.COLLECTIVE R15, `(.L_x_5216) ;  /* 0x000000000f087348 */ /* 0x000fea0003c00000 */
[----:B------:R0:W1:Y:S02]  /*1c700*/  SHFL.IDX P6, R14, R13, R12, R11 ;  /* 0x0000000c0d0e7389 */ /* 0x00006400000c000b */
[----:B01----:R-:W-:Y:S01]  /*1c710*/  ENDCOLLECTIVE ;  /* 0x000000000000791b */ /* 0x003fe20003800000 */
.L_x_5216:
[----:B------:R-:W-:Y:S02]  /*1c720*/  IMAD.MOV.U32 R10, RZ, RZ, R0 ;  /* 0x000000ffff0a7224 */ /* 0x000fe400078e0000 */
[----:B------:R-:W-:Y:S02]  /*1c730*/  IMAD.MOV.U32 R13, RZ, RZ, R9 ;  /* 0x000000ffff0d7224 */ /* 0x000fe400078e0009 */
[----:B------:R-:W-:-:S07]  /*1c740*/  IMAD.MOV.U32 R5, RZ, RZ, R14 ;  /* 0x000000ffff057224 */ /* 0x000fce00078e000e */
[----:B------:R-:W-:Y:S05]  /*1c750*/  WARPSYNC.COLLECTIVE R15, `(.L_x_5217) ;  /* 0x000000000f087348 */ /* 0x000fea0003c00000 */
[----:B------:R0:W1:Y:S02]  /*1c760*/  SHFL.IDX P6, R14, R13, R12, R11 ;  /* 0x0000000c0d0e7389 */ /* 0x00006400000c000b */
[----:B01----:R-:W-:Y:S01]  /*1c770*/  ENDCOLLECTIVE ;  /* 0x000000000000791b */ /* 0x003fe20003800000 */
.L_x_5217:
[----:B------:R-:W-:Y:S01]  /*1c780*/  IMAD.MOV.U32 R11, RZ, RZ, R3 ;  /* 0x000000ffff0b7224 */ /* 0x000fe200078e0003 */
[----:B------:R-:W-:Y:S06]  /*1c790*/  BRA `(.L_x_5218) ;  /* 0xfffffebc00987947 */ /* 0x000fec000383ffff */
.L_x_4956:
        /* <DEDUP_REMOVED lines=8> */
.L_x_5220:
[----:B------:R-:W-:Y:S05]  /*1c820*/  BSYNC B1 ;  /* 0x0000000000017941 */ /* 0x000fea0003800000 */
.L_x_5219:
        /* <DEDUP_REMOVED lines=8> */
.L_x_5221:
[----:B------:R-:W-:Y:S02]  /*1c8b0*/  IMAD.MOV.U32 R13, RZ, RZ, R7 ;  /* 0x000000ffff0d7224 */ /* 0x000fe400078e0007 */
[----:B------:R-:W-:-:S07]  /*1c8c0*/  IMAD.MOV.U32 R0, RZ, RZ, R14 ;  /* 0x000000ffff007224 */ /* 0x000fce00078e000e */
[----:B------:R-:W-:Y:S05]  /*1c8d0*/  WARPSYNC.COLLECTIVE R15, `(.L_x_5222) ;  /* 0x000000000f087348 */ /* 0x000fea0003c00000 */
[----:B------:R0:W1:Y:S02]  /*1c8e0*/  SHFL.IDX P6, R14, R13, R12, R11 ;  /* 0x0000000c0d0e7389 */ /* 0x00006400000c000b */
[----:B01----:R-:W-:Y:S01]  /*1c8f0*/  ENDCOLLECTIVE ;  /* 0x000000000000791b */ /* 0x003fe20003800000 */
.L_x_5222:
[----:B------:R-:W-:Y:S02]  /*1c900*/  IMAD.MOV.U32 R13, RZ, RZ, R9 ;  /* 0x000000ffff0d7224 */ /* 0x000fe400078e0009 */
[----:B------:R-:W-:-:S07]  /*1c910*/  IMAD.MOV.U32 R7, RZ, RZ, R14 ;  /* 0x000000ffff077224 */ /* 0x000fce00078e000e */
[----:B------:R-:W-:Y:S05]  /*1c920*/  WARPSYNC.COLLECTIVE R15, `(.L_x_5223) ;  /* 0x000000000f087348 */ /* 0x000fea0003c00000 */
[----:B------:R0:W1:Y:S02]  /*1c930*/  SHFL.IDX P6, R14, R13, R12, R11 ;  /* 0x0000000c0d0e7389 */ /* 0x00006400000c000b */
[----:B01----:R-:W-:Y:S01]  /*1c940*/  ENDCOLLECTIVE ;  /* 0x000000000000791b */ /* 0x003fe20003800000 */
.L_x_5223:
[----:B------:R-:W-:Y:S02]  /*1c950*/  IMAD.MOV.U32 R12, RZ, RZ, R0 ;  /* 0x000000ffff0c7224 */ /* 0x000fe400078e0000 */
[----:B------:R-:W-:Y:S01]  /*1c960*/  IMAD.MOV.U32 R13, RZ, RZ, R3 ;  /* 0x000000ffff0d7224 */ /* 0x000fe200078e0003 */
[----:B------:R-:W-:Y:S06]  /*1c970*/  BRA `(.L_x_5224) ;  /* 0xfffffebc00bc7947 */ /* 0x000fec000383ffff */
.L_x_4960:
[----:B0-----:R0:W1:Y:S02]  /*1c980*/  SYNCS.PHASECHK.TRANS64.TRYWAIT P1, [R2+URZ+0x28c00], R3 ;  /* 0x028c0003020075a7 */ /* 0x001064000802017f */
[----:B-1----:R-:W-:Y:S05]  /*1c990*/  @!P1 NANOSLEEP.SYNCS 0x989680 ;  /* 0x009896800000995d */ /* 0x002fea0003900000 */
[----:B------:R-:W1:Y:S02]  /*1c9a0*/  @!P1 SYNCS.PHASECHK.TRANS64 P1, [R2+URZ+0x28c00], R3 ;  /* 0x028c0003020095a7 */ /* 0x000e64000802007f */
[----:B-1----:R-:W-:Y:S05]  /*1c9b0*/  @!P1 BRA `(.L_x_4960) ;  /* 0xfffffffc00f09947 */ /* 0x002fea000383ffff */
[----:B------:R-:W-:Y:S05]  /*1c9c0*/  BRA `(.L_x_5225) ;  /* 0xfffffec0005c7947 */ /* 0x000fea000383ffff */
.L_x_4966:
[----:B0-----:R0:W1:Y:S02]  /*1c9d0*/  SYNCS.PHASECHK.TRANS64.TRYWAIT P2, [R168+URZ+0x28c30], R57 ;  /* 0x028c3039a80075a7 */ /* 0x001064000804017f */
[----:B-1----:R-:W-:Y:S05]  /*1c9e0*/  @!P2 NANOSLEEP.SYNCS 0x989680 ;  /* 0x009896800000a95d */ /* 0x002fea0003900000 */
[----:B------:R-:W1:Y:S02]  /*1c9f0*/  @!P2 SYNCS.PHASECHK.TRANS64 P2, [R168+URZ+0x28c30], R57 ;  /* 0x028c3039a800a5a7 */ /* 0x000e64000804007f */
[----:B-1----:R-:W-:Y:S05]  /*1ca00*/  @!P2 BRA `(.L_x_4966) ;  /* 0xfffffffc00f0a947 */ /* 0x002fea000383ffff */
[----:B------:R-:W-:Y:S05]  /*1ca10*/  BRA `(.L_x_4965) ;  /* 0xfffffecc00f47947 */ /* 0x000fea000383ffff */
.L_x_4971:
[----:B-1----:R1:W3:Y:S02]  /*1ca20*/  SYNCS.PHASECHK.TRANS64.TRYWAIT P2, [R168+URZ+0x28c50], R57 ;  /* 0x028c5039a80075a7 */ /* 0x0022e4000804017f */
[----:B---3--:R-:W-:Y:S05]  /*1ca30*/  @!P2 NANOSLEEP.SYNCS 0x989680 ;  /* 0x009896800000a95d */ /* 0x008fea0003900000 */
[----:B------:R-:W3:Y:S02]  /*1ca40*/  @!P2 SYNCS.PHASECHK.TRANS64 P2, [R168+URZ+0x28c50], R57 ;  /* 0x028c5039a800a5a7 */ /* 0x000ee4000804007f */
[----:B---3--:R-:W-:Y:S05]  /*1ca50*/  @!P2 BRA `(.L_x_4971) ;  /* 0xfffffffc00f0a947 */ /* 0x008fea000383ffff */
[----:B------:R-:W-:Y:S05]  /*1ca60*/  BRA `(.L_x_4970) ;  /* 0xfffffee400c47947 */ /* 0x000fea000383ffff */
.L_x_4978:
[----:B--2---:R2:W3:Y:S02]  /*1ca70*/  SYNCS.PHASECHK.TRANS64.TRYWAIT P2, [R216+URZ+0x28c30], R20 ;  /* 0x028c3014d80075a7 */ /* 0x0044e4000804017f */
[----:B---3--:R-:W-:Y:S05]  /*1ca80*/  @!P2 NANOSLEEP.SYNCS 0x989680 ;  /* 0x009896800000a95d */ /* 0x008fea0003900000 */
[----:B------:R-:W3:Y:S02]  /*1ca90*/  @!P2 SYNCS.PHASECHK.TRANS64 P2, [R216+URZ+0x28c30], R20 ;  /* 0x028c3014d800a5a7 */ /* 0x000ee4000804007f */
[----:B---3--:R-:W-:Y:S05]  /*1caa0*/  @!P2 BRA `(.L_x_4978) ;  /* 0xfffffffc00f0a947 */ /* 0x008fea000383ffff */
[----:B------:R-:W-:Y:S05]  /*1cab0*/  BRA `(.L_x_4977) ;  /* 0xfffffee800f07947 */ /* 0x000fea000383ffff */
.L_x_4983:
[----:B--2---:R2:W3:Y:S02]  /*1cac0*/  SYNCS.PHASECHK.TRANS64.TRYWAIT P2, [R216+URZ+0x28c50], R20 ;  /* 0x028c5014d80075a7 */ /* 0x0044e4000804017f */
[----:B---3--:R-:W-:Y:S05]  /*1cad0*/  @!P2 NANOSLEEP.SYNCS 0x989680 ;  /* 0x009896800000a95d */ /* 0x008fea0003900000 */
[----:B------:R-:W3:Y:S02]  /*1cae0*/  @!P2 SYNCS.PHASECHK.TRANS64 P2, [R216+URZ+0x28c50], R20 ;  /* 0x028c5014d800a5a7 */ /* 0x000ee4000804007f */
[----:B---3--:R-:W-:Y:S05]  /*1caf0*/  @!P2 BRA `(.L_x_4983) ;  /* 0xfffffffc00f0a947 */ /* 0x008fea000383ffff */
[----:B------:R-:W-:Y:S05]  /*1cb00*/  BRA `(.L_x_4982) ;  /* 0xffffff0800c07947 */ /* 0x000fea000383ffff */
.L_x_4991:
[----:B---3--:R3:W4:Y:S02]  /*1cb10*/  SYNCS.PHASECHK.TRANS64.TRYWAIT P2, [R194+URZ+0x28c30], R20 ;  /* 0x028c3014c20075a7 */ /* 0x008724000804017f */
[----:B----4-:R-:W-:Y:S05]  /*1cb20*/  @!P2 NANOSLEEP.SYNCS 0x989680 ;  /* 0x009896800000a95d */ /* 0x010fea0003900000 */
[----:B------:R-:W4:Y:S02]  /*1cb30*/  @!P2 SYNCS.PHASECHK.TRANS64 P2, [R194+URZ+0x28c30], R20 ;  /* 0x028c3014c200a5a7 */ /* 0x000f24000804007f */
[----:B----4-:R-:W-:Y:S05]  /*1cb40*/  @!P2 BRA `(.L_x_4991) ;  /* 0xfffffffc00f0a947 */ /* 0x010fea000383ffff */
[----:B------:R-:W-:Y:S05]  /*1cb50*/  BRA `(.L_x_4990) ;  /* 0xffffff0c00d47947 */ /* 0x000fea000383ffff */
.L_x_4996:
[----:B--2---:R2:W4:Y:S02]  /*1cb60*/  SYNCS.PHASECHK.TRANS64.TRYWAIT P2, [R194+URZ+0x28c50], R20 ;  /* 0x028c5014c20075a7 */ /* 0x004524000804017f */
[----:B----4-:R-:W-:Y:S05]  /*1cb70*/  @!P2 NANOSLEEP.SYNCS 0x989680 ;  /* 0x009896800000a95d */ /* 0x010fea0003900000 */
[----:B------:R-:W4:Y:S02]  /*1cb80*/  @!P2 SYNCS.PHASECHK.TRANS64 P2, [R194+URZ+0x28c50], R20 ;  /* 0x028c5014c200a5a7 */ /* 0x000f24000804007f */
[----:B----4-:R-:W-:Y:S05]  /*1cb90*/  @!P2 BRA `(.L_x_4996) ;  /* 0xfffffffc00f0a947 */ /* 0x010fea000383ffff */
[----:B------:R-:W-:Y:S05]  /*1cba0*/  BRA `(.L_x_4995) ;  /* 0xffffff28002c7947 */ /* 0x000fea000383ffff */
.L_x_5026:
[----:B------:R-:W2:Y:S01]  /*1cbb0*/  S2R R9, SR_TID.X ;  /* 0x0000000000097919 */ /* 0x000ea20000002100 */
[----:B------:R-:W-:Y:S01]  /*1cbc0*/  BSSY B1, `(.L_x_5226) ;  /* 0x000000a000017945 */ /* 0x000fe20003800000 */
[----:B------:R-:W-:Y:S02]  /*1cbd0*/  IMAD.MOV.U32 R12, RZ, RZ, RZ ;  /* 0x000000ffff0c7224 */ /* 0x000fe400078e00ff */
[----:B-1----:R-:W-:Y:S02]  /*1cbe0*/  IMAD.MOV.U32 R11, RZ, RZ, 0x1f ;  /* 0x0000001fff0b7424 */ /* 0x002fe400078e00ff */
[----:B------:R-:W-:Y:S01]  /*1cbf0*/  IMAD.MOV.U32 R15, RZ, RZ, -0x1 ;  /* 0xffffffffff0f7424 */ /* 0x000fe200078e00ff */
[----:B--2---:R-:W-:-:S04]  /*1cc00*/  SHF.R.U32.HI R9, RZ, 0x5, R9 ;  /* 0x00000005ff097819 */ /* 0x004fc80000011609 */
[----:B------:R-:W-:-:S05]  /*1cc10*/  LOP3.LUT R9, R9, 0x3, RZ, 0xc0, !PT ;  /* 0x0000000309097812 */ /* 0x000fca00078ec0ff */
[----:B------:R-:W-:-:S07]  /*1cc20*/  IMAD.MOV.U32 R13, RZ, RZ, R9 ;  /* 0x000000ffff0d7224 */ /* 0x000fce00078e0009 */
[----:B0-----:R-:W-:Y:S05]  /*1cc30*/  WARPSYNC.COLLECTIVE R15, `(.L_x_5227) ;  /* 0x000000000f087348 */ /* 0x001fea0003c00000 */
[----:B0-----:R0:W1:Y:S02]  /*1cc40*/  SHFL.IDX P6, R14, R13, R12, R11 ;  /* 0x0000000c0d0e7389 */ /* 0x00106400000c000b */
[----:B01----:R-:W-:Y:S01]  /*1cc50*/  ENDCOLLECTIVE ;  /* 0x000000000000791b */ /* 0x003fe20003800000 */
.L_x_5227:
[----:B------:R-:W-:Y:S05]  /*1cc60*/  BSYNC B1 ;  /* 0x0000000000017941 */ /* 0x000fea0003800000 */
.L_x_5226:
[----:B------:R-:W-:Y:S05]  /*1cc70*/  BRA `(.L_x_5228) ;  /* 0xffffff7800407947 */ /* 0x000fea000383ffff */
.L_x_5028:
[----:B------:R-:W-:Y:S01]  /*1cc80*/  BSSY B1, `(.L_x_5229) ;  /* 0x0000006000017945 */ /* 0x000fe20003800000 */
[----:B------:R-:W-:-:S07]  /*1cc90*/  IMAD.MOV.U32 R15, RZ, RZ, -0x1 ;  /* 0xffffffffff0f7424 */ /* 0x000fce00078e00ff */
[----:B01----:R-:W-:Y:S05]  /*1cca0*/  WARPSYNC.COLLECTIVE R15, `(.L_x_5230) ;  /* 0x000000000f0c7348 */ /* 0x003fea0003c00000 */
[----:B------:R-:W-:Y:S02]  /*1ccb0*/  ELECT P6, UR62, PT ;  /* 0x00000000003e782f */ /* 0x000fe400038c0000 */
[----:B------:R-:W-:Y:S01]  /*1ccc0*/  MOV R14, UR62 ;  /* 0x0000003e000e7c02 */ /* 0x000fe20008000f00 */
[----:B01----:R-:W-:Y:S10]  /*1ccd0*/  ENDCOLLECTIVE ;  /* 0x000000000000791b */ /* 0x003ff40003800000 */
.L_x_5230:
[----:B------:R-:W-:Y:S05]  /*1cce0*/  BSYNC B1 ;  /* 0x0000000000017941 */ /* 0x000fea0003800000 */
.L_x_5229:
[----:B------:R-:W-:Y:S05]  /*1ccf0*/  BRA `(.L_x_5027) ;  /* 0xffffff7800387947 */ /* 0x000fea000383ffff */
.L_x_5030:
[----:B0-----:R-:W2:Y:S02]  /*1cd00*/  LDL R5, [R1+0x4] ;  /* 0x0000040001057983 */ /* 0x001ea40000100800 */
[----:B--2---:R0:W2:Y:S02]  /*1cd10*/  SYNCS.PHASECHK.TRANS64.TRYWAIT P0, [R5+URZ+0x28c20], R4 ;  /* 0x028c2004050075a7 */ /* 0x0040a4000800017f */
[----:B--2---:R-:W-:Y:S05]  /*1cd20*/  @!P0 NANOSLEEP.SYNCS 0x989680 ;  /* 0x009896800000895d */ /* 0x004fea0003900000 */
[----:B------:R-:W2:Y:S02]  /*1cd30*/  @!P0 SYNCS.PHASECHK.TRANS64 P0, [R5+URZ+0x28c20], R4 ;  /* 0x028c2004050085a7 */ /* 0x000ea4000800007f */
[----:B--2---:R-:W-:Y:S05]  /*1cd40*/  @!P0 BRA `(.L_x_5030) ;  /* 0xfffffffc00ec8947 */ /* 0x004fea000383ffff */
[----:B------:R-:W-:Y:S05]  /*1cd50*/  BRA `(.L_x_5231) ;  /* 0xffffff7800487947 */ /* 0x000fea000383ffff */
.L_x_5034:
[----:B0-----:R0:W2:Y:S02]  /*1cd60*/  SYNCS.PHASECHK.TRANS64.TRYWAIT P0, [R5+URZ+0x28ca0], R9 ;  /* 0x028ca009050075a7 */ /* 0x0010a4000800017f */
[----:B--2---:R-:W-:Y:S05]  /*1cd70*/  @!P0 NANOSLEEP.SYNCS 0x989680 ;  /* 0x009896800000895d */ /* 0x004fea0003900000 */
[----:B------:R-:W2:Y:S02]  /*1cd80*/  @!P0 SYNCS.PHASECHK.TRANS64 P0, [R5+URZ+0x28ca0], R9 ;  /* 0x028ca009050085a7 */ /* 0x000ea4000800007f */
[----:B--2---:R-:W-:Y:S05]  /*1cd90*/  @!P0 BRA `(.L_x_5034) ;  /* 0xfffffffc00f08947 */ /* 0x004fea000383ffff */
[----:B------:R-:W-:Y:S05]  /*1cda0*/  BRA `(.L_x_5232) ;  /* 0xffffff78006c7947 */ /* 0x000fea000383ffff */
.L_x_5039:
[----:B--2---:R2:W3:Y:S02]  /*1cdb0*/  SYNCS.PHASECHK.TRANS64.TRYWAIT P0, [R5+URZ+0x28cc0], R9 ;  /* 0x028cc009050075a7 */ /* 0x0044e4000800017f */
[----:B---3--:R-:W-:Y:S05]  /*1cdc0*/  @!P0 NANOSLEEP.SYNCS 0x989680 ;  /* 0x009896800000895d */ /* 0x008fea0003900000 */
[----:B------:R-:W3:Y:S02]  /*1cdd0*/  @!P0 SYNCS.PHASECHK.TRANS64 P0, [R5+URZ+0x28cc0], R9 ;  /* 0x028cc009050085a7 */ /* 0x000ee4000800007f */
[----:B---3--:R-:W-:Y:S05]  /*1cde0*/  @!P0 BRA `(.L_x_5039) ;  /* 0xfffffffc00f08947 */ /* 0x008fea000383ffff */
[----:B------:R-:W-:Y:S05]  /*1cdf0*/  BRA `(.L_x_5233) ;  /* 0xffffff7800f07947 */ /* 0x000fea000383ffff */
.L_x_5053:
[----:B0-----:R0:W2:Y:S02]  /*1ce00*/  SYNCS.PHASECHK.TRANS64.TRYWAIT P1, [R5+URZ+0x28ca0], R6 ;  /* 0x028ca006050075a7 */ /* 0x0010a4000802017f */
[----:B--2---:R-:W-:Y:S05]  /*1ce10*/  @!P1 NANOSLEEP.SYNCS 0x989680 ;  /* 0x009896800000995d */ /* 0x004fea0003900000 */
[----:B------:R-:W2:Y:S02]  /*1ce20*/  @!P1 SYNCS.PHASECHK.TRANS64 P1, [R5+URZ+0x28ca0], R6 ;  /* 0x028ca006050095a7 */ /* 0x000ea4000802007f */
[----:B--2---:R-:W-:Y:S05]  /*1ce30*/  @!P1 BRA `(.L_x_5053) ;  /* 0xfffffffc00f09947 */ /* 0x004fea000383ffff */
[----:B------:R-:W-:Y:S05]  /*1ce40*/  BRA `(.L_x_5234) ;  /* 0xffffff8400787947 */ /* 0x000fea000383ffff */
.L_x_5058:
[----:B--2---:R2:W3:Y:S02]  /*1ce50*/  SYNCS.PHASECHK.TRANS64.TRYWAIT P1, [R5+URZ+0x28cc0], R6 ;  /* 0x028cc006050075a7 */ /* 0x0044e4000802017f */
[----:B---3--:R-:W-:Y:S05]  /*1ce60*/  @!P1 NANOSLEEP.SYNCS 0x989680 ;  /* 0x009896800000995d */ /* 0x008fea0003900000 */
[----:B------:R-:W3:Y:S02]  /*1ce70*/  @!P1 SYNCS.PHASECHK.TRANS64 P1, [R5+URZ+0x28cc0], R6 ;  /* 0x028cc006050095a7 */ /* 0x000ee4000802007f */
[----:B---3--:R-:W-:Y:S05]  /*1ce80*/  @!P1 BRA `(.L_x_5058) ;  /* 0xfffffffc00f09947 */ /* 0x008fea000383ffff */
[----:B------:R-:W-:Y:S05]  /*1ce90*/  BRA `(.L_x_5235) ;  /* 0xffffff8400f87947 */ /* 0x000fea000383ffff */
.L_x_5078:
        /* <DEDUP_REMOVED lines=11> */
.L_x_5237:
[----:B------:R-:W-:Y:S05]  /*1cf50*/  BSYNC B0 ;  /* 0x0000000000007941 */ /* 0x000fea0003800000 */
.L_x_5236:
[----:B------:R-:W-:Y:S05]  /*1cf60*/  BRA `(.L_x_5238) ;  /* 0xffffff9800087947 */ /* 0x000fea000383ffff */
.L_x_5080:
[----:B------:R-:W-:Y:S01]  /*1cf70*/  BSSY B0, `(.L_x_5239) ;  /* 0x0000006000007945 */ /* 0x000fe20003800000 */
[----:B------:R-:W-:-:S07]  /*1cf80*/  IMAD.MOV.U32 R15, RZ, RZ, -0x1 ;  /* 0xffffffffff0f7424 */ /* 0x000fce00078e00ff */
[----:B01----:R-:W-:Y:S05]  /*1cf90*/  WARPSYNC.COLLECTIVE R15, `(.L_x_5240) ;  /* 0x000000000f0c7348 */ /* 0x003fea0003c00000 */
[----:B------:R-:W-:Y:S02]  /*1cfa0*/  ELECT P6, UR62, PT ;  /* 0x00000000003e782f */ /* 0x000fe400038c0000 */
[----:B------:R-:W-:Y:S01]  /*1cfb0*/  MOV R14, UR62 ;  /* 0x0000003e000e7c02 */ /* 0x000fe20008000f00 */
[----:B01----:R-:W-:Y:S10]  /*1cfc0*/  ENDCOLLECTIVE ;  /* 0x000000000000791b */ /* 0x003ff40003800000 */
.L_x_5240:
[----:B------:R-:W-:Y:S05]  /*1cfd0*/  BSYNC B0 ;  /* 0x0000000000007941 */ /* 0x000fea0003800000 */
.L_x_5239:
[----:B------:R-:W-:Y:S05]  /*1cfe0*/  BRA `(.L_x_5241) ;  /* 0xffffff9800187947 */ /* 0x000fea000383ffff */
.L_x_5082:
[----:B0-----:R0:W2:Y:S02]  /*1cff0*/  SYNCS.PHASECHK.TRANS64.TRYWAIT P0, [R0+URZ+0x28c40], R2 ;  /* 0x028c4002000075a7 */ /* 0x0010a4000800017f */
[----:B--2---:R-:W-:Y:S05]  /*1d000*/  @!P0 NANOSLEEP.SYNCS 0x989680 ;  /* 0x009896800000895d */ /* 0x004fea0003900000 */
[----:B------:R-:W2:Y:S02]  /*1d010*/  @!P0 SYNCS.PHASECHK.TRANS64 P0, [R0+URZ+0x28c40], R2 ;  /* 0x028c4002000085a7 */ /* 0x000ea4000800007f */
[----:B--2---:R-:W-:Y:S05]  /*1d020*/  @!P0 BRA `(.L_x_5082) ;  /* 0xfffffffc00f08947 */ /* 0x004fea000383ffff */
[----:B------:R-:W-:Y:S05]  /*1d030*/  BRA `(.L_x_5242) ;  /* 0xffffff9800847947 */ /* 0x000fea000383ffff */
.L_x_5086:
        /* <DEDUP_REMOVED lines=12> */
.L_x_5243:
[----:B------:R-:W-:Y:S02]  /*1d100*/  IMAD.MOV.U32 R13, RZ, RZ, R3 ;  /* 0x000000ffff0d7224 */ /* 0x000fe400078e0003 */
[----:B------:R-:W-:-:S07]  /*1d110*/  IMAD.MOV.U32 R4, RZ, RZ, R14 ;  /* 0x000000ffff047224 */ /* 0x000fce00078e000e */
[----:B------:R-:W-:Y:S05]  /*1d120*/  WARPSYNC.COLLECTIVE R15, `(.L_x_5244) ;  /* 0x000000000f087348 */ /* 0x000fea0003c00000 */
[----:B------:R0:W1:Y:S02]  /*1d130*/  SHFL.IDX P6, R14, R13, R12, R11 ;  /* 0x0000000c0d0e7389 */ /* 0x00006400000c000b */
[----:B01----:R-:W-:Y:S01]  /*1d140*/  ENDCOLLECTIVE ;  /* 0x000000000000791b */ /* 0x003fe20003800000 */
.L_x_5244:
[----:B------:R-:W-:Y:S02]  /*1d150*/  IMAD.MOV.U32 R13, RZ, RZ, R2 ;  /* 0x000000ffff0d7224 */ /* 0x000fe400078e0002 */
[----:B------:R-:W-:Y:S02]  /*1d160*/  IMAD.MOV.U32 R12, RZ, RZ, 0x1 ;  /* 0x00000001ff0c7424 */ /* 0x000fe400078e00ff */
[----:B------:R-:W-:-:S07]  /*1d170*/  IMAD.MOV.U32 R5, RZ, RZ, R14 ;  /* 0x000000ffff057224 */ /* 0x000fce00078e000e */
[----:B------:R-:W-:Y:S05]  /*1d180*/  WARPSYNC.COLLECTIVE R15, `(.L_x_5245) ;  /* 0x000000000f087348 */ /* 0x000fea0003c00000 */
[----:B------:R0:W1:Y:S02]  /*1d190*/  SHFL.IDX P6, R14, R13, R12, R11 ;  /* 0x0000000c0d0e7389 */ /* 0x00006400000c000b */
[----:B01----:R-:W-:Y:S01]  /*1d1a0*/  ENDCOLLECTIVE ;  /* 0x000000000000791b */ /* 0x003fe20003800000 */
.L_x_5245:
        /* <DEDUP_REMOVED lines=10> */
.L_x_5246:
        /* <DEDUP_REMOVED lines=11> */
.L_x_5247:
        /* <DEDUP_REMOVED lines=10> */
.L_x_5248:
        /* <DEDUP_REMOVED lines=12> */
.L_x_5249:
        /* <DEDUP_REMOVED lines=14> */
.L_x_5250:
[----:B------:R-:W-:Y:S01]  /*1d540*/  IMAD.MOV.U32 R3, RZ, RZ, R14 ;  /* 0x000000ffff037224 */ /* 0x000fe200078e000e */
[----:B------:R-:W-:Y:S06]  /*1d550*/  BRA `(.L_x_5251) ;  /* 0xffffff9c00f47947 */ /* 0x000fec000383ffff */
.L_x_5089:
[----:B0-----:R-:W2:Y:S02]  /*1d560*/  LDL R2, [R1+0x4] ;  /* 0x0000040001027983 */ /* 0x001ea40000100800 */
[----:B--2---:R0:W1:Y:S02]  /*1d570*/  SYNCS.PHASECHK.TRANS64.TRYWAIT P0, [R2+URZ+0x28c20], R0 ;  /* 0x028c2000020075a7 */ /* 0x004064000800017f */
[----:B-1----:R-:W-:Y:S05]  /*1d580*/  @!P0 NANOSLEEP.SYNCS 0x989680 ;  /* 0x009896800000895d */ /* 0x002fea0003900000 */
[----:B------:R-:W1:Y:S02]  /*1d590*/  @!P0 SYNCS.PHASECHK.TRANS64 P0, [R2+URZ+0x28c20], R0 ;  /* 0x028c2000020085a7 */ /* 0x000e64000800007f */
[----:B-1----:R-:W-:Y:S05]  /*1d5a0*/  @!P0 BRA `(.L_x_5089) ;  /* 0xfffffffc00ec8947 */ /* 0x002fea000383ffff */
[----:B------:R-:W-:Y:S05]  /*1d5b0*/  BRA `(.L_x_5252) ;  /* 0xffffffa000547947 */ /* 0x000fea000383ffff */
.L_x_5093:
[----:B0-----:R0:W1:Y:S02]  /*1d5c0*/  SYNCS.PHASECHK.TRANS64.TRYWAIT P0, [R0+URZ+0x28c60], R2 ;  /* 0x028c6002000075a7 */ /* 0x001064000800017f */
[----:B-1----:R-:W-:Y:S05]  /*1d5d0*/  @!P0 NANOSLEEP.SYNCS 0x989680 ;  /* 0x009896800000895d */ /* 0x002fea0003900000 */
[----:B------:R-:W1:Y:S02]  /*1d5e0*/  @!P0 SYNCS.PHASECHK.TRANS64 P0, [R0+URZ+0x28c60], R2 ;  /* 0x028c6002000085a7 */ /* 0x000e64000800007f */
[----:B-1----:R-:W-:Y:S05]  /*1d5f0*/  @!P0 BRA `(.L_x_5093) ;  /* 0xfffffffc00f08947 */ /* 0x002fea000383ffff */
[----:B------:R-:W-:Y:S05]  /*1d600*/  BRA `(.L_x_5253) ;  /* 0xffffffa000807947 */ /* 0x000fea000383ffff */
.L_x_5112:
[----:B-1----:R1:W2:Y:S02]  /*1d610*/  SYNCS.PHASECHK.TRANS64.TRYWAIT P0, [R3+URZ+0x28c40], R2 ;  /* 0x028c4002030075a7 */ /* 0x0022a4000800017f */
[----:B--2---:R-:W-:Y:S05]  /*1d620*/  @!P0 NANOSLEEP.SYNCS 0x989680 ;  /* 0x009896800000895d */ /* 0x004fea0003900000 */
[----:B------:R-:W2:Y:S02]  /*1d630*/  @!P0 SYNCS.PHASECHK.TRANS64 P0, [R3+URZ+0x28c40], R2 ;  /* 0x028c4002030085a7 */ /* 0x000ea4000800007f */
[----:B--2---:R-:W-:Y:S05]  /*1d640*/  @!P0 BRA `(.L_x_5112) ;  /* 0xfffffffc00f08947 */ /* 0x004fea000383ffff */
[----:B------:R-:W-:Y:S05]  /*1d650*/  BRA `(.L_x_5254) ;  /* 0xffffffac00a47947 */ /* 0x000fea000383ffff */
.L_x_5117:
[----:B0-----:R0:W2:Y:S02]  /*1d660*/  SYNCS.PHASECHK.TRANS64.TRYWAIT P0, [R3+URZ+0x28c60], R2 ;  /* 0x028c6002030075a7 */ /* 0x0010a4000800017f */
[----:B--2---:R-:W-:Y:S05]  /*1d670*/  @!P0 NANOSLEEP.SYNCS 0x989680 ;  /* 0x009896800000895d */ /* 0x004fea0003900000 */
[----:B------:R-:W2:Y:S02]  /*1d680*/  @!P0 SYNCS.PHASECHK.TRANS64 P0, [R3+URZ+0x28c60], R2 ;  /* 0x028c6002030085a7 */ /* 0x000ea4000800007f */
[----:B--2---:R-:W-:Y:S05]  /*1d690*/  @!P0 BRA `(.L_x_5117) ;  /* 0xfffffffc00f08947 */ /* 0x004fea000383ffff */
[----:B------:R-:W-:Y:S05]  /*1d6a0*/  BRA `(.L_x_5255) ;  /* 0xffffffb0002c7947 */ /* 0x000fea000383ffff */
.L_x_5132:
[----:B0-----:R0:W1:Y:S02]  /*1d6b0*/  SYNCS.PHASECHK.TRANS64.TRYWAIT P0, [R4+URZ+0x28c40], R2 ;  /* 0x028c4002040075a7 */ /* 0x001064000800017f */
[----:B-1----:R-:W-:Y:S05]  /*1d6c0*/  @!P0 NANOSLEEP.SYNCS 0x989680 ;  /* 0x009896800000895d */ /* 0x002fea0003900000 */
[----:B------:R-:W1:Y:S02]  /*1d6d0*/  @!P0 SYNCS.PHASECHK.TRANS64 P0, [R4+URZ+0x28c40], R2 ;  /* 0x028c4002040085a7 */ /* 0x000e64000800007f */
[----:B-1----:R-:W-:Y:S05]  /*1d6e0*/  @!P0 BRA `(.L_x_5132) ;  /* 0xfffffffc00f08947 */ /* 0x002fea000383ffff */
[----:B------:R-:W-:Y:S05]  /*1d6f0*/  BRA `(.L_x_5256) ;  /* 0xffffffbc00347947 */ /* 0x000fea000383ffff */
.L_x_5137:
[----:B-1----:R1:W2:Y:S02]  /*1d700*/  SYNCS.PHASECHK.TRANS64.TRYWAIT P0, [R4+URZ+0x28c60], R2 ;  /* 0x028c6002040075a7 */ /* 0x0022a4000800017f */
[----:B--2---:R-:W-:Y:S05]  /*1d710*/  @!P0 NANOSLEEP.SYNCS 0x989680 ;  /* 0x009896800000895d */ /* 0x004fea0003900000 */
[----:B------:R-:W2:Y:S02]  /*1d720*/  @!P0 SYNCS.PHASECHK.TRANS64 P0, [R4+URZ+0x28c60], R2 ;  /* 0x028c6002040085a7 */ /* 0x000ea4000800007f */
[----:B--2---:R-:W-:Y:S05]  /*1d730*/  @!P0 BRA `(.L_x_5137) ;  /* 0xfffffffc00f08947 */ /* 0x004fea000383ffff */
[----:B------:R-:W-:Y:S05]  /*1d740*/  BRA `(.L_x_5257) ;  /* 0xffffffbc00b87947 */ /* 0x000fea000383ffff */
.L_x_5152:
[----:B-1----:R1:W2:Y:S02]  /*1d750*/  SYNCS.PHASECHK.TRANS64.TRYWAIT P0, [R4+URZ+0x28c40], R2 ;  /* 0x028c4002040075a7 */ /* 0x0022a4000800017f */
[----:B--2---:R-:W-:Y:S05]  /*1d760*/  @!P0 NANOSLEEP.SYNCS 0x989680 ;  /* 0x009896800000895d */ /* 0x004fea0003900000 */
[----:B------:R-:W2:Y:S02]  /*1d770*/  @!P0 SYNCS.PHASECHK.TRANS64 P0, [R4+URZ+0x28c40], R2 ;  /* 0x028c4002040085a7 */ /* 0x000ea4000800007f */
[----:B--2---:R-:W-:Y:S05]  /*1d780*/  @!P0 BRA `(.L_x_5152) ;  /* 0xfffffffc00f08947 */ /* 0x004fea000383ffff */
[----:B------:R-:W-:Y:S05]  /*1d790*/  BRA `(.L_x_5258) ;  /* 0xffffffc800a47947 */ /* 0x000fea000383ffff */
.L_x_5157:
[----:B0-----:R0:W2:Y:S02]  /*1d7a0*/  SYNCS.PHASECHK.TRANS64.TRYWAIT P0, [R4+URZ+0x28c60], R2 ;  /* 0x028c6002040075a7 */ /* 0x0010a4000800017f */
[----:B--2---:R-:W-:Y:S05]  /*1d7b0*/  @!P0 NANOSLEEP.SYNCS 0x989680 ;  /* 0x009896800000895d */ /* 0x004fea0003900000 */
[----:B------:R-:W2:Y:S02]  /*1d7c0*/  @!P0 SYNCS.PHASECHK.TRANS64 P0, [R4+URZ+0x28c60], R2 ;  /* 0x028c6002040085a7 */ /* 0x000ea4000800007f */
[----:B--2---:R-:W-:Y:S05]  /*1d7d0*/  @!P0 BRA `(.L_x_5157) ;  /* 0xfffffffc00f08947 */ /* 0x004fea000383ffff */
[----:B------:R-:W-:Y:S05]  /*1d7e0*/  BRA `(.L_x_5259) ;  /* 0xffffffcc002c7947 */ /* 0x000fea000383ffff */
.L_x_5173:
[----:B------:R-:W-:Y:S01]  /*1d7f0*/  BSSY B0, `(.L_x_5260) ;  /* 0x0000008000007945 */ /* 0x000fe20003800000 */
[----:B------:R-:W-:Y:S02]  /*1d800*/  IMAD.MOV.U32 R13, RZ, RZ, R16 ;  /* 0x000000ffff0d7224 */ /* 0x000fe400078e0010 */
[----:B------:R-:W-:Y:S02]  /*1d810*/  IMAD.MOV.U32 R12, RZ, RZ, RZ ;  /* 0x000000ffff0c7224 */ /* 0x000fe400078e00ff */
[----:B-1----:R-:W-:Y:S02]  /*1d820*/  IMAD.MOV.U32 R11, RZ, RZ, 0x1f ;  /* 0x0000001fff0b7424 */ /* 0x002fe400078e00ff */
[----:B------:R-:W-:-:S07]  /*1d830*/  IMAD.MOV.U32 R15, RZ, RZ, -0x1 ;  /* 0xffffffffff0f7424 */ /* 0x000fce00078e00ff */
[----:B0----5:R-:W-:Y:S05]  /*1d840*/  WARPSYNC.COLLECTIVE R15, `(.L_x_5261) ;  /* 0x000000000f087348 */ /* 0x021fea0003c00000 */
[----:B0-----:R0:W1:Y:S02]  /*1d850*/  SHFL.IDX P6, R14, R13, R12, R11 ;  /* 0x0000000c0d0e7389 */ /* 0x00106400000c000b */
[----:B01---5:R-:W-:Y:S01]  /*1d860*/  ENDCOLLECTIVE ;  /* 0x000000000000791b */ /* 0x023fe20003800000 */
.L_x_5261:
[----:B------:R-:W-:Y:S05]  /*1d870*/  BSYNC B0 ;  /* 0x0000000000007941 */ /* 0x000fea0003800000 */
.L_x_5260:
        /* <DEDUP_REMOVED lines=9> */
.L_x_5262:
        /* <DEDUP_REMOVED lines=18> */
.L_x_5263:
[----:B------:R-:W-:Y:S01]  /*1da30*/  IMAD.MOV.U32 R12, RZ, RZ, 0x2 ;  /* 0x00000002ff0c7424 */ /* 0x000fe200078e00ff */
[----:B------:R-:W-:-:S05]  /*1da40*/  SEL R5, R14, RZ, P1 ;  /* 0x000000ff0e057207 */ /* 0x000fca0000800000 */
[----:B------:R-:W-:-:S04]  /*1da50*/  IMAD.IADD R3, R2, 0x1, R5 ;  /* 0x0000000102037824 */ /* 0x000fc800078e0205 */
[----:B------:R-:W-:-:S07]  /*1da60*/  IMAD.MOV.U32 R13, RZ, RZ, R3 ;  /* 0x000000ffff0d7224 */ /* 0x000fce00078e0003 */
[----:B------:R-:W-:Y:S05]  /*1da70*/  WARPSYNC.COLLECTIVE R15, `(.L_x_5264) ;  /* 0x000000000f087348 */ /* 0x000fea0003c00000 */
[----:B------:R0:W1:Y:S02]  /*1da80*/  SHFL.UP P6, R14, R13, R12, R11 ;  /* 0x0400000c0d0e7389 */ /* 0x00006400000c000b */
[----:B01----:R-:W-:Y:S01]  /*1da90*/  ENDCOLLECTIVE ;  /* 0x000000000000791b */ /* 0x003fe20003800000 */
.L_x_5264:
        /* <DEDUP_REMOVED lines=8> */
.L_x_5265:
        /* <DEDUP_REMOVED lines=8> */
.L_x_5266:
        /* <DEDUP_REMOVED lines=8> */
.L_x_5267:
        /* <DEDUP_REMOVED lines=9> */
.L_x_5268:
[----:B------:R-:W-:Y:S01]  /*1dcb0*/  IMAD.MOV.U32 R16, RZ, RZ, R14 ;  /* 0x000000ffff107224 */ /* 0x000fe200078e000e */
[----:B------:R-:W-:Y:S06]  /*1dcc0*/  BRA `(.L_x_5269) ;  /* 0xffffffd400887947 */ /* 0x000fec000383ffff */
.L_x_5178:
        /* <DEDUP_REMOVED lines=8> */
.L_x_5271:
[----:B------:R-:W-:Y:S05]  /*1dd50*/  BSYNC B0 ;  /* 0x0000000000007941 */ /* 0x000fea0003800000 */
.L_x_5270:
        /* <DEDUP_REMOVED lines=9> */
.L_x_5272:
[----:B------:R-:W-:Y:S01]  /*1ddf0*/  IMAD.MOV.U32 R12, RZ, RZ, 0x4 ;  /* 0x00000004ff0c7424 */ /* 0x000fe200078e00ff */
[----:B------:R-:W-:-:S05]  /*1de00*/  SEL R14, R14, RZ, P2 ;  /* 0x000000ff0e0e7207 */ /* 0x000fca0001000000 */
[----:B------:R-:W-:-:S04]  /*1de10*/  IMAD.IADD R3, R3, 0x1, R14 ;  /* 0x0000000103037824 */ /* 0x000fc800078e020e */
[----:B------:R-:W-:-:S07]  /*1de20*/  IMAD.MOV.U32 R13, RZ, RZ, R3 ;  /* 0x000000ffff0d7224 */ /* 0x000fce00078e0003 */
[----:B------:R-:W-:Y:S05]  /*1de30*/  WARPSYNC.COLLECTIVE R15, `(.L_x_5273) ;  /* 0x000000000f087348 */ /* 0x000fea0003c00000 */
[----:B------:R0:W1:Y:S02]  /*1de40*/  SHFL.UP P6, R14, R13, R12, R11 ;  /* 0x0400000c0d0e7389 */ /* 0x00006400000c000b */
[----:B01----:R-:W-:Y:S01]  /*1de50*/  ENDCOLLECTIVE ;  /* 0x000000000000791b */ /* 0x003fe20003800000 */
.L_x_5273:
[----:B------:R-:W-:Y:S01]  /*1de60*/  IMAD.MOV.U32 R12, RZ, RZ, 0x8 ;  /* 0x00000008ff0c7424 */ /* 0x000fe200078e00ff */
[----:B------:R-:W-:-:S05]  /*1de70*/  SEL R14, R14, RZ, P3 ;  /* 0x000000ff0e0e7207 */ /* 0x000fca0001800000 */
[----:B------:R-:W-:-:S04]  /*1de80*/  IMAD.IADD R3, R3, 0x1, R14 ;  /* 0x0000000103037824 */ /* 0x000fc800078e020e */
[----:B------:R-:W-:-:S07]  /*1de90*/  IMAD.MOV.U32 R13, RZ, RZ, R3 ;  /* 0x000000ffff0d7224 */ /* 0x000fce00078e0003 */
[----:B------:R-:W-:Y:S05]  /*1dea0*/  WARPSYNC.COLLECTIVE R15, `(.L_x_5274) ;  /* 0x000000000f087348 */ /* 0x000fea0003c00000 */
[----:B------:R0:W1:Y:S02]  /*1deb0*/  SHFL.UP P6, R14, R13, R12, R11 ;  /* 0x0400000c0d0e7389 */ /* 0x00006400000c000b */
[----:B01----:R-:W-:Y:S01]  /*1dec0*/  ENDCOLLECTIVE ;  /* 0x000000000000791b */ /* 0x003fe20003800000 */
.L_x_5274:
[----:B------:R-:W-:Y:S01]  /*1ded0*/  IMAD.MOV.U32 R12, RZ, RZ, 0x10 ;  /* 0x00000010ff0c7424 */ /* 0x000fe200078e00ff */
[----:B------:R-:W-:-:S05]  /*1dee0*/  SEL R14, R14, RZ, P4 ;  /* 0x000000ff0e0e7207 */ /* 0x000fca0002000000 */
[----:B------:R-:W-:-:S04]  /*1def0*/  IMAD.IADD R3, R3, 0x1, R14 ;  /* 0x0000000103037824 */ /* 0x000fc800078e020e */
[----:B------:R-:W-:-:S07]  /*1df00*/  IMAD.MOV.U32 R13, RZ, RZ, R3 ;  /* 0x000000ffff0d7224 */ /* 0x000fce00078e0003 */
[----:B------:R-:W-:Y:S05]  /*1df10*/  WARPSYNC.COLLECTIVE R15, `(.L_x_5275) ;  /* 0x000000000f087348 */ /* 0x000fea0003c00000 */
[----:B------:R0:W1:Y:S02]  /*1df20*/  SHFL.UP P6, R14, R13, R12, R11 ;  /* 0x0400000c0d0e7389 */ /* 0x00006400000c000b */
[----:B01----:R-:W-:Y:S01]  /*1df30*/  ENDCOLLECTIVE ;  /* 0x000000000000791b */ /* 0x003fe20003800000 */
.L_x_5275:
        /* <DEDUP_REMOVED lines=8> */
.L_x_5276:
[----:B------:R-:W-:Y:S01]  /*1dfc0*/  IMAD.MOV.U32 R16, RZ, RZ, R14 ;  /* 0x000000ffff107224 */ /* 0x000fe200078e000e */
[----:B------:R-:W-:Y:S06]  /*1dfd0*/  BRA `(.L_x_5277) ;  /* 0xffffffd400607947 */ /* 0x000fec000383ffff */
.L_x_5180:
[----:B------:R-:W-:Y:S01]  /*1dfe0*/  BSSY B0, `(.L_x_5278) ;  /* 0x0000006000007945 */ /* 0x000fe20003800000 */
[----:B------:R-:W-:Y:S01]  /*1dff0*/  PLOP3.LUT P6, PT, P6, PT, PT, 0x8, 0x0 ;  /* 0x000000000000781c */ /* 0x000fe200037ce170 */
[----:B------:R-:W-:-:S12]  /*1e000*/  IMAD.MOV.U32 R15, RZ, RZ, -0x1 ;  /* 0xffffffffff0f7424 */ /* 0x000fd800078e00ff */
[----:B0----5:R-:W-:Y:S05]  /*1e010*/  WARPSYNC.COLLECTIVE R15, `(.L_x_5279) ;  /* 0x000000000f087348 */ /* 0x021fea0003c00000 */
[----:B------:R-:W-:Y:S01]  /*1e020*/  VOTE.ANY R14, PT, P6 ;  /* 0x00000000000e7806 */ /* 0x000fe200030e0100 */
[----:B0----5:R-:W-:Y:S06]  /*1e030*/  ENDCOLLECTIVE ;  /* 0x000000000000791b */ /* 0x021fec0003800000 */
.L_x_5279:
[----:B------:R-:W-:Y:S05]  /*1e040*/  BSYNC B0 ;  /* 0x0000000000007941 */ /* 0x000fea0003800000 */
.L_x_5278:
        /* <DEDUP_REMOVED lines=9> */
.L_x_5280:
[----:B------:R-:W-:Y:S01]  /*1e0e0*/  IMAD.MOV.U32 R17, RZ, RZ, R14 ;  /* 0x000000ffff117224 */ /* 0x000fe200078e000e */
[----:B------:R-:W-:Y:S06]  /*1e0f0*/  BRA `(.L_x_5281) ;  /* 0xffffffd400507947 */ /* 0x000fec000383ffff */
.L_x_5182:
[----:B------:R-:W-:Y:S01]  /*1e100*/  BSSY B0, `(.L_x_5282) ;  /* 0x0000007000007945 */ /* 0x000fe20003800000 */
[----:B------:R-:W-:Y:S02]  /*1e110*/  IMAD.MOV.U32 R13, RZ, RZ, R3 ;  /* 0x000000ffff0d7224 */ /* 0x000fe400078e0003 */
[----:B------:R-:W-:Y:S02]  /*1e120*/  IMAD.MOV.U32 R11, RZ, RZ, 0x1f ;  /* 0x0000001fff0b7424 */ /* 0x000fe400078e00ff */
[----:B------:R-:W-:-:S07]  /*1e130*/  IMAD.MOV.U32 R15, RZ, RZ, -0x1 ;  /* 0xffffffffff0f7424 */ /* 0x000fce00078e00ff */
[----:B012--5:R-:W-:Y:S05]  /*1e140*/  WARPSYNC.COLLECTIVE R15, `(.L_x_5283) ;  /* 0x000000000f087348 */ /* 0x027fea0003c00000 */
[----:B------:R3:W4:Y:S02]  /*1e150*/  SHFL.IDX P6, R14, R13, R12, R11 ;  /* 0x0000000c0d0e7389 */ /* 0x00072400000c000b */
[----:B012345:R-:W-:Y:S01]  /*1e160*/  ENDCOLLECTIVE ;  /* 0x000000000000791b */ /* 0x03ffe20003800000 */
.L_x_5283:
[----:B------:R-:W-:Y:S05]  /*1e170*/  BSYNC B0 ;  /* 0x0000000000007941 */ /* 0x000fea0003800000 */
.L_x_5282:
[----:B------:R-:W-:Y:S01]  /*1e180*/  IMAD.MOV.U32 R3, RZ, RZ, R14 ;  /* 0x000000ffff037224 */ /* 0x000fe200078e000e */
[----:B------:R-:W-:Y:S06]  /*1e190*/  BRA `(.L_x_5284) ;  /* 0xffffffd400447947 */ /* 0x000fec000383ffff */
.L_x_5186:
[----:B0-----:R0:W1:Y:S02]  /*1e1a0*/  SYNCS.PHASECHK.TRANS64.TRYWAIT P0, [R0+URZ+0x28c20], R3 ;  /* 0x028c2003000075a7 */ /* 0x001064000800017f */
[----:B-1----:R-:W-:Y:S05]  /*1e1b0*/  @!P0 NANOSLEEP.SYNCS 0x989680 ;  /* 0x009896800000895d */ /* 0x002fea0003900000 */
[----:B------:R-:W1:Y:S02]  /*1e1c0*/  @!P0 SYNCS.PHASECHK.TRANS64 P0, [R0+URZ+0x28c20], R3 ;  /* 0x028c2003000085a7 */ /* 0x000e64000800007f */
[----:B-1----:R-:W-:Y:S05]  /*1e1d0*/  @!P0 BRA `(.L_x_5186) ;  /* 0xfffffffc00f08947 */ /* 0x002fea000383ffff */
[----:B------:R-:W-:Y:S05]  /*1e1e0*/  BRA `(.L_x_5285) ;  /* 0xffffffd800c87947 */ /* 0x000fea000383ffff */
.L_x_5187:
        /* <DEDUP_REMOVED lines=11> */
.L_x_5287:
[----:B------:R-:W-:Y:S05]  /*1e2a0*/  BSYNC B0 ;  /* 0x0000000000007941 */ /* 0x000fea0003800000 */
.L_x_5286:
[----:B------:R-:W-:Y:S05]  /*1e2b0*/  BRA `(.L_x_5288) ;  /* 0xffffffd800b07947 */ /* 0x000fea000383ffff */
.L_x_5188:
[----:B------:R-:W-:Y:S01]  /*1e2c0*/  BSSY B0, `(.L_x_5289) ;  /* 0x0000006000007945 */ /* 0x000fe20003800000 */
[----:B------:R-:W-:-:S07]  /*1e2d0*/  IMAD.MOV.U32 R15, RZ, RZ, -0x1 ;  /* 0xffffffffff0f7424 */ /* 0x000fce00078e00ff */
[----:B01---5:R-:W-:Y:S05]  /*1e2e0*/  WARPSYNC.COLLECTIVE R15, `(.L_x_5290) ;  /* 0x000000000f0c7348 */ /* 0x023fea0003c00000 */
[----:B------:R-:W-:Y:S02]  /*1e2f0*/  ELECT P6, UR62, PT ;  /* 0x00000000003e782f */ /* 0x000fe400038c0000 */
[----:B------:R-:W-:Y:S01]  /*1e300*/  MOV R14, UR62 ;  /* 0x0000003e000e7c02 */ /* 0x000fe20008000f00 */
[----:B01---5:R-:W-:Y:S10]  /*1e310*/  ENDCOLLECTIVE ;  /* 0x000000000000791b */ /* 0x023ff40003800000 */
.L_x_5290:
[----:B------:R-:W-:Y:S05]  /*1e320*/  BSYNC B0 ;  /* 0x0000000000007941 */ /* 0x000fea0003800000 */
.L_x_5289:
[----:B------:R-:W-:Y:S05]  /*1e330*/  BRA `(.L_x_5291) ;  /* 0xffffffd800a47947 */ /* 0x000fea000383ffff */
.L_x_5190:
[----:B0-----:R0:W1:Y:S02]  /*1e340*/  SYNCS.PHASECHK.TRANS64.TRYWAIT P0, [R6+URZ], R5 ;  /* 0x00000005060075a7 */ /* 0x001064000800017f */
[----:B-1----:R-:W-:Y:S05]  /*1e350*/  @!P0 NANOSLEEP.SYNCS 0x989680 ;  /* 0x009896800000895d */ /* 0x002fea0003900000 */
[----:B------:R-:W1:Y:S02]  /*1e360*/  @!P0 SYNCS.PHASECHK.TRANS64 P0, [R6+URZ], R5 ;  /* 0x00000005060085a7 */ /* 0x000e64000800007f */
[----:B-1----:R-:W-:Y:S05]  /*1e370*/  @!P0 BRA `(.L_x_5190) ;  /* 0xfffffffc00f08947 */ /* 0x002fea000383ffff */
[----:B------:R-:W-:Y:S05]  /*1e380*/  BRA `(.L_x_5292) ;  /* 0xffffffd800e07947 */ /* 0x000fea000383ffff */
.L_x_5191:
[----:B-1----:R1:W2:Y:S02]  /*1e390*/  SYNCS.PHASECHK.TRANS64.TRYWAIT P0, [R7+URZ], R2 ;  /* 0x00000002070075a7 */ /* 0x0022a4000800017f */
[----:B--2---:R-:W-:Y:S05]  /*1e3a0*/  @!P0 NANOSLEEP.SYNCS 0x989680 ;  /* 0x009896800000895d */ /* 0x004fea0003900000 */
[----:B------:R-:W2:Y:S02]  /*1e3b0*/  @!P0 SYNCS.PHASECHK.TRANS64 P0, [R7+URZ], R2 ;  /* 0x00000002070085a7 */ /* 0x000ea4000800007f */
[----:B--2---:R-:W-:Y:S05]  /*1e3c0*/  @!P0 BRA `(.L_x_5191) ;  /* 0xfffffffc00f08947 */ /* 0x004fea000383ffff */
[----:B------:R-:W-:Y:S05]  /*1e3d0*/  BRA `(.L_x_5293) ;  /* 0xffffffd800d47947 */ /* 0x000fea000383ffff */
.L_x_5193:
[----:B--2---:R2:W3:Y:S02]  /*1e3e0*/  SYNCS.PHASECHK.TRANS64.TRYWAIT P0, [R4+URZ], R5 ;  /* 0x00000005040075a7 */ /* 0x0044e4000800017f */
[----:B---3--:R-:W-:Y:S05]  /*1e3f0*/  @!P0 NANOSLEEP.SYNCS 0x989680 ;  /* 0x009896800000895d */ /* 0x008fea0003900000 */
[----:B------:R-:W3:Y:S02]  /*1e400*/  @!P0 SYNCS.PHASECHK.TRANS64 P0, [R4+URZ], R5 ;  /* 0x00000005040085a7 */ /* 0x000ee4000800007f */
[----:B---3--:R-:W-:Y:S05]  /*1e410*/  @!P0 BRA `(.L_x_5193) ;  /* 0xfffffffc00f08947 */ /* 0x008fea000383ffff */
[----:B------:R-:W-:Y:S05]  /*1e420*/  BRA `(.L_x_5294) ;  /* 0xffffffd800dc7947 */ /* 0x000fea000383ffff */
.L_x_5295:
        /* <DEDUP_REMOVED lines=13> */
.L_x_6037:


//--------------------- .text._ZN7cutlass13device_kernelIN5flash11enable_sm90INS1_16FlashAttnFwdSm90INS1_25CollectiveMainloopFwdSm90ILi2EN4cute5tupleIJNS5_1CILi1EEES8_S8_EEENS6_IJNS7_ILi64EEESA_SA_EEELi512ENS_10bfloat16_tEfNS_4arch4Sm90ELb1ELb0ELb1ELb1ELb0ELb0ELb1ELb0ELb0ELb1ELb0ELb0EEENS1_21CollectiveEpilogueFwdINS6_IJSA_NS7_ILi512EEESA_EEES9_SC_SE_Li256ELb1ELb1ELb0ELb0EEENS1_36VarlenDynamicPersistentTileSchedulerILi64ELi64ELi256ELi128ELb0ELb1ELb1ELb1ELb1ELb1EEEEEEEEEvNT_6ParamsE --------------------------
	.section	.text._ZN7cutlass13device_kernelIN5flash11enable_sm90INS1_16FlashAttnFwdSm90INS1_25CollectiveMainloopFwdSm90ILi2EN4cute5tupleIJNS5_1CILi1EEES8_S8_EEENS6_IJNS7_ILi64EEESA_SA_EEELi512ENS_10bfloat16_tEfNS_4arch4Sm90ELb1ELb0ELb1ELb1ELb0ELb0ELb1ELb0ELb0ELb1ELb0ELb0EEENS1_21CollectiveEpilogueFwdINS6_IJSA_NS7_ILi512EEESA_EEES9_SC_SE_Li256ELb1ELb1ELb0ELb0EEENS1_36VarlenDynamicPersistentTileSchedulerILi64ELi64ELi256ELi128ELb0ELb1ELb1ELb1ELb1ELb1EEEEEEEEEvNT_6ParamsE,"ax",@progbits
	.align	128
.text._ZN7cutlass13device_kernelIN5flash11enable_sm90INS1_16FlashAttnFwdSm90INS1_25CollectiveMainloopFwdSm90ILi2EN4cute5tupleIJNS5_1CILi1EEES8_S8_EEENS6_IJNS7_ILi64EEESA_SA_EEELi512ENS_10bfloat16_tEfNS_4arch4Sm90ELb1ELb0ELb1ELb1ELb0ELb0ELb1ELb0ELb0ELb1ELb0ELb0EEENS1_21CollectiveEpilogueFwdINS6_IJSA_NS7_ILi512EEESA_EEES9_SC_SE_Li256ELb1ELb1ELb0ELb0EEENS1_36VarlenDynamicPersistentTileSchedulerILi64ELi64ELi256ELi128ELb0ELb1ELb1ELb1ELb1ELb1EEEEEEEEEvNT_6ParamsE:
        .type           _ZN7cutlass13device_kernelIN5flash11enable_sm90INS1_16FlashAttnFwdSm90INS1_25CollectiveMainloopFwdSm90ILi2EN4cute5tupleIJNS5_1CILi1EEES8_S8_EEENS6_IJNS7_ILi64EEESA_SA_EEELi512ENS_10bfloat16_tEfNS_4arch4Sm90ELb1ELb0ELb1ELb1ELb0ELb0ELb1ELb0ELb0ELb1ELb0ELb0EEENS1_21CollectiveEpilogueFwdINS6_IJSA_NS7_ILi512EEESA_EEES9_SC_SE_Li256ELb1ELb1ELb0ELb0EEENS1_36VarlenDynamicPersistentTileSchedulerILi64ELi64ELi256ELi128ELb0ELb1ELb1ELb1ELb1ELb1EEEEEEEEEvNT_6ParamsE,@function
        .size           _ZN7cutlass13device_kernelIN5flash11enable_sm90INS1_16FlashAttnFwdSm90INS1_25CollectiveMainloopFwdSm90ILi2EN4cute5tupleIJNS5_1CILi1EEES8_S8_EEENS6_IJNS7_ILi64EEESA_SA_EEELi512ENS_10bfloat16_tEfNS_4arch4Sm90ELb1ELb0ELb1ELb1ELb0ELb0ELb1ELb0ELb0ELb1ELb0ELb0EEENS1_21CollectiveEpilogueFwdINS6_IJSA_NS7_ILi512EEESA_EEES9_SC_SE_Li256ELb1ELb1ELb0ELb0EEENS1_36VarlenDynamicPersistentTileSchedulerILi64ELi64ELi256ELi128ELb0ELb1ELb1ELb1ELb1ELb1EEEEEEEEEvNT_6ParamsE,(.L_x_6038 - _ZN7cutlass13device_kernelIN5flash11enable_sm90INS1_16FlashAttnFwdSm90INS1_25CollectiveMainloopFwdSm90ILi2EN4cute5tupleIJNS5_1CILi1EEES8_S8_EEENS6_IJNS7_ILi64EEESA_SA_EEELi512ENS_10bfloat16_tEfNS_4arch4Sm90ELb1ELb0ELb1ELb1ELb0ELb0ELb1ELb0ELb0ELb1ELb0ELb0EEENS1_21CollectiveEpilogueFwdINS6_IJSA_NS7_ILi512EEESA_EEES9_SC_SE_Li256ELb1ELb1ELb0ELb0EEENS1_36VarlenDynamicPersistentTileSchedulerILi64ELi64ELi256ELi128ELb0ELb1ELb1ELb1ELb1ELb1EEEEEEEEEvNT_6ParamsE)
        .other          _ZN7cutlass13device_kernelIN5flash11enable_sm90INS1_16FlashAttnFwdSm90INS1_25CollectiveMainloopFwdSm90ILi2EN4cute5tupleIJNS5_1CILi1EEES8_S8_EEENS6_IJNS7_ILi64EEESA_SA_EEELi512ENS_10bfloat16_tEfNS_4arch4Sm90ELb1ELb0ELb1ELb1ELb0ELb0ELb1ELb0ELb0ELb1ELb0ELb0EEENS1_21CollectiveEpilogueFwdINS6_IJSA_NS7_ILi512EEESA_EEES9_SC_SE_Li256ELb1ELb1ELb0ELb0EEENS1_36VarlenDynamicPersistentTileSchedulerILi64ELi64ELi256ELi128ELb0ELb1ELb1ELb1ELb1ELb1EEEEEEEEEvNT_6ParamsE,@"STO_CUDA_ENTRY STV_DEFAULT"
_ZN7cutlass13device_kernelIN5flash11enable_sm90INS1_16FlashAttnFwdSm90INS1_25CollectiveMainloopFwdSm90ILi2EN4cute5tupleIJNS5_1CILi1EEES8_S8_EEENS6_IJNS7_ILi64EEESA_SA_EEELi512ENS_10bfloat16_tEfNS_4arch4Sm90ELb1ELb0ELb1ELb1ELb0ELb0ELb1ELb0ELb0ELb1ELb0ELb0EEENS1_21CollectiveEpilogueFwdINS6_IJSA_NS7_ILi512EEESA_EEES9_SC_SE_Li256ELb1ELb1ELb0ELb0EEENS1_36VarlenDynamicPersistentTileSchedulerILi64ELi64ELi256ELi128ELb0ELb1ELb1ELb1ELb1ELb1EEEEEEEEEvNT_6ParamsE:
        /* <DEDUP_REMOVED lines=18> */
.L_x_5297:
[----:B------:R-:W-:Y:S05]  /*0120*/  BSYNC B0 ;  /* 0x0000000000007941 */ /* 0x000fea0003800000 */
.L_x_5296:
        /* <DEDUP_REMOVED lines=39> */
.L_x_5298:
        /* <DEDUP_REMOVED lines=22> */
.L_x_5299:
        /* <DEDUP_REMOVED lines=18> */
.L_x_5300:
        /* <DEDUP_REMOVED lines=22> */
.L_x_5301:
        /* <DEDUP_REMOVED lines=22> */
.L_x_5302:
[----:B------:R-:W-:Y:S01]  /*08e0*/  PLOP3.LUT P0, PT, PT, PT, UP0, 0x80, 0x0 ;  /* 0x000000000000781c */ /* 0x000fe20003f0f008 */
[----:B------:R-:W-:Y:S01]  /*08f0*/  UMOV UR36, 0x1 ;  /* 0x0000000100247882 */ /* 0x000fe20000000000 */
[----:B------:R-:W-:Y:S01]  /*0900*/  NOP ;  /* 0x0000000000007918 */ /* 0x000fe20000000000 */
[----:B------:R-:W-:Y:S01]  /*0910*/  USEL UR36, UR36, 0x2, !UP0 ;  /* 0x0000000224247887 */ /* 0x000fe2000c000000 */
[----:B------:R-:W-:Y:S01]  /*0920*/  ULDC.64 UR44, c[0x0][0x208] ;  /* 0x00008200002c7ab9 */ /* 0x000fe20000000a00 */
[----:B0123--:R-:W-:Y:S08]  /*0930*/  BAR.SYNC.DEFER_BLOCKING 0x0 ;  /* 0x0000000000007b1d */ /* 0x00fff00000010000 */
[----:B------:R-:W-:Y:S05]  /*0940*/  @!P0 BRA `(.L_x_5303) ;  /* 0x00000100005c8947 */ /* 0x000fea0003800000 */
.L_x_5304:
        /* <DEDUP_REMOVED lines=9> */
[----:B0-----:R-:W-:Y:S01]  /*09e0*/  LOP3.LUT R0, R2, 0xffffff80, RZ, 0xc0, !PT ;  /* 0xffffff8002007812 */ /* 0x001fe200078ec0ff */
        /* <DEDUP_REMOVED lines=16> */
[----:B------:R-:W-:Y:S01]  /*0af0*/  ULOP3.LUT UR42, UR36, 0x1, URZ, 0xfc, !UPT ;  /* 0x00000001242a7892 */ /* 0x000fe2000f8efc3f */
[----:B------:R-:W-:Y:S02]  /*0b00*/  UMOV UR37, URZ ;  /* 0x0000003f00257c82 */ /* 0x000fe40008000000 */
[CC--:B------:R-:W-:Y:S02]  /*0b10*/  LEA.HI R3, R0.reuse, R203.reuse, RZ, 0x4 ;  /* 0x000000cb00037211 */ /* 0x0c0fe400078f20ff */
[----:B------:R-:W-:-:S02]  /*0b20*/  LEA.HI R198, R0, R203, RZ, 0x3 ;  /* 0x000000cb00c67211 */ /* 0x000fc400078f18ff */
[----:B------:R-:W-:Y:S02]  /*0b30*/  SHF.R.S32.HI R2, RZ, 0x4, R3 ;  /* 0x00000004ff027819 */ /* 0x000fe40000011403 */
[C---:B------:R-:W-:Y:S02]  /*0b40*/  LOP3.LUT R6, R3.reuse, 0xfffffff0, RZ, 0xc0, !PT ;  /* 0xfffffff003067812 */ /* 0x040fe400078ec0ff */
[----:B------:R-:W-:-:S03]  /*0b50*/  LEA.HI R4, R3, R2, RZ, 0x1 ;  /* 0x0000000203047211 */ /* 0x000fc600078f08ff */
[----:B------:R-:W-:Y:S01]  /*0b60*/  IMAD.IADD R6, R203, 0x1, -R6 ;  /* 0x00000001cb067824 */ /* 0x000fe200078e0a06 */
[----:B------:R-:W-:Y:S02]  /*0b70*/  LOP3.LUT R5, R4, 0x1ffffffe, RZ, 0xc0, !PT ;  /* 0x1ffffffe04057812 */ /* 0x000fe400078ec0ff */
[----:B------:R-:W-:-:S03]  /*0b80*/  LEA.HI R4, R0, R203, RZ, 0x5 ;  /* 0x000000cb00047211 */ /* 0x000fc600078f28ff */
[----:B------:R-:W-:Y:S01]  /*0b90*/  IMAD.IADD R8, R2, 0x1, -R5 ;  /* 0x0000000102087824 */ /* 0x000fe200078e0a05 */
[-C--:B------:R-:W-:Y:S02]  /*0ba0*/  LEA.HI R2, R0, R203.reuse, RZ, 0x7 ;  /* 0x000000cb00027211 */ /* 0x080fe400078f38ff */
[--C-:B------:R-:W-:Y:S01]  /*0bb0*/  SHF.R.S32.HI R10, RZ, 0x5, R4.reuse ;  /* 0x00000005ff0a7819 */ /* 0x100fe20000011404 */
[----:B------:R-:W-:Y:S01]  /*0bc0*/  IMAD.SHL.U32 R8, R8, 0x8, RZ ;  /* 0x0000000808087824 */ /* 0x000fe200078e00ff */
[----:B------:R-:W-:Y:S02]  /*0bd0*/  SHF.R.S32.HI R3, RZ, 0x1f, R4 ;  /* 0x0000001fff037819 */ /* 0x000fe40000011404 */
[----:B------:R-:W-:Y:S02]  /*0be0*/  LOP3.LUT R4, R2, 0xffffff80, RZ, 0xc0, !PT ;  /* 0xffffff8002047812 */ /* 0x000fe400078ec0ff */
[----:B------:R-:W-:Y:S02]  /*0bf0*/  LEA.HI R5, R0, R203, RZ, 0x2 ;  /* 0x000000cb00057211 */ /* 0x000fe400078f10ff */
[----:B------:R-:W-:Y:S01]  /*0c00*/  LEA.HI R3, R3, R10, RZ, 0x2 ;  /* 0x0000000a03037211 */ /* 0x000fe200078f10ff */
[----:B------:R-:W-:Y:S01]  /*0c10*/  IMAD.IADD R4, R203, 0x1, -R4 ;  /* 0x00000001cb047824 */ /* 0x000fe200078e0a04 */
[----:B------:R-:W-:-:S02]  /*0c20*/  LOP3.LUT R12, R5, 0xfffffffc, RZ, 0xc0, !PT ;  /* 0xfffffffc050c7812 */ /* 0x000fc400078ec0ff */
[----:B------:R-:W-:Y:S02]  /*0c30*/  SHF.R.S32.HI R199, RZ, 0x7, R2 ;  /* 0x00000007ffc77819 */ /* 0x000fe40000011402 */
[----:B------:R-:W-:Y:S01]  /*0c40*/  LOP3.LUT R9, R3, 0x3ffffc, RZ, 0xc0, !PT ;  /* 0x003ffffc03097812 */ /* 0x000fe200078ec0ff */
[----:B------:R-:W-:Y:S01]  /*0c50*/  IMAD.IADD R12, R203, 0x1, -R12 ;  /* 0x00000001cb0c7824 */ /* 0x000fe200078e0a0c */
[--C-:B------:R-:W-:Y:S01]  /*0c60*/  SHF.R.S32.HI R5, RZ, 0x1f, R6.reuse ;  /* 0x0000001fff057819 */ /* 0x100fe20000011406 */
[----:B------:R-:W-:Y:S01]  /*0c70*/  IMAD R14, R199, 0x100, R6 ;  /* 0x00000100c70e7824 */ /* 0x000fe200078e0206 */
[----:B------:R-:W-:Y:S01]  /*0c80*/  SHF.R.S32.HI R3, RZ, 0x1f, R4 ;  /* 0x0000001fff037819 */ /* 0x000fe20000011404 */
[----:B------:R-:W-:Y:S01]  /*0c90*/  IMAD.IADD R11, R10, 0x1, -R9 ;  /* 0x000000010a0b7824 */ /* 0x000fe200078e0a09 */
[----:B------:R-:W-:Y:S02]  /*0ca0*/  LEA.HI R7, R5, R6, RZ, 0x3 ;  /* 0x0000000605077211 */ /* 0x000fe400078f18ff */
[-C--:B------:R-:W-:Y:S01]  /*0cb0*/  LEA.HI R5, R3, R4.reuse, RZ, 0x2 ;  /* 0x0000000403057211 */ /* 0x080fe200078f10ff */
[----:B------:R-:W-:Y:S01]  /*0cc0*/  IMAD R19, R11, 0x10, R14 ;  /* 0x000000100b137824 */ /* 0x000fe200078e020e */
[C---:B------:R-:W-:Y:S01]  /*0cd0*/  LOP3.LUT R9, R7.reuse, 0xfffffff8, RZ, 0xc0, !PT ;  /* 0xfffffff807097812 */ /* 0x040fe200078ec0ff */
[----:B------:R-:W-:Y:S01]  /*0ce0*/  IMAD.SHL.U32 R7, R7, 0x40, RZ ;  /* 0x0000004007077824 */ /* 0x000fe200078e00ff */
[----:B------:R-:W-:Y:S01]  /*0cf0*/  LOP3.LUT R11, R5, 0x7ffffffc, RZ, 0xc0, !PT ;  /* 0x7ffffffc050b7812 */ /* 0x000fe200078ec0ff */
[----:B------:R-:W-:Y:S01]  /*0d00*/  IMAD.U32 R202, R19, 0x40, R8 ;  /* 0x0000004013ca7824 */ /* 0x000fe200078e0008 */
[----:B------:R-:W-:Y:S01]  /*0d10*/  LOP3.LUT R0, R198, 0xfffffff8, RZ, 0xc0, !PT ;  /* 0xfffffff8c6007812 */ /* 0x000fe200078ec0ff */
[----:B------:R-:W-:Y:S01]  /*0d20*/  IMAD.IADD R9, R6, 0x1, -R9 ;  /* 0x0000000106097824 */ /* 0x000fe200078e0a09 */
[----:B------:R-:W-:Y:S01]  /*0d30*/  LEA.HI R6, R3, R4, RZ, 0x5 ;  /* 0x0000000403067211 */ /* 0x000fe200078f28ff */
[----:B------:R-:W-:Y:S01]  /*0d40*/  IMAD.IADD R11, R4, 0x1, -R11 ;  /* 0x00000001040b7824 */ /* 0x000fe200078e0a0b */
[--C-:B------:R-:W-:Y:S01]  /*0d50*/  SHF.R.S32.HI R3, RZ, 0x2, R5.reuse ;  /* 0x00000002ff037819 */ /* 0x100fe20000011405 */
        /* <DEDUP_REMOVED lines=15> */
[----:B------:R-:W-:Y:S01]  /*0e50*/  LEA.HI R13, R12, R12, RZ, 0x1 ;  /* 0x0000000c0c0d7211 */ /* 0x000fe200078f08ff */
[C---:B------:R-:W-:Y:S01]  /*0e60*/  VIADD R193, R23.reuse, 0x100 ;  /* 0x0000010017c17836 */ /* 0x040fe20000000000 */
[----:B------:R-:W-:Y:S01]  /*0e70*/  LOP3.LUT R8, R8, R5, RZ, 0x3c, !PT ;  /* 0x0000000508087212 */ /* 0x000fe200078e3cff */
[C---:B------:R-:W-:Y:S01]  /*0e80*/  VIADD R192, R23.reuse, 0x140 ;  /* 0x0000014017c07836 */ /* 0x040fe20000000000 */
[----:B------:R-:W-:Y:S01]  /*0e90*/  LOP3.LUT R4, R4, 0xfffffff8, RZ, 0xc0, !PT ;  /* 0xfffffff804047812 */ /* 0x000fe200078ec0ff */
[----:B------:R-:W-:Y:S01]  /*0ea0*/  VIADD R201, R23, 0x180 ;  /* 0x0000018017c97836 */ /* 0x000fe20000000000 */
[----:B------:R-:W-:Y:S01]  /*0eb0*/  LEA.HI R2, R2, R199, RZ, 0x1 ;  /* 0x000000c702027211 */ /* 0x000fe200078f08ff */
[----:B------:R-:W-:Y:S01]  /*0ec0*/  IMAD.IADD R8, R7, 0x1, R8 ;  /* 0x0000000107087824 */ /* 0x000fe200078e0208 */
[----:B------:R-:W-:Y:S01]  /*0ed0*/  LOP3.LUT R13, R13, 0x1ffffffe, RZ, 0xc0, !PT ;  /* 0x1ffffffe0d0d7812 */ /* 0x000fe200078ec0ff */
[----:B------:R-:W-:Y:S01]  /*0ee0*/  IMAD.IADD R3, R3, 0x1, -R4 ;  /* 0x0000000103037824 */ /* 0x000fe200078e0a04 */
[----:B------:R-:W-:Y:S01]  /*0ef0*/  SHF.R.S32.HI R6, RZ, 0x5, R6 ;  /* 0x00000005ff067819 */ /* 0x000fe20000011406 */
[----:B------:R-:W-:Y:S01]  /*0f00*/  IMAD R185, R8, 0x2, R17 ;  /* 0x0000000208b97824 */ /* 0x000fe200078e0211 */
[----:B------:R-:W-:Y:S01]  /*0f10*/  LOP3.LUT R0, R2, 0xfffffe, RZ, 0xc0, !PT ;  /* 0x00fffffe02007812 */ /* 0x000fe200078ec0ff */
[----:B------:R-:W-:Y:S01]  /*0f20*/  VIADD R200, R23, 0x1c0 ;  /* 0x000001c017c87836 */ /* 0x000fe20000000000 */
[----:B------:R-:W-:Y:S01]  /*0f30*/  SEL R187, R187, 0xffffffc0, !P2 ;  /* 0xffffffc0bbbb7807 */ /* 0x000fe20005000000 */
[C---:B------:R-:W-:Y:S01]  /*0f40*/  VIADD R190, R185.reuse, 0x36400 ;  /* 0x00036400b9be7836 */ /* 0x040fe20000000000 */
[----:B------:R-:W-:Y:S01]  /*0f50*/  SHF.R.S32.HI R198, RZ, 0x3, R198 ;  /* 0x00000003ffc67819 */ /* 0x000fe200000114c6 */
[----:B------:R-:W-:Y:S01]  /*0f60*/  VIADD R186, R185, 0x36420 ;  /* 0x00036420b9ba7836 */ /* 0x000fe20000000000 */
[----:B------:R-:W-:Y:S01]  /*0f70*/  SHF.R.S32.HI R210, RZ, 0x1f, R196 ;  /* 0x0000001fffd27819 */ /* 0x000fe200000114c4 */
[----:B------:R-:W-:Y:S01]  /*0f80*/  IMAD.IADD R13, R12, 0x1, -R13 ;  /* 0x000000010c0d7824 */ /* 0x000fe200078e0a0d */
[----:B------:R-:W-:Y:S01]  /*0f90*/  SHF.R.S32.HI R209, RZ, 0x1f, R195 ;  /* 0x0000001fffd17819 */ /* 0x000fe200000114c3 */
[----:B------:R-:W-:Y:S01]  /*0fa0*/  IMAD R22, R6, 0x10, R3 ;  /* 0x0000001006167824 */ /* 0x000fe200078e0203 */
[----:B------:R-:W-:Y:S01]  /*0fb0*/  SHF.R.S32.HI R208, RZ, 0x1f, R194 ;  /* 0x0000001fffd07819 */ /* 0x000fe200000114c2 */
[----:B------:R-:W-:Y:S01]  /*0fc0*/  IMAD.IADD R0, R199, 0x1, -R0 ;  /* 0x00000001c7007824 */ /* 0x000fe200078e0a00 */
[----:B------:R-:W-:Y:S01]  /*0fd0*/  SHF.R.S32.HI R207, RZ, 0x1f, R193 ;  /* 0x0000001fffcf7819 */ /* 0x000fe200000114c1 */
[C---:B------:R-:W-:Y:S01]  /*0fe0*/  @P1 VIADD R186, R190.reuse, 0xffffffe0 ;  /* 0xffffffe0beba1836 */ /* 0x040fe20000000000 */
[----:B------:R-:W-:Y:S01]  /*0ff0*/  SHF.R.S32.HI R206, RZ, 0x1f, R192 ;  /* 0x0000001fffce7819 */ /* 0x000fe200000114c0 */
[----:B------:R-:W-:Y:S01]  /*1000*/  IMAD.IADD R190, R190, 0x1, R187 ;  /* 0x00000001bebe7824 */ /* 0x000fe200078e02bb */
[----:B------:R-:W-:Y:S01]  /*1010*/  SHF.R.S32.HI R205, RZ, 0x1f, R201 ;  /* 0x0000001fffcd7819 */ /* 0x000fe200000114c9 */
[----:B------:R-:W-:Y:S01]  /*1020*/  IMAD.MOV.U32 R7, RZ, RZ, R15 ;  /* 0x000000ffff077224 */ /* 0x000fe200078e000f */
[----:B------:R-:W-:Y:S01]  /*1030*/  SHF.R.S32.HI R204, RZ, 0x1f, R200 ;  /* 0x0000001fffcc7819 */ /* 0x000fe200000114c8 */
[----:B------:R-:W-:-:S02]  /*1040*/  IMAD.MOV.U32 R2, RZ, RZ, RZ ;  /* 0x000000ffff027224 */ /* 0x000fc400078e00ff */
[----:B------:R-:W-:Y:S02]  /*1050*/  IMAD.SHL.U32 R184, R0, 0x100, RZ ;  /* 0x0000010000b87824 */ /* 0x000fe400078e00ff */
[----:B------:R-:W-:Y:S02]  /*1060*/  IMAD R191, R13, 0x8, R22 ;  /* 0x000000080dbf7824 */ /* 0x000fe400078e0216 */
[----:B------:R-:W-:-:S07]  /*1070*/  IMAD.IADD R187, R187, 0x1, R186 ;  /* 0x00000001bbbb7824 */ /* 0x000fce00078e02ba */
.L_x_5355:
[----:B012---:R-:W0:Y:S01]  /*1080*/  LDC.64 R4, c[0x0][0xd88] ;  /* 0x00036200ff047b82 */ /* 0x007e220000000a00 */
[----:B------:R-:W-:Y:S01]  /*1090*/  ULDC.64 UR8, c[0x0][0xb20] ;  /* 0x0002c80000087ab9 */ /* 0x000fe20000000a00 */
[----:B------:R-:W-:-:S06]  /*10a0*/  ULDC.64 UR10, c[0x0][0xb10] ;  /* 0x0002c400000a7ab9 */ /* 0x000fcc0000000a00 */
[----:B------:R-:W1:Y:S08]  /*10b0*/  LDC R188, c[0x0][0x288] ;  /* 0x0000a200ffbc7b82 */ /* 0x000e700000000800 */
[----:B------:R-:W2:Y:S01]  /*10c0*/  LDC.64 R10, c[0x0][0x418] ;  /* 0x00010600ff0a7b82 */ /* 0x000ea20000000a00 */
[----:B0-----:R-:W-:-:S07]  /*10d0*/  IMAD.WIDE R4, R7, 0x4, R4 ;  /* 0x0000000407047825 */ /* 0x001fce00078e0204 */
[----:B------:R-:W0:Y:S01]  /*10e0*/  LDC R0, c[0x0][0x424] ;  /* 0x00010900ff007b82 */ /* 0x000e220000000800 */
[----:B---3--:R-:W3:Y:S01]  /*10f0*/  LDG.E R4, desc[UR44][R4.64] ;  /* 0x0000002c04047981 */ /* 0x008ee2000c1e1900 */
[----:B------:R-:W-:Y:S01]  /*1100*/  UISETP.NE.U32.AND UP0, UPT, UR8, URZ, UPT ;  /* 0x0000003f0800728c */ /* 0x000fe2000bf05070 */
[----:B----4-:R-:W-:Y:S01]  /*1110*/  IMAD.MOV.U32 R8, RZ, RZ, RZ ;  /* 0x000000ffff087224 */ /* 0x010fe200078e00ff */
[----:B------:R-:W-:-:S04]  /*1120*/  UISETP.NE.U32.AND UP1, UPT, UR10, URZ, UPT ;  /* 0x0000003f0a00728c */ /* 0x000fc8000bf25070 */
[----:B------:R-:W4:Y:S01]  /*1130*/  LDC R189, c[0x0][0x2f0] ;  /* 0x0000bc00ffbd7b82 */ /* 0x000f220000000800 */
[----:B------:R-:W-:Y:S02]  /*1140*/  UISETP.NE.AND.EX UP0, UPT, UR9, URZ, UPT, UP0 ;  /* 0x0000003f0900728c */ /* 0x000fe4000bf05300 */
[----:B------:R-:W-:-:S04]  /*1150*/  UISETP.NE.AND.EX UP1, UPT, UR11, URZ, UPT, UP1 ;  /* 0x0000003f0b00728c */ /* 0x000fc8000bf25310 */
[----:B------:R-:W-:Y:S02]  /*1160*/  PLOP3.LUT P0, PT, PT, PT, UP0, 0x80, 0x0 ;  /* 0x000000000000781c */ /* 0x000fe40003f0f008 */
[----:B------:R-:W-:Y:S02]  /*1170*/  PLOP3.LUT P2, PT, PT, PT, UP1, 0x80, 0x0 ;  /* 0x000000000000781c */ /* 0x000fe40003f4f018 */
[----:B---3--:R-:W-:-:S13]  /*1180*/  R2UR UR41, R4 ;  /* 0x00000000042972ca */ /* 0x008fda00000e0000 */
        /* <DEDUP_REMOVED lines=8> */
[----:B------:R-:W-:-:S03]  /*1210*/  IMAD.U32 R6, RZ, RZ, UR10 ;  /* 0x0000000aff067e24 */ /* 0x000fc6000f8e00ff */
[----:B------:R-:W-:Y:S01]  /*1220*/  IMAD.U32 R7, RZ, RZ, UR11 ;  /* 0x0000000bff077e24 */ /* 0x000fe2000f8e00ff */
[----:B------:R3:W5:Y:S04]  /*1230*/  @P0 LDG.E R8, desc[UR44][R4.64] ;  /* 0x0000002c04080981 */ /* 0x000768000c1e1900 */
[----:B-1----:R3:W5:Y:S01]  /*1240*/  @P2 LDG.E R188, desc[UR44][R6.64] ;  /* 0x0000002c06bc2981 */ /* 0x002762000c1e1900 */
[----:B--2---:R-:W-:Y:S01]  /*1250*/  ISETP.NE.U32.AND P0, PT, R10, RZ, PT ;  /* 0x000000ff0a00720c */ /* 0x004fe20003f05070 */
[----:B------:R-:W-:Y:S01]  /*1260*/  UMOV UR39, UR6 ;  /* 0x0000000600277c82 */ /* 0x000fe20008000000 */
[----:B------:R-:W-:Y:S02]  /*1270*/  ISETP.NE.U32.AND P1, PT, RZ, UR8, PT ;  /* 0x00000008ff007c0c */ /* 0x000fe4000bf25070 */
[----:B------:R-:W-:-:S02]  /*1280*/  ISETP.NE.AND.EX P0, PT, R11, RZ, PT, P0 ;  /* 0x000000ff0b00720c */ /* 0x000fc40003f05300 */
[----:B------:R-:W-:Y:S02]  /*1290*/  ISETP.NE.AND.EX P1, PT, RZ, UR9, PT, P1 ;  /* 0x00000009ff007c0c */ /* 0x000fe4000bf25310 */
[----:B0-----:R-:W-:Y:S01]  /*12a0*/  SEL R0, R0, 0x1, P0 ;  /* 0x0000000100007807 */ /* 0x001fe20000000000 */
[----:B---34-:R-:W-:Y:S10]  /*12b0*/  @P2 BRA `(.L_x_5305) ;  /* 0x00000000002c2947 */ /* 0x018ff40003800000 */
        /* <DEDUP_REMOVED lines=8> */
[----:B-----5:R-:W2:Y:S04]  /*1340*/  LDG.E R188, desc[UR44][R4.64] ;  /* 0x0000002c04bc7981 */ /* 0x020ea8000c1e1900 */
[----:B------:R-:W2:Y:S02]  /*1350*/  LDG.E R3, desc[UR44][R4.64+0x4] ;  /* 0x0000042c04037981 */ /* 0x000ea4000c1e1900 */
[----:B--2---:R-:W-:-:S07]  /*1360*/  IMAD.IADD R188, R3, 0x1, -R188 ;  /* 0x0000000103bc7824 */ /* 0x004fce00078e0abc */
.L_x_5305:
[----:B------:R-:W-:Y:S01]  /*1370*/  IMAD R189, R0, R189, RZ ;  /* 0x000000bd00bd7224 */ /* 0x000fe200078e02ff */
[----:B------:R-:W-:Y:S06]  /*1380*/  @!P1 BRA `(.L_x_5306) ;  /* 0x0000000000189947 */ /* 0x000fec0003800000 */
[----:B------:R-:W-:-:S04]  /*1390*/  ULEA UR4, UP0, UR41, UR8, 0x2 ;  /* 0x0000000829047291 */ /* 0x000fc8000f80103f */
[----:B------:R-:W-:Y:S02]  /*13a0*/  ULEA.HI.X UR6, UR41, UR9, UR40, 0x2, UP0 ;  /* 0x0000000929067291 */ /* 0x000fe400080f1428 */
[----:B------:R-:W-:-:S04]  /*13b0*/  IMAD.U32 R4, RZ, RZ, UR4 ;  /* 0x00000004ff047e24 */ /* 0x000fc8000f8e00ff */
[----:B------:R-:W-:-:S05]  /*13c0*/  IMAD.U32 R5, RZ, RZ, UR6 ;  /* 0x00000006ff057e24 */ /* 0x000fca000f8e00ff */
[----:B------:R0:W5:Y:S01]  /*13d0*/  LDG.E R189, desc[UR44][R4.64] ;  /* 0x0000002c04bd7981 */ /* 0x000162000c1e1900 */
[----:B------:R-:W-:Y:S05]  /*13e0*/  BRA `(.L_x_5307) ;  /* 0x00000000002c7947 */ /* 0x000fea0003800000 */
.L_x_5306:
        /* <DEDUP_REMOVED lines=9> */
[----:B------:R-:W2:Y:S02]  /*1480*/  LDG.E R0, desc[UR44][R4.64+0x4] ;  /* 0x0000042c04007981 */ /* 0x000ea4000c1e1900 */
[----:B--2---:R-:W-:-:S07]  /*1490*/  IMAD.IADD R189, R0, 0x1, -R189 ;  /* 0x0000000100bd7824 */ /* 0x004fce00078e0abd */
.L_x_5307:
[----:B------:R-:W-:Y:S01]  /*14a0*/  UISETP.NE.AND UP0, UPT, UR43, 0x1, UPT ;  /* 0x000000012b00788c */ /* 0x000fe2000bf05270 */
[----:B-----5:R-:W-:Y:S01]  /*14b0*/  IMAD.IADD R189, R189, 0x1, -R8 ;  /* 0x00000001bdbd7824 */ /* 0x020fe200078e0a08 */
[----:B------:R-:W-:-:S03]  /*14c0*/  USHF.L.U32 UR38, UR5, 0x6, URZ ;  /* 0x0000000605267899 */ /* 0x000fc6000800063f */
[----:B------:R-:W-:Y:S01]  /*14d0*/  VIADD R0, R189, 0x3f ;  /* 0x0000003fbd007836 */ /* 0x000fe20000000000 */
[----:B------:R-:W-:-:S04]  /*14e0*/  PLOP3.LUT P0, PT, PT, PT, UP0, 0x80, 0x0 ;  /* 0x000000000000781c */ /* 0x000fc80003f0f008 */
[----:B------:R-:W-:-:S04]  /*14f0*/  SHF.R.S32.HI R3, RZ, 0x1f, R0 ;  /* 0x0000001fff037819 */ /* 0x000fc80000011400 */
[----:B------:R-:W-:-:S04]  /*1500*/  LEA.HI R3, R3, R0, RZ, 0x6 ;  /* 0x0000000003037211 */ /* 0x000fc800078f30ff */
[----:B------:R-:W-:Y:S01]  /*1510*/  SHF.R.S32.HI R168, RZ, 0x6, R3 ;  /* 0x00000006ffa87819 */ /* 0x000fe20000011403 */
[----:B------:R-:W-:Y:S06]  /*1520*/  @!P0 BRA `(.L_x_5308) ;  /* 0x0000001c003c8947 */ /* 0x000fec0003800000 */
[----:B------:R-:W1:Y:S01]  /*1530*/  LDC R0, c[0x0][0x448] ;  /* 0x00011200ff007b82 */ /* 0x000e620000000800 */
[----:B------:R-:W-:Y:S01]  /*1540*/  UIADD3 UR4, UR38, 0x3f, URZ ;  /* 0x0000003f26047890 */ /* 0x000fe2000fffe03f */
[----:B------:R-:W-:Y:S02]  /*1550*/  IADD3 R189, R189, 0x40, -R188 ;  /* 0x00000040bdbd7810 */ /* 0x000fe40007ffe8bc */
        /* <DEDUP_REMOVED lines=21> */
[----:B-1----:R-:W-:Y:S01]  /*16b0*/  ISETP.NE.AND P0, PT, R0, 0x1, PT ;  /* 0x000000010000780c */ /* 0x002fe20003f05270 */
        /* <DEDUP_REMOVED lines=13> */
[----:B------:R-:W-:Y:S01]  /*1790*/  IMAD.MOV.U32 R19, RZ, RZ, RZ ;  /* 0x000000ffff137224 */ /* 0x000fe200078e00ff */
[----:B------:R-:W-:Y:S02]  /*17a0*/  CS2R R92, SRZ ;  /* 0x00000000005c7805 */ /* 0x000fe4000001ff00 */
[----:B------:R-:W-:-:S02]  /*17b0*/  CS2R R90, SRZ ;  /* 0x00000000005a7805 */ /* 0x000fc4000001ff00 */
[----:B------:R-:W-:Y:S02]  /*17c0*/  CS2R R88, SRZ ;  /* 0x0000000000587805 */ /* 0x000fe4000001ff00 */
[----:B------:R-:W-:Y:S02]  /*17d0*/  CS2R R86, SRZ ;  /* 0x0000000000567805 */ /* 0x000fe4000001ff00 */
[----:B------:R-:W-:Y:S02]  /*17e0*/  CS2R R84, SRZ ;  /* 0x0000000000547805 */ /* 0x000fe4000001ff00 */
[----:B------:R-:W-:Y:S01]  /*17f0*/  CS2R R82, SRZ ;  /* 0x0000000000527805 */ /* 0x000fe2000001ff00 */
[----:B0-----:R-:W0:Y:S01]  /*1800*/  @P0 LDC R4, c[0x0][0x450] ;  /* 0x00011400ff040b82 */ /* 0x001e220000000800 */
        /* <DEDUP_REMOVED lines=15> */
[----:B-1----:R-:W-:Y:S01]  /*1900*/  @P0 IMAD.HI.U32 R3, R3, UR4, RZ ;  /* 0x0000000403030c27 */ /* 0x002fe2000f8e00ff */
[----:B------:R-:W-:Y:S02]  /*1910*/  CS2R R14, SRZ ;  /* 0x00000000000e7805 */ /* 0x000fe4000001ff00 */
[----:B------:R-:W-:Y:S02]  /*1920*/  CS2R R12, SRZ ;  /* 0x00000000000c7805 */ /* 0x000fe4000001ff00 */
[----:B------:R-:W-:Y:S02]  /*1930*/  CS2R R170, SRZ ;  /* 0x0000000000aa7805 */ /* 0x000fe4000001ff00 */
[----:B------:R-:W-:Y:S01]  /*1940*/  CS2R R38, SRZ ;  /* 0x0000000000267805 */ /* 0x000fe2000001ff00 */
[----:B------:R-:W-:Y:S01]  /*1950*/  IMAD.MOV.U32 R169, RZ, RZ, RZ ;  /* 0x000000ffffa97224 */ /* 0x000fe200078e00ff */
[----:B------:R-:W-:-:S02]  /*1960*/  CS2R R172, SRZ ;  /* 0x0000000000ac7805 */ /* 0x000fc4000001ff00 */
[----:B------:R-:W-:Y:S02]  /*1970*/  CS2R R34, SRZ ;  /* 0x0000000000227805 */ /* 0x000fe4000001ff00 */
[----:B0-----:R-:W-:Y:S01]  /*1980*/  @P0 SHF.R.U32.HI R0, RZ, R4, R3 ;  /* 0x00000004ff000219 */ /* 0x001fe20000011603 */
[----:B------:R-:W-:Y:S01]  /*1990*/  IMAD.MOV.U32 R31, RZ, RZ, RZ ;  /* 0x000000ffff1f7224 */ /* 0x000fe200078e00ff */
[----:B------:R-:W-:Y:S02]  /*19a0*/  PLOP3.LUT P0, PT, PT, PT, PT, 0x80, 0x0 ;  /* 0x000000000000781c */ /* 0x000fe40003f0f070 */
[----:B------:R-:W-:Y:S02]  /*19b0*/  CS2R R10, SRZ ;  /* 0x00000000000a7805 */ /* 0x000fe4000001ff00 */
[----:B------:R-:W-:Y:S01]  /*19c0*/  CS2R R174, SRZ ;  /* 0x0000000000ae7805 */ /* 0x000fe2000001ff00 */
[----:B------:R-:W-:Y:S02]  /*19d0*/  IMAD.IADD R0, R189, 0x1, R0 ;  /* 0x00000001bd007824 */ /* 0x000fe400078e0200 */
[----:B------:R-:W-:-:S02]  /*19e0*/  IMAD.MOV.U32 R27, RZ, RZ, RZ ;  /* 0x000000ffff1b7224 */ /* 0x000fc400078e00ff */
[----:B------:R-:W-:Y:S01]  /*19f0*/  IMAD.MOV.U32 R9, RZ, RZ, RZ ;  /* 0x000000ffff097224 */ /* 0x000fe200078e00ff */
[----:B------:R-:W-:Y:S01]  /*1a00*/  SHF.R.S32.HI R3, RZ, 0x1f, R0 ;  /* 0x0000001fff037819 */ /* 0x000fe20000011400 */
[----:B------:R-:W-:-:S03]  /*1a10*/  IMAD.MOV.U32 R20, RZ, RZ, RZ ;  /* 0x000000ffff147224 */ /* 0x000fc600078e00ff */
        /* <DEDUP_REMOVED lines=69> */
.L_x_5311:
        /* <DEDUP_REMOVED lines=172> */
.L_x_5310:
        /* <DEDUP_REMOVED lines=143> */
.L_x_5308:
[----:B------:R-:W1:Y:S01]  /*3220*/  LDC R0, c[0x0][0x448] ;  /* 0x00011200ff007b82 */ /* 0x000e620000000800 */
[----:B------:R-:W-:Y:S01]  /*3230*/  UIADD3 UR4, UR38, 0x3f, URZ ;  /* 0x0000003f26047890 */ /* 0x000fe2000fffe03f */
[----:B0-----:R-:W-:Y:S02]  /*3240*/  IADD3 R5, R189, 0x40, -R188 ;  /* 0x00000040bd057810 */ /* 0x001fe40007ffe8bc */
        /* <DEDUP_REMOVED lines=21> */
[----:B-1----:R-:W-:-:S02]  /*33a0*/  ISETP.NE.AND P0, PT, R0, 0x1, PT ;  /* 0x000000010000780c */ /* 0x002fc40003f05270 */
        /* <DEDUP_REMOVED lines=12> */
[----:B------:R-:W0:Y:S01]  /*3470*/  @P0 LDC R0, c[0x0][0x44c] ;  /* 0x00011300ff000b82 */ /* 0x000e220000000800 */
[----:B------:R-:W-:-:S02]  /*3480*/  CS2R R92, SRZ ;  /* 0x00000000005c7805 */ /* 0x000fc4000001ff00 */
[----:B------:R-:W-:Y:S02]  /*3490*/  CS2R R90, SRZ ;  /* 0x00000000005a7805 */ /* 0x000fe4000001ff00 */
        /* <DEDUP_REMOVED lines=24> */
[----:B------:R-:W-:Y:S01]  /*3620*/  CS2R R38, SRZ ;  /* 0x0000000000267805 */ /* 0x000fe2000001ff00 */
[----:B------:R-:W-:Y:S01]  /*3630*/  IMAD.U32 R0, RZ, RZ, UR4 ;  /* 0x00000004ff007e24 */ /* 0x000fe2000f8e00ff */
[----:B------:R-:W-:Y:S01]  /*3640*/  CS2R R172, SRZ ;  /* 0x0000000000ac7805 */ /* 0x000fe2000001ff00 */
[----:B------:R-:W-:Y:S01]  /*3650*/  IMAD.MOV.U32 R169, RZ, RZ, RZ ;  /* 0x000000ffffa97224 */ /* 0x000fe200078e00ff */
[----:B------:R-:W-:-:S02]  /*3660*/  CS2R R34, SRZ ;  /* 0x0000000000227805 */ /* 0x000fc4000001ff00 */
[----:B-1----:R-:W-:Y:S01]  /*3670*/  @P0 SHF.R.U32.HI R0, RZ, R4, R3 ;  /* 0x00000004ff000219 */ /* 0x002fe20000011603 */
[----:B------:R-:W-:Y:S01]  /*3680*/  IMAD.MOV.U32 R31, RZ, RZ, RZ ;  /* 0x000000ffff1f7224 */ /* 0x000fe200078e00ff */
[----:B------:R-:W-:Y:S02]  /*3690*/  PLOP3.LUT P0, PT, PT, PT, PT, 0x80, 0x0 ;  /* 0x000000000000781c */ /* 0x000fe40003f0f070 */
[----:B------:R-:W-:Y:S02]  /*36a0*/  CS2R R10, SRZ ;  /* 0x00000000000a7805 */ /* 0x000fe4000001ff00 */
[----:B------:R-:W-:Y:S01]  /*36b0*/  CS2R R174, SRZ ;  /* 0x0000000000ae7805 */ /* 0x000fe2000001ff00 */
[----:B------:R-:W-:Y:S02]  /*36c0*/  IMAD.IADD R0, R5, 0x1, R0 ;  /* 0x0000000105007824 */ /* 0x000fe400078e0200 */
[----:B------:R-:W-:Y:S02]  /*36d0*/  IMAD.MOV.U32 R27, RZ, RZ, RZ ;  /* 0x000000ffff1b7224 */ /* 0x000fe400078e00ff */
        /* <DEDUP_REMOVED lines=38> */
.L_x_5312:
        /* <DEDUP_REMOVED lines=9> */
.L_x_5502:
[----:B------:R-:W-:Y:S05]  /*39d0*/  @!P0 BRA `(.L_x_5314) ;  /* 0x0000000000048947 */ /* 0x000fea0003800000 */
[----:B------:R-:W-:Y:S01]  /*39e0*/  BPT.TRAP 0x1 ;  /* 0x000000040000795c */ /* 0x000fe20000300000 */
.L_x_5314:
[----:B------:R-:W-:Y:S01]  /*39f0*/  IMAD R5, R2, 0x8, R17 ;  /* 0x0000000802057824 */ /* 0x000fe200078e0211 */
[----:B------:R-:W-:-:S04]  /*3a00*/  SHF.L.U32 R8, R16, 0x1f, RZ ;  /* 0x0000001f10087819 */ /* 0x000fc800000006ff */
[----:B------:R1:W2:Y:S01]  /*3a10*/  SYNCS.PHASECHK.TRANS64.TRYWAIT P1, [R5+URZ+0x38830], R8 ;  /* 0x03883008050075a7 */ /* 0x0002a2000802017f */
[----:B------:R-:W-:Y:S05]  /*3a20*/  @!P0 BRA `(.L_x_5315) ;  /* 0x0000000000048947 */ /* 0x000fea0003800000 */
[----:B------:R-:W-:Y:S01]  /*3a30*/  BPT.TRAP 0x1 ;  /* 0x000000040000795c */ /* 0x000fe20000300000 */
.L_x_5315:
[----:B------:R-:W-:-:S05]  /*3a40*/  VIADD R0, R17, 0x22400 ;  /* 0x0002240011007836 */ /* 0x000fca0000000000 */
[----:B------:R-:W-:-:S04]  /*3a50*/  SHF.R.U32.HI R0, RZ, 0x4, R0 ;  /* 0x00000004ff007819 */ /* 0x000fc80000011600 */
[----:B------:R-:W-:Y:S01]  /*3a60*/  LOP3.LUT R0, R0, 0x3fff, RZ, 0xc0, !PT ;  /* 0x00003fff00007812 */ /* 0x000fe200078ec0ff */
[----:B--2---:R-:W-:Y:S06]  /*3a70*/  @P1 BRA `(.L_x_5316) ;  /* 0x0000000000081947 */ /* 0x004fec0003800000 */
[----:B------:R-:W2:Y:S02]  /*3a80*/  SYNCS.PHASECHK.TRANS64.TRYWAIT P1, [R5+URZ+0x38830], R8 ;  /* 0x03883008050075a7 */ /* 0x000ea4000802017f */
[----:B--2---:R-:W-:Y:S05]  /*3a90*/  @!P1 BRA `(.L_x_5317) ;  /* 0x0000015000dc9947 */ /* 0x004fea0003800000 */
.L_x_5316:
        /* <DEDUP_REMOVED lines=40> */
.L_x_5503:
[----:B------:R-:W-:Y:S05]  /*3d20*/  @!P0 BRA `(.L_x_5319) ;  /* 0x0000000000048947 */ /* 0x000fea0003800000 */
[----:B------:R-:W-:Y:S01]  /*3d30*/  BPT.TRAP 0x1 ;  /* 0x000000040000795c */ /* 0x000fe20000300000 */
.L_x_5319:
[----:B------:R4:W0:Y:S01]  /*3d40*/  SYNCS.PHASECHK.TRANS64.TRYWAIT P1, [R5+URZ+0x38850], R8 ;  /* 0x03885008050075a7 */ /* 0x000822000802017f */
[----:B------:R-:W-:Y:S05]  /*3d50*/  @!P0 BRA `(.L_x_5320) ;  /* 0x0000000000048947 */ /* 0x000fea0003800000 */
[----:B------:R-:W-:Y:S01]  /*3d60*/  BPT.TRAP 0x1 ;  /* 0x000000040000795c */ /* 0x000fe20000300000 */
.L_x_5320:
        /* <DEDUP_REMOVED lines=12> */
.L_x_5321:
        /* <DEDUP_REMOVED lines=17> */
[----:B------:R-:W-:Y:S01]  /*3f40*/  ULDC UR28, c[0x0][0xa80] ;  /* 0x0002a000001c7ab9 */ /* 0x000fe20000000800 */
[----:B------:R-:W-:Y:S01]  /*3f50*/  IMAD.MOV.U32 R15, RZ, RZ, 0x40 ;  /* 0x00000040ff0f7424 */ /* 0x000fe200078e00ff */
[----:B------:R-:W1:Y:S01]  /*3f60*/  S2R R56, SR_TID.X ;  /* 0x0000000000387919 */ /* 0x000e620000002100 */
[----:B------:R-:W-:Y:S01]  /*3f70*/  IMAD R217, R2, 0x1000, R19 ;  /* 0x0000100002d97824 */ /* 0x000fe200078e0213 */
[----:B------:R-:W-:-:S03]  /*3f80*/  UMOV UR7, 0x40000040 ;  /* 0x4000004000077882 */ /* 0x000fc60000000000 */
[----:B------:R-:W-:Y:S01]  /*3f90*/  VIADD R219, R217, 0x80 ;  /* 0x00000080d9db7836 */ /* 0x000fe20000000000 */
        /* <DEDUP_REMOVED lines=295> */
[----:B------:R-:W-:-:S04]  /*5210*/  SEL R8, R8, 0xf80, P1 ;  /* 0x00000f8008087807 */ /* 0x000fc80000800000 */
        /* <DEDUP_REMOVED lines=10> */
[----:B------:R-:W0:Y:S02]  /*52c0*/  LDC R6, c[0x0][0x448] ;  /* 0x00011200ff067b82 */ /* 0x000e240000000800 */
[----:B0-----:R-:W-:Y:S01]  /*52d0*/  ISETP.NE.AND P1, PT, R6, 0x1, PT ;  /* 0x000000010600780c */ /* 0x001fe20003f25270 */
[----:B------:R-:W-:-:S12]  /*52e0*/  VIADD R6, R191, UR38 ;  /* 0x00000026bf067c36 */ /* 0x000fd80008000000 */
[----:B------:R-:W0:Y:S08]  /*52f0*/  @P1 LDC R7, c[0x0][0x44c] ;  /* 0x00011300ff071b82 */ /* 0x000e300000000800 */
[----:B------:R-:W1:Y:S01]  /*5300*/  @P1 LDC R8, c[0x0][0x450] ;  /* 0x00011400ff081b82 */ /* 0x000e620000000800 */
[----:B0-----:R-:W-:-:S05]  /*5310*/  @P1 IMAD.HI.U32 R7, R6, R7, RZ ;  /* 0x0000000706071227 */ /* 0x001fca00078e00ff */
[----:B-1----:R-:W-:Y:S01]  /*5320*/  @P1 SHF.R.U32.HI R6, RZ, R8, R7 ;  /* 0x00000008ff061219 */ /* 0x002fe20000011607 */
[C---:B------:R-:W-:Y:S01]  /*5330*/  IMAD R8, R168.reuse, -0x40, R15 ;  /* 0xffffffc0a8087824 */ /* 0x040fe200078e020f */
[----:B------:R-:W-:Y:S02]  /*5340*/  WARPGROUP.DEPBAR.LE gsb0, 0x0 ;  /* 0x00008000000079c5 */ /* 0x000fe40000010000 */
[----:B------:R-:W-:Y:S01]  /*5350*/  WARPGROUP.ARRIVE ;  /* 0x00000000000079c5 */ /* 0x000fe20000000000 */
[----:B------:R-:W0:Y:S01]  /*5360*/  SHFL.IDX PT, R9, R6, RZ, 0x1c1f ;  /* 0x001c1fff06097589 */ /* 0x000e2200000e0000 */
[----:B------:R-:W-:Y:S01]  /*5370*/  IADD3 R7, R189, 0x1, R8 ;  /* 0x00000001bd077810 */ /* 0x000fe20007ffe008 */
[----:B------:R-:W-:Y:S01]  /*5380*/  VIADD R168, R168, 0xfffffffe ;  /* 0xfffffffea8a87836 */ /* 0x000fe20000000000 */
[----:B------:R-:W-:Y:S01]  /*5390*/  IADD3 R8, -R18, R8, R189 ;  /* 0x0000000812087210 */ /* 0x000fe20007ffe1bd */
[----:B------:R-:W1:Y:S01]  /*53a0*/  SHFL.IDX PT, R6, R6, 0x1, 0x1c1f ;  /* 0x003c1f0006067f89 */ /* 0x000e6200000e0000 */
[----:B------:R-:W-:Y:S01]  /*53b0*/  HGMMA.64x64x16.F32.BF16 R24, gdesc[UR24], R24, gsb0 ;  /* 0x00e00000181879f0 */ /* 0x000fe20008001818 */
[----:B------:R-:W-:-:S02]  /*53c0*/  IADD3 R7, -R188, R7, -R18 ;  /* 0x00000007bc077210 */ /* 0x000fc40007ffe912 */
[----:B------:R-:W-:Y:S02]  /*53d0*/  R2UR UR31, R168 ;  /* 0x00000000a81f72ca */ /* 0x000fe400000e0000 */
[----:B0-----:R-:W-:-:S04]  /*53e0*/  VIADDMNMX R9, R9, R7, R8, PT ;  /* 0x0000000709097246 */ /* 0x001fc80003800108 */
[C---:B------:R-:W-:Y:S02]  /*53f0*/  ISETP.GT.AND P2, PT, R9.reuse, RZ, PT ;  /* 0x000000ff0900720c */ /* 0x040fe40003f44270 */
[C---:B------:R-:W-:Y:S02]  /*5400*/  ISETP.GT.AND P3, PT, R9.reuse, 0x1, PT ;  /* 0x000000010900780c */ /* 0x040fe40003f64270 */
[----:B------:R-:W-:Y:S02]  /*5410*/  ISETP.GT.AND P4, PT, R9, 0x8, PT ;  /* 0x000000080900780c */ /* 0x000fe40003f84270 */
[----:B-1----:R-:W-:-:S04]  /*5420*/  VIADDMNMX R8, R6, R7, R8, PT ;  /* 0x0000000706087246 */ /* 0x002fc80003800108 */
[----:B------:R-:W-:Y:S01]  /*5430*/  ISETP.GT.AND P5, PT, R8, 0x28, PT ;  /* 0x000000280800780c */ /* 0x000fe20003fa4270 */
[----:B------:R-:W-:Y:S02]  /*5440*/  WARPGROUP.DEPBAR.LE gsb0, 0x0 ;  /* 0x00008000000079c5 */ /* 0x000fe40000010000 */
        /* <DEDUP_REMOVED lines=46> */
[----:B------:R-:W-:Y:S01]  /*5730*/  FMUL.FTZ R55, R55, UR6 ;  /* 0x0000000637377c20 */ /* 0x000fe20008410000 */
[----:B------:R-:W-:-:S02]  /*5740*/  ISETP.GT.AND P2, PT, R9, 0x11, PT ;  /* 0x000000110900780c */ /* 0x000fc40003f44270 */
[----:B------:R-:W-:Y:S02]  /*5750*/  FMNMX.FTZ R21, R13, R20, !PT ;  /* 0x000000140d157209 */ /* 0x000fe40007810000 */
[----:B------:R-:W-:Y:S01]  /*5760*/  R2UR UR6, R217 ;  /* 0x00000000d90672ca */ /* 0x000fe200000e0000 */
        /* <DEDUP_REMOVED lines=40> */
[----:B------:R-:W-:Y:S01]  /*59f0*/  MUFU.TANH R41, R30 ;  /* 0x0000001e00297308 */ /* 0x000fe20000002400 */
[----:B--2---:R-:W-:Y:S02]  /*5a00*/  FSEL R36, R52, -INF , P3 ;  /* 0xff80000034247808 */ /* 0x004fe40001800000 */
[----:B------:R-:W-:Y:S02]  /*5a10*/  ISETP.GT.AND P3, PT, R8, 0x1, PT ;  /* 0x000000010800780c */ /* 0x000fe40003f64270 */
[----:B------:R-:W-:-:S03]  /*5a20*/  FMNMX.FTZ R40, R36, R9, !PT ;  /* 0x0000000924287209 */ /* 0x000fc60007810000 */
[----:B------:R-:W1:Y:S01]  /*5a30*/  MUFU.TANH R26, R26 ;  /* 0x0000001a001a7308 */ /* 0x000e620000002400 */
[----:B0-----:R-:W-:Y:S02]  /*5a40*/  FSEL R37, R53, -INF , P2 ;  /* 0xff80000035257808 */ /* 0x001fe40001000000 */
[----:B------:R-:W-:Y:S02]  /*5a50*/  ISETP.GT.AND P2, PT, R8, RZ, PT ;  /* 0x000000ff0800720c */ /* 0x000fe40003f44270 */
[----:B------:R-:W-:-:S03]  /*5a60*/  FMNMX.FTZ R40, R37, R40, !PT ;  /* 0x0000002825287209 */ /* 0x000fc60007810000 */
[----:B------:R-:W0:Y:S02]  /*5a70*/  MUFU.TANH R27, R27 ;  /* 0x0000001b001b7308 */ /* 0x000e240000002400 */
[----:B------:R-:W2:Y:S06]  /*5a80*/  SHFL.BFLY PT, R9, R40, 0x2, 0x1f ;  /* 0x0c401f0028097f89 */ /* 0x000eac00000e0000 */
[----:B------:R-:W3:Y:S01]  /*5a90*/  MUFU.TANH R31, R31 ;  /* 0x0000001f001f7308 */ /* 0x000ee20000002400 */
[----:B-1----:R-:W-:Y:S02]  /*5aa0*/  FSEL R26, R26, -INF , P2 ;  /* 0xff8000001a1a7808 */ /* 0x002fe40001000000 */
[----:B------:R-:W-:-:S05]  /*5ab0*/  ISETP.GT.AND P2, PT, R8, 0x9, PT ;  /* 0x000000090800780c */ /* 0x000fca0003f44270 */
[----:B------:R-:W1:Y:S01]  /*5ac0*/  MUFU.TANH R34, R34 ;  /* 0x0000002200227308 */ /* 0x000e620000002400 */
[----:B0-----:R-:W-:Y:S02]  /*5ad0*/  FSEL R27, R27, -INF , P3 ;  /* 0xff8000001b1b7808 */ /* 0x001fe40001800000 */
[----:B------:R-:W-:-:S05]  /*5ae0*/  ISETP.GT.AND P3, PT, R8, 0x10, PT ;  /* 0x000000100800780c */ /* 0x000fca0003f64270 */
[----:B------:R-:W0:Y:S01]  /*5af0*/  MUFU.TANH R35, R35 ;  /* 0x0000002300237308 */ /* 0x000e220000002400 */
[----:B---3--:R-:W-:Y:S02]  /*5b00*/  FSEL R31, R31, -INF , P2 ;  /* 0xff8000001f1f7808 */ /* 0x008fe40001000000 */
[----:B--2---:R-:W-:Y:S02]  /*5b10*/  FMNMX.FTZ R9, R40, R9, !PT ;  /* 0x0000000928097209 */ /* 0x004fe40007810000 */
[----:B------:R-:W-:-:S03]  /*5b20*/  ISETP.GT.AND P2, PT, R8, 0x11, PT ;  /* 0x000000110800780c */ /* 0x000fc60003f44270 */
[----:B------:R-:W2:Y:S01]  /*5b30*/  SHFL.BFLY PT, R30, R9, 0x1, 0x1f ;  /* 0x0c201f00091e7f89 */ /* 0x000ea200000e0000 */
        /* <DEDUP_REMOVED lines=8> */
[----:B------:R-:W-:Y:S02]  /*5bc0*/  ISETP.GT.AND P3, PT, R8, 0x21, PT ;  /* 0x000000210800780c */ /* 0x000fe40003f64270 */
[----:B--2---:R-:W-:-:S03]  /*5bd0*/  FMNMX.FTZ R7, R9, R30, !PT ;  /* 0x0000001e09077209 */ /* 0x004fc60007810000 */
[----:B------:R-:W2:Y:S01]  /*5be0*/  MUFU.TANH R43, R43 ;  /* 0x0000002b002b7308 */ /* 0x000ea20000002400 */
[----:B------:R-:W-:Y:S02]  /*5bf0*/  FSEL R30, R41, -INF , P4 ;  /* 0xff800000291e7808 */ /* 0x000fe40002000000 */
[----:B------:R-:W-:Y:S02]  /*5c00*/  FMNMX.FTZ R9, R26, R27, !PT ;  /* 0x0000001b1a097209 */ /* 0x000fe40007810000 */
[----:B------:R-:W-:Y:S02]  /*5c10*/  ISETP.GT.AND P4, PT, R8, 0x19, PT ;  /* 0x000000190800780c */ /* 0x000fe40003f84270 */
[----:B------:R-:W-:Y:S01]  /*5c20*/  FMNMX.FTZ R6, R30, R9, !PT ;  /* 0x000000091e067209 */ /* 0x000fe20007810000 */
[----:B------:R-:W3:Y:S01]  /*5c30*/  MUFU.TANH R42, R46 ;  /* 0x0000002e002a7308 */ /* 0x000ee20000002400 */
[----:B-1----:R-:W-:Y:S02]  /*5c40*/  FSEL R39, R39, -INF , P4 ;  /* 0xff80000027277808 */ /* 0x002fe40002000000 */
[----:B------:R-:W-:-:S02]  /*5c50*/  FMNMX.FTZ R9, R31, R6, !PT ;  /* 0x000000061f097209 */ /* 0x000fc40007810000 */
[----:B0-----:R-:W-:Y:S02]  /*5c60*/  FSEL R40, R40, -INF , P2 ;  /* 0xff80000028287808 */ /* 0x001fe40001000000 */
[----:B------:R-:W-:Y:S01]  /*5c70*/  FMNMX.FTZ R6, R34, R9, !PT ;  /* 0x0000000922067209 */ /* 0x000fe20007810000 */
[----:B------:R-:W0:Y:S01]  /*5c80*/  MUFU.TANH R47, R47 ;  /* 0x0000002f002f7308 */ /* 0x000e220000002400 */
[----:B--2---:R-:W-:Y:S01]  /*5c90*/  FSEL R41, R43, -INF , P3 ;  /* 0xff8000002b297808 */ /* 0x004fe20001800000 */
[----:B------:R-:W-:Y:S01]  /*5ca0*/  FMUL.FTZ R43, R7, UR28 ;  /* 0x0000001c072b7c20 */ /* 0x000fe20008410000 */
[----:B------:R-:W-:Y:S02]  /*5cb0*/  FMNMX.FTZ R9, R35, R6, !PT ;  /* 0x0000000623097209 */ /* 0x000fe40007810000 */
[----:B------:R-:W-:Y:S02]  /*5cc0*/  FSETP.NEU.FTZ.AND P3, PT, R7, -INF , PT ;  /* 0xff8000000700780b */ /* 0x000fe40003f7d000 */
[----:B------:R-:W-:Y:S01]  /*5cd0*/  FMNMX.FTZ R6, R38, R9, !PT ;  /* 0x0000000926067209 */ /* 0x000fe20007810000 */
[----:B------:R-:W1:Y:S01]  /*5ce0*/  MUFU.TANH R44, R50 ;  /* 0x00000032002c7308 */ /* 0x000e620000002400 */
[----:B------:R-:W-:-:S02]  /*5cf0*/  ISETP.GT.AND P4, PT, R8, 0x29, PT ;  /* 0x000000290800780c */ /* 0x000fc40003f84270 */
[----:B------:R-:W-:Y:S02]  /*5d00*/  FMNMX.FTZ R9, R39, R6, !PT ;  /* 0x0000000627097209 */ /* 0x000fe40007810000 */
[----:B---3--:R-:W-:Y:S02]  /*5d10*/  FSEL R42, R42, -INF , P5 ;  /* 0xff8000002a2a7808 */ /* 0x008fe40002800000 */
[----:B------:R-:W-:Y:S01]  /*5d20*/  FMNMX.FTZ R6, R40, R9, !PT ;  /* 0x0000000928067209 */ /* 0x000fe20007810000 */
[----:B------:R-:W2:Y:S01]  /*5d30*/  MUFU.TANH R45, R51 ;  /* 0x00000033002d7308 */ /* 0x000ea20000002400 */
[----:B------:R-:W-:Y:S02]  /*5d40*/  FSEL R48, R43, RZ, P3 ;  /* 0x000000ff2b307208 */ /* 0x000fe40001800000 */
[----:B------:R-:W-:Y:S02]  /*5d50*/  FMNMX.FTZ R9, R41, R6, !PT ;  /* 0x0000000629097209 */ /* 0x000fe40007810000 */
[----:B------:R-:W-:Y:S01]  /*5d60*/  ISETP.GT.AND P2, PT, R8, 0x30, PT ;  /* 0x000000300800780c */ /* 0x000fe20003f44270 */
[--C-:B------:R-:W-:Y:S01]  /*5d70*/  FFMA.FTZ R49, R10, UR28, -R48.reuse ;  /* 0x0000001c0a317c23 */ /* 0x100fe20008010830 */
[----:B0-----:R-:W-:Y:S01]  /*5d80*/  FSEL R43, R47, -INF , P4 ;  /* 0xff8000002f2b7808 */ /* 0x001fe20002000000 */
[----:B------:R-:W0:Y:S01]  /*5d90*/  MUFU.TANH R46, R54 ;  /* 0x00000036002e7308 */ /* 0x000e220000002400 */
[----:B------:R-:W-:Y:S01]  /*5da0*/  FMNMX.FTZ R6, R42, R9, !PT ;  /* 0x000000092a067209 */ /* 0x000fe20007810000 */
[--C-:B------:R-:W-:Y:S01]  /*5db0*/  FFMA.FTZ R169, R28, UR28, -R48.reuse ;  /* 0x0000001c1ca97c23 */ /* 0x100fe20008010830 */
[----:B------:R-:W-:Y:S01]  /*5dc0*/  ISETP.GT.AND P3, PT, R8, 0x31, PT ;  /* 0x000000310800780c */ /* 0x000fe20003f64270 */
[--C-:B------:R-:W-:Y:S01]  /*5dd0*/  FFMA.FTZ R170, R29, UR28, -R48.reuse ;  /* 0x0000001c1daa7c23 */ /* 0x100fe20008010830 */
[----:B-1----:R-:W-:Y:S01]  /*5de0*/  FSEL R44, R44, -INF , P2 ;  /* 0xff8000002c2c7808 */ /* 0x002fe20001000000 */
[--C-:B------:R-:W-:Y:S01]  /*5df0*/  FFMA.FTZ R171, R32, UR28, -R48.reuse ;  /* 0x0000001c20ab7c23 */ /* 0x100fe20008010830 */
[----:B------:R-:W-:Y:S01]  /*5e00*/  FMNMX.FTZ R9, R43, R6, !PT ;  /* 0x000000062b097209 */ /* 0x000fe20007810000 */
[----:B------:R-:W1:Y:S01]  /*5e10*/  MUFU.TANH R55, R55 ;  /* 0x0000003700377308 */ /* 0x000e620000002400 */
[----:B------:R-:W-:Y:S01]  /*5e20*/  ISETP.GT.AND P2, PT, R8, 0x38, PT ;  /* 0x000000380800780c */ /* 0x000fe20003f44270 */
[--C-:B------:R-:W-:Y:S01]  /*5e30*/  FFMA.FTZ R172, R33, UR28, -R48.reuse ;  /* 0x0000001c21ac7c23 */ /* 0x100fe20008010830 */
[----:B--2---:R-:W-:Y:S01]  /*5e40*/  FSEL R45, R45, -INF , P3 ;  /* 0xff8000002d2d7808 */ /* 0x004fe20001800000 */
[--C-:B------:R-:W-:Y:S01]  /*5e50*/  FFMA.FTZ R173, R36, UR28, -R48.reuse ;  /* 0x0000001c24ad7c23 */ /* 0x100fe20008010830 */
[----:B------:R-:W-:Y:S01]  /*5e60*/  FMNMX.FTZ R10, R44, R9, !PT ;  /* 0x000000092c0a7209 */ /* 0x000fe20007810000 */
[--C-:B------:R-:W-:Y:S01]  /*5e70*/  FFMA.FTZ R9, R11, UR28, -R48.reuse ;  /* 0x0000001c0b097c23 */ /* 0x100fe20008010830 */
[----:B------:R-:W-:Y:S01]  /*5e80*/  ISETP.GT.AND P3, PT, R8, 0x39, PT ;  /* 0x000000390800780c */ /* 0x000fe20003f64270 */
[----:B------:R2:W-:Y:S01]  /*5e90*/  MUFU.EX2 R6, R49 ;  /* 0x0000003100067308 */ /* 0x0005e20000000800 */
[----:B0-----:R-:W-:Y:S01]  /*5ea0*/  FSEL R46, R46, -INF , P2 ;  /* 0xff8000002e2e7808 */ /* 0x001fe20001000000 */
        /* <DEDUP_REMOVED lines=12> */
[----:B------:R-:W-:Y:S01]  /*5f70*/  FFMA.FTZ R21, R25, UR28, -R48 ;  /* 0x0000001c19157c23 */ /* 0x000fe20008010830 */
[----:B------:R-:W0:Y:S03]  /*5f80*/  MUFU.EX2 R9, R9 ;  /* 0x0000000900097308 */ /* 0x000e260000000800 */
[----:B--2---:R-:W1:Y:S05]  /*5f90*/  SHFL.BFLY PT, R49, R8, 0x2, 0x1f ;  /* 0x0c401f0008317f89 */ /* 0x004e6a00000e0000 */
[----:B------:R-:W-:Y:S08]  /*5fa0*/  MUFU.EX2 R10, R10 ;  /* 0x0000000a000a7308 */ /* 0x000ff00000000800 */
[----:B------:R-:W2:Y:S01]  /*5fb0*/  MUFU.EX2 R11, R11 ;  /* 0x0000000b000b7308 */ /* 0x000ea20000000800 */
[----:B0-----:R-:W-:Y:S01]  /*5fc0*/  F2FP.BF16.F32.PACK_AB R152, R9, R6 ;  /* 0x000000060998723e */ /* 0x001fe200000010ff */
[----:B------:R-:W-:Y:S01]  /*5fd0*/  FADD.FTZ R9, R6, R9 ;  /* 0x0000000906097221 */ /* 0x000fe20000010000 */
[----:B------:R-:W-:-:S05]  /*5fe0*/  IMAD.U32 R6, RZ, RZ, UR38 ;  /* 0x00000026ff067e24 */ /* 0x000fca000f8e00ff */
[----:B------:R-:W-:Y:S01]  /*5ff0*/  MUFU.EX2 R12, R12 ;  /* 0x0000000c000c7308 */ /* 0x000fe20000000800 */
[----:B-1----:R-:W-:-:S05]  /*6000*/  FMNMX.FTZ R49, R8, R49, !PT ;  /* 0x0000003108317209 */ /* 0x002fca0007810000 */
[----:B------:R-:W0:Y:S02]  /*6010*/  SHFL.BFLY PT, R8, R49, 0x1, 0x1f ;  /* 0x0c201f0031087f89 */ /* 0x000e2400000e0000 */
[----:B------:R-:W1:Y:S01]  /*6020*/  MUFU.EX2 R13, R13 ;  /* 0x0000000d000d7308 */ /* 0x000e620000000800 */
[----:B--2---:R-:W-:Y:S01]  /*6030*/  F2FP.BF16.F32.PACK_AB R154, R11, R10 ;  /* 0x0000000a0b9a723e */ /* 0x004fe200000010ff */
[----:B------:R-:W-:-:S04]  /*6040*/  FADD.FTZ R10, R10, R9 ;  /* 0x000000090a0a7221 */ /* 0x000fc80000010000 */
[----:B------:R-:W-:Y:S02]  /*6050*/  FADD.FTZ R11, R11, R10 ;  /* 0x0000000a0b0b7221 */ /* 0x000fe40000010000 */
[----:B------:R-:W-:Y:S08]  /*6060*/  MUFU.EX2 R14, R14 ;  /* 0x0000000e000e7308 */ /* 0x000ff00000000800 */
[----:B------:R-:W2:Y:S01]  /*6070*/  MUFU.EX2 R15, R15 ;  /* 0x0000000f000f7308 */ /* 0x000ea20000000800 */
[----:B-1----:R-:W-:Y:S01]  /*6080*/  F2FP.BF16.F32.PACK_AB R156, R13, R12 ;  /* 0x0000000c0d9c723e */ /* 0x002fe200000010ff */
[----:B------:R-:W-:-:S04]  /*6090*/  FADD.FTZ R12, R12, R11 ;  /* 0x0000000b0c0c7221 */ /* 0x000fc80000010000 */
[----:B------:R-:W-:Y:S01]  /*60a0*/  FADD.FTZ R13, R13, R12 ;  /* 0x0000000c0d0d7221 */ /* 0x000fe20000010000 */
[----:B0-----:R-:W-:Y:S01]  /*60b0*/  FMNMX.FTZ R8, R49, R8, !PT ;  /* 0x0000000831087209 */ /* 0x001fe20007810000 */
[----:B------:R-:W-:Y:S03]  /*60c0*/  MUFU.EX2 R20, R20 ;  /* 0x0000001400147308 */ /* 0x000fe60000000800 */
[C---:B------:R-:W-:Y:S01]  /*60d0*/  FSETP.NEU.FTZ.AND P2, PT, R8.reuse, -INF , PT ;  /* 0xff8000000800780b */ /* 0x040fe20003f5d000 */
[----:B------:R-:W-:-:S04]  /*60e0*/  FMUL.FTZ R24, R8, UR28 ;  /* 0x0000001c08187c20 */ /* 0x000fc80008410000 */
[----:B------:R-:W0:Y:S01]  /*60f0*/  MUFU.EX2 R21, R21 ;  /* 0x0000001500157308 */ /* 0x000e220000000800 */
[----:B------:R-:W-:Y:S02]  /*6100*/  FSEL R25, R24, RZ, P2 ;  /* 0x000000ff18197208 */ /* 0x000fe40001000000 */
[----:B------:R-:W-:Y:S02]  /*6110*/  ISETP.NE.AND P2, PT, R56, RZ, PT ;  /* 0x000000ff3800720c */ /* 0x000fe40003f45270 */
[----:B--2---:R-:W-:Y:S01]  /*6120*/  F2FP.BF16.F32.PACK_AB R158, R15, R14 ;  /* 0x0000000e0f9e723e */ /* 0x004fe200000010ff */
        /* <DEDUP_REMOVED lines=25> */
[----:B------:R-:W-:Y:S02]  /*62c0*/  @!P2 PRMT R5, RZ, 0x654, R5 ;  /* 0x00000654ff05a816 */ /* 0x000fe40000000005 */
        /* <DEDUP_REMOVED lines=25> */
[----:B------:R-:W4:Y:S01]  /*6460*/  MUFU.EX2 R212, R212 ;  /* 0x000000d400d47308 */ /* 0x000f220000000800 */
[----:B---3--:R-:W-:Y:S01]  /*6470*/  F2FP.BF16.F32.PACK_AB R162, R170, R169 ;  /* 0x000000a9aaa2723e */ /* 0x008fe200000010ff */
[----:B------:R-:W-:-:S04]  /*6480*/  FADD.FTZ R169, R169, R20 ;  /* 0x00000014a9a97221 */ /* 0x000fc80000010000 */
[----:B------:R-:W-:Y:S02]  /*6490*/  FADD.FTZ R170, R170, R169 ;  /* 0x000000a9aaaa7221 */ /* 0x000fe40000010000 */
[----:B------:R-:W-:Y:S08]  /*64a0*/  MUFU.EX2 R211, R211 ;  /* 0x000000d300d37308 */ /* 0x000ff00000000800 */
[----:B------:R-:W3:Y:S01]  /*64b0*/  MUFU.EX2 R214, R214 ;  /* 0x000000d600d67308 */ /* 0x000ee20000000800 */
[----:B----4-:R-:W-:Y:S01]  /*64c0*/  F2FP.BF16.F32.PACK_AB R161, R212, R183 ;  /* 0x000000b7d4a1723e */ /* 0x010fe200000010ff */
[----:B------:R-:W-:-:S04]  /*64d0*/  FADD.FTZ R183, R183, R182 ;  /* 0x000000b6b7b77221 */ /* 0x000fc80000010000 */
[----:B------:R-:W-:Y:S02]  /*64e0*/  FADD.FTZ R212, R212, R183 ;  /* 0x000000b7d4d47221 */ /* 0x000fe40000010000 */
[----:B------:R-:W-:Y:S08]  /*64f0*/  MUFU.EX2 R171, R171 ;  /* 0x000000ab00ab7308 */ /* 0x000ff00000000800 */
[----:B------:R-:W4:Y:S01]  /*6500*/  MUFU.EX2 R172, R172 ;  /* 0x000000ac00ac7308 */ /* 0x000f220000000800 */
[----:B---3--:R-:W-:Y:S01]  /*6510*/  F2FP.BF16.F32.PACK_AB R163, R214, R211 ;  /* 0x000000d3d6a3723e */ /* 0x008fe200000010ff */
[----:B------:R-:W-:-:S04]  /*6520*/  FADD.FTZ R211, R211, R212 ;  /* 0x000000d4d3d37221 */ /* 0x000fc80000010000 */
[----:B------:R2:W-:Y:S01]  /*6530*/  STSM.16.M88.4 [R190], R160 ;  /* 0x000000a0be007844 */ /* 0x0005e20000000200 */
[----:B------:R-:W-:Y:S01]  /*6540*/  FADD.FTZ R214, R214, R211 ;  /* 0x000000d3d6d67221 */ /* 0x000fe20000010000 */
[----:B------:R-:W-:Y:S08]  /*6550*/  MUFU.EX2 R173, R173 ;  /* 0x000000ad00ad7308 */ /* 0x000ff00000000800 */
[----:B------:R-:W3:Y:S01]  /*6560*/  MUFU.EX2 R174, R174 ;  /* 0x000000ae00ae7308 */ /* 0x000ee20000000800 */
[----:B----4-:R-:W-:Y:S01]  /*6570*/  F2FP.BF16.F32.PACK_AB R164, R172, R171 ;  /* 0x000000abaca4723e */ /* 0x010fe200000010ff */
[----:B------:R-:W-:-:S04]  /*6580*/  FADD.FTZ R171, R171, R170 ;  /* 0x000000aaabab7221 */ /* 0x000fc80000010000 */
[----:B------:R-:W-:Y:S02]  /*6590*/  FADD.FTZ R172, R172, R171 ;  /* 0x000000abacac7221 */ /* 0x000fe40000010000 */
[----:B------:R-:W-:Y:S08]  /*65a0*/  MUFU.EX2 R213, R213 ;  /* 0x000000d500d57308 */ /* 0x000ff00000000800 */
[----:B------:R-:W4:Y:S01]  /*65b0*/  MUFU.EX2 R216, R216 ;  /* 0x000000d800d87308 */ /* 0x000f220000000800 */
[----:B---3--:R-:W-:-:S07]  /*65c0*/  F2FP.BF16.F32.PACK_AB R166, R174, R173 ;  /* 0x000000adaea6723e */ /* 0x008fce00000010ff */
[----:B------:R-:W-:Y:S08]  /*65d0*/  MUFU.EX2 R215, R215 ;  /* 0x000000d700d77308 */ /* 0x000ff00000000800 */
[----:B------:R-:W3:Y:S01]  /*65e0*/  MUFU.EX2 R218, R218 ;  /* 0x000000da00da7308 */ /* 0x000ee20000000800 */
[----:B----4-:R-:W-:Y:S01]  /*65f0*/  F2FP.BF16.F32.PACK_AB R165, R216, R213 ;  /* 0x000000d5d8a5723e */ /* 0x010fe200000010ff */
[----:B------:R-:W-:-:S04]  /*6600*/  FADD.FTZ R213, R213, R214 ;  /* 0x000000d6d5d57221 */ /* 0x000fc80000010000 */
[----:B------:R-:W-:Y:S01]  /*6610*/  FADD.FTZ R216, R216, R213 ;  /* 0x000000d5d8d87221 */ /* 0x000fe20000010000 */
[----:B---3--:R-:W-:-:S03]  /*6620*/  F2FP.BF16.F32.PACK_AB R167, R218, R215 ;  /* 0x000000d7daa7723e */ /* 0x008fc600000010ff */
        /* <DEDUP_REMOVED lines=9> */
[----:B------:R-:W-:Y:S01]  /*66c0*/  WARPGROUP.ARRIVE ;  /* 0x00000000000079c5 */ /* 0x000fe20000000000 */
[----:B0-----:R-:W0:-:S15]  /*66d0*/  @P1 LDC R152, c[0x0][0x44c] ;  /* 0x00011300ff981b82 */ /* 0x001e1e0000000800 */
[----:B------:R-:W-:-:S04]  /*66e0*/  NOP ;  /* 0x0000000000007918 */ /* 0x000fc80000000000 */
[----:B------:R-:W-:Y:S01]  /*66f0*/  HGMMA.64x256x16.F32.BF16 R24, R156, gdesc[UR4].tnspB, R24, gsb0 ;  /* 0x43e000049c187df0 */ /* 0x000fe20008001818 */
[----:B------:R-:W-:Y:S01]  /*6700*/  R2UR UR6, R219 ;  /* 0x00000000db0672ca */ /* 0x000fe200000e0000 */
[----:B------:R-:W-:Y:S01]  /*6710*/  UMOV UR7, 0x40000040 ;  /* 0x4000004000077882 */ /* 0x000fe20000000000 */
[----:B------:R-:W1:Y:S01]  /*6720*/  @P1 LDC R154, c[0x0][0x450] ;  /* 0x00011400ff9a1b82 */ /* 0x000e620000000800 */
[----:B0-----:R-:W-:-:S05]  /*6730*/  @P1 IMAD.HI.U32 R9, R152, UR38, RZ ;  /* 0x0000002698091c27 */ /* 0x001fca000f8e00ff */
[----:B-1----:R-:W-:-:S04]  /*6740*/  @P1 SHF.R.U32.HI R6, RZ, R154, R9 ;  /* 0x0000009aff061219 */ /* 0x002fc80000011609 */
[----:B------:R-:W-:-:S04]  /*6750*/  IADD3 R6, R6, R189, -R188 ;  /* 0x000000bd06067210 */ /* 0x000fc80007ffe8bc */
[----:B------:R-:W-:-:S04]  /*6760*/  SHF.R.S32.HI R9, RZ, 0x1f, R6 ;  /* 0x0000001fff097819 */ /* 0x000fc80000011406 */
[----:B------:R-:W-:Y:S01]  /*6770*/  LEA.HI R9, R9, R6, RZ, 0x6 ;  /* 0x0000000609097211 */ /* 0x000fe200078f30ff */
[----:B------:R-:W-:-:S03]  /*6780*/  FADD.FTZ R6, R218, R215 ;  /* 0x000000d7da067221 */ /* 0x000fc60000010000 */
[----:B------:R-:W-:-:S04]  /*6790*/  SHF.R.S32.HI R9, RZ, 0x6, R9 ;  /* 0x00000006ff097819 */ /* 0x000fc80000011409 */
[----:B------:R-:W-:-:S13]  /*67a0*/  R2UR UR30, R9 ;  /* 0x00000000091e72ca */ /* 0x000fda00000e0000 */
[----:B------:R-:W-:-:S04]  /*67b0*/  UISETP.LT.AND UP0, UPT, URZ, UR30, UPT ;  /* 0x0000001e3f00728c */ /* 0x000fc8000bf01270 */
[----:B------:R-:W-:-:S04]  /*67c0*/  USEL UR30, URZ, UR30, !UP0 ;  /* 0x0000001e3f1e7287 */ /* 0x000fc8000c000000 */
[----:B------:R-:W-:-:S06]  /*67d0*/  UISETP.GE.AND UP0, UPT, UR31, UR30, UPT ;  /* 0x0000001e1f00728c */ /* 0x000fcc000bf06270 */
[----:B------:R-:W-:Y:S01]  /*67e0*/  PLOP3.LUT P3, PT, PT, PT, UP0, 0x80, 0x0 ;  /* 0x000000000000781c */ /* 0x000fe20003f6f008 */
        /* <DEDUP_REMOVED lines=19> */
[----:B0-----:R-:W-:-:S04]  /*6920*/  FADD.FTZ R5, R173, R172 ;  /* 0x000000acad057221 */ /* 0x001fc80000010000 */
[----:B------:R-:W-:Y:S01]  /*6930*/  FADD.FTZ R5, R174, R5 ;  /* 0x00000005ae057221 */ /* 0x000fe20000010000 */
[----:B--2---:R-:W-:Y:S06]  /*6940*/  @!P3 BRA `(.L_x_5323) ;  /* 0x00000034008cb947 */ /* 0x004fec0003800000 */
[----:B------:R-:W-:Y:S01]  /*6950*/  IMAD.MOV.U32 R10, RZ, RZ, R8 ;  /* 0x000000ffff0a7224 */ /* 0x000fe200078e0008 */
[----:B------:R-:W-:Y:S01]  /*6960*/  ULDC UR29, c[0x0][0xad0] ;  /* 0x0002b400001d7ab9 */ /* 0x000fe20000000800 */
[----:B------:R-:W-:Y:S01]  /*6970*/  IMAD.MOV.U32 R11, RZ, RZ, R7 ;  /* 0x000000ffff0b7224 */ /* 0x000fe200078e0007 */
[----:B------:R-:W-:Y:S01]  /*6980*/  ULDC UR28, c[0x0][0xa80] ;  /* 0x0002a000001c7ab9 */ /* 0x000fe20000000800 */
[----:B------:R-:W-:-:S07]  /*6990*/  IMAD.MOV.U32 R13, RZ, RZ, R2 ;  /* 0x000000ffff0d7224 */ /* 0x000fce00078e0002 */
.L_x_5332:
[----:B------:R-:W-:-:S05]  /*69a0*/  VIADD R2, R13, 0x1 ;  /* 0x000000010d027836 */ /* 0x000fca0000000000 */
[----:B------:R-:W-:-:S04]  /*69b0*/  ISETP.NE.AND P3, PT, R2, 0x2, PT ;  /* 0x000000020200780c */ /* 0x000fc80003f65270 */
[----:B------:R-:W-:Y:S02]  /*69c0*/  SEL R7, RZ, 0x1, P3 ;  /* 0x00000001ff077807 */ /* 0x000fe40001800000 */
[----:B------:R-:W-:Y:S02]  /*69d0*/  SEL R2, R2, RZ, P3 ;  /* 0x000000ff02027207 */ /* 0x000fe40001800000 */
[----:B------:R-:W-:Y:S01]  /*69e0*/  LOP3.LUT R16, R16, R7, RZ, 0x3c, !PT ;  /* 0x0000000710107212 */ /* 0x000fe200078e3cff */
[----:B-1----:R-:W-:Y:S06]  /*69f0*/  @!P0 BRA `(.L_x_5324) ;  /* 0x0000000000048947 */ /* 0x002fec0003800000 */
[----:B------:R-:W-:Y:S01]  /*6a00*/  BPT.TRAP 0x1 ;  /* 0x000000040000795c */ /* 0x000fe20000300000 */
.L_x_5324:
[----:B------:R-:W-:Y:S01]  /*6a10*/  IMAD R9, R2, 0x8, R17 ;  /* 0x0000000802097824 */ /* 0x000fe200078e0211 */
[----:B------:R-:W-:-:S04]  /*6a20*/  SHF.L.U32 R8, R16, 0x1f, RZ ;  /* 0x0000001f10087819 */ /* 0x000fc800000006ff */
[----:B------:R0:W1:Y:S01]  /*6a30*/  SYNCS.PHASECHK.TRANS64.TRYWAIT P3, [R9+URZ+0x38830], R8 ;  /* 0x03883008090075a7 */ /* 0x000062000806017f */
[----:B------:R-:W-:Y:S05]  /*6a40*/  @!P0 BRA `(.L_x_5325) ;  /* 0x0000000000048947 */ /* 0x000fea0003800000 */
[----:B------:R-:W-:Y:S01]  /*6a50*/  BPT.TRAP 0x1 ;  /* 0x000000040000795c */ /* 0x000fe20000300000 */
.L_x_5325:
[----:B------:R-:W-:Y:S01]  /*6a60*/  IMAD R7, R2, 0x200, R0 ;  /* 0x0000020002077824 */ /* 0x000fe200078e0200 */
[----:B-1----:R-:W-:Y:S06]  /*6a70*/  @P3 BRA `(.L_x_5326) ;  /* 0x0000000000083947 */ /* 0x002fec0003800000 */
[----:B------:R-:W1:Y:S02]  /*6a80*/  SYNCS.PHASECHK.TRANS64.TRYWAIT P3, [R9+URZ+0x38830], R8 ;  /* 0x03883008090075a7 */ /* 0x000e64000806017f */
[----:B-1----:R-:W-:Y:S05]  /*6a90*/  @!P3 BRA `(.L_x_5327) ;  /* 0x000001240018b947 */ /* 0x002fea0003800000 */
.L_x_5326:
        /* <DEDUP_REMOVED lines=22> */
.L_x_5328:
[----:B------:R2:W3:Y:S01]  /*6c00*/  SYNCS.PHASECHK.TRANS64.TRYWAIT P3, [R9+URZ+0x38850], R8 ;  /* 0x03885008090075a7 */ /* 0x0004e2000806017f */
[----:B------:R-:W-:Y:S05]  /*6c10*/  @!P0 BRA `(.L_x_5329) ;  /* 0x0000000000048947 */ /* 0x000fea0003800000 */
[----:B------:R-:W-:Y:S01]  /*6c20*/  BPT.TRAP 0x1 ;  /* 0x000000040000795c */ /* 0x000fe20000300000 */
.L_x_5329:
[----:B---3--:R-:W-:Y:S05]  /*6c30*/  @P3 BRA `(.L_x_5330) ;  /* 0x0000000000083947 */ /* 0x008fea0003800000 */
[----:B------:R-:W3:Y:S02]  /*6c40*/  SYNCS.PHASECHK.TRANS64.TRYWAIT P3, [R9+URZ+0x38850], R8 ;  /* 0x03885008090075a7 */ /* 0x000ee4000806017f */
[----:B---3--:R-:W-:Y:S05]  /*6c50*/  @!P3 BRA `(.L_x_5331) ;  /* 0x0000012000bcb947 */ /* 0x008fea0003800000 */
.L_x_5330:
        /* <DEDUP_REMOVED lines=13> */
[----:B------:R-:W-:Y:S01]  /*6d30*/  UMOV UR6, 0xffffffc0 ;  /* 0xffffffc000067882 */ /* 0x000fe20000000000 */
[----:B------:R-:W-:Y:S01]  /*6d40*/  VIADD R21, R4, 0x800 ;  /* 0x0000080004157836 */ /* 0x000fe20000000000 */
[----:B------:R-:W-:Y:S01]  /*6d50*/  UIMAD UR6, UR31, UR6, 0x1 ;  /* 0x000000011f0674a4 */ /* 0x000fe2000f8e0206 */
[----:B------:R-:W-:Y:S01]  /*6d60*/  VIADD R15, R7, 0x800 ;  /* 0x00000800070f7836 */ /* 0x000fe20000000000 */
[----:B------:R-:W-:Y:S01]  /*6d70*/  UMOV UR7, 0x40000040 ;  /* 0x4000004000077882 */ /* 0x000fe20000000000 */
[----:B------:R-:W-:Y:S01]  /*6d80*/  HGMMA.64x64x16.F32.BF16 R152, gdesc[UR20], R152, gsb0 ;  /* 0x00e00000149879f0 */ /* 0x000fe20008001898 */
[----:B------:R-:W-:Y:S01]  /*6d90*/  IMAD R221, R2, 0x1000, R19 ;  /* 0x0000100002dd7824 */ /* 0x000fe200078e0213 */
[----:B------:R-:W-:-:S02]  /*6da0*/  UISETP.GT.AND UP0, UPT, UR31, UR30, UPT ;  /* 0x0000001e1f00728c */ /* 0x000fc4000bf04270 */
[----:B------:R-:W-:Y:S01]  /*6db0*/  UIADD3 UR31, UR31, -0x1, URZ ;  /* 0xffffffff1f1f7890 */ /* 0x000fe2000fffe03f */
        /* <DEDUP_REMOVED lines=284> */
[----:B------:R-:W0:Y:S01]  /*7f80*/  @P1 LDC R21, c[0x0][0x450] ;  /* 0x00011400ff151b82 */ /* 0x000e220000000800 */
        /* <DEDUP_REMOVED lines=14> */
[----:B------:R-:W-:Y:S02]  /*8070*/  IADD3 R7, R8, R15, R7 ;  /* 0x0000000f08077210 */ /* 0x000fe40007ffe007 */
[----:B------:R-:W1:Y:S01]  /*8080*/  @P1 LDC R8, c[0x0][0x44c] ;  /* 0x00011300ff081b82 */ /* 0x000e620000000800 */
        /* <DEDUP_REMOVED lines=8> */
[----:B-1----:R-:W-:-:S05]  /*8110*/  @P1 IMAD.HI.U32 R8, R7, R8, RZ ;  /* 0x0000000807081227 */ /* 0x002fca00078e00ff */
[----:B0-----:R-:W-:Y:S02]  /*8120*/  @P1 SHF.R.U32.HI R7, RZ, R21, R8 ;  /* 0x00000015ff071219 */ /* 0x001fe40000011608 */
[----:B------:R-:W-:Y:S02]  /*8130*/  IADD3 R21, R189, UR6, -R18 ;  /* 0x00000006bd157c10 */ /* 0x000fe4000fffe812 */
[----:B------:R-:W-:-:S03]  /*8140*/  R2UR UR6, R221 ;  /* 0x00000000dd0672ca */ /* 0x000fc600000e0000 */
[----:B------:R-:W-:Y:S01]  /*8150*/  IMAD.IADD R21, R21, 0x1, -R188 ;  /* 0x0000000115157824 */ /* 0x000fe200078e0abc */
        /* <DEDUP_REMOVED lines=32> */
[----:B------:R-:W4:Y:S08]  /*8360*/  MUFU.TANH R20, R157 ;  /* 0x0000009d00147308 */ /* 0x000f300000002400 */
[----:B------:R-:W-:Y:S01]  /*8370*/  MUFU.TANH R160, R160 ;  /* 0x000000a000a07308 */ /* 0x000fe20000002400 */
[----:B0-----:R-:W-:-:S05]  /*8380*/  IMAD.IADD R152, R21, 0x1, R152 ;  /* 0x0000000115987824 */ /* 0x001fca00078e0298 */
[C---:B------:R-:W-:Y:S02]  /*8390*/  ISETP.GT.AND P3, PT, R152.reuse, RZ, PT ;  /* 0x000000ff9800720c */ /* 0x040fe40003f64270 */
[----:B------:R-:W-:Y:S01]  /*83a0*/  ISETP.GT.AND P4, PT, R152, 0x1, PT ;  /* 0x000000019800780c */ /* 0x000fe20003f84270 */
[----:B------:R-:W0:Y:S01]  /*83b0*/  MUFU.TANH R161, R161 ;  /* 0x000000a100a17308 */ /* 0x000e220000002400 */
[----:B-1----:R-:W-:Y:S02]  /*83c0*/  FSEL R12, R12, -INF , P3 ;  /* 0xff8000000c0c7808 */ /* 0x002fe40001800000 */
[C---:B------:R-:W-:Y:S02]  /*83d0*/  ISETP.GT.AND P3, PT, R152.reuse, 0x8, PT ;  /* 0x000000089800780c */ /* 0x040fe40003f64270 */
[----:B--2---:R-:W-:Y:S02]  /*83e0*/  FSEL R15, R15, -INF , P4 ;  /* 0xff8000000f0f7808 */ /* 0x004fe40002000000 */
[----:B------:R-:W-:Y:S01]  /*83f0*/  ISETP.GT.AND P4, PT, R152, 0x9, PT ;  /* 0x000000099800780c */ /* 0x000fe20003f84270 */
[----:B------:R1:W-:Y:S01]  /*8400*/  MUFU.TANH R156, R8 ;  /* 0x00000008009c7308 */ /* 0x0003e20000002400 */
[----:B---3--:R-:W-:-:S02]  /*8410*/  FSEL R14, R14, -INF , P3 ;  /* 0xff8000000e0e7808 */ /* 0x008fc40001800000 */
[----:B------:R-:W-:Y:S02]  /*8420*/  ISETP.GT.AND P3, PT, R152, 0x10, PT ;  /* 0x000000109800780c */ /* 0x000fe40003f64270 */
[----:B----4-:R-:W-:Y:S02]  /*8430*/  FSEL R20, R20, -INF , P4 ;  /* 0xff80000014147808 */ /* 0x010fe40002000000 */
[----:B------:R-:W-:Y:S01]  /*8440*/  ISETP.GT.AND P4, PT, R152, 0x11, PT ;  /* 0x000000119800780c */ /* 0x000fe20003f84270 */
[----:B------:R0:W2:Y:S01]  /*8450*/  MUFU.TANH R157, R165 ;  /* 0x000000a5009d7308 */ /* 0x0000a20000002400 */
[----:B-1----:R-:W-:-:S04]  /*8460*/  FMNMX.FTZ R8, R12, R11, !PT ;  /* 0x0000000b0c087209 */ /* 0x002fc80007810000 */
[----:B------:R-:W-:-:S03]  /*8470*/  FMNMX.FTZ R153, R15, R8, !PT ;  /* 0x000000080f997209 */ /* 0x000fc60007810000 */
[----:B------:R-:W1:Y:S01]  /*8480*/  MUFU.TANH R164, R164 ;  /* 0x000000a400a47308 */ /* 0x000e620000002400 */
[----:B------:R-:W-:Y:S02]  /*8490*/  FMNMX.FTZ R153, R14, R153, !PT ;  /* 0x000000990e997209 */ /* 0x000fe40007810000 */
[----:B0-----:R-:W-:Y:S02]  /*84a0*/  FSEL R165, R161, -INF , P4 ;  /* 0xff800000a1a57808 */ /* 0x001fe40002000000 */
[----:B------:R-:W-:Y:S02]  /*84b0*/  FMNMX.FTZ R8, R20, R153, !PT ;  /* 0x0000009914087209 */ /* 0x000fe40007810000 */
[----:B------:R-:W-:Y:S01]  /*84c0*/  ISETP.GT.AND P4, PT, R152, 0x19, PT ;  /* 0x000000199800780c */ /* 0x000fe20003f84270 */
[----:B------:R0:W3:Y:S03]  /*84d0*/  MUFU.TANH R211, R169 ;  /* 0x000000a900d37308 */ /* 0x0000e60000002400 */
[----:B--2---:R-:W-:-:S02]  /*84e0*/  FSEL R161, R157, -INF , P4 ;  /* 0xff8000009da17808 */ /* 0x004fc40002000000 */
[----:B------:R-:W-:-:S03]  /*84f0*/  ISETP.GT.AND P4, PT, R152, 0x21, PT ;  /* 0x000000219800780c */ /* 0x000fc60003f84270 */
[----:B------:R-:W2:Y:S01]  /*8500*/  MUFU.TANH R212, R173 ;  /* 0x000000ad00d47308 */ /* 0x000ea20000002400 */
        /* <DEDUP_REMOVED lines=8> */
[----:B-1----:R-:W-:Y:S01]  /*8590*/  FSEL R164, R164, -INF , P3 ;  /* 0xff800000a4a47808 */ /* 0x002fe20001800000 */
[----:B------:R-:W1:Y:S01]  /*85a0*/  MUFU.TANH R177, R177 ;  /* 0x000000b100b17308 */ /* 0x000e620000002400 */
[----:B------:R-:W-:Y:S02]  /*85b0*/  FMNMX.FTZ R153, R161, R8, !PT ;  /* 0x00000008a1997209 */ /* 0x000fe40007810000 */
[----:B---3--:R-:W-:Y:S02]  /*85c0*/  FSEL R157, R211, -INF , P4 ;  /* 0xff800000d39d7808 */ /* 0x008fe40002000000 */
[----:B------:R-:W-:Y:S01]  /*85d0*/  FMNMX.FTZ R8, R164, R153, !PT ;  /* 0x00000099a4087209 */ /* 0x000fe20007810000 */
[----:B------:R-:W-:Y:S01]  /*85e0*/  FMUL.FTZ R153, R181, UR29 ;  /* 0x0000001db5997c20 */ /* 0x000fe20008410000 */
[C---:B------:R-:W-:Y:S01]  /*85f0*/  ISETP.GT.AND P4, PT, R152.reuse, 0x29, PT ;  /* 0x000000299800780c */ /* 0x040fe20003f84270 */
[----:B------:R-:W3:Y:S01]  /*8600*/  MUFU.TANH R176, R176 ;  /* 0x000000b000b07308 */ /* 0x000ee20000002400 */
[----:B------:R-:W-:Y:S01]  /*8610*/  ISETP.GT.AND P3, PT, R152, 0x28, PT ;  /* 0x000000289800780c */ /* 0x000fe20003f64270 */
[----:B------:R-:W-:Y:S01]  /*8620*/  FMUL.FTZ R181, R154, UR29 ;  /* 0x0000001d9ab57c20 */ /* 0x000fe20008410000 */
[----:B--2---:R-:W-:Y:S01]  /*8630*/  FSEL R156, R212, -INF , P4 ;  /* 0xff800000d49c7808 */ /* 0x004fe20002000000 */
[----:B------:R-:W-:Y:S01]  /*8640*/  FMUL.FTZ R212, R163, UR29 ;  /* 0x0000001da3d47c20 */ /* 0x000fe20008410000 */
[----:B0-----:R-:W-:-:S02]  /*8650*/  FSEL R160, R172, -INF , P3 ;  /* 0xff800000aca07808 */ /* 0x001fc40001800000 */
[----:B------:R-:W-:Y:S01]  /*8660*/  FMNMX.FTZ R173, R157, R8, !PT ;  /* 0x000000089dad7209 */ /* 0x000fe20007810000 */
[----:B------:R-:W0:Y:S01]  /*8670*/  MUFU.TANH R211, R153 ;  /* 0x0000009900d37308 */ /* 0x000e220000002400 */
[C---:B------:R-:W-:Y:S02]  /*8680*/  ISETP.GT.AND P4, PT, R152.reuse, 0x31, PT ;  /* 0x000000319800780c */ /* 0x040fe40003f84270 */
[----:B------:R-:W-:Y:S02]  /*8690*/  ISETP.GT.AND P3, PT, R152, 0x30, PT ;  /* 0x000000309800780c */ /* 0x000fe40003f64270 */
[----:B------:R-:W-:Y:S02]  /*86a0*/  FMNMX.FTZ R173, R160, R173, !PT ;  /* 0x000000ada0ad7209 */ /* 0x000fe40007810000 */
[----:B-1----:R-:W-:Y:S01]  /*86b0*/  FSEL R8, R177, -INF , P4 ;  /* 0xff800000b1087808 */ /* 0x002fe20002000000 */
[----:B------:R-:W1:Y:S01]  /*86c0*/  MUFU.TANH R180, R180 ;  /* 0x000000b400b47308 */ /* 0x000e620000002400 */
[----:B------:R-:W-:-:S02]  /*86d0*/  ISETP.GT.AND P4, PT, R152, 0x39, PT ;  /* 0x000000399800780c */ /* 0x000fc40003f84270 */
[----:B---3--:R-:W-:Y:S02]  /*86e0*/  FSEL R154, R176, -INF , P3 ;  /* 0xff800000b09a7808 */ /* 0x008fe40001800000 */
[----:B------:R-:W-:Y:S02]  /*86f0*/  FMNMX.FTZ R173, R156, R173, !PT ;  /* 0x000000ad9cad7209 */ /* 0x000fe40007810000 */
[----:B------:R-:W-:Y:S01]  /*8700*/  ISETP.GT.AND P3, PT, R152, 0x38, PT ;  /* 0x000000389800780c */ /* 0x000fe20003f64270 */
[----:B------:R-:W2:Y:S01]  /*8710*/  MUFU.TANH R181, R181 ;  /* 0x000000b500b57308 */ /* 0x000ea20000002400 */
[----:B0-----:R-:W-:Y:S01]  /*8720*/  FSEL R152, R211, -INF , P4 ;  /* 0xff800000d3987808 */ /* 0x001fe20002000000 */
[----:B------:R-:W-:Y:S01]  /*8730*/  FMUL.FTZ R211, R162, UR29 ;  /* 0x0000001da2d37c20 */ /* 0x000fe20008410000 */
[----:B------:R-:W-:Y:S01]  /*8740*/  FMNMX.FTZ R173, R154, R173, !PT ;  /* 0x000000ad9aad7209 */ /* 0x000fe20007810000 */
[----:B------:R-:W0:Y:S03]  /*8750*/  SHFL.IDX PT, R162, R7, 0x1, 0x1c1f ;  /* 0x003c1f0007a27f89 */ /* 0x000e2600000e0000 */
[----:B------:R-:W-:Y:S01]  /*8760*/  FMNMX.FTZ R172, R8, R173, !PT ;  /* 0x000000ad08ac7209 */ /* 0x000fe20007810000 */
[----:B------:R-:W3:Y:S01]  /*8770*/  MUFU.TANH R155, R155 ;  /* 0x0000009b009b7308 */ /* 0x000ee20000002400 */
[----:B-1----:R-:W-:Y:S01]  /*8780*/  FSEL R153, R180, -INF , P3 ;  /* 0xff800000b4997808 */ /* 0x002fe20001800000 */
[----:B------:R-:W-:Y:S01]  /*8790*/  FMUL.FTZ R180, R158, UR29 ;  /* 0x0000001d9eb47c20 */ /* 0x000fe20008410000 */
[----:B------:R-:W-:Y:S01]  /*87a0*/  FMUL.FTZ R158, R159, UR29 ;  /* 0x0000001d9f9e7c20 */ /* 0x000fe20008410000 */
[----:B------:R-:W-:Y:S01]  /*87b0*/  FMUL.FTZ R159, R178, UR29 ;  /* 0x0000001db29f7c20 */ /* 0x000fe20008410000 */
[----:B------:R-:W-:-:S03]  /*87c0*/  FMNMX.FTZ R173, R153, R172, !PT ;  /* 0x000000ac99ad7209 */ /* 0x000fc60007810000 */
[----:B------:R-:W1:Y:S01]  /*87d0*/  MUFU.TANH R180, R180 ;  /* 0x000000b400b47308 */ /* 0x000e620000002400 */
[----:B------:R-:W-:-:S05]  /*87e0*/  FMNMX.FTZ R173, R152, R173, !PT ;  /* 0x000000ad98ad7209 */ /* 0x000fca0007810000 */
[----:B------:R-:W4:Y:S02]  /*87f0*/  SHFL.BFLY PT, R172, R173, 0x2, 0x1f ;  /* 0x0c401f00adac7f89 */ /* 0x000f2400000e0000 */
[----:B------:R-:W5:Y:S01]  /*8800*/  MUFU.TANH R158, R158 ;  /* 0x0000009e009e7308 */ /* 0x000f620000002400 */
[----:B0-----:R-:W-:Y:S02]  /*8810*/  IMAD.IADD R21, R21, 0x1, R162 ;  /* 0x0000000115157824 */ /* 0x001fe400078e02a2 */
[----:B------:R-:W-:-:S05]  /*8820*/  FMUL.FTZ R162, R182, UR29 ;  /* 0x0000001db6a27c20 */ /* 0x000fca0008410000 */
[----:B------:R-:W0:Y:S01]  /*8830*/  MUFU.TANH R211, R211 ;  /* 0x000000d300d37308 */ /* 0x000e220000002400 */
[C---:B------:R-:W-:Y:S02]  /*8840*/  ISETP.GT.AND P3, PT, R21.reuse, RZ, PT ;  /* 0x000000ff1500720c */ /* 0x040fe40003f64270 */
[----:B------:R-:W-:Y:S02]  /*8850*/  ISETP.GT.AND P4, PT, R21, 0x1, PT ;  /* 0x000000011500780c */ /* 0x000fe40003f84270 */
[----:B--2---:R-:W-:Y:S02]  /*8860*/  FSEL R181, R181, -INF , P3 ;  /* 0xff800000b5b57808 */ /* 0x004fe40001800000 */
[----:B---3--:R-:W-:Y:S01]  /*8870*/  FSEL R178, R155, -INF , P4 ;  /* 0xff8000009bb27808 */ /* 0x008fe20002000000 */
[----:B------:R-:W2:Y:S01]  /*8880*/  MUFU.TANH R212, R212 ;  /* 0x000000d400d47308 */ /* 0x000ea20000002400 */
[----:B------:R-:W-:Y:S02]  /*8890*/  ISETP.GT.AND P3, PT, R21, 0x8, PT ;  /* 0x000000081500780c */ /* 0x000fe40003f64270 */
[----:B------:R-:W-:-:S02]  /*88a0*/  FMNMX.FTZ R155, R181, R10, !PT ;  /* 0x0000000ab59b7209 */ /* 0x000fc40007810000 */
[----:B------:R-:W-:Y:S02]  /*88b0*/  ISETP.GT.AND P4, PT, R21, 0x9, PT ;  /* 0x000000091500780c */ /* 0x000fe40003f84270 */
[----:B-1----:R-:W-:Y:S01]  /*88c0*/  FSEL R180, R180, -INF , P3 ;  /* 0xff800000b4b47808 */ /* 0x002fe20001800000 */
[----:B------:R-:W1:Y:S01]  /*88d0*/  MUFU.TANH R213, R213 ;  /* 0x000000d500d57308 */ /* 0x000e620000002400 */
[----:B------:R-:W-:Y:S02]  /*88e0*/  FMNMX.FTZ R155, R178, R155, !PT ;  /* 0x0000009bb29b7209 */ /* 0x000fe40007810000 */
[----:B----4-:R-:W-:Y:S02]  /*88f0*/  FMNMX.FTZ R172, R173, R172, !PT ;  /* 0x000000acadac7209 */ /* 0x010fe40007810000 */
[C---:B------:R-:W-:Y:S02]  /*8900*/  ISETP.GT.AND P3, PT, R21.reuse, 0x10, PT ;  /* 0x000000101500780c */ /* 0x040fe40003f64270 */
[----:B-----5:R-:W-:Y:S01]  /*8910*/  FSEL R182, R158, -INF , P4 ;  /* 0xff8000009eb67808 */ /* 0x020fe20002000000 */
[----:B------:R-:W3:Y:S01]  /*8920*/  MUFU.TANH R214, R214 ;  /* 0x000000d600d67308 */ /* 0x000ee20000002400 */
[----:B------:R-:W-:Y:S01]  /*8930*/  FMNMX.FTZ R155, R180, R155, !PT ;  /* 0x0000009bb49b7209 */ /* 0x000fe20007810000 */
[----:B------:R-:W4:Y:S01]  /*8940*/  SHFL.BFLY PT, R163, R172, 0x1, 0x1f ;  /* 0x0c201f00aca37f89 */ /* 0x000f2200000e0000 */
[----:B------:R-:W-:-:S02]  /*8950*/  ISETP.GT.AND P4, PT, R21, 0x11, PT ;  /* 0x000000111500780c */ /* 0x000fc40003f84270 */
[----:B0-----:R-:W-:Y:S02]  /*8960*/  FSEL R211, R211, -INF , P3 ;  /* 0xff800000d3d37808 */ /* 0x001fe40001800000 */
[----:B------:R-:W-:Y:S01]  /*8970*/  FMNMX.FTZ R158, R182, R155, !PT ;  /* 0x0000009bb69e7209 */ /* 0x000fe20007810000 */
[----:B------:R-:W0:Y:S01]  /*8980*/  MUFU.TANH R215, R215 ;  /* 0x000000d700d77308 */ /* 0x000e220000002400 */
[----:B------:R-:W-:Y:S02]  /*8990*/  ISETP.GT.AND P3, PT, R21, 0x18, PT ;  /* 0x000000181500780c */ /* 0x000fe40003f64270 */
[----:B--2---:R-:W-:Y:S02]  /*89a0*/  FSEL R212, R212, -INF , P4 ;  /* 0xff800000d4d47808 */ /* 0x004fe40002000000 */
[----:B------:R-:W-:Y:S02]  /*89b0*/  FMNMX.FTZ R155, R211, R158, !PT ;  /* 0x0000009ed39b7209 */ /* 0x000fe40007810000 */
[----:B------:R-:W-:Y:S01]  /*89c0*/  ISETP.GT.AND P4, PT, R21, 0x19, PT ;  /* 0x000000191500780c */ /* 0x000fe20003f84270 */
[----:B------:R-:W2:Y:S01]  /*89d0*/  MUFU.TANH R167, R167 ;  /* 0x000000a700a77308 */ /* 0x000ea20000002400 */
[----:B-1----:R-:W-:-:S02]  /*89e0*/  FSEL R213, R213, -INF , P3 ;  /* 0xff800000d5d57808 */ /* 0x002fc40001800000 */
[----:B------:R-:W-:Y:S02]  /*89f0*/  FMNMX.FTZ R158, R212, R155, !PT ;  /* 0x0000009bd49e7209 */ /* 0x000fe40007810000 */
[----:B------:R-:W-:Y:S02]  /*8a00*/  ISETP.GT.AND P6, PT, R21, 0x20, PT ;  /* 0x000000201500780c */ /* 0x000fe40003fc4270 */
[----:B---3--:R-:W-:Y:S01]  /*8a10*/  FSEL R214, R214, -INF , P4 ;  /* 0xff800000d6d67808 */ /* 0x008fe20002000000 */
        /* <DEDUP_REMOVED lines=9> */
[----:B----4-:R-:W-:Y:S01]  /*8ab0*/  FMNMX.FTZ R7, R172, R163, !PT ;  /* 0x000000a3ac077209 */ /* 0x010fe20007810000 */
[----:B------:R0:W2:Y:S01]  /*8ac0*/  MUFU.TANH R166, R159 ;  /* 0x0000009f00a67308 */ /* 0x0000a20000002400 */
[----:B------:R-:W-:-:S02]  /*8ad0*/  ISETP.GT.AND P5, PT, R21, 0x29, PT ;  /* 0x000000291500780c */ /* 0x000fc40003fa4270 */
[----:B-1----:R-:W-:Y:S02]  /*8ae0*/  FSEL R163, R174, -INF , P4 ;  /* 0xff800000aea37808 */ /* 0x002fe40002000000 */
[----:B------:R-:W-:Y:S02]  /*8af0*/  FMNMX.FTZ R158, R167, R158, !PT ;  /* 0x0000009ea79e7209 */ /* 0x000fe40007810000 */
[----:B------:R-:W-:Y:S01]  /*8b00*/  ISETP.GT.AND P6, PT, R21, 0x30, PT ;  /* 0x000000301500780c */ /* 0x000fe20003fc4270 */
[----:B------:R1:W3:Y:S01]  /*8b10*/  MUFU.TANH R170, R179 ;  /* 0x000000b300aa7308 */ /* 0x0002e20000002400 */
[----:B0-----:R-:W-:Y:S02]  /*8b20*/  FSEL R159, R175, -INF , P5 ;  /* 0xff800000af9f7808 */ /* 0x001fe40002800000 */
[----:B------:R-:W-:Y:S02]  /*8b30*/  FMNMX.FTZ R158, R163, R158, !PT ;  /* 0x0000009ea39e7209 */ /* 0x000fe40007810000 */
[----:B------:R-:W-:-:S02]  /*8b40*/  ISETP.GT.AND P4, PT, R21, 0x31, PT ;  /* 0x000000311500780c */ /* 0x000fc40003f84270 */
[----:B------:R-:W-:Y:S01]  /*8b50*/  ISETP.GT.AND P5, PT, R21, 0x38, PT ;  /* 0x000000381500780c */ /* 0x000fe20003fa4270 */
[----:B------:R0:W4:Y:S01]  /*8b60*/  MUFU.TANH R172, R162 ;  /* 0x000000a200ac7308 */ /* 0x0001220000002400 */
[----:B--2---:R-:W-:Y:S01]  /*8b70*/  FSEL R155, R166, -INF , P6 ;  /* 0xff800000a69b7808 */ /* 0x004fe20003000000 */
[C---:B-1----:R-:W-:Y:S01]  /*8b80*/  FMUL.FTZ R179, R7.reuse, UR28 ;  /* 0x0000001c07b37c20 */ /* 0x042fe20008410000 */
[----:B------:R-:W-:-:S04]  /*8b90*/  FSETP.NEU.FTZ.AND P3, PT, R7, -INF , PT ;  /* 0xff8000000700780b */ /* 0x000fc80003f7d000 */
        /* <DEDUP_REMOVED lines=23> */
[----:B------:R-:W-:Y:S01]  /*8d10*/  FFMA.FTZ R174, R154, UR28, -R179 ;  /* 0x0000001c9aae7c23 */ /* 0x000fe200080108b3 */
[----:B------:R-:W-:Y:S01]  /*8d20*/  FSEL R154, R7, RZ, P3 ;  /* 0x000000ff079a7208 */ /* 0x000fe20001800000 */
[----:B------:R-:W-:Y:S01]  /*8d30*/  MUFU.EX2 R12, R12 ;  /* 0x0000000c000c7308 */ /* 0x000fe20000000800 */
[----:B------:R-:W0:Y:S03]  /*8d40*/  SHFL.BFLY PT, R173, R170, 0x2, 0x1f ;  /* 0x0c401f00aaad7f89 */ /* 0x000e2600000e0000 */
[----:B------:R-:W-:-:S04]  /*8d50*/  FADD.FTZ R154, -R154, R11 ;  /* 0x0000000b9a9a7221 */ /* 0x000fc80000010100 */
[----:B------:R-:W-:Y:S01]  /*8d60*/  FMUL.FTZ R154, R154, UR28 ;  /* 0x0000001c9a9a7c20 */ /* 0x000fe20008410000 */
[----:B------:R-:W-:Y:S08]  /*8d70*/  MUFU.EX2 R15, R15 ;  /* 0x0000000f000f7308 */ /* 0x000ff00000000800 */
[----:B------:R-:W1:Y:S01]  /*8d80*/  MUFU.EX2 R219, R154 ;  /* 0x0000009a00db7308 */ /* 0x000e620000000800 */
[----:B0-----:R-:W-:Y:S01]  /*8d90*/  FMNMX.FTZ R161, R170, R173, !PT ;  /* 0x000000adaaa17209 */ /* 0x001fe20007810000 */
[--C-:B------:R-:W-:Y:S01]  /*8da0*/  FFMA.FTZ R170, R164, UR28, -R179.reuse ;  /* 0x0000001ca4aa7c23 */ /* 0x100fe200080108b3 */
[--C-:B------:R-:W-:Y:S01]  /*8db0*/  FFMA.FTZ R173, R157, UR28, -R179.reuse ;  /* 0x0000001c9dad7c23 */ /* 0x100fe200080108b3 */
[----:B------:R-:W-:Y:S01]  /*8dc0*/  FFMA.FTZ R179, R152, UR28, -R179 ;  /* 0x0000001c98b37c23 */ /* 0x000fe200080108b3 */
[----:B------:R-:W-:Y:S01]  /*8dd0*/  IMAD.MOV R157, RZ, RZ, -R184 ;  /* 0x000000ffff9d7224 */ /* 0x000fe200078e0ab8 */
[----:B------:R-:W0:Y:S02]  /*8de0*/  SHFL.BFLY PT, R164, R161, 0x1, 0x1f ;  /* 0x0c201f00a1a47f89 */ /* 0x000e2400000e0000 */
[----:B------:R-:W-:Y:S02]  /*8df0*/  MUFU.EX2 R14, R14 ;  /* 0x0000000e000e7308 */ /* 0x000fe40000000800 */
[----:B------:R-:W-:Y:S01]  /*8e00*/  ISETP.NE.AND P3, PT, R18, R157, PT ;  /* 0x0000009d1200720c */ /* 0x000fe20003f65270 */
[-C--:B-1----:R-:W-:Y:S01]  /*8e10*/  FMUL.FTZ R24, R24, R219.reuse ;  /* 0x000000db18187220 */ /* 0x082fe20000410000 */
[-C--:B------:R-:W-:Y:S01]  /*8e20*/  FMUL.FTZ R25, R25, R219.reuse ;  /* 0x000000db19197220 */ /* 0x080fe20000410000 */
[-C--:B------:R-:W-:Y:S01]  /*8e30*/  FMUL.FTZ R28, R28, R219.reuse ;  /* 0x000000db1c1c7220 */ /* 0x080fe20000410000 */
[----:B------:R-:W-:-:S02]  /*8e40*/  FMUL.FTZ R29, R29, R219 ;  /* 0x000000db1d1d7220 */ /* 0x000fc40000410000 */
        /* <DEDUP_REMOVED lines=8> */
[----:B------:R-:W-:Y:S01]  /*8ed0*/  @!P3 IMAD R156, R13, 0x40, R22 ;  /* 0x000000400d9cb824 */ /* 0x000fe200078e0216 */
[----:B------:R-:W-:Y:S01]  /*8ee0*/  MUFU.EX2 R20, R20 ;  /* 0x0000001400147308 */ /* 0x000fe20000000800 */
[-C--:B------:R-:W-:Y:S01]  /*8ef0*/  FMUL.FTZ R45, R45, R219.reuse ;  /* 0x000000db2d2d7220 */ /* 0x080fe20000410000 */
[----:B------:R-:W-:Y:S01]  /*8f00*/  FMUL.FTZ R48, R48, R219 ;  /* 0x000000db30307220 */ /* 0x000fe20000410000 */
[----:B------:R-:W-:-:S02]  /*8f10*/  @!P3 IMAD R160, R156, 0x4, R17 ;  /* 0x000000049ca0b824 */ /* 0x000fc400078e0211 */
[-C--:B------:R-:W-:Y:S01]  /*8f20*/  FMUL.FTZ R49, R49, R219.reuse ;  /* 0x000000db31317220 */ /* 0x080fe20000410000 */
[-C--:B------:R-:W-:Y:S01]  /*8f30*/  FMUL.FTZ R52, R52, R219.reuse ;  /* 0x000000db34347220 */ /* 0x080fe20000410000 */
[----:B0-----:R-:W-:Y:S01]  /*8f40*/  FMNMX.FTZ R8, R161, R164, !PT ;  /* 0x000000a4a1087209 */ /* 0x001fe20007810000 */
[-C--:B------:R-:W-:Y:S01]  /*8f50*/  FMUL.FTZ R53, R53, R219.reuse ;  /* 0x000000db35357220 */ /* 0x080fe20000410000 */
[----:B------:R-:W0:Y:S01]  /*8f60*/  MUFU.EX2 R169, R169 ;  /* 0x000000a900a97308 */ /* 0x000e220000000800 */
[----:B-1----:R-:W-:Y:S01]  /*8f70*/  F2FP.BF16.F32.PACK_AB R154, R21, R14 ;  /* 0x0000000e159a723e */ /* 0x002fe200000010ff */
[-C--:B------:R-:W-:Y:S01]  /*8f80*/  FMUL.FTZ R56, R56, R219.reuse ;  /* 0x000000db38387220 */ /* 0x080fe20000410000 */
[C---:B------:R-:W-:Y:S01]  /*8f90*/  FMUL.FTZ R153, R8.reuse, UR28 ;  /* 0x0000001c08997c20 */ /* 0x040fe20008410000 */
[----:B------:R-:W-:Y:S01]  /*8fa0*/  FSETP.NEU.FTZ.AND P4, PT, R8, -INF , PT ;  /* 0xff8000000800780b */ /* 0x000fe20003f9d000 */
[-C--:B------:R-:W-:Y:S01]  /*8fb0*/  FMUL.FTZ R57, R57, R219.reuse ;  /* 0x000000db39397220 */ /* 0x080fe20000410000 */
[-C--:B------:R-:W-:Y:S01]  /*8fc0*/  FMUL.FTZ R60, R60, R219.reuse ;  /* 0x000000db3c3c7220 */ /* 0x080fe20000410000 */
[-C--:B------:R-:W-:Y:S01]  /*8fd0*/  FMUL.FTZ R61, R61, R219.reuse ;  /* 0x000000db3d3d7220 */ /* 0x080fe20000410000 */
[----:B------:R-:W-:Y:S01]  /*8fe0*/  FSEL R152, R153, RZ, P4 ;  /* 0x000000ff99987208 */ /* 0x000fe20002000000 */
[----:B------:R-:W-:Y:S01]  /*8ff0*/  MUFU.EX2 R168, R168 ;  /* 0x000000a800a87308 */ /* 0x000fe20000000800 */
[----:B------:R-:W-:Y:S01]  /*9000*/  FSEL R153, R8, RZ, P4 ;  /* 0x000000ff08997208 */ /* 0x000fe20002000000 */
[-C--:B------:R-:W-:Y:S01]  /*9010*/  FMUL.FTZ R64, R64, R219.reuse ;  /* 0x000000db40407220 */ /* 0x080fe20000410000 */
[----:B------:R-:W-:Y:S01]  /*9020*/  FMUL.FTZ R65, R65, R219 ;  /* 0x000000db41417220 */ /* 0x000fe20000410000 */
[--C-:B------:R-:W-:Y:S01]  /*9030*/  FFMA.FTZ R183, R182, UR28, -R152.reuse ;  /* 0x0000001cb6b77c23 */ /* 0x100fe20008010898 */
[----:B------:R-:W-:Y:S01]  /*9040*/  FFMA.FTZ R182, R211, UR28, -R152 ;  /* 0x0000001cd3b67c23 */ /* 0x000fe20008010898 */
[----:B------:R-:W-:Y:S01]  /*9050*/  FADD.FTZ R153, -R153, R10 ;  /* 0x0000000a99997221 */ /* 0x000fe20000010100 */
[--C-:B------:R-:W-:Y:S01]  /*9060*/  FFMA.FTZ R211, R212, UR28, -R152.reuse ;  /* 0x0000001cd4d37c23 */ /* 0x100fe20008010898 */
[--C-:B------:R-:W-:Y:S01]  /*9070*/  FFMA.FTZ R212, R213, UR28, -R152.reuse ;  /* 0x0000001cd5d47c23 */ /* 0x100fe20008010898 */
[----:B------:R-:W-:Y:S01]  /*9080*/  FFMA.FTZ R181, R181, UR28, -R152 ;  /* 0x0000001cb5b57c23 */ /* 0x000fe20008010898 */
[----:B------:R-:W-:Y:S01]  /*9090*/  FMUL.FTZ R10, R153, UR28 ;  /* 0x0000001c990a7c20 */ /* 0x000fe20008410000 */
[----:B------:R-:W-:-:S02]  /*90a0*/  @!P2 VIADD R153, R9, 0x38840 ;  /* 0x000388400999a836 */ /* 0x000fc40000000000 */
[--C-:B------:R-:W-:Y:S01]  /*90b0*/  FFMA.FTZ R178, R178, UR28, -R152.reuse ;  /* 0x0000001cb2b27c23 */ /* 0x100fe20008010898 */
[--C-:B------:R-:W-:Y:S01]  /*90c0*/  FFMA.FTZ R180, R180, UR28, -R152.reuse ;  /* 0x0000001cb4b47c23 */ /* 0x100fe20008010898 */
[--C-:B------:R-:W-:Y:S01]  /*90d0*/  FFMA.FTZ R213, R214, UR28, -R152.reuse ;  /* 0x0000001cd6d57c23 */ /* 0x100fe20008010898 */
[--C-:B------:R-:W-:Y:S01]  /*90e0*/  FFMA.FTZ R214, R215, UR28, -R152.reuse ;  /* 0x0000001cd7d67c23 */ /* 0x100fe20008010898 */
[----:B------:R-:W1:Y:S01]  /*90f0*/  MUFU.EX2 R10, R10 ;  /* 0x0000000a000a7308 */ /* 0x000e620000000800 */
[----:B------:R-:W-:Y:S01]  /*9100*/  @!P2 PRMT R153, RZ, 0x654, R153 ;  /* 0x00000654ff99a816 */ /* 0x000fe20000000099 */
[--C-:B------:R-:W-:Y:S01]  /*9110*/  FFMA.FTZ R215, R167, UR28, -R152.reuse ;  /* 0x0000001ca7d77c23 */ /* 0x100fe20008010898 */
[--C-:B------:R-:W-:Y:S01]  /*9120*/  FFMA.FTZ R216, R163, UR28, -R152.reuse ;  /* 0x0000001ca3d87c23 */ /* 0x100fe20008010898 */
[--C-:B------:R-:W-:Y:S01]  /*9130*/  FFMA.FTZ R217, R159, UR28, -R152.reuse ;  /* 0x0000001c9fd97c23 */ /* 0x100fe20008010898 */
[----:B------:R2:W-:Y:S01]  /*9140*/  @!P2 SYNCS.ARRIVE.TRANS64.RED.A1T0 RZ, [R153+URZ], RZ ;  /* 0x000000ff99ffa9a7 */ /* 0x0005e2000810043f */
[--C-:B------:R-:W-:Y:S01]  /*9150*/  FFMA.FTZ R218, R158, UR28, -R152.reuse ;  /* 0x0000001c9eda7c23 */ /* 0x100fe20008010898 */
[--C-:B------:R-:W-:Y:S01]  /*9160*/  FFMA.FTZ R13, R162, UR28, -R152.reuse ;  /* 0x0000001ca20d7c23 */ /* 0x100fe20008010898 */
[--C-:B------:R-:W-:Y:S01]  /*9170*/  FFMA.FTZ R220, R166, UR28, -R152.reuse ;  /* 0x0000001ca6dc7c23 */ /* 0x100fe20008010898 */
[----:B------:R-:W-:Y:S01]  /*9180*/  @!P3 STS [R160+0x38400], R219 ;  /* 0x038400dba000b388 */ /* 0x000fe20000000800 */
[----:B------:R-:W-:Y:S01]  /*9190*/  FFMA.FTZ R155, R155, UR28, -R152 ;  /* 0x0000001c9b9b7c23 */ /* 0x000fe20008010898 */
[----:B------:R-:W-:Y:S01]  /*91a0*/  MUFU.EX2 R181, R181 ;  /* 0x000000b500b57308 */ /* 0x000fe20000000800 */
[----:B------:R-:W-:Y:S01]  /*91b0*/  F2FP.BF16.F32.PACK_AB R152, R15, R12 ;  /* 0x0000000c0f98723e */ /* 0x000fe200000010ff */
[-C--:B------:R-:W-:Y:S01]  /*91c0*/  FMUL.FTZ R68, R68, R219.reuse ;  /* 0x000000db44447220 */ /* 0x080fe20000410000 */
[----:B0-----:R-:W-:Y:S01]  /*91d0*/  F2FP.BF16.F32.PACK_AB R156, R169, R20 ;  /* 0x00000014a99c723e */ /* 0x001fe200000010ff */
[-C--:B------:R-:W-:Y:S01]  /*91e0*/  FMUL.FTZ R69, R69, R219.reuse ;  /* 0x000000db45457220 */ /* 0x080fe20000410000 */
[----:B------:R-:W-:Y:S01]  /*91f0*/  FMUL.FTZ R72, R72, R219 ;  /* 0x000000db48487220 */ /* 0x000fe20000410000 */
[----:B-1----:R0:W-:Y:S01]  /*9200*/  @!P3 STS [R160+0x38420], R10 ;  /* 0x0384200aa000b388 */ /* 0x0021e20000000800 */
[-C--:B------:R-:W-:Y:S01]  /*9210*/  FMUL.FTZ R26, R26, R10.reuse ;  /* 0x0000000a1a1a7220 */ /* 0x080fe20000410000 */
        /* <DEDUP_REMOVED lines=17> */
[----:B--2---:R-:W-:Y:S01]  /*9330*/  F2FP.BF16.F32.PACK_AB R153, R178, R181 ;  /* 0x000000b5b299723e */ /* 0x004fe200000010ff */
        /* <DEDUP_REMOVED lines=105> */
[-C--:B------:R-:W-:Y:S01]  /*99d0*/  FMUL.FTZ R150, R150, R10.reuse ;  /* 0x0000000a96967220 */ /* 0x080fe20000410000 */
[----:B------:R-:W-:Y:S01]  /*99e0*/  FMUL.FTZ R151, R151, R10 ;  /* 0x0000000a97977220 */ /* 0x000fe20000410000 */
[----:B------:R-:W-:Y:S01]  /*99f0*/  FFMA.FTZ R181, R10, R6, R181 ;  /* 0x000000060ab57223 */ /* 0x000fe200000100b5 */
[----:B------:R-:W-:Y:S01]  /*9a00*/  FFMA.FTZ R12, R219, R5, R12 ;  /* 0x00000005db0c7223 */ /* 0x000fe2000001000c */
[----:B------:R-:W-:Y:S01]  /*9a10*/  PLOP3.LUT P3, PT, PT, PT, UP0, 0x80, 0x0 ;  /* 0x000000000000781c */ /* 0x000fe20003f6f008 */
[----:B------:R-:W-:Y:S01]  /*9a20*/  MUFU.EX2 R174, R174 ;  /* 0x000000ae00ae7308 */ /* 0x000fe20000000800 */
[----:B------:R-:W-:Y:S01]  /*9a30*/  FADD.FTZ R181, R178, R181 ;  /* 0x000000b5b2b57221 */ /* 0x000fe20000010000 */
[----:B------:R-:W-:Y:S01]  /*9a40*/  FADD.FTZ R15, R15, R12 ;  /* 0x0000000c0f0f7221 */ /* 0x000fe20000010000 */
[----:B------:R-:W-:-:S02]  /*9a50*/  @!P2 VIADD R9, R9, 0x38860 ;  /* 0x000388600909a836 */ /* 0x000fc40000000000 */
[----:B------:R-:W-:Y:S02]  /*9a60*/  IMAD.MOV.U32 R10, RZ, RZ, R8 ;  /* 0x000000ffff0a7224 */ /* 0x000fe400078e0008 */
[----:B------:R-:W-:Y:S01]  /*9a70*/  FADD.FTZ R14, R14, R15 ;  /* 0x0000000f0e0e7221 */ /* 0x000fe20000010000 */
[----:B------:R-:W0:Y:S01]  /*9a80*/  MUFU.EX2 R177, R177 ;  /* 0x000000b100b17308 */ /* 0x000e220000000800 */
[----:B-1----:R-:W-:Y:S02]  /*9a90*/  F2FP.BF16.F32.PACK_AB R163, R217, R216 ;  /* 0x000000d8d9a3723e */ /* 0x002fe400000010ff */
[----:B------:R-:W-:Y:S01]  /*9aa0*/  FADD.FTZ R21, R21, R14 ;  /* 0x0000000e15157221 */ /* 0x000fe20000010000 */
[----:B------:R-:W-:-:S03]  /*9ab0*/  @!P2 PRMT R9, RZ, 0x654, R9 ;  /* 0x00000654ff09a816 */ /* 0x000fc60000000009 */
[----:B------:R-:W-:Y:S01]  /*9ac0*/  FADD.FTZ R20, R20, R21 ;  /* 0x0000001514147221 */ /* 0x000fe20000010000 */
[----:B------:R-:W-:Y:S03]  /*9ad0*/  MUFU.EX2 R176, R176 ;  /* 0x000000b000b07308 */ /* 0x000fe60000000800 */
[----:B------:R-:W-:-:S04]  /*9ae0*/  FADD.FTZ R169, R169, R20 ;  /* 0x00000014a9a97221 */ /* 0x000fc80000010000 */
[----:B------:R-:W-:Y:S01]  /*9af0*/  FADD.FTZ R168, R168, R169 ;  /* 0x000000a9a8a87221 */ /* 0x000fe20000010000 */
[----:B------:R-:W1:Y:S01]  /*9b00*/  MUFU.EX2 R179, R179 ;  /* 0x000000b300b37308 */ /* 0x000e620000000800 */
[----:B0-----:R-:W-:Y:S02]  /*9b10*/  F2FP.BF16.F32.PACK_AB R164, R177, R174 ;  /* 0x000000aeb1a4723e */ /* 0x001fe400000010ff */
[----:B------:R-:W-:-:S04]  /*9b20*/  FADD.FTZ R171, R171, R168 ;  /* 0x000000a8abab7221 */ /* 0x000fc80000010000 */
[----:B------:R-:W-:Y:S01]  /*9b30*/  FADD.FTZ R170, R170, R171 ;  /* 0x000000abaaaa7221 */ /* 0x000fe20000010000 */
[----:B------:R0:W-:Y:S03]  /*9b40*/  MUFU.EX2 R11, R155 ;  /* 0x0000009b000b7308 */ /* 0x0001e60000000800 */
[----:B------:R-:W-:-:S04]  /*9b50*/  FADD.FTZ R173, R173, R170 ;  /* 0x000000aaadad7221 */ /* 0x000fc80000010000 */
[----:B------:R-:W-:Y:S01]  /*9b60*/  FADD.FTZ R172, R172, R173 ;  /* 0x000000adacac7221 */ /* 0x000fe20000010000 */
[----:B------:R-:W2:Y:S01]  /*9b70*/  MUFU.EX2 R218, R218 ;  /* 0x000000da00da7308 */ /* 0x000ea20000000800 */
[----:B0-----:R-:W-:Y:S01]  /*9b80*/  F2FP.BF16.F32.PACK_AB R155, R183, R180 ;  /* 0x000000b4b79b723e */ /* 0x001fe200000010ff */
[----:B------:R-:W-:Y:S01]  /*9b90*/  BAR.SYNC.DEFER_BLOCKING 0xf, 0x100 ;  /* 0x03c4000000007b1d */ /* 0x000fe20000010000 */
[----:B-1----:R-:W-:Y:S01]  /*9ba0*/  F2FP.BF16.F32.PACK_AB R166, R179, R176 ;  /* 0x000000b0b3a6723e */ /* 0x002fe200000010ff */
[----:B------:R-:W-:Y:S01]  /*9bb0*/  FADD.FTZ R180, R180, R181 ;  /* 0x000000b5b4b47221 */ /* 0x000fe20000010000 */
[----:B------:R-:W-:-:S03]  /*9bc0*/  FADD.FTZ R175, R175, R172 ;  /* 0x000000acafaf7221 */ /* 0x000fc60000010000 */
[----:B------:R-:W-:Y:S01]  /*9bd0*/  MUFU.EX2 R13, R13 ;  /* 0x0000000d000d7308 */ /* 0x000fe20000000800 */
[----:B------:R-:W-:Y:S01]  /*9be0*/  FADD.FTZ R183, R183, R180 ;  /* 0x000000b4b7b77221 */ /* 0x000fe20000010000 */
[----:B------:R-:W-:-:S03]  /*9bf0*/  FADD.FTZ R174, R174, R175 ;  /* 0x000000afaeae7221 */ /* 0x000fc60000010000 */
[----:B------:R-:W-:Y:S01]  /*9c00*/  FADD.FTZ R182, R182, R183 ;  /* 0x000000b7b6b67221 */ /* 0x000fe20000010000 */
[----:B------:R-:W-:Y:S02]  /*9c10*/  FADD.FTZ R177, R177, R174 ;  /* 0x000000aeb1b17221 */ /* 0x000fe40000010000 */
[----:B------:R-:W0:Y:S01]  /*9c20*/  MUFU.EX2 R220, R220 ;  /* 0x000000dc00dc7308 */ /* 0x000e220000000800 */
[----:B--2---:R-:W-:Y:S01]  /*9c30*/  F2FP.BF16.F32.PACK_AB R165, R218, R11 ;  /* 0x0000000bdaa5723e */ /* 0x004fe200000010ff */
[----:B------:R-:W-:Y:S01]  /*9c40*/  FADD.FTZ R211, R211, R182 ;  /* 0x000000b6d3d37221 */ /* 0x000fe20000010000 */
[----:B------:R-:W-:-:S03]  /*9c50*/  FADD.FTZ R176, R176, R177 ;  /* 0x000000b1b0b07221 */ /* 0x000fc60000010000 */
[----:B------:R-:W-:Y:S01]  /*9c60*/  FADD.FTZ R212, R212, R211 ;  /* 0x000000d3d4d47221 */ /* 0x000fe20000010000 */
[----:B------:R-:W-:Y:S01]  /*9c70*/  FADD.FTZ R5, R179, R176 ;  /* 0x000000b0b3057221 */ /* 0x000fe20000010000 */
[----:B------:R1:W-:Y:S02]  /*9c80*/  STSM.16.M88.4 [R185+0x36400], R152 ;  /* 0x03640098b9007844 */ /* 0x0003e40000000200 */
[----:B------:R-:W-:Y:S02]  /*9c90*/  FADD.FTZ R213, R213, R212 ;  /* 0x000000d4d5d57221 */ /* 0x000fe40000010000 */
[----:B------:R1:W-:Y:S02]  /*9ca0*/  STSM.16.M88.4 [R186], R156 ;  /* 0x0000009cba007844 */ /* 0x0003e40000000200 */
[----:B------:R-:W-:Y:S01]  /*9cb0*/  FADD.FTZ R214, R214, R213 ;  /* 0x000000d5d6d67221 */ /* 0x000fe20000010000 */
[----:B0-----:R-:W-:Y:S01]  /*9cc0*/  F2FP.BF16.F32.PACK_AB R167, R220, R13 ;  /* 0x0000000ddca7723e */ /* 0x001fe200000010ff */
[----:B------:R1:W-:Y:S02]  /*9cd0*/  STSM.16.M88.4 [R190], R160 ;  /* 0x000000a0be007844 */ /* 0x0003e40000000200 */
[----:B------:R-:W-:-:S02]  /*9ce0*/  FADD.FTZ R215, R215, R214 ;  /* 0x000000d6d7d77221 */ /* 0x000fc40000010000 */
[----:B------:R1:W-:Y:S01]  /*9cf0*/  STSM.16.M88.4 [R187], R164 ;  /* 0x000000a4bb007844 */ /* 0x0003e20000000200 */
[----:B------:R-:W-:Y:S01]  /*9d00*/  WARPGROUP.ARRIVE ;  /* 0x00000000000079c5 */ /* 0x000fe20000000000 */
[----:B------:R-:W-:-:S04]  /*9d10*/  FADD.FTZ R216, R216, R215 ;  /* 0x000000d7d8d87221 */ /* 0x000fc80000010000 */
[----:B------:R-:W-:Y:S01]  /*9d20*/  FADD.FTZ R216, R217, R216 ;  /* 0x000000d8d9d87221 */ /* 0x000fe20000010000 */
[----:B------:R-:W-:Y:S01]  /*9d30*/  HGMMA.64x256x16.F32.BF16 R24, R152, gdesc[UR4].tnspB, R24, gsb0 ;  /* 0x43e0000498187df0 */ /* 0x000fe20008001818 */
[----:B------:R-:W-:Y:S01]  /*9d40*/  R2UR UR6, R222 ;  /* 0x00000000de0672ca */ /* 0x000fe200000e0000 */
[----:B------:R-:W-:Y:S01]  /*9d50*/  UMOV UR7, 0x40000040 ;  /* 0x4000004000077882 */ /* 0x000fe20000000000 */
[----:B------:R-:W-:Y:S02]  /*9d60*/  VIADD R222, R221, 0x100 ;  /* 0x00000100ddde7836 */ /* 0x000fe40000000000 */
[----:B------:R-:W-:Y:S01]  /*9d70*/  FADD.FTZ R11, R11, R216 ;  /* 0x000000d80b0b7221 */ /* 0x000fe20000010000 */
[----:B------:R-:W-:-:S03]  /*9d80*/  VIADD R221, R221, 0x180 ;  /* 0x00000180dddd7836 */ /* 0x000fc60000000000 */
[----:B------:R-:W-:Y:S01]  /*9d90*/  FADD.FTZ R218, R218, R11 ;  /* 0x0000000bdada7221 */ /* 0x000fe20000010000 */
[----:B------:R-:W-:-:S03]  /*9da0*/  IMAD.MOV.U32 R11, RZ, RZ, R7 ;  /* 0x000000ffff0b7224 */ /* 0x000fc600078e0007 */
[----:B------:R-:W-:-:S04]  /*9db0*/  FADD.FTZ R13, R13, R218 ;  /* 0x000000da0d0d7221 */ /* 0x000fc80000010000 */
[----:B------:R-:W-:Y:S01]  /*9dc0*/  FADD.FTZ R6, R220, R13 ;  /* 0x0000000ddc067221 */ /* 0x000fe20000010000 */
[----:B------:R-:W-:Y:S01]  /*9dd0*/  IMAD.MOV.U32 R13, RZ, RZ, R2 ;  /* 0x000000ffff0d7224 */ /* 0x000fe200078e0002 */
[----:B------:R-:W-:Y:S02]  /*9de0*/  WARPGROUP.DEPBAR.LE gsb0, 0x0 ;  /* 0x00008000000079c5 */ /* 0x000fe40000010000 */
[----:B------:R-:W-:-:S07]  /*9df0*/  WARPGROUP.ARRIVE ;  /* 0x00000000000079c5 */ /* 0x000fce0000000000 */
        /* <DEDUP_REMOVED lines=24> */
.L_x_5323:
[----:B------:R-:W-:-:S13]  /*9f80*/  ISETP.LE.AND P1, PT, RZ, UR31, PT ;  /* 0x0000001fff007c0c */ /* 0x000fda000bf23270 */
[----:B------:R-:W-:Y:S05]  /*9f90*/  @!P1 BRA `(.L_x_5333) ;  /* 0x0000003000409947 */ /* 0x000fea0003800000 */
[----:B------:R-:W-:Y:S01]  /*9fa0*/  IMAD.MOV.U32 R11, RZ, RZ, R8 ;  /* 0x000000ffff0b7224 */ /* 0x000fe200078e0008 */
[----:B------:R-:W-:Y:S01]  /*9fb0*/  ULDC UR29, c[0x0][0xad0] ;  /* 0x0002b400001d7ab9 */ /* 0x000fe20000000800 */
[----:B------:R-:W-:Y:S01]  /*9fc0*/  IMAD.MOV.U32 R20, RZ, RZ, R7 ;  /* 0x000000ffff147224 */ /* 0x000fe200078e0007 */
[----:B------:R-:W-:Y:S01]  /*9fd0*/  ULDC UR28, c[0x0][0xa80] ;  /* 0x0002a000001c7ab9 */ /* 0x000fe20000000800 */
[----:B------:R-:W-:-:S07]  /*9fe0*/  IMAD.MOV.U32 R13, RZ, RZ, R2 ;  /* 0x000000ffff0d7224 */ /* 0x000fce00078e0002 */
.L_x_5342:
[----:B------:R-:W-:-:S05]  /*9ff0*/  VIADD R2, R13, 0x1 ;  /* 0x000000010d027836 */ /* 0x000fca0000000000 */
[----:B------:R-:W-:-:S04]  /*a000*/  ISETP.NE.AND P1, PT, R2, 0x2, PT ;  /* 0x000000020200780c */ /* 0x000fc80003f25270 */
[----:B------:R-:W-:Y:S02]  /*a010*/  SEL R7, RZ, 0x1, P1 ;  /* 0x00000001ff077807 */ /* 0x000fe40000800000 */
[----:B------:R-:W-:Y:S02]  /*a020*/  SEL R2, R2, RZ, P1 ;  /* 0x000000ff02027207 */ /* 0x000fe40000800000 */
[----:B------:R-:W-:Y:S01]  /*a030*/  LOP3.LUT R16, R16, R7, RZ, 0x3c, !PT ;  /* 0x0000000710107212 */ /* 0x000fe200078e3cff */
[----:B0-----:R-:W-:Y:S06]  /*a040*/  @!P0 BRA `(.L_x_5334) ;  /* 0x0000000000048947 */ /* 0x001fec0003800000 */
[----:B------:R-:W-:Y:S01]  /*a050*/  BPT.TRAP 0x1 ;  /* 0x000000040000795c */ /* 0x000fe20000300000 */
.L_x_5334:
[----:B-1----:R-:W-:Y:S01]  /*a060*/  IMAD R9, R2, 0x8, R17 ;  /* 0x0000000802097824 */ /* 0x002fe200078e0211 */
[----:B------:R-:W-:-:S04]  /*a070*/  SHF.L.U32 R8, R16, 0x1f, RZ ;  /* 0x0000001f10087819 */ /* 0x000fc800000006ff */
[----:B------:R0:W1:Y:S01]  /*a080*/  SYNCS.PHASECHK.TRANS64.TRYWAIT P1, [R9+URZ+0x38830], R8 ;  /* 0x03883008090075a7 */ /* 0x000062000802017f */
[----:B------:R-:W-:Y:S05]  /*a090*/  @!P0 BRA `(.L_x_5335) ;  /* 0x0000000000048947 */ /* 0x000fea0003800000 */
[----:B------:R-:W-:Y:S01]  /*a0a0*/  BPT.TRAP 0x1 ;  /* 0x000000040000795c */ /* 0x000fe20000300000 */
.L_x_5335:
[----:B------:R-:W-:Y:S01]  /*a0b0*/  IMAD R7, R2, 0x200, R0 ;  /* 0x0000020002077824 */ /* 0x000fe200078e0200 */
[----:B-1----:R-:W-:Y:S06]  /*a0c0*/  @P1 BRA `(.L_x_5336) ;  /* 0x0000000000081947 */ /* 0x002fec0003800000 */
[----:B------:R-:W1:Y:S02]  /*a0d0*/  SYNCS.PHASECHK.TRANS64.TRYWAIT P1, [R9+URZ+0x38830], R8 ;  /* 0x03883008090075a7 */ /* 0x000e64000802017f */
[----:B-1----:R-:W-:Y:S05]  /*a0e0*/  @!P1 BRA `(.L_x_5337) ;  /* 0x000000ec00ac9947 */ /* 0x002fea0003800000 */
.L_x_5336:
        /* <DEDUP_REMOVED lines=22> */
.L_x_5338:
[----:B------:R2:W3:Y:S01]  /*a250*/  SYNCS.PHASECHK.TRANS64.TRYWAIT P1, [R9+URZ+0x38850], R8 ;  /* 0x03885008090075a7 */ /* 0x0004e2000802017f */
[----:B------:R-:W-:Y:S05]  /*a260*/  @!P0 BRA `(.L_x_5339) ;  /* 0x0000000000048947 */ /* 0x000fea0003800000 */
[----:B------:R-:W-:Y:S01]  /*a270*/  BPT.TRAP 0x1 ;  /* 0x000000040000795c */ /* 0x000fe20000300000 */
.L_x_5339:
[----:B---3--:R-:W-:Y:S05]  /*a280*/  @P1 BRA `(.L_x_5340) ;  /* 0x0000000000081947 */ /* 0x008fea0003800000 */
[----:B------:R-:W3:Y:S02]  /*a290*/  SYNCS.PHASECHK.TRANS64.TRYWAIT P1, [R9+URZ+0x38850], R8 ;  /* 0x03885008090075a7 */ /* 0x000ee4000802017f */
[----:B---3--:R-:W-:Y:S05]  /*a2a0*/  @!P1 BRA `(.L_x_5341) ;  /* 0x000000ec00509947 */ /* 0x008fea0003800000 */
.L_x_5340:
        /* <DEDUP_REMOVED lines=12> */
[----:B------:R-:W-:Y:S01]  /*a370*/  VIADD R8, R7, 0x4 ;  /* 0x0000000407087836 */ /* 0x000fe20000000000 */
[----:B------:R-:W-:Y:S01]  /*a380*/  UMOV UR7, 0x40000040 ;  /* 0x4000004000077882 */ /* 0x000fe20000000000 */
[----:B------:R-:W-:-:S02]  /*a390*/  VIADD R21, R4, 0x800 ;  /* 0x0000080004157836 */ /* 0x000fc40000000000 */
[----:B------:R-:W-:Y:S02]  /*a3a0*/  VIADD R15, R7, 0x800 ;  /* 0x00000800070f7836 */ /* 0x000fe40000000000 */
        /* <DEDUP_REMOVED lines=398> */
[----:B---3--:R-:W-:-:S03]  /*bc90*/  FMNMX.FTZ R167, R155, R20, !PT ;  /* 0x000000149ba77209 */ /* 0x008fc60007810000 */
        /* <DEDUP_REMOVED lines=17> */
[----:B-1----:R-:W-:Y:S01]  /*bdb0*/  FMNMX.FTZ R168, R158, R167, !PT ;  /* 0x000000a79ea87209 */ /* 0x002fe20007810000 */
[--C-:B------:R-:W-:Y:S01]  /*bdc0*/  FFMA.FTZ R179, R218, UR28, -R166.reuse ;  /* 0x0000001cdab37c23 */ /* 0x100fe200080108a6 */
[--C-:B------:R-:W-:Y:S01]  /*bdd0*/  FFMA.FTZ R180, R219, UR28, -R166.reuse ;  /* 0x0000001cdbb47c23 */ /* 0x100fe200080108a6 */
[--C-:B------:R-:W-:Y:S01]  /*bde0*/  FFMA.FTZ R181, R220, UR28, -R166.reuse ;  /* 0x0000001cdcb57c23 */ /* 0x100fe200080108a6 */
[----:B------:R-:W-:Y:S01]  /*bdf0*/  FFMA.FTZ R182, R164, UR28, -R166 ;  /* 0x0000001ca4b67c23 */ /* 0x000fe200080108a6 */
[----:B------:R-:W-:-:S02]  /*be00*/  IMAD R219, R2, 0x1000, R19 ;  /* 0x0000100002db7824 */ /* 0x000fc400078e0213 */
[----:B------:R-:W1:Y:S01]  /*be10*/  MUFU.TANH R161, R161 ;  /* 0x000000a100a17308 */ /* 0x000e620000002400 */
[----:B--2---:R-:W-:Y:S01]  /*be20*/  FMNMX.FTZ R167, R159, R168, !PT ;  /* 0x000000a89fa77209 */ /* 0x004fe20007810000 */
[C---:B------:R-:W-:Y:S01]  /*be30*/  VIADD R220, R219.reuse, 0x80 ;  /* 0x00000080dbdc7836 */ /* 0x040fe20000000000 */
[----:B------:R-:W-:-:S05]  /*be40*/  R2UR UR6, R219 ;  /* 0x00000000db0672ca */ /* 0x000fca00000e0000 */
[----:B------:R-:W2:Y:S01]  /*be50*/  MUFU.TANH R162, R162 ;  /* 0x000000a200a27308 */ /* 0x000ea20000002400 */
[----:B0-----:R-:W-:-:S07]  /*be60*/  FMNMX.FTZ R8, R160, R167, !PT ;  /* 0x000000a7a0087209 */ /* 0x001fce0007810000 */
[----:B------:R-:W0:Y:S01]  /*be70*/  MUFU.TANH R163, R163 ;  /* 0x000000a300a37308 */ /* 0x000e220000002400 */
[----:B-1----:R-:W-:-:S07]  /*be80*/  FMNMX.FTZ R167, R161, R8, !PT ;  /* 0x00000008a1a77209 */ /* 0x002fce0007810000 */
[----:B------:R-:W1:Y:S01]  /*be90*/  MUFU.EX2 R20, R169 ;  /* 0x000000a900147308 */ /* 0x000e620000000800 */
[----:B--2---:R-:W-:-:S07]  /*bea0*/  FMNMX.FTZ R8, R162, R167, !PT ;  /* 0x000000a7a2087209 */ /* 0x004fce0007810000 */
[----:B------:R2:W-:Y:S01]  /*beb0*/  MUFU.EX2 R169, R188 ;  /* 0x000000bc00a97308 */ /* 0x0005e20000000800 */
[----:B0-----:R-:W-:-:S05]  /*bec0*/  FMNMX.FTZ R8, R163, R8, !PT ;  /* 0x00000008a3087209 */ /* 0x001fca0007810000 */
[----:B------:R-:W0:Y:S02]  /*bed0*/  SHFL.BFLY PT, R167, R8, 0x2, 0x1f ;  /* 0x0c401f0008a77f89 */ /* 0x000e2400000e0000 */
        /* <DEDUP_REMOVED lines=19> */
[-C--:B------:R-:W-:Y:S01]  /*c010*/  FMUL.FTZ R56, R56, R20.reuse ;  /* 0x0000001438387220 */ /* 0x080fe20000410000 */
[-C--:B------:R-:W-:Y:S01]  /*c020*/  FMUL.FTZ R57, R57, R20.reuse ;  /* 0x0000001439397220 */ /* 0x080fe20000410000 */
[-C--:B------:R-:W-:Y:S01]  /*c030*/  FMUL.FTZ R60, R60, R20.reuse ;  /* 0x000000143c3c7220 */ /* 0x080fe20000410000 */
        /* <DEDUP_REMOVED lines=45> */
[--C-:B--2---:R-:W-:Y:S01]  /*c310*/  FFMA.FTZ R188, R154, UR28, -R165.reuse ;  /* 0x0000001c9abc7c23 */ /* 0x104fe200080108a5 */
[----:B------:R-:W0:Y:S01]  /*c320*/  MUFU.EX2 R11, R11 ;  /* 0x0000000b000b7308 */ /* 0x000e220000000800 */
[----:B------:R-:W-:Y:S02]  /*c330*/  @!P2 VIADD R152, R9, 0x38840 ;  /* 0x000388400998a836 */ /* 0x000fe40000000000 */
[--C-:B------:R-:W-:Y:S01]  /*c340*/  FFMA.FTZ R10, R10, UR28, -R165.reuse ;  /* 0x0000001c0a0a7c23 */ /* 0x100fe200080108a5 */
[--C-:B------:R-:W-:Y:S01]  /*c350*/  FFMA.FTZ R15, R15, UR28, -R165.reuse ;  /* 0x0000001c0f0f7c23 */ /* 0x100fe200080108a5 */
[--C-:B-1----:R-:W-:Y:S01]  /*c360*/  FFMA.FTZ R211, R155, UR28, -R165.reuse ;  /* 0x0000001c9bd37c23 */ /* 0x102fe200080108a5 */
        /* <DEDUP_REMOVED lines=13> */
[----:B---3--:R-:W-:Y:S01]  /*c440*/  F2FP.BF16.F32.PACK_AB R152, R168, R21 ;  /* 0x00000015a898723e */ /* 0x008fe200000010ff */
        /* <DEDUP_REMOVED lines=109> */
[----:B------:R-:W-:Y:S01]  /*cb20*/  ISETP.LT.AND P1, PT, RZ, UR31, PT ;  /* 0x0000001fff007c0c */ /* 0x000fe2000bf21270 */
[----:B------:R-:W2:Y:S01]  /*cb30*/  MUFU.EX2 R215, R215 ;  /* 0x000000d700d77308 */ /* 0x000ea20000000800 */
[----:B-1----:R-:W-:Y:S01]  /*cb40*/  F2FP.BF16.F32.PACK_AB R161, R213, R212 ;  /* 0x000000d4d5a1723e */ /* 0x002fe200000010ff */
[----:B------:R0:W-:Y:S01]  /*cb50*/  STSM.16.M88.4 [R186], R156 ;  /* 0x0000009cba007844 */ /* 0x0001e20000000200 */
[----:B------:R-:W-:Y:S01]  /*cb60*/  FADD.FTZ R183, R183, R6 ;  /* 0x00000006b7b77221 */ /* 0x000fe20000010000 */
[----:B------:R-:W-:Y:S01]  /*cb70*/  FADD.FTZ R168, R168, R5 ;  /* 0x00000005a8a87221 */ /* 0x000fe20000010000 */
[----:B------:R-:W-:Y:S01]  /*cb80*/  @!P2 VIADD R9, R9, 0x38860 ;  /* 0x000388600909a836 */ /* 0x000fe20000000000 */
[----:B------:R-:W-:Y:S01]  /*cb90*/  UIADD3 UR31, UR31, -0x1, URZ ;  /* 0xffffffff1f1f7890 */ /* 0x000fe2000fffe03f */
[----:B------:R-:W-:Y:S01]  /*cba0*/  FADD.FTZ R12, R12, R183 ;  /* 0x000000b70c0c7221 */ /* 0x000fe20000010000 */
[----:B------:R-:W-:Y:S01]  /*cbb0*/  MUFU.EX2 R179, R179 ;  /* 0x000000b300b37308 */ /* 0x000fe20000000800 */
[----:B------:R-:W-:Y:S01]  /*cbc0*/  FADD.FTZ R169, R169, R168 ;  /* 0x000000a8a9a97221 */ /* 0x000fe20000010000 */
[----:B------:R-:W-:Y:S01]  /*cbd0*/  @!P2 PRMT R9, RZ, 0x654, R9 ;  /* 0x00000654ff09a816 */ /* 0x000fe20000000009 */
[----:B------:R-:W-:Y:S01]  /*cbe0*/  FADD.FTZ R15, R15, R12 ;  /* 0x0000000c0f0f7221 */ /* 0x000fe20000010000 */
[----:B------:R-:W-:-:S02]  /*cbf0*/  IMAD.MOV.U32 R11, RZ, RZ, R8 ;  /* 0x000000ffff0b7224 */ /* 0x000fc400078e0008 */
[----:B------:R-:W-:Y:S01]  /*cc00*/  FADD.FTZ R170, R170, R169 ;  /* 0x000000a9aaaa7221 */ /* 0x000fe20000010000 */
[----:B------:R-:W-:Y:S02]  /*cc10*/  IMAD.MOV.U32 R20, RZ, RZ, R7 ;  /* 0x000000ffff147224 */ /* 0x000fe400078e0007 */
[----:B------:R-:W-:Y:S01]  /*cc20*/  FADD.FTZ R14, R14, R15 ;  /* 0x0000000f0e0e7221 */ /* 0x000fe20000010000 */
[----:B------:R-:W1:Y:S01]  /*cc30*/  MUFU.EX2 R180, R180 ;  /* 0x000000b400b47308 */ /* 0x000e620000000800 */
[----:B--2---:R-:W-:Y:S01]  /*cc40*/  F2FP.BF16.F32.PACK_AB R163, R215, R214 ;  /* 0x000000d6d7a3723e */ /* 0x004fe200000010ff */
[----:B------:R-:W-:Y:S01]  /*cc50*/  FADD.FTZ R171, R171, R170 ;  /* 0x000000aaabab7221 */ /* 0x000fe20000010000 */
[----:B------:R-:W-:-:S03]  /*cc60*/  FADD.FTZ R189, R189, R14 ;  /* 0x0000000ebdbd7221 */ /* 0x000fc60000010000 */
[----:B------:R0:W-:Y:S01]  /*cc70*/  STSM.16.M88.4 [R190], R160 ;  /* 0x000000a0be007844 */ /* 0x0001e20000000200 */
[----:B------:R-:W-:Y:S01]  /*cc80*/  FADD.FTZ R172, R172, R171 ;  /* 0x000000abacac7221 */ /* 0x000fe20000010000 */
[----:B------:R-:W-:Y:S01]  /*cc90*/  MUFU.EX2 R181, R181 ;  /* 0x000000b500b57308 */ /* 0x000fe20000000800 */
[----:B------:R-:W-:Y:S02]  /*cca0*/  FADD.FTZ R188, R188, R189 ;  /* 0x000000bdbcbc7221 */ /* 0x000fe40000010000 */
[----:B------:R-:W-:Y:S02]  /*ccb0*/  FADD.FTZ R173, R173, R172 ;  /* 0x000000acadad7221 */ /* 0x000fe40000010000 */
[----:B------:R-:W-:Y:S02]  /*ccc0*/  FADD.FTZ R211, R211, R188 ;  /* 0x000000bcd3d37221 */ /* 0x000fe40000010000 */
        /* <DEDUP_REMOVED lines=10> */
[----:B------:R-:W-:Y:S01]  /*cd70*/  FADD.FTZ R215, R215, R214 ;  /* 0x000000d6d7d77221 */ /* 0x000fe20000010000 */
[----:B------:R-:W-:Y:S01]  /*cd80*/  FADD.FTZ R178, R178, R177 ;  /* 0x000000b1b2b27221 */ /* 0x000fe20000010000 */
[----:B------:R-:W1:Y:S01]  /*cd90*/  MUFU.EX2 R217, R217 ;  /* 0x000000d900d97308 */ /* 0x000e620000000800 */
[----:B--2---:R-:W-:Y:S02]  /*cda0*/  F2FP.BF16.F32.PACK_AB R166, R182, R181 ;  /* 0x000000b5b6a6723e */ /* 0x004fe400000010ff */
[----:B------:R-:W-:-:S04]  /*cdb0*/  FADD.FTZ R179, R179, R178 ;  /* 0x000000b2b3b37221 */ /* 0x000fc80000010000 */
[----:B------:R-:W-:Y:S01]  /*cdc0*/  FADD.FTZ R180, R180, R179 ;  /* 0x000000b3b4b47221 */ /* 0x000fe20000010000 */
[----:B------:R-:W-:Y:S03]  /*cdd0*/  MUFU.EX2 R13, R13 ;  /* 0x0000000d000d7308 */ /* 0x000fe60000000800 */
[----:B------:R-:W-:-:S04]  /*cde0*/  FADD.FTZ R5, R181, R180 ;  /* 0x000000b4b5057221 */ /* 0x000fc80000010000 */
[----:B------:R-:W-:Y:S01]  /*cdf0*/  FADD.FTZ R5, R182, R5 ;  /* 0x00000005b6057221 */ /* 0x000fe20000010000 */
        /* <DEDUP_REMOVED lines=42> */
.L_x_5333:
[----:B------:R-:W2:Y:S01]  /*d0a0*/  SHFL.BFLY PT, R0, R5, 0x2, 0x1f ;  /* 0x0c401f0005007f89 */ /* 0x000ea200000e0000 */
[----:B01----:R-:W-:Y:S01]  /*d0b0*/  IMAD.MOV R9, RZ, RZ, -R184 ;  /* 0x000000ffff097224 */ /* 0x003fe200078e0ab8 */
[----:B------:R-:W-:Y:S02]  /*d0c0*/  UIADD3 UR37, UR37, 0x1, URZ ;  /* 0x0000000125257890 */ /* 0x000fe4000fffe03f */
[----:B------:R-:W0:Y:S01]  /*d0d0*/  SHFL.BFLY PT, R3, R6, 0x2, 0x1f ;  /* 0x0c401f0006037f89 */ /* 0x000e2200000e0000 */
[----:B------:R-:W-:Y:S08]  /*d0e0*/  BAR.ARV 0x8, 0x100 ;  /* 0x0204000000007b1d */ /* 0x000ff00000002000 */
[----:B------:R-:W-:Y:S01]  /*d0f0*/  BAR.SYNC.DEFER_BLOCKING 0xf, 0x100 ;  /* 0x03c4000000007b1d */ /* 0x000fe20000010000 */
[----:B------:R-:W-:Y:S01]  /*d100*/  ISETP.NE.AND P0, PT, R18, R9, PT ;  /* 0x000000091200720c */ /* 0x000fe20003f05270 */
[----:B--2---:R-:W-:Y:S01]  /*d110*/  FADD.FTZ R0, R0, R5 ;  /* 0x0000000500007221 */ /* 0x004fe20000010000 */
[----:B------:R-:W-:-:S02]  /*d120*/  VIADD R5, R2, 0x1 ;  /* 0x0000000102057836 */ /* 0x000fc40000000000 */
[----:B0-----:R-:W-:Y:S02]  /*d130*/  FADD.FTZ R3, R3, R6 ;  /* 0x0000000603037221 */ /* 0x001fe40000010000 */
[----:B------:R-:W0:Y:S01]  /*d140*/  SHFL.BFLY PT, R11, R0, 0x1, 0x1f ;  /* 0x0c201f00000b7f89 */ /* 0x000e2200000e0000 */
[----:B------:R-:W-:Y:S01]  /*d150*/  IMAD.MOV.U32 R6, RZ, RZ, RZ ;  /* 0x000000ffff067224 */ /* 0x000fe200078e00ff */
[----:B------:R-:W-:-:S05]  /*d160*/  ISETP.NE.AND P1, PT, R5, 0x2, PT ;  /* 0x000000020500780c */ /* 0x000fca0003f25270 */
[----:B------:R-:W-:Y:S01]  /*d170*/  @!P0 IMAD R2, R2, 0x40, R22 ;  /* 0x0000004002028824 */ /* 0x000fe200078e0216 */
[----:B------:R-:W1:Y:S03]  /*d180*/  SHFL.BFLY PT, R4, R3, 0x1, 0x1f ;  /* 0x0c201f0003047f89 */ /* 0x000e6600000e0000 */
[----:B------:R-:W-:Y:S02]  /*d190*/  @!P0 IMAD R17, R2, 0x4, R17 ;  /* 0x0000000402118824 */ /* 0x000fe400078e0211 */
[----:B------:R-:W-:Y:S02]  /*d1a0*/  IMAD.U32 R2, RZ, RZ, UR28 ;  /* 0x0000001cff027e24 */ /* 0x000fe4000f8e00ff */
[----:B0-----:R-:W-:Y:S01]  /*d1b0*/  FADD.FTZ R11, R0, R11 ;  /* 0x0000000b000b7221 */ /* 0x001fe20000010000 */
[----:B------:R-:W-:Y:S02]  /*d1c0*/  IMAD.MOV.U32 R0, RZ, RZ, -0x800000 ;  /* 0xff800000ff007424 */ /* 0x000fe400078e00ff */
[----:B-1----:R-:W-:-:S02]  /*d1d0*/  FADD.FTZ R15, R3, R4 ;  /* 0x00000004030f7221 */ /* 0x002fc40000010000 */
[----:B------:R-:W-:Y:S01]  /*d1e0*/  FSETP.NE.FTZ.AND P2, PT, R11, RZ, PT ;  /* 0x000000ff0b00720b */ /* 0x000fe20003f55000 */
[----:B------:R-:W-:Y:S01]  /*d1f0*/  IMAD.MOV.U32 R4, RZ, RZ, RZ ;  /* 0x000000ffff047224 */ /* 0x000fe200078e00ff */
[----:B------:R-:W-:Y:S02]  /*d200*/  SEL R3, RZ, 0x1, P1 ;  /* 0x00000001ff037807 */ /* 0x000fe40000800000 */
[----:B------:R-:W-:Y:S02]  /*d210*/  FSETP.NE.FTZ.AND P3, PT, R15, RZ, PT ;  /* 0x000000ff0f00720b */ /* 0x000fe40003f75000 */
[----:B------:R-:W-:Y:S01]  /*d220*/  LOP3.LUT R16, R16, R3, RZ, 0x3c, !PT ;  /* 0x0000000310107212 */ /* 0x000fe200078e3cff */
[----:B------:R-:W-:-:S06]  /*d230*/  IMAD.MOV.U32 R3, RZ, RZ, -0x800000 ;  /* 0xff800000ff037424 */ /* 0x000fcc00078e00ff */
[----:B------:R-:W0:Y:S01]  /*d240*/  @P2 MUFU.RCP R6, R11 ;  /* 0x0000000b00062308 */ /* 0x000e220000001000 */
[----:B------:R-:W-:-:S07]  /*d250*/  @P2 FMUL.FTZ R2, R2, 0.69314718246459960938 ;  /* 0x3f31721802022820 */ /* 0x000fce0000410000 */
[----:B------:R-:W1:Y:S08]  /*d260*/  @P3 MUFU.RCP R4, R15 ;  /* 0x0000000f00043308 */ /* 0x000e700000001000 */
[----:B------:R-:W2:Y:S01]  /*d270*/  @P3 MUFU.LG2 R21, R15 ;  /* 0x0000000f00153308 */ /* 0x000ea20000000c00 */
[-C--:B0-----:R-:W-:Y:S01]  /*d280*/  FMUL.FTZ R175, R24, R6.reuse ;  /* 0x0000000618af7220 */ /* 0x081fe20000410000 */
[-C--:B------:R-:W-:Y:S01]  /*d290*/  FMUL.FTZ R174, R28, R6.reuse ;  /* 0x000000061cae7220 */ /* 0x080fe20000410000 */
[----:B------:R0:W-:Y:S01]  /*d2a0*/  @!P0 STS [R17+0x38400], R6 ;  /* 0x0384000611008388 */ /* 0x0001e20000000800 */
        /* <DEDUP_REMOVED lines=62> */
[----:B-1----:R1:W-:Y:S01]  /*d690*/  @!P0 STS [R17+0x38420], R4 ;  /* 0x0384200411008388 */ /* 0x0023e20000000800 */
[----:B0-----:R0:W1:Y:S01]  /*d6a0*/  @P2 MUFU.LG2 R6, R11 ;  /* 0x0000000b00062308 */ /* 0x0010620000000c00 */
[----:B------:R-:W-:-:S02]  /*d6b0*/  IMAD.U32 R32, RZ, RZ, UR28 ;  /* 0x0000001cff207e24 */ /* 0x000fc4000f8e00ff */
[----:B--2---:R-:W-:Y:S01]  /*d6c0*/  @P3 FMUL.FTZ R21, R21, 0.69314718246459960938 ;  /* 0x3f31721815153820 */ /* 0x004fe20000410000 */
[-C--:B------:R-:W-:Y:S01]  /*d6d0*/  FMUL.FTZ R13, R42, R4.reuse ;  /* 0x000000042a0d7220 */ /* 0x080fe20000410000 */
[-C--:B------:R-:W-:Y:S01]  /*d6e0*/  FMUL.FTZ R15, R46, R4.reuse ;  /* 0x000000042e0f7220 */ /* 0x080fe20000410000 */
[----:B------:R-:W-:Y:S01]  /*d6f0*/  @P3 FMUL.FTZ R32, R32, 0.69314718246459960938 ;  /* 0x3f31721820203820 */ /* 0x000fe20000410000 */
[-C--:B------:R-:W-:Y:S01]  /*d700*/  FMUL.FTZ R25, R50, R4.reuse ;  /* 0x0000000432197220 */ /* 0x080fe20000410000 */
[-C--:B------:R-:W-:Y:S01]  /*d710*/  FMUL.FTZ R29, R58, R4.reuse ;  /* 0x000000043a1d7220 */ /* 0x080fe20000410000 */
[----:B------:R-:W-:Y:S01]  /*d720*/  PLOP3.LUT P0, PT, PT, PT, PT, 0x8, 0x0 ;  /* 0x000000000000781c */ /* 0x000fe20003f0e170 */
        /* <DEDUP_REMOVED lines=12> */
[----:B------:R-:W-:Y:S01]  /*d7f0*/  @P2 FFMA.FTZ R3, R2, R7, R17 ;  /* 0x0000000702032223 */ /* 0x000fe20000010011 */
        /* <DEDUP_REMOVED lines=52> */
.L_x_5309:
[----:B------:R-:W0:Y:S01]  /*db40*/  S2R R4, SR_CgaCtaId ;  /* 0x0000000000047919 */ /* 0x000e220000008800 */
[----:B------:R-:W-:Y:S01]  /*db50*/  MOV R17, 0x400 ;  /* 0x0000040000117802 */ /* 0x000fe20000000f00 */
[----:B------:R-:W-:Y:S01]  /*db60*/  BSSY B0, `(.L_x_5343) ;  /* 0x00002f1000007945 */ /* 0x000fe20003800000 */
[----:B------:R-:W-:Y:S02]  /*db70*/  BAR.SYNC.DEFER_BLOCKING 0x5, 0x180 ;  /* 0x0146000000007b1d */ /* 0x000fe40000010000 */
[----:B0-----:R-:W-:-:S05]  /*db80*/  LEA R17, R4, R17, 0x18 ;  /* 0x0000001104117211 */ /* 0x001fca00078ec0ff */
[----:B------:R-:W0:Y:S02]  /*db90*/  LDS.128 R4, [R17+0x388d0] ;  /* 0x0388d00011047984 */ /* 0x000e240000000c00 */
[----:B0-----:R-:W-:Y:S02]  /*dba0*/  R2UR UR5, R5 ;  /* 0x00000000050572ca */ /* 0x001fe400000e0000 */
[----:B------:R-:W-:Y:S01]  /*dbb0*/  R2UR UR6, R6 ;  /* 0x00000000060672ca */ /* 0x000fe200000e0000 */
[----:B------:R-:W-:Y:S06]  /*dbc0*/  BAR.ARV 0x4, 0x180 ;  /* 0x0106000000007b1d */ /* 0x000fec0000002000 */
[----:B------:R-:W-:Y:S08]  /*dbd0*/  @P0 BRA `(.L_x_5344) ;  /* 0x0000002000240947 */ /* 0x000ff00003800000 */
[----:B------:R-:W0:Y:S01]  /*dbe0*/  S2R R6, SR_SWINHI ;  /* 0x0000000000067919 */ /* 0x000e220000002f00 */
[----:B------:R-:W-:Y:S01]  /*dbf0*/  F2FP.BF16.F32.PACK_AB R9, R27, R9 ;  /* 0x000000091b09723e */ /* 0x000fe200000010ff */
[----:B------:R-:W-:Y:S01]  /*dc00*/  USHF.L.U32 UR10, UR41, 0x2, URZ ;  /* 0x00000002290a7899 */ /* 0x000fe2000800063f */
[----:B------:R-:W-:Y:S01]  /*dc10*/  F2FP.BF16.F32.PACK_AB R10, R10, R174 ;  /* 0x000000ae0a0a723e */ /* 0x000fe200000010ff */
[----:B------:R-:W-:Y:S01]  /*dc20*/  BAR.SYNC.DEFER_BLOCKING 0x1, 0x100 ;  /* 0x0044000000007b1d */ /* 0x000fe20000010000 */
[----:B------:R-:W-:Y:S01]  /*dc30*/  F2FP.BF16.F32.PACK_AB R11, R31, R11 ;  /* 0x0000000b1f0b723e */ /* 0x000fe200000010ff */
[----:B------:R-:W-:Y:S01]  /*dc40*/  USHF.L.U64.HI UR11, UR41, 0x2, UR40 ;  /* 0x00000002290b7899 */ /* 0x000fe20008010228 */
[----:B------:R-:W-:Y:S02]  /*dc50*/  F2FP.BF16.F32.PACK_AB R12, R12, R170 ;  /* 0x000000aa0c0c723e */ /* 0x000fe400000010ff */
[----:B------:R-:W-:Y:S01]  /*dc60*/  F2FP.BF16.F32.PACK_AB R13, R43, R13 ;  /* 0x0000000d2b0d723e */ /* 0x000fe200000010ff */
[----:B------:R-:W-:Y:S01]  /*dc70*/  ULDC.64 UR8, c[0x0][0xd00] ;  /* 0x0003400000087ab9 */ /* 0x000fe20000000a00 */
[----:B------:R-:W-:Y:S01]  /*dc80*/  F2FP.BF16.F32.PACK_AB R14, R14, R167 ;  /* 0x000000a70e0e723e */ /* 0x000fe200000010ff */
[----:B------:R-:W-:Y:S01]  /*dc90*/  UISETP.NE.U32.AND UP0, UPT, UR8, URZ, UPT ;  /* 0x0000003f0800728c */ /* 0x000fe2000bf05070 */
[----:B------:R-:W-:Y:S01]  /*dca0*/  F2FP.BF16.F32.PACK_AB R15, R47, R15 ;  /* 0x0000000f2f0f723e */ /* 0x000fe200000010ff */
[----:B------:R-:W-:Y:S01]  /*dcb0*/  UIADD3 UR4, UP1, UR10, UR8, URZ ;  /* 0x000000080a047290 */ /* 0x000fe2000ff3e03f */
[----:B------:R-:W-:Y:S01]  /*dcc0*/  F2FP.BF16.F32.PACK_AB R24, R24, R166 ;  /* 0x000000a61818723e */ /* 0x000fe200000010ff */
[----:B------:R-:W-:Y:S01]  /*dcd0*/  UISETP.NE.AND.EX UP0, UPT, UR9, URZ, UPT, UP0 ;  /* 0x0000003f0900728c */ /* 0x000fe2000bf05300 */
[----:B------:R-:W-:Y:S01]  /*dce0*/  F2FP.BF16.F32.PACK_AB R25, R51, R25 ;  /* 0x000000193319723e */ /* 0x000fe200000010ff */
[----:B------:R-:W-:Y:S01]  /*dcf0*/  UIADD3.X UR7, UR11, UR9, URZ, UP1, !UPT ;  /* 0x000000090b077290 */ /* 0x000fe20008ffe43f */
[----:B------:R-:W-:-:S02]  /*dd00*/  F2FP.BF16.F32.PACK_AB R64, R65, R64 ;  /* 0x000000404140723e */ /* 0x000fc400000010ff */
[----:B------:R-:W-:Y:S01]  /*dd10*/  F2FP.BF16.F32.PACK_AB R29, R59, R29 ;  /* 0x0000001d3b1d723e */ /* 0x000fe200000010ff */
[----:B------:R-:W-:Y:S01]  /*dd20*/  ULDC.64 UR8, c[0x0][0xd08] ;  /* 0x0003420000087ab9 */ /* 0x000fe20000000a00 */
[----:B------:R-:W-:Y:S02]  /*dd30*/  F2FP.BF16.F32.PACK_AB R31, R63, R62 ;  /* 0x0000003e3f1f723e */ /* 0x000fe400000010ff */
[----:B------:R-:W-:Y:S02]  /*dd40*/  F2FP.BF16.F32.PACK_AB R65, R67, R66 ;  /* 0x000000424341723e */ /* 0x000fe400000010ff */
[----:B------:R-:W-:Y:S02]  /*dd50*/  F2FP.BF16.F32.PACK_AB R72, R73, R72 ;  /* 0x000000484948723e */ /* 0x000fe400000010ff */
[----:B------:R-:W-:Y:S02]  /*dd60*/  F2FP.BF16.F32.PACK_AB R66, R69, R68 ;  /* 0x000000444542723e */ /* 0x000fe400000010ff */
[----:B------:R-:W-:-:S02]  /*dd70*/  F2FP.BF16.F32.PACK_AB R67, R71, R70 ;  /* 0x000000464743723e */ /* 0x000fc400000010ff */
[----:B------:R-:W-:Y:S02]  /*dd80*/  MOV R4, R17 ;  /* 0x0000001100047202 */ /* 0x000fe40000000f00 */
[----:B0-----:R-:W-:Y:S02]  /*dd90*/  MOV R5, R6 ;  /* 0x0000000600057202 */ /* 0x001fe40000000f00 */
[----:B------:R-:W-:Y:S02]  /*dda0*/  F2FP.BF16.F32.PACK_AB R73, R75, R74 ;  /* 0x0000004a4b49723e */ /* 0x000fe400000010ff */
[----:B------:R-:W-:Y:S01]  /*ddb0*/  F2FP.BF16.F32.PACK_AB R80, R81, R80 ;  /* 0x000000505150723e */ /* 0x000fe200000010ff */
[----:B------:R-:W-:Y:S01]  /*ddc0*/  IMAD.WIDE R126, R202, 0x2, R4 ;  /* 0x00000002ca7e7825 */ /* 0x000fe200078e0204 */
[----:B------:R-:W-:Y:S02]  /*ddd0*/  F2FP.BF16.F32.PACK_AB R74, R77, R76 ;  /* 0x0000004c4d4a723e */ /* 0x000fe400000010ff */
[----:B------:R-:W-:-:S02]  /*dde0*/  F2FP.BF16.F32.PACK_AB R75, R79, R78 ;  /* 0x0000004e4f4b723e */ /* 0x000fc400000010ff */
[C---:B------:R-:W-:Y:S02]  /*ddf0*/  IADD3 R177, P1, R126.reuse, 0x20, RZ ;  /* 0x000000207eb17810 */ /* 0x040fe40007f3e0ff */
[C---:B------:R-:W-:Y:S02]  /*de00*/  IADD3 R179, P0, R126.reuse, 0x40, RZ ;  /* 0x000000407eb37810 */ /* 0x040fe40007f1e0ff */
[----:B------:R-:W-:Y:S01]  /*de10*/  LOP3.LUT R32, R177, 0x380, RZ, 0xc0, !PT ;  /* 0x00000380b1207812 */ /* 0x000fe200078ec0ff */
[--C-:B------:R-:W-:Y:S01]  /*de20*/  IMAD.X R33, RZ, RZ, R127.reuse, P1 ;  /* 0x000000ffff217224 */ /* 0x100fe200008e067f */
[----:B------:R-:W-:Y:S01]  /*de30*/  LOP3.LUT R21, R126, 0x380, RZ, 0xc0, !PT ;  /* 0x000003807e157812 */ /* 0x000fe200078ec0ff */
[----:B------:R-:W-:Y:S01]  /*de40*/  IMAD.X R37, RZ, RZ, R127, P0 ;  /* 0x000000ffff257224 */ /* 0x000fe200000e067f */
[----:B------:R-:W-:Y:S02]  /*de50*/  SHF.R.U64 R32, R32, 0x3, RZ ;  /* 0x0000000320207819 */ /* 0x000fe400000012ff */
        /* <DEDUP_REMOVED lines=16> */
[----:B------:R-:W-:-:S02]  /*df60*/  SHF.R.U64 R21, R21, 0x3, RZ ;  /* 0x0000000315157819 */ /* 0x000fc400000012ff */
        /* <DEDUP_REMOVED lines=12> */
[----:B------:R-:W-:Y:S01]  /*e030*/  IMAD.X R123, RZ, RZ, R127, P2 ;  /* 0x000000ffff7b7224 */ /* 0x000fe200010e067f */
[----:B------:R-:W-:-:S02]  /*e040*/  LOP3.LUT R40, R181, 0x380, RZ, 0xc0, !PT ;  /* 0x00000380b5287812 */ /* 0x000fc400078ec0ff */
[----:B------:R-:W-:Y:S01]  /*e050*/  LOP3.LUT R126, R21, R126, RZ, 0x3c, !PT ;  /* 0x0000007e157e7212 */ /* 0x000fe200078e3cff */
[----:B------:R-:W-:Y:S01]  /*e060*/  IMAD.X R21, RZ, RZ, R127, P1 ;  /* 0x000000ffff157224 */ /* 0x000fe200008e067f */
[----:B------:R-:W-:Y:S02]  /*e070*/  LOP3.LUT R44, R183, 0x380, RZ, 0xc0, !PT ;  /* 0x00000380b72c7812 */ /* 0x000fe400078ec0ff */
[----:B------:R-:W-:Y:S02]  /*e080*/  SHF.R.U64 R36, R36, 0x3, RZ ;  /* 0x0000000324247819 */ /* 0x000fe400000012ff */
[----:B------:R-:W-:Y:S02]  /*e090*/  LOP3.LUT R48, R189, 0x380, RZ, 0xc0, !PT ;  /* 0x00000380bd307812 */ /* 0x000fe400078ec0ff */
[----:B------:R-:W-:Y:S02]  /*e0a0*/  LOP3.LUT R102, R177, R8, RZ, 0x3c, !PT ;  /* 0x00000008b1667212 */ /* 0x000fe400078e3cff */
[----:B------:R-:W-:-:S02]  /*e0b0*/  SHF.R.U64 R40, R40, 0x3, RZ ;  /* 0x0000000328287819 */ /* 0x000fc400000012ff */
[----:B------:R-:W-:Y:S02]  /*e0c0*/  LOP3.LUT R52, R211, 0x380, RZ, 0xc0, !PT ;  /* 0x00000380d3347812 */ /* 0x000fe400078ec0ff */
[----:B------:R-:W-:Y:S02]  /*e0d0*/  F2FP.BF16.F32.PACK_AB R8, R20, R175 ;  /* 0x000000af1408723e */ /* 0x000fe400000010ff */
[----:B------:R-:W-:Y:S02]  /*e0e0*/  LOP3.LUT R27, R6, 0x380, RZ, 0xc0, !PT ;  /* 0x00000380061b7812 */ /* 0x000fe400078ec0ff */
[----:B------:R-:W-:Y:S02]  /*e0f0*/  LOP3.LUT R177, R26, 0x380, RZ, 0xc0, !PT ;  /* 0x000003801ab17812 */ /* 0x000fe400078ec0ff */
[----:B------:R-:W-:Y:S02]  /*e100*/  SHF.R.U64 R44, R44, 0x3, RZ ;  /* 0x000000032c2c7819 */ /* 0x000fe400000012ff */
[----:B------:R-:W-:-:S02]  /*e110*/  LOP3.LUT R94, R213, 0x380, RZ, 0xc0, !PT ;  /* 0x00000380d55e7812 */ /* 0x000fc400078ec0ff */
[----:B------:R-:W-:Y:S02]  /*e120*/  MOV R127, R126 ;  /* 0x0000007e007f7202 */ /* 0x000fe40000000f00 */
[----:B------:R-:W-:Y:S02]  /*e130*/  LOP3.LUT R175, R30, 0x380, RZ, 0xc0, !PT ;  /* 0x000003801eaf7812 */ /* 0x000fe400078ec0ff */
[----:B------:R-:W-:Y:S01]  /*e140*/  LOP3.LUT R36, R36, R179, RZ, 0x3c, !PT ;  /* 0x000000b324247212 */ /* 0x000fe200078e3cff */
[----:B------:R0:W-:Y:S01]  /*e150*/  STSM.16.M88.4 [R127], R8 ;  /* 0x000000087f007844 */ /* 0x0001e20000000200 */
[----:B------:R-:W-:Y:S02]  /*e160*/  LOP3.LUT R98, R215, 0x380, RZ, 0xc0, !PT ;  /* 0x00000380d7627812 */ /* 0x000fe400078ec0ff */
[----:B------:R-:W-:Y:S02]  /*e170*/  SHF.R.U64 R48, R48, 0x3, RZ ;  /* 0x0000000330307819 */ /* 0x000fe400000012ff */
[----:B------:R-:W-:-:S02]  /*e180*/  LOP3.LUT R179, R106, 0x380, RZ, 0xc0, !PT ;  /* 0x000003806ab37812 */ /* 0x000fc400078ec0ff */
[----:B------:R-:W-:Y:S02]  /*e190*/  LOP3.LUT R40, R40, R181, RZ, 0x3c, !PT ;  /* 0x000000b528287212 */ /* 0x000fe400078e3cff */
[----:B------:R-:W-:Y:S02]  /*e1a0*/  SHF.R.U64 R52, R52, 0x3, RZ ;  /* 0x0000000334347819 */ /* 0x000fe400000012ff */
[----:B------:R-:W-:Y:S02]  /*e1b0*/  SHF.R.U64 R27, R27, 0x3, RZ ;  /* 0x000000031b1b7819 */ /* 0x000fe400000012ff */
[----:B------:R-:W-:Y:S02]  /*e1c0*/  SHF.R.U64 R177, R177, 0x3, RZ ;  /* 0x00000003b1b17819 */ /* 0x000fe400000012ff */
[----:B------:R-:W-:Y:S02]  /*e1d0*/  LOP3.LUT R44, R44, R183, RZ, 0x3c, !PT ;  /* 0x000000b72c2c7212 */ /* 0x000fe400078e3cff */
[----:B------:R-:W-:-:S02]  /*e1e0*/  SHF.R.U64 R94, R94, 0x3, RZ ;  /* 0x000000035e5e7819 */ /* 0x000fc400000012ff */
[----:B------:R-:W-:Y:S02]  /*e1f0*/  LOP3.LUT R181, R110, 0x380, RZ, 0xc0, !PT ;  /* 0x000003806eb57812 */ /* 0x000fe400078ec0ff */
[----:B------:R-:W-:Y:S02]  /*e200*/  SHF.R.U64 R175, R175, 0x3, RZ ;  /* 0x00000003afaf7819 */ /* 0x000fe400000012ff */
[----:B------:R-:W-:Y:S02]  /*e210*/  SHF.R.U64 R98, R98, 0x3, RZ ;  /* 0x0000000362627819 */ /* 0x000fe400000012ff */
[----:B------:R-:W-:Y:S02]  /*e220*/  LOP3.LUT R183, R114, 0x380, RZ, 0xc0, !PT ;  /* 0x0000038072b77812 */ /* 0x000fe400078ec0ff */
[----:B------:R-:W-:Y:S02]  /*e230*/  LOP3.LUT R48, R48, R189, RZ, 0x3c, !PT ;  /* 0x000000bd30307212 */ /* 0x000fe400078e3cff */
[----:B------:R-:W-:-:S02]  /*e240*/  SHF.R.U64 R179, R179, 0x3, RZ ;  /* 0x00000003b3b37819 */ /* 0x000fc400000012ff */
[----:B------:R-:W-:Y:S02]  /*e250*/  MOV R126, R32 ;  /* 0x00000020007e7202 */ /* 0x000fe40000000f00 */
[----:B0-----:R-:W-:Y:S02]  /*e260*/  F2FP.BF16.F32.PACK_AB R8, R171, R173 ;  /* 0x000000adab08723e */ /* 0x001fe400000010ff */
[----:B------:R-:W-:Y:S02]  /*e270*/  F2FP.BF16.F32.PACK_AB R9, R35, R34 ;  /* 0x000000222309723e */ /* 0x000fe400000010ff */
[----:B------:R-:W-:Y:S02]  /*e280*/  F2FP.BF16.F32.PACK_AB R10, R169, R172 ;  /* 0x000000aca90a723e */ /* 0x000fe400000010ff */
[----:B------:R-:W-:Y:S02]  /*e290*/  F2FP.BF16.F32.PACK_AB R11, R39, R38 ;  /* 0x00000026270b723e */ /* 0x000fe400000010ff */
[----:B------:R-:W-:-:S02]  /*e2a0*/  LOP3.LUT R52, R52, R211, RZ, 0x3c, !PT ;  /* 0x000000d334347212 */ /* 0x000fc400078e3cff */
[----:B------:R-:W-:Y:S01]  /*e2b0*/  LOP3.LUT R118, R27, R6, RZ, 0x3c, !PT ;  /* 0x000000061b767212 */ /* 0x000fe200078e3cff */
[----:B------:R0:W-:Y:S01]  /*e2c0*/  STSM.16.M88.4 [R126], R8 ;  /* 0x000000087e007844 */ /* 0x0001e20000000200 */
[----:B------:R-:W-:Y:S02]  /*e2d0*/  LOP3.LUT R20, R177, R26, RZ, 0x3c, !PT ;  /* 0x0000001ab1147212 */ /* 0x000fe400078e3cff */
[----:B------:R-:W-:Y:S02]  /*e2e0*/  MOV R36, R36 ;  /* 0x0000002400247202 */ /* 0x000fe40000000f00 */
[----:B------:R-:W-:Y:S02]  /*e2f0*/  LOP3.LUT R94, R94, R213, RZ, 0x3c, !PT ;  /* 0x000000d55e5e7212 */ /* 0x000fe400078e3cff */
[----:B------:R-:W-:Y:S01]  /*e300*/  SHF.R.U64 R181, R181, 0x3, RZ ;  /* 0x00000003b5b57819 */ /* 0x000fe200000012ff */
[----:B------:R1:W-:Y:S01]  /*e310*/  STSM.16.M88.4 [R36], R12 ;  /* 0x0000000c24007844 */ /* 0x0003e20000000200 */
[----:B------:R-:W-:-:S02]  /*e320*/  LOP3.LUT R122, R175, R30, RZ, 0x3c, !PT ;  /* 0x0000001eaf7a7212 */ /* 0x000fc400078e3cff */
[----:B------:R-:W-:Y:S02]  /*e330*/  MOV R40, R40 ;  /* 0x0000002800287202 */ /* 0x000fe40000000f00 */
[----:B------:R-:W-:Y:S02]  /*e340*/  F2FP.BF16.F32.PACK_AB R26, R28, R161 ;  /* 0x000000a11c1a723e */ /* 0x000fe400000010ff */
[----:B------:R-:W-:Y:S02]  /*e350*/  F2FP.BF16.F32.PACK_AB R27, R55, R54 ;  /* 0x00000036371b723e */ /* 0x000fe400000010ff */
[----:B------:R-:W-:Y:S02]  /*e360*/  F2FP.BF16.F32.PACK_AB R88, R89, R88 ;  /* 0x000000585958723e */ /* 0x000fe400000010ff */
[----:B------:R-:W-:Y:S01]  /*e370*/  F2FP.BF16.F32.PACK_AB R96, R97, R96 ;  /* 0x000000606160723e */ /* 0x000fe200000010ff */
[----:B------:R2:W-:Y:S01]  /*e380*/  STSM.16.M88.4 [R40], R24 ;  /* 0x0000001828007844 */ /* 0x0005e20000000200 */
[----:B------:R-:W-:-:S02]  /*e390*/  LOP3.LUT R98, R98, R215, RZ, 0x3c, !PT ;  /* 0x000000d762627212 */ /* 0x000fc400078e3cff */
        /* <DEDUP_REMOVED lines=8> */
[----:B------:R-:W-:Y:S01]  /*e420*/  SHF.R.U64 R183, R183, 0x3, RZ ;  /* 0x00000003b7b77819 */ /* 0x000fe200000012ff */
[----:B0-----:R-:W-:Y:S01]  /*e430*/  IMAD.U32 R10, RZ, RZ, UR4 ;  /* 0x00000004ff0a7e24 */ /* 0x001fe2000f8e00ff */
[----:B------:R-:W-:Y:S01]  /*e440*/  MOV R44, R44 ;  /* 0x0000002c002c7202 */ /* 0x000fe20000000f00 */
[----:B------:R-:W-:Y:S01]  /*e450*/  IMAD.U32 R11, RZ, RZ, UR7 ;  /* 0x00000007ff0b7e24 */ /* 0x000fe2000f8e00ff */
[----:B------:R-:W-:Y:S02]  /*e460*/  F2FP.BF16.F32.PACK_AB R28, R57, R153 ;  /* 0x00000099391c723e */ /* 0x000fe400000010ff */
[----:B------:R-:W-:Y:S02]  /*e470*/  F2FP.BF16.F32.PACK_AB R30, R61, R60 ;  /* 0x0000003c3d1e723e */ /* 0x000fe400000010ff */
[----:B------:R-:W-:-:S02]  /*e480*/  LOP3.LUT R106, R179, R106, RZ, 0x3c, !PT ;  /* 0x0000006ab36a7212 */ /* 0x000fc400078e3cff */
[----:B------:R-:W-:Y:S01]  /*e490*/  MOV R48, R48 ;  /* 0x0000003000307202 */ /* 0x000fe20000000f00 */
[----:B------:R-:W-:Y:S01]  /*e4a0*/  STSM.16.M88.4 [R44], R28 ;  /* 0x0000001c2c007844 */ /* 0x000fe20000000200 */
[----:B------:R-:W-:Y:S02]  /*e4b0*/  MOV R52, R52 ;  /* 0x0000003400347202 */ /* 0x000fe40000000f00 */
[----:B------:R-:W-:Y:S01]  /*e4c0*/  F2FP.BF16.F32.PACK_AB R81, R83, R82 ;  /* 0x000000525351723e */ /* 0x000fe200000010ff */
[----:B------:R-:W-:Y:S01]  /*e4d0*/  STSM.16.M88.4 [R48], R64 ;  /* 0x0000004030007844 */ /* 0x000fe20000000200 */
[----:B------:R-:W-:Y:S02]  /*e4e0*/  LOP3.LUT R110, R181, R110, RZ, 0x3c, !PT ;  /* 0x0000006eb56e7212 */ /* 0x000fe400078e3cff */
[----:B------:R-:W-:Y:S01]  /*e4f0*/  MOV R94, R94 ;  /* 0x0000005e005e7202 */ /* 0x000fe20000000f00 */
[----:B------:R-:W-:Y:S01]  /*e500*/  STSM.16.M88.4 [R52], R72 ;  /* 0x0000004834007844 */ /* 0x000fe20000000200 */
[----:B------:R-:W-:-:S02]  /*e510*/  F2FP.BF16.F32.PACK_AB R82, R85, R84 ;  /* 0x000000545552723e */ /* 0x000fc400000010ff */
[----:B------:R-:W-:Y:S02]  /*e520*/  F2FP.BF16.F32.PACK_AB R83, R87, R86 ;  /* 0x000000565753723e */ /* 0x000fe400000010ff */
[----:B------:R-:W-:Y:S02]  /*e530*/  F2FP.BF16.F32.PACK_AB R89, R91, R90 ;  /* 0x0000005a5b59723e */ /* 0x000fe400000010ff */
[----:B------:R-:W-:Y:S01]  /*e540*/  LOP3.LUT R114, R183, R114, RZ, 0x3c, !PT ;  /* 0x00000072b7727212 */ /* 0x000fe200078e3cff */
[----:B------:R-:W-:Y:S01]  /*e550*/  STSM.16.M88.4 [R94], R80 ;  /* 0x000000505e007844 */ /* 0x000fe20000000200 */
[----:B------:R-:W-:Y:S02]  /*e560*/  MOV R33, R98 ;  /* 0x0000006200217202 */ /* 0x000fe40000000f00 */
[----:B------:R-:W-:Y:S02]  /*e570*/  F2FP.BF16.F32.PACK_AB R90, R93, R92 ;  /* 0x0000005c5d5a723e */ /* 0x000fe400000010ff */
[----:B------:R-:W-:-:S02]  /*e580*/  F2FP.BF16.F32.PACK_AB R91, R42, R19 ;  /* 0x000000132a5b723e */ /* 0x000fc400000010ff */
[----:B------:R-:W-:Y:S02]  /*e590*/  MOV R102, R102 ;  /* 0x0000006600667202 */ /* 0x000fe40000000f00 */
[----:B------:R-:W-:Y:S01]  /*e5a0*/  MOV R32, R106 ;  /* 0x0000006a00207202 */ /* 0x000fe20000000f00 */
[----:B------:R-:W-:Y:S01]  /*e5b0*/  STSM.16.M88.4 [R33], R88 ;  /* 0x0000005821007844 */ /* 0x000fe20000000200 */
[----:B------:R-:W-:Y:S02]  /*e5c0*/  F2FP.BF16.F32.PACK_AB R97, R50, R46 ;  /* 0x0000002e3261723e */ /* 0x000fe400000010ff */
[----:B------:R-:W-:Y:S02]  /*e5d0*/  F2FP.BF16.F32.PACK_AB R98, R101, R100 ;  /* 0x000000646562723e */ /* 0x000fe400000010ff */
[----:B------:R-:W-:Y:S02]  /*e5e0*/  F2FP.BF16.F32.PACK_AB R99, R58, R56 ;  /* 0x000000383a63723e */ /* 0x000fe400000010ff */
[----:B------:R-:W-:-:S02]  /*e5f0*/  F2FP.BF16.F32.PACK_AB R105, R154, R152 ;  /* 0x000000989a69723e */ /* 0x000fc400000010ff */
[----:B------:R-:W-:Y:S01]  /*e600*/  F2FP.BF16.F32.PACK_AB R106, R109, R108 ;  /* 0x0000006c6d6a723e */ /* 0x000fe200000010ff */
[----:B------:R-:W-:Y:S01]  /*e610*/  STSM.16.M88.4 [R102], R96 ;  /* 0x0000006066007844 */ /* 0x000fe20000000200 */
[----:B------:R-:W-:Y:S02]  /*e620*/  F2FP.BF16.F32.PACK_AB R107, R156, R155 ;  /* 0x0000009b9c6b723e */ /* 0x000fe400000010ff */
[----:B------:R-:W-:Y:S02]  /*e630*/  MOV R110, R110 ;  /* 0x0000006e006e7202 */ /* 0x000fe40000000f00 */
[----:B------:R-:W-:Y:S01]  /*e640*/  MOV R6, R122 ;  /* 0x0000007a00067202 */ /* 0x000fe20000000f00 */
[----:B------:R-:W-:Y:S01]  /*e650*/  STSM.16.M88.4 [R32], R104 ;  /* 0x0000006820007844 */ /* 0x000fe20000000200 */
[----:B------:R-:W-:Y:S02]  /*e660*/  F2FP.BF16.F32.PACK_AB R156, R113, R112 ;  /* 0x00000070719c723e */ /* 0x000fe400000010ff */
[----:B------:R-:W-:-:S02]  /*e670*/  F2FP.BF16.F32.PACK_AB R158, R117, R116 ;  /* 0x00000074759e723e */ /* 0x000fc400000010ff */
[----:B------:R-:W-:Y:S02]  /*e680*/  MOV R114, R114 ;  /* 0x0000007200727202 */ /* 0x000fe40000000f00 */
[----:B------:R-:W-:Y:S01]  /*e690*/  F2FP.BF16.F32.PACK_AB R121, R163, R162 ;  /* 0x000000a2a379723e */ /* 0x000fe200000010ff */
[----:B------:R-:W-:Y:S01]  /*e6a0*/  STSM.16.M88.4 [R110], R156 ;  /* 0x0000009c6e007844 */ /* 0x000fe20000000200 */
        /* <DEDUP_REMOVED lines=13> */
[----:B------:R0:W-:Y:S01]  /*e780*/  STSM.16.M88.4 [R6], R136 ;  /* 0x0000008806007844 */ /* 0x0001e20000000200 */
[----:B------:R-:W-:-:S02]  /*e790*/  F2FP.BF16.F32.PACK_AB R146, R149, R148 ;  /* 0x000000949592723e */ /* 0x000fc400000010ff */
        /* <DEDUP_REMOVED lines=9> */
[----:B------:R-:W-:Y:S01]  /*e830*/  IMAD.WIDE R8, R9, 0x2, R4 ;  /* 0x0000000209087825 */ /* 0x000fe200078e0204 */
[----:B------:R-:W-:-:S03]  /*e840*/  ULDC UR4, c[0x0][0xb88] ;  /* 0x0002e20000047ab9 */ /* 0x000fc60000000800 */
[----:B------:R-:W-:Y:S01]  /*e850*/  IMAD.U32 R4, RZ, RZ, UR4 ;  /* 0x00000004ff047e24 */ /* 0x000fe2000f8e00ff */
[----:B-1----:R-:W4:Y:S01]  /*e860*/  @P0 LDG.E R13, desc[UR44][R10.64] ;  /* 0x0000002c0a0d0981 */ /* 0x002f22000c1e1900 */
[----:B------:R-:W-:Y:S01]  /*e870*/  IMAD.U32 R14, RZ, RZ, UR8 ;  /* 0x00000008ff0e7e24 */ /* 0x000fe2000f8e00ff */
[C---:B------:R-:W-:Y:S01]  /*e880*/  IADD3 R5, P2, R8.reuse, 0x1000, RZ ;  /* 0x0000100008057810 */ /* 0x040fe20007f5e0ff */
[----:B------:R-:W-:Y:S01]  /*e890*/  IMAD.U32 R15, RZ, RZ, UR9 ;  /* 0x00000009ff0f7e24 */ /* 0x000fe2000f8e00ff */
[C---:B--2---:R-:W-:Y:S02]  /*e8a0*/  IADD3 R25, P1, R8.reuse, 0x2000, RZ ;  /* 0x0000200008197810 */ /* 0x044fe40007f3e0ff */
[----:B0-----:R-:W-:Y:S02]  /*e8b0*/  P2R R6, PR, RZ, 0x4 ;  /* 0x00000004ff067803 */ /* 0x001fe40000000000 */
        /* <DEDUP_REMOVED lines=24> */
[----:B----4-:R-:W-:Y:S01]  /*ea40*/  @P0 R2UR UR4, R13 ;  /* 0x000000000d0402ca */ /* 0x010fe200000e0000 */
[----:B---3--:R-:W-:-:S14]  /*ea50*/  @P6 BRA `(.L_x_5345) ;  /* 0x0000000000106947 */ /* 0x008fdc0003800000 */
[----:B------:R-:W-:Y:S05]  /*ea60*/  @!P0 BRA `(.L_x_5345) ;  /* 0x00000000000c8947 */ /* 0x000fea0003800000 */
[----:B------:R-:W2:Y:S04]  /*ea70*/  LDG.E R5, desc[UR44][R10.64] ;  /* 0x0000002c0a057981 */ /* 0x000ea8000c1e1900 */
[----:B-----5:R-:W2:Y:S02]  /*ea80*/  LDG.E R4, desc[UR44][R10.64+0x4] ;  /* 0x0000042c0a047981 */ /* 0x020ea4000c1e1900 */
[----:B--2---:R-:W-:-:S07]  /*ea90*/  IMAD.IADD R4, R4, 0x1, -R5 ;  /* 0x0000000104047824 */ /* 0x004fce00078e0a05 */
.L_x_5345:
        /* <DEDUP_REMOVED lines=72> */
[----:B------:R-:W-:Y:S01]  /*ef20*/  VIADD R21, R22, UR38 ;  /* 0x0000002616157c36 */ /* 0x000fe20008000000 */
[----:B------:R-:W-:-:S02]  /*ef30*/  UIMAD UR7, UR39, UR11, UR7 ;  /* 0x0000000b270772a4 */ /* 0x000fc4000f8e0207 */
[----:B------:R-:W-:Y:S02]  /*ef40*/  UIMAD UR10, UR40, UR12, URZ ;  /* 0x0000000c280a72a4 */ /* 0x000fe4000f8e023f */
[----:B------:R-:W-:Y:S02]  /*ef50*/  UIADD3 UR9, UR9, UR7, URZ ;  /* 0x0000000709097290 */ /* 0x000fe4000fffe03f */
        /* <DEDUP_REMOVED lines=34> */
.L_x_5346:
        /* <DEDUP_REMOVED lines=20> */
[----:B------:R-:W0:Y:S01]  /*f2c0*/  @P2 LDC R19, c[0x0][0xcec] ;  /* 0x00033b00ff132b82 */ /* 0x000e220000000800 */
[----:B------:R-:W-:Y:S01]  /*f2d0*/  IMAD.SHL.U32 R3, R3, 0x4, RZ ;  /* 0x0000000403037824 */ /* 0x000fe200078e00ff */
[----:B------:R-:W-:Y:S01]  /*f2e0*/  ISETP.GE.AND P0, PT, R194, UR12, PT ;  /* 0x0000000cc2007c0c */ /* 0x000fe2000bf06270 */
[----:B------:R-:W-:Y:S01]  /*f2f0*/  UIMAD UR7, UR14, UR10, URZ ;  /* 0x0000000a0e0772a4 */ /* 0x000fe2000f8e023f */
[----:B------:R-:W5:Y:S04]  /*f300*/  LD.E.128 R48, desc[UR44][R48.64] ;  /* 0x0000002c30307980 */ /* 0x000f68000c101d00 */
[----:B------:R-:W1:Y:S01]  /*f310*/  @P2 LDC R21, c[0x0][0xcf0] ;  /* 0x00033c00ff152b82 */ /* 0x000e620000000800 */
        /* <DEDUP_REMOVED lines=8> */
[----:B------:R-:W-:Y:S01]  /*f3a0*/  IMAD.SHL.U32 R6, R5, 0x8, RZ ;  /* 0x0000000805067824 */ /* 0x000fe200078e00ff */
[----:B------:R-:W-:Y:S01]  /*f3b0*/  UIMAD UR4, UR15, UR10, URZ ;  /* 0x0000000a0f0472a4 */ /* 0x000fe2000f8e023f */
[----:B------:R-:W-:Y:S01]  /*f3c0*/  VIADD R82, R0, UR38 ;  /* 0x0000002600527c36 */ /* 0x000fe20008000000 */
[----:B------:R-:W-:Y:S01]  /*f3d0*/  SEL R0, RZ, 0xffffffff, P0 ;  /* 0xffffffffff007807 */ /* 0x000fe20000000000 */
[----:B------:R-:W-:Y:S01]  /*f3e0*/  UIMAD.WIDE.U32 UR8, UR39, UR10, UR8 ;  /* 0x0000000a270872a5 */ /* 0x000fe2000f8e0008 */
[----:B------:R-:W-:Y:S01]  /*f3f0*/  LOP3.LUT R5, R6, 0x8, R3, 0xe2, !PT ;  /* 0x0000000806057812 */ /* 0x000fe200078ee203 */
[----:B------:R-:W-:Y:S01]  /*f400*/  UIMAD UR4, UR39, UR11, UR4 ;  /* 0x0000000b270472a4 */ /* 0x000fe2000f8e0204 */
[----:B------:R-:W5:Y:S01]  /*f410*/  LD.E.128 R52, desc[UR44][R52.64] ;  /* 0x0000002c34347980 */ /* 0x000f62000c101d00 */
[----:B------:R-:W-:Y:S01]  /*f420*/  IMAD.SHL.U32 R6, R0, 0x10, RZ ;  /* 0x0000001000067824 */ /* 0x000fe200078e00ff */
[----:B------:R-:W-:Y:S01]  /*f430*/  ULDC.64 UR10, c[0x0][0xbf0] ;  /* 0x0002fc00000a7ab9 */ /* 0x000fe20000000a00 */
[----:B0-----:R-:W-:Y:S01]  /*f440*/  @P2 IMAD.HI.U32 R0, R82, R19, RZ ;  /* 0x0000001352002227 */ /* 0x001fe200078e00ff */
[----:B------:R-:W-:Y:S01]  /*f450*/  UIADD3 UR9, UR9, UR4, URZ ;  /* 0x0000000409097290 */ /* 0x000fe2000fffe03f */
[----:B------:R-:W5:Y:S01]  /*f460*/  LD.E.128 R56, desc[UR44][R56.64] ;  /* 0x0000002c38387980 */ /* 0x000f62000c101d00 */
[----:B------:R-:W-:Y:S01]  /*f470*/  UIMAD UR4, UR40, UR10, URZ ;  /* 0x0000000a280472a4 */ /* 0x000fe2000f8e023f */
[----:B------:R-:W-:Y:S01]  /*f480*/  IMAD.MOV.U32 R3, RZ, RZ, R82 ;  /* 0x000000ffff037224 */ /* 0x000fe200078e0052 */
[----:B------:R-:W-:Y:S01]  /*f490*/  UIMAD.WIDE.U32 UR8, UR41, UR10, UR8 ;  /* 0x0000000a290872a5 */ /* 0x000fe2000f8e0008 */
[----:B-1----:R-:W-:Y:S01]  /*f4a0*/  @P2 SHF.R.U32.HI R3, RZ, R21, R0 ;  /* 0x00000015ff032219 */ /* 0x002fe20000011600 */
        /* <DEDUP_REMOVED lines=20> */
[----:B------:R-:W-:Y:S01]  /*f5f0*/  IMAD R19, R3, UR9, R80 ;  /* 0x0000000903137c24 */ /* 0x000fe2000f8e0250 */
[----:B------:R-:W-:Y:S01]  /*f600*/  ISETP.GE.AND P0, PT, R201, UR12, PT ;  /* 0x0000000cc9007c0c */ /* 0x000fe2000bf06270 */
[----:B------:R-:W-:Y:S01]  /*f610*/  IMAD.WIDE.U32 R20, R3, UR8, R20 ;  /* 0x0000000803147c25 */ /* 0x000fe2000f8e0014 */
[----:B------:R-:W-:Y:S01]  /*f620*/  @!PT LDS RZ, [RZ] ;  /* 0x00000000fffff984 */ /* 0x000fe20000000800 */
[----:B------:R-:W-:Y:S01]  /*f630*/  @!PT LDS RZ, [RZ] ;  /* 0x00000000fffff984 */ /* 0x000fe20000000800 */
[----:B------:R-:W-:Y:S01]  /*f640*/  @!PT LDS RZ, [RZ] ;  /* 0x00000000fffff984 */ /* 0x000fe20000000800 */
[----:B------:R-:W-:Y:S01]  /*f650*/  @!PT LDS RZ, [RZ] ;  /* 0x00000000fffff984 */ /* 0x000fe20000000800 */
[----:B------:R0:W-:Y:S06]  /*f660*/  MEMBAR.ALL.CTA ;  /* 0x0000000000007992 */ /* 0x0001ec0000008000 */
[----:B0-----:R-:W0:Y:S01]  /*f670*/  FENCE.VIEW.ASYNC.S ;  /* 0x00000000000073c6 */ /* 0x001e220000000000 */
[----:B------:R-:W-:Y:S01]  /*f680*/  ULDC.64 UR8, c[0x0][0xbd8] ;  /* 0x0002f60000087ab9 */ /* 0x000fe20000000a00 */
[----:B------:R-:W-:Y:S01]  /*f690*/  LOP3.LUT R6, R83, 0x20, R6, 0xe2, !PT ;  /* 0x0000002053067812 */ /* 0x000fe200078ee206 */
[----:B------:R-:W-:Y:S01]  /*f6a0*/  IMAD R0, R0, UR8, RZ ;  /* 0x0000000800007c24 */ /* 0x000fe2000f8e02ff */
[----:B------:R-:W-:Y:S01]  /*f6b0*/  SEL R3, RZ, 0x40, P0 ;  /* 0x00000040ff037807 */ /* 0x000fe20000000000 */
[----:B------:R-:W-:Y:S01]  /*f6c0*/  IMAD.IADD R21, R21, 0x1, R19 ;  /* 0x0000000115157824 */ /* 0x000fe200078e0213 */
[----:B------:R-:W-:Y:S01]  /*f6d0*/  ISETP.GE.AND P0, PT, R200, UR12, PT ;  /* 0x0000000cc8007c0c */ /* 0x000fe2000bf06270 */
[----:B-----5:R-:W-:Y:S01]  /*f6e0*/  IMAD R88, R4, R81, RZ ;  /* 0x0000005104587224 */ /* 0x020fe200078e02ff */
[----:B------:R-:W-:Y:S01]  /*f6f0*/  LOP3.LUT R3, R6, R3, RZ, 0xfc, !PT ;  /* 0x0000000306037212 */ /* 0x000fe200078efcff */
[----:B------:R-:W-:Y:S01]  /*f700*/  VIADD R87, R198, UR38 ;  /* 0x00000026c6577c36 */ /* 0x000fe20008000000 */
[----:B------:R-:W-:Y:S01]  /*f710*/  SEL R6, RZ, 0x80, P0 ;  /* 0x00000080ff067807 */ /* 0x000fe20000000000 */
[C---:B------:R-:W-:Y:S01]  /*f720*/  IMAD R19, R5.reuse, UR9, R0 ;  /* 0x0000000905137c24 */ /* 0x040fe2000f8e0200 */
[----:B------:R-:W-:Y:S01]  /*f730*/  BSSY B1, `(.L_x_5347) ;  /* 0x000002d000017945 */ /* 0x000fe20003800000 */
[----:B------:R-:W-:Y:S01]  /*f740*/  IMAD.WIDE.U32 R4, R5, UR8, R20 ;  /* 0x0000000805047c25 */ /* 0x000fe2000f8e0014 */
[----:B------:R-:W-:Y:S01]  /*f750*/  ISETP.GE.AND P1, PT, R87, R88, PT ;  /* 0x000000585700720c */ /* 0x000fe20003f26270 */
[----:B------:R-:W-:Y:S01]  /*f760*/  ULDC.64 UR8, c[0x0][0xb80] ;  /* 0x0002e00000087ab9 */ /* 0x000fe20000000a00 */
[----:B------:R-:W-:Y:S01]  /*f770*/  LOP3.LUT R6, R3, R6, RZ, 0xfc, !PT ;  /* 0x0000000603067212 */ /* 0x000fe200078efcff */
[----:B------:R-:W-:Y:S01]  /*f780*/  IMAD.IADD R5, R5, 0x1, R19 ;  /* 0x0000000105057824 */ /* 0x000fe200078e0213 */
[----:B------:R-:W-:Y:S01]  /*f790*/  LEA R19, P2, R4, UR8, 0x1 ;  /* 0x0000000804137c11 */ /* 0x000fe2000f8408ff */
[----:B------:R-:W-:-:S03]  /*f7a0*/  VIADD R0, R17, 0x38820 ;  /* 0x0003882011007836 */ /* 0x000fc60000000000 */
[----:B------:R-:W-:Y:S01]  /*f7b0*/  LEA.HI.X R86, R4, UR9, R5, 0x1, P2 ;  /* 0x0000000904567c11 */ /* 0x000fe200090f0c05 */
[----:B0-----:R0:W1:Y:S01]  /*f7c0*/  SHFL.IDX PT, R20, R19, RZ, 0x181f ;  /* 0x00181fff13147589 */ /* 0x00106200000e0000 */
[----:B------:R-:W-:-:S03]  /*f7d0*/  PRMT R0, RZ, 0x654, R0 ;  /* 0x00000654ff007816 */ /* 0x000fc60000000000 */
[----:B------:R0:W2:Y:S01]  /*f7e0*/  SHFL.IDX PT, R21, R86, RZ, 0x181f ;  /* 0x00181fff56157589 */ /* 0x0000a200000e0000 */
[----:B------:R0:W-:Y:S01]  /*f7f0*/  SYNCS.ARRIVE.TRANS64.RED.A1T0 RZ, [R0+URZ], RZ ;  /* 0x000000ff00ff79a7 */ /* 0x0001e2000810043f */
        /* <DEDUP_REMOVED lines=32> */
.L_x_5348:
[----:B------:R-:W-:Y:S05]  /*fa00*/  BSYNC B1 ;  /* 0x0000000000017941 */ /* 0x000fea0003800000 */
.L_x_5347:
[----:B0-----:R-:W-:Y:S01]  /*fa10*/  VIADD R0, R87, 0x20 ;  /* 0x0000002057007836 */ /* 0x001fe20000000000 */
[----:B---3--:R0:W3:Y:S04]  /*fa20*/  SHFL.IDX PT, R9, R86, 0x1, 0x181f ;  /* 0x00381f0056097f89 */ /* 0x0080e800000e0000 */
[----:B------:R-:W-:Y:S01]  /*fa30*/  ISETP.GE.AND P0, PT, R0, R88, PT ;  /* 0x000000580000720c */ /* 0x000fe20003f06270 */
[----:B------:R0:W4:-:S12]  /*fa40*/  SHFL.IDX PT, R8, R19, 0x1, 0x181f ;  /* 0x00381f0013087f89 */ /* 0x00011800000e0000 */
[----:B0-----:R-:W-:Y:S05]  /*fa50*/  @P0 BRA `(.L_x_5349) ;  /* 0x0000001000040947 */ /* 0x001fea0003800000 */
[----:B------:R-:W-:Y:S02]  /*fa60*/  ISETP.GE.AND P0, PT, R23, UR12, PT ;  /* 0x0000000c17007c0c */ /* 0x000fe4000bf06270 */
[----:B------:R-:W-:Y:S02]  /*fa70*/  ISETP.GE.AND P5, PT, R196, UR12, PT ;  /* 0x0000000cc4007c0c */ /* 0x000fe4000bfa6270 */
[----:B------:R-:W-:Y:S02]  /*fa80*/  ISETP.GE.AND P3, PT, R195, UR12, PT ;  /* 0x0000000cc3007c0c */ /* 0x000fe4000bf66270 */
[----:B------:R-:W-:Y:S02]  /*fa90*/  ISETP.GE.AND P2, PT, R194, UR12, PT ;  /* 0x0000000cc2007c0c */ /* 0x000fe4000bf46270 */
[----:B------:R-:W-:-:S05]  /*faa0*/  ISETP.GE.AND P1, PT, R193, UR12, PT ;  /* 0x0000000cc1007c0c */ /* 0x000fca000bf26270 */
[----:B---34-:R-:W-:Y:S02]  /*fab0*/  @!P0 IMAD.WIDE R4, R23, 0x2, R8 ;  /* 0x0000000217048825 */ /* 0x018fe400078e0208 */
        /* <DEDUP_REMOVED lines=27> */
.L_x_5344:
        /* <DEDUP_REMOVED lines=31> */
.L_x_5350:
        /* <DEDUP_REMOVED lines=45> */
.L_x_5352:
[----:B------:R-:W-:Y:S05]  /*10130*/  BSYNC B1 ;  /* 0x0000000000017941 */ /* 0x000fea0003800000 */
.L_x_5351:
        /* <DEDUP_REMOVED lines=110> */
.L_x_5354:
[----:B------:R-:W-:Y:S05]  /*10820*/  BSYNC B1 ;  /* 0x0000000000017941 */ /* 0x000fea0003800000 */
.L_x_5353:
        /* <DEDUP_REMOVED lines=36> */
.L_x_5349:
[----:B------:R-:W-:Y:S05]  /*10a70*/  BSYNC B0 ;  /* 0x0000000000007941 */ /* 0x000fea0003800000 */
.L_x_5343:
[----:B------:R-:W-:Y:S02]  /*10a80*/  ULDC UR4, c[0x0][0xd3c] ;  /* 0x00034f0000047ab9 */ /* 0x000fe40000000800 */
[----:B------:R-:W-:-:S13]  /*10a90*/  ISETP.GE.AND P0, PT, R7, UR4, PT ;  /* 0x0000000407007c0c */ /* 0x000fda000bf06270 */
[----:B------:R-:W-:Y:S05]  /*10aa0*/  @!P0 BRA `(.L_x_5355) ;  /* 0xffffff0400748947 */ /* 0x000fea000383ffff */
[----:B------:R-:W-:Y:S05]  /*10ab0*/  EXIT ;  /* 0x000000000000794d */ /* 0x000fea0003800000 */
.L_x_5303:
        /* <DEDUP_REMOVED lines=18> */
.L_x_5356:
        /* <DEDUP_REMOVED lines=42> */
.L_x_5362:
        /* <DEDUP_REMOVED lines=12> */
.L_x_5361:
[----:B------:R-:W-:Y:S05]  /*10f40*/  BSYNC B0 ;  /* 0x0000000000007941 */ /* 0x000fea0003800000 */
.L_x_5360:
        /* <DEDUP_REMOVED lines=21> */
.L_x_5358:
        /* <DEDUP_REMOVED lines=20> */
.L_x_5363:
        /* <DEDUP_REMOVED lines=56> */
.L_x_5359:
[----:B------:R-:W-:Y:S02]  /*11560*/  IMAD.MOV.U32 R17, RZ, RZ, RZ ;  /* 0x000000ffff117224 */ /* 0x000fe400078e00ff */
[----:B------:R-:W-:Y:S02]  /*11570*/  IMAD.U32 R16, RZ, RZ, UR6 ;  /* 0x00000006ff107e24 */ /* 0x000fe4000f8e00ff */
[----:B------:R-:W-:-:S07]  /*11580*/  IMAD.MOV.U32 R18, RZ, RZ, RZ ;  /* 0x000000ffff127224 */ /* 0x000fce00078e00ff */
.L_x_5364:
[----:B------:R-:W-:-:S13]  /*11590*/  ISETP.NE.AND P0, PT, R0, RZ, PT ;  /* 0x000000ff0000720c */ /* 0x000fda0003f05270 */
[----:B------:R-:W1:Y:S01]  /*115a0*/  @!P0 S2R R3, SR_CgaCtaId ;  /* 0x0000000000038919 */ /* 0x000e620000008800 */
[----:B------:R-:W-:-:S04]  /*115b0*/  @!P0 MOV R0, 0x400 ;  /* 0x0000040000008802 */ /* 0x000fc80000000f00 */
[----:B-1----:R-:W-:-:S05]  /*115c0*/  @!P0 LEA R0, R3, R0, 0x18 ;  /* 0x0000000003008211 */ /* 0x002fca00078ec0ff */
[----:B------:R2:W-:Y:S01]  /*115d0*/  @!P0 STS.128 [R0+0x388d0], R16 ;  /* 0x0388d01000008388 */ /* 0x0005e20000000c00 */
[----:B------:R-:W-:Y:S06]  /*115e0*/  BAR.ARV 0x5, 0x180 ;  /* 0x0146000000007b1d */ /* 0x000fec0000002000 */
.L_x_5357:
        /* <DEDUP_REMOVED lines=11> */
[----:B------:R-:W-:Y:S01]  /*116a0*/  ULDC UR37, c[0x0][0xc] ;  /* 0x0000030000257ab9 */ /* 0x000fe20000000800 */
[----:B------:R-:W-:Y:S01]  /*116b0*/  ULDC.64 UR38, c[0x0][0x198] ;  /* 0x0000660000267ab9 */ /* 0x000fe20000000a00 */
        /* <DEDUP_REMOVED lines=26> */
.L_x_5489:
        /* <DEDUP_REMOVED lines=56> */
.L_x_5366:
        /* <DEDUP_REMOVED lines=12> */
.L_x_5367:
[----:B------:R-:W-:Y:S05]  /*11ca0*/  @!P0 BRA `(.L_x_5368) ;  /* 0x00000000000c8947 */ /* 0x000fea0003800000 */
[----:B------:R-:W2:Y:S04]  /*11cb0*/  LDG.E R6, desc[UR44][R4.64] ;  /* 0x0000002c04067981 */ /* 0x000ea8000c1e1900 */
[----:B------:R-:W2:Y:S02]  /*11cc0*/  LDG.E R4, desc[UR44][R4.64+0x4] ;  /* 0x0000042c04047981 */ /* 0x000ea4000c1e1900 */
[----:B--2---:R-:W-:-:S07]  /*11cd0*/  IMAD.IADD R6, R4, 0x1, -R6 ;  /* 0x0000000104067824 */ /* 0x004fce00078e0a06 */
.L_x_5368:
        /* <DEDUP_REMOVED lines=9> */
[----:B----4-:R-:W-:Y:S01]  /*11d70*/  @P0 SHF.R.U32.HI R0, RZ, R3, R2 ;  /* 0x00000003ff000219 */ /* 0x010fe20000011602 */
[C---:B------:R-:W-:Y:S01]  /*11d80*/  VIADD R3, R6.reuse, 0x3f ;  /* 0x0000003f06037836 */ /* 0x040fe20000000000 */
[----:B------:R-:W-:-:S05]  /*11d90*/  IADD3 R2, R6, 0x40, -R9 ;  /* 0x0000004006027810 */ /* 0x000fca0007ffe809 */
[----:B------:R-:W-:Y:S01]  /*11da0*/  IMAD.IADD R0, R2, 0x1, R0 ;  /* 0x0000000102007824 */ /* 0x000fe200078e0200 */
[----:B------:R-:W-:-:S04]  /*11db0*/  SHF.R.S32.HI R2, RZ, 0x1f, R3 ;  /* 0x0000001fff027819 */ /* 0x000fc80000011403 */
[----:B------:R-:W-:Y:S02]  /*11dc0*/  LEA.HI R3, R2, R3, RZ, 0x6 ;  /* 0x0000000302037211 */ /* 0x000fe400078f30ff */
[----:B------:R-:W-:Y:S02]  /*11dd0*/  SHF.R.S32.HI R2, RZ, 0x1f, R0 ;  /* 0x0000001fff027819 */ /* 0x000fe40000011400 */
[----:B------:R-:W-:Y:S02]  /*11de0*/  SHF.R.S32.HI R3, RZ, 0x6, R3 ;  /* 0x00000006ff037819 */ /* 0x000fe40000011403 */
[----:B------:R-:W-:-:S04]  /*11df0*/  LEA.HI R2, R2, R0, RZ, 0x6 ;  /* 0x0000000002027211 */ /* 0x000fc800078f30ff */
        /* <DEDUP_REMOVED lines=22> */
.L_x_5370:
        /* <DEDUP_REMOVED lines=21> */
.L_x_5373:
[----:B------:R-:W-:Y:S05]  /*120b0*/  BSYNC B6 ;  /* 0x0000000000067941 */ /* 0x000fea0003800000 */
.L_x_5372:
        /* <DEDUP_REMOVED lines=21> */
.L_x_5376:
        /* <DEDUP_REMOVED lines=16> */
.L_x_5375:
[----:B------:R-:W-:Y:S05]  /*12310*/  BSYNC B6 ;  /* 0x0000000000067941 */ /* 0x000fea0003800000 */
.L_x_5374:
        /* <DEDUP_REMOVED lines=25> */
.L_x_5506:
[----:B--2---:R-:W2:Y:S01]  /*124b0*/  LDL.LU R5, [R1+0x8] ;  /* 0x0000080001057983 */ /* 0x004ea20000300800 */
[----:B------:R-:W-:Y:S02]  /*124c0*/  PLOP3.LUT P1, PT, PT, PT, PT, 0x8, 0x0 ;  /* 0x000000000000781c */ /* 0x000fe40003f2e170 */
[----:B---3--:R-:W-:Y:S01]  /*124d0*/  ISETP.NE.AND P0, PT, R14, RZ, PT ;  /* 0x000000ff0e00720c */ /* 0x008fe20003f05270 */
[----:B------:R3:W-:Y:S04]  /*124e0*/  STL [R1], R0 ;  /* 0x0000000001007387 */ /* 0x0007e80000100800 */
[----:B------:R3:W-:Y:S01]  /*124f0*/  STL [R1+0x2c], R4 ;  /* 0x00002c0401007387 */ /* 0x0007e20000100800 */
[----:B--2---:R-:W-:-:S05]  /*12500*/  LOP3.LUT R5, R5, 0xfffffffe, RZ, 0xc0, !PT ;  /* 0xfffffffe05057812 */ /* 0x004fca00078ec0ff */
[----:B------:R-:W-:-:S05]  /*12510*/  @P1 LOP3.LUT R5, R5, 0x1, RZ, 0xfc, !PT ;  /* 0x0000000105051812 */ /* 0x000fca00078efcff */
[----:B------:R3:W-:Y:S01]  /*12520*/  STL [R1+0x8], R5 ;  /* 0x0000080501007387 */ /* 0x0007e20000100800 */
[----:B------:R-:W-:Y:S05]  /*12530*/  @P0 BRA `(.L_x_5378) ;  /* 0x0000000400240947 */ /* 0x000fea0003800000 */
[----:B------:R-:W-:-:S03]  /*12540*/  UMOV UR4, 0xffffffff ;  /* 0xffffffff00047882 */ /* 0x000fc60000000000 */
[----:B------:R-:W-:Y:S05]  /*12550*/  BRA.DIV UR4, `(.L_x_5379) ;  /* 0x0000006a04ec7947 */ /* 0x000fea000b800000 */
[----:B------:R-:W-:-:S13]  /*12560*/  ELECT P6, URZ, PT ;  /* 0x00000000003f782f */ /* 0x000fda00038c0000 */
.L_x_5509:
[----:B------:R-:W-:Y:S05]  /*12570*/  @!P6 BRA `(.L_x_5378) ;  /* 0x000000040014e947 */ /* 0x000fea0003800000 */
[----:B------:R-:W-:-:S04]  /*12580*/  ISETP.NE.U32.AND P0, PT, R2, RZ, PT ;  /* 0x000000ff0200720c */ /* 0x000fc80003f05070 */
[----:B------:R-:W-:-:S13]  /*12590*/  ISETP.NE.AND.EX P0, PT, R3, RZ, PT, P0 ;  /* 0x000000ff0300720c */ /* 0x000fda0003f05300 */
[----:B------:R-:W-:Y:S05]  /*125a0*/  @!P0 BRA `(.L_x_5380) ;  /* 0x0000000000548947 */ /* 0x000fea0003800000 */
[----:B------:R-:W2:Y:S01]  /*125b0*/  LDC R6, c[0x0][0x43c] ;  /* 0x00010f00ff067b82 */ /* 0x000ea20000000800 */
[----:B01----:R-:W-:Y:S01]  /*125c0*/  IMAD.MOV.U32 R9, RZ, RZ, R4 ;  /* 0x000000ffff097224 */ /* 0x003fe200078e0004 */
[----:B------:R-:W-:-:S03]  /*125d0*/  ULDC.64 UR4, c[0x0][0x428] ;  /* 0x00010a0000047ab9 */ /* 0x000fc60000000a00 */
[----:B---3--:R-:W-:Y:S01]  /*125e0*/  IMAD.MOV.U32 R0, RZ, RZ, R9 ;  /* 0x000000ffff007224 */ /* 0x008fe200078e0009 */
        /* <DEDUP_REMOVED lines=17> */
.L_x_5380:
[----:B------:R-:W4:Y:S04]  /*12700*/  LDL R7, [R1+0x4] ;  /* 0x0000040001077983 */ /* 0x000f280000100800 */
[----:B--23--:R-:W4:Y:S04]  /*12710*/  LDL R0, [R1+0xc] ;  /* 0x00000c0001007983 */ /* 0x00cf280000100800 */
[----:B------:R-:W2:Y:S01]  /*12720*/  LDL R2, [R1+0x18] ;  /* 0x0000180001027983 */ /* 0x000ea20000100800 */
[----:B----4-:R-:W-:Y:S01]  /*12730*/  IMAD R0, R0, 0x8, R7 ;  /* 0x0000000800007824 */ /* 0x010fe200078e0207 */
[----:B--2---:R-:W-:-:S04]  /*12740*/  SHF.L.U32 R2, R2, 0x1f, RZ ;  /* 0x0000001f02027819 */ /* 0x004fc800000006ff */
[----:B------:R-:W2:Y:S02]  /*12750*/  SYNCS.PHASECHK.TRANS64.TRYWAIT P0, [R0+URZ+0x38840], R2 ;  /* 0x03884002000075a7 */ /* 0x000ea4000800017f */
[----:B--2---:R-:W-:Y:S05]  /*12760*/  @!P0 BRA `(.L_x_5381) ;  /* 0x0000006800888947 */ /* 0x004fea0003800000 */
.L_x_5510:
        /* <DEDUP_REMOVED lines=11> */
.L_x_5382:
[----:B------:R-:W3:Y:S04]  /*12820*/  LDL R6, [R1+0x4] ;  /* 0x0000040001067983 */ /* 0x000ee80000100800 */
[----:B------:R-:W3:Y:S04]  /*12830*/  LDL R5, [R1+0xc] ;  /* 0x00000c0001057983 */ /* 0x000ee80000100800 */
[----:B------:R-:W4:Y:S04]  /*12840*/  LDL R7, [R1+0x2c] ;  /* 0x00002c0001077983 */ /* 0x000f280000100800 */
[----:B------:R-:W5:Y:S04]  /*12850*/  LDL R4, [R1+0x20] ;  /* 0x0000200001047983 */ /* 0x000f680000100800 */
[----:B------:R-:W5:Y:S04]  /*12860*/  LDL R3, [R1] ;  /* 0x0000000001037983 */ /* 0x000f680000100800 */
[----:B--2---:R-:W2:Y:S01]  /*12870*/  LDL.LU R2, [R1+0x8] ;  /* 0x0000080001027983 */ /* 0x004ea20000300800 */
        /* <DEDUP_REMOVED lines=8> */
[----:B---3--:R-:W-:Y:S01]  /*12900*/  IMAD R0, R5, 0x2000, R6 ;  /* 0x0000200005007824 */ /* 0x008fe200078e0206 */
[----:B----4-:R-:W-:-:S04]  /*12910*/  R2UR UR11, R7 ;  /* 0x00000000070b72ca */ /* 0x010fc800000e0000 */
[----:B------:R-:W-:Y:S02]  /*12920*/  R2UR UR8, R0 ;  /* 0x00000000000872ca */ /* 0x000fe400000e0000 */
[----:B-----5:R-:W-:Y:S02]  /*12930*/  R2UR UR4, R4 ;  /* 0x00000000040472ca */ /* 0x020fe400000e0000 */
[----:B------:R-:W-:Y:S02]  /*12940*/  R2UR UR13, R3 ;  /* 0x00000000030d72ca */ /* 0x000fe400000e0000 */
[----:B--2---:R-:W-:-:S07]  /*12950*/  LOP3.LUT R2, R2, 0xfffffffe, RZ, 0xc0, !PT ;  /* 0xfffffffe02027812 */ /* 0x004fce00078ec0ff */
[----:B------:R-:W-:Y:S02]  /*12960*/  UIADD3 UR8, UR8, 0x22400, URZ ;  /* 0x0002240008087890 */ /* 0x000fe4000fffe03f */
[----:B------:R-:W-:Y:S01]  /*12970*/  ULEA UR11, UR11, UR4, 0x6 ;  /* 0x000000040b0b7291 */ /* 0x000fe2000f8e303f */
[----:B------:R-:W-:Y:S02]  /*12980*/  @P0 LOP3.LUT R2, R2, 0x1, RZ, 0xfc, !PT ;  /* 0x0000000102020812 */ /* 0x000fe400078efcff */
[----:B------:R-:W-:-:S03]  /*12990*/  UMOV UR4, 0x0 ;  /* 0x0000000000047882 */ /* 0x000fc60000000000 */
[----:B------:R2:W-:Y:S03]  /*129a0*/  STL [R1+0x8], R2 ;  /* 0x0000080201007387 */ /* 0x0005e60000100800 */
[----:B------:R2:W-:Y:S01]  /*129b0*/  UTMALDG.4D [UR8], [UR6], desc[UR4] ;  /* 0x00000408060075b4 */ /* 0x0005e20008019000 */
[----:B------:R-:W-:Y:S02]  /*129c0*/  NOP ;  /* 0x0000000000007918 */ /* 0x000fe40000000000 */
.L_x_5378:
[----:B---3--:R-:W3:Y:S04]  /*129d0*/  LDL R0, [R1+0x4] ;  /* 0x0000040001007983 */ /* 0x008ee80000100800 */
        /* <DEDUP_REMOVED lines=16> */
[----:B---3--:R-:W-:-:S05]  /*12ae0*/  SHF.R.S32.HI R0, RZ, 0x1f, R18 ;  /* 0x0000001fff007819 */ /* 0x008fca0000011412 */
        /* <DEDUP_REMOVED lines=19> */
.L_x_5384:
[----:B------:R-:W-:Y:S05]  /*12c20*/  BSYNC B6 ;  /* 0x0000000000067941 */ /* 0x000fea0003800000 */
.L_x_5383:
[----:B------:R-:W3:Y:S01]  /*12c30*/  LDL R4, [R1+0x40] ;  /* 0x0000400001047983 */ /* 0x000ee20000100800 */
[----:B------:R-:W4:Y:S01]  /*12c40*/  LDC R7, c[0x0][0x448] ;  /* 0x00011200ff077b82 */ /* 0x000f220000000800 */
[----:B------:R-:W-:Y:S01]  /*12c50*/  ULDC.64 UR4, c[0x0][0x298] ;  /* 0x0000a60000047ab9 */ /* 0x000fe20000000a00 */
[----:B------:R-:W-:Y:S01]  /*12c60*/  ULDC.64 UR6, c[0x0][0x280] ;  /* 0x0000a00000067ab9 */ /* 0x000fe20000000a00 */
[----:B------:R-:W3:Y:S04]  /*12c70*/  LDL R10, [R1+0x28] ;  /* 0x00002800010a7983 */ /* 0x000ee80000100800 */
[----:B01----:R-:W3:Y:S01]  /*12c80*/  LDL R9, [R1+0x4c] ;  /* 0x00004c0001097983 */ /* 0x003ee20000100800 */
[----:B--2---:R-:W0:Y:S01]  /*12c90*/  S2R R2, SR_TID.X ;  /* 0x0000000000027919 */ /* 0x004e220000002100 */
[----:B------:R-:W1:Y:S02]  /*12ca0*/  S2R R0, SR_TID.X ;  /* 0x0000000000007919 */ /* 0x000e640000002100 */
[----:B------:R-:W2:Y:S04]  /*12cb0*/  LDL R8, [R1+0x50] ;  /* 0x0000500001087983 */ /* 0x000ea80000100800 */
[----:B------:R-:W2:Y:S01]  /*12cc0*/  LDL R6, [R1+0x38] ;  /* 0x0000380001067983 */ /* 0x000ea20000100800 */
[----:B----4-:R-:W-:-:S13]  /*12cd0*/  ISETP.NE.AND P0, PT, R7, 0x1, PT ;  /* 0x000000010700780c */ /* 0x010fda0003f05270 */
[----:B------:R-:W4:Y:S01]  /*12ce0*/  @P0 LDC R3, c[0x0][0x450] ;  /* 0x00011400ff030b82 */ /* 0x000f220000000800 */
[----:B0-----:R-:W-:-:S04]  /*12cf0*/  LOP3.LUT R2, R2, 0x7f, RZ, 0xc0, !PT ;  /* 0x0000007f02027812 */ /* 0x001fc800078ec0ff */
[----:B------:R-:W-:Y:S01]  /*12d00*/  SHF.R.U32.HI R2, RZ, 0x3, R2 ;  /* 0x00000003ff027819 */ /* 0x000fe20000011602 */
[----:B-1----:R-:W-:-:S05]  /*12d10*/  IMAD.SHL.U32 R0, R0, 0x10, RZ ;  /* 0x0000001000007824 */ /* 0x002fca00078e00ff */
[----:B------:R-:W-:Y:S02]  /*12d20*/  LOP3.LUT R0, R2, 0x70, R0, 0xf8, !PT ;  /* 0x0000007002007812 */ /* 0x000fe400078ef800 */
[----:B------:R-:W0:Y:S03]  /*12d30*/  @P0 LDC R2, c[0x0][0x44c] ;  /* 0x00011300ff020b82 */ /* 0x000e260000000800 */
[----:B------:R-:W-:-:S04]  /*12d40*/  IMAD R5, R17, 0x40, R0 ;  /* 0x0000004011057824 */ /* 0x000fc800078e0200 */
[----:B------:R-:W-:Y:S01]  /*12d50*/  IMAD.MOV.U32 R0, RZ, RZ, R5 ;  /* 0x000000ffff007224 */ /* 0x000fe200078e0005 */
[----:B------:R1:W-:Y:S01]  /*12d60*/  STL [R1+0x24], R5 ;  /* 0x0000240501007387 */ /* 0x0003e20000100800 */
[----:B0-----:R-:W-:-:S05]  /*12d70*/  @P0 IMAD.HI.U32 R2, R5, R2, RZ ;  /* 0x0000000205020227 */ /* 0x001fca00078e00ff */
[----:B----4-:R-:W-:Y:S01]  /*12d80*/  @P0 SHF.R.U32.HI R0, RZ, R3, R2 ;  /* 0x00000003ff000219 */ /* 0x010fe20000011602 */
[----:B---3--:R-:W-:-:S04]  /*12d90*/  IMAD R2, R4, UR4, RZ ;  /* 0x0000000404027c24 */ /* 0x008fc8000f8e02ff */
        /* <DEDUP_REMOVED lines=10> */
[----:B--2---:R-:W-:Y:S02]  /*12e40*/  IMAD R4, R8, UR4, RZ ;  /* 0x0000000408047c24 */ /* 0x004fe4000f8e02ff */
[----:B------:R-:W2:Y:S01]  /*12e50*/  S2R R8, SR_TID.X ;  /* 0x0000000000087919 */ /* 0x000ea20000002100 */
        /* <DEDUP_REMOVED lines=13> */
[----:B--2---:R-:W-:Y:S02]  /*12f30*/  IMAD.SHL.U32 R10, R8, 0x8, RZ ;  /* 0x00000008080a7824 */ /* 0x004fe400078e00ff */
[----:B------:R-:W-:Y:S02]  /*12f40*/  IMAD R6, R6, UR4, RZ ;  /* 0x0000000406067c24 */ /* 0x000fe4000f8e02ff */
[----:B-1----:R-:W-:Y:S01]  /*12f50*/  IMAD.WIDE.U32 R4, R0, UR4, R2 ;  /* 0x0000000400047c25 */ /* 0x002fe2000f8e0002 */
        /* <DEDUP_REMOVED lines=47> */
.L_x_5519:
        /* <DEDUP_REMOVED lines=12> */
.L_x_5386:
        /* <DEDUP_REMOVED lines=38> */
.L_x_5388:
[----:B------:R-:W-:Y:S05]  /*13570*/  BSYNC B6 ;  /* 0x0000000000067941 */ /* 0x000fea0003800000 */
.L_x_5387:
        /* <DEDUP_REMOVED lines=188> */
.L_x_5529:
        /* <DEDUP_REMOVED lines=31> */
.L_x_5391:
[----:B------:R-:W-:Y:S05]  /*14330*/  BSYNC B0 ;  /* 0x0000000000007941 */ /* 0x000fea0003800000 */
.L_x_5390:
[----:B--2---:R2:W5:Y:S01]  /*14340*/  LDL R0, [R1+0x4] ;  /* 0x0000040001007983 */ /* 0x0045620000100800 */
[----:B------:R-:W-:Y:S01]  /*14350*/  PLOP3.LUT P0, PT, PT, PT, PT, 0x80, 0x0 ;  /* 0x000000000000781c */ /* 0x000fe20003f0f070 */
[----:B------:R-:W-:-:S12]  /*14360*/  NOP ;  /* 0x0000000000007918 */ /* 0x000fd80000000000 */
.L_x_5392:
        /* <DEDUP_REMOVED lines=19> */
.L_x_5530:
[----:B------:R-:W-:Y:S05]  /*144a0*/  BSYNC B0 ;  /* 0x0000000000007941 */ /* 0x000fea0003800000 */
.L_x_5393:
        /* <DEDUP_REMOVED lines=16> */
.L_x_5531:
[----:B------:R-:W-:Y:S05]  /*145b0*/  BSYNC B1 ;  /* 0x0000000000017941 */ /* 0x000fea0003800000 */
.L_x_5397:
        /* <DEDUP_REMOVED lines=9> */
.L_x_5400:
[----:B------:R-:W-:Y:S05]  /*14650*/  BSYNC B1 ;  /* 0x0000000000017941 */ /* 0x000fea0003800000 */
.L_x_5399:
[----:B------:R-:W3:Y:S04]  /*14660*/  LDL R5, [R1+0x20] ;  /* 0x0000200001057983 */ /* 0x000ee80000100800 */
[----:B------:R-:W3:Y:S04]  /*14670*/  LDL.LU R3, [R1+0x2c] ;  /* 0x00002c0001037983 */ /* 0x000ee80000300800 */
[----:B------:R-:W4:Y:S04]  /*14680*/  LDL R4, [R1+0x4] ;  /* 0x0000040001047983 */ /* 0x000f280000100800 */
[----:B0-----:R-:W4:Y:S01]  /*14690*/  LDL R2, [R1+0xc] ;  /* 0x00000c0001027983 */ /* 0x001f220000100800 */
[----:B------:R-:W-:Y:S01]  /*146a0*/  UIADD3 UR4, UP0, UR38, 0x470, URZ ;  /* 0x0000047026047890 */ /* 0x000fe2000ff1e03f */
[----:B------:R-:W-:Y:S01]  /*146b0*/  PLOP3.LUT P0, PT, PT, PT, PT, 0x80, 0x0 ;  /* 0x000000000000781c */ /* 0x000fe20003f0f070 */
[----:B------:R-:W-:Y:S01]  /*146c0*/  VIADD R0, R0, 0x38850 ;  /* 0x0003885000007836 */ /* 0x000fe20000000000 */
[----:B------:R-:W-:Y:S01]  /*146d0*/  UMOV UR6, 0x0 ;  /* 0x0000000000067882 */ /* 0x000fe20000000000 */
[----:B------:R-:W-:Y:S01]  /*146e0*/  UIADD3.X UR5, URZ, UR39, URZ, UP0, !UPT ;  /* 0x000000273f057290 */ /* 0x000fe200087fe43f */
[----:B------:R-:W-:Y:S01]  /*146f0*/  UMOV UR7, 0x14f00000 ;  /* 0x14f0000000077882 */ /* 0x000fe20000000000 */
[----:B------:R-:W-:Y:S01]  /*14700*/  UMOV UR10, URZ ;  /* 0x0000003f000a7c82 */ /* 0x000fe20008000000 */
[----:B---3--:R-:W-:-:S02]  /*14710*/  IMAD R3, R3, 0x40, R5 ;  /* 0x0000004003037824 */ /* 0x008fc400078e0205 */
[----:B----4-:R-:W-:-:S04]  /*14720*/  IMAD R2, R2, 0x10000, R4 ;  /* 0x0001000002027824 */ /* 0x010fc800078e0204 */
[----:B------:R-:W-:-:S07]  /*14730*/  VIADD R4, R2, 0x400 ;  /* 0x0000040002047836 */ /* 0x000fce0000000000 */
.L_x_5401:
        /* <DEDUP_REMOVED lines=16> */
.L_x_5402:
        /* <DEDUP_REMOVED lines=16> */
.L_x_5403:
        /* <DEDUP_REMOVED lines=16> */
.L_x_5404:
        /* <DEDUP_REMOVED lines=16> */
.L_x_5405:
        /* <DEDUP_REMOVED lines=16> */
.L_x_5406:
        /* <DEDUP_REMOVED lines=16> */
.L_x_5407:
        /* <DEDUP_REMOVED lines=16> */
.L_x_5408:
        /* <DEDUP_REMOVED lines=11> */
.L_x_5396:
[----:B------:R-:W-:Y:S05]  /*14ef0*/  BSYNC B0 ;  /* 0x0000000000007941 */ /* 0x000fea0003800000 */
.L_x_5395:
[----:B-1----:R-:W3:Y:S01]  /*14f00*/  LDL R4, [R1+0x30] ;  /* 0x0000300001047983 */ /* 0x002ee20000100800 */
[----:B------:R-:W-:Y:S01]  /*14f10*/  BSSY B0, `(.L_x_5409) ;  /* 0x00002ca000007945 */ /* 0x000fe20003800000 */
[----:B---3--:R-:W-:-:S13]  /*14f20*/  ISETP.GE.AND P0, PT, R4, 0x2, PT ;  /* 0x000000020400780c */ /* 0x008fda0003f06270 */
[----:B------:R-:W-:Y:S05]  /*14f30*/  @!P0 BRA `(.L_x_5410) ;  /* 0x0000002c001c8947 */ /* 0x000fea0003800000 */
[C---:B------:R-:W-:Y:S01]  /*14f40*/  LOP3.LUT R0, R4.reuse, 0x1, RZ, 0xc0, !PT ;  /* 0x0000000104007812 */ /* 0x040fe200078ec0ff */
[----:B------:R-:W-:Y:S01]  /*14f50*/  VIADD R4, R4, 0xfffffffe ;  /* 0xfffffffe04047836 */ /* 0x000fe20000000000 */
[----:B------:R-:W-:Y:S02]  /*14f60*/  BSSY B2, `(.L_x_5411) ;  /* 0x00000f0000027945 */ /* 0x000fe40003800000 */
[----:B------:R-:W-:Y:S01]  /*14f70*/  ISETP.NE.U32.AND P0, PT, R0, 0x1, PT ;  /* 0x000000010000780c */ /* 0x000fe20003f05070 */
[----:B------:R-:W-:-:S12]  /*14f80*/  IMAD.MOV.U32 R0, RZ, RZ, R4 ;  /* 0x000000ffff007224 */ /* 0x000fd800078e0004 */
[----:B------:R-:W-:Y:S05]  /*14f90*/  @!P0 BRA `(.L_x_5412) ;  /* 0x0000000c00b08947 */ /* 0x000fea0003800000 */
        /* <DEDUP_REMOVED lines=38> */
.L_x_5415:
        /* <DEDUP_REMOVED lines=9> */
.L_x_5532:
[----:B------:R-:W-:Y:S05]  /*15290*/  BSYNC B3 ;  /* 0x0000000000037941 */ /* 0x000fea0003800000 */
.L_x_5416:
        /* <DEDUP_REMOVED lines=9> */
.L_x_5419:
[----:B------:R-:W-:Y:S05]  /*15330*/  BSYNC B3 ;  /* 0x0000000000037941 */ /* 0x000fea0003800000 */
.L_x_5418:
[----:B------:R-:W3:Y:S04]  /*15340*/  LDL R7, [R1+0x4] ;  /* 0x0000040001077983 */ /* 0x000ee80000100800 */
[----:B------:R-:W3:Y:S04]  /*15350*/  LDL R5, [R1+0xc] ;  /* 0x00000c0001057983 */ /* 0x000ee80000100800 */
[----:B------:R-:W4:Y:S01]  /*15360*/  LDL R6, [R1+0x20] ;  /* 0x0000200001067983 */ /* 0x000f220000100800 */
[----:B0-----:R-:W-:Y:S01]  /*15370*/  IMAD.MOV.U32 R8, RZ, RZ, RZ ;  /* 0x000000ffff087224 */ /* 0x001fe200078e00ff */
        /* <DEDUP_REMOVED lines=10> */
.L_x_5420:
        /* <DEDUP_REMOVED lines=14> */
.L_x_5533:
[----:B------:R-:W-:Y:S05]  /*15500*/  BSYNC B3 ;  /* 0x0000000000037941 */ /* 0x000fea0003800000 */
.L_x_5421:
        /* <DEDUP_REMOVED lines=11> */
.L_x_5424:
[----:B------:R-:W-:Y:S05]  /*155c0*/  BSYNC B3 ;  /* 0x0000000000037941 */ /* 0x000fea0003800000 */
.L_x_5423:
        /* <DEDUP_REMOVED lines=11> */
.L_x_5425:
        /* <DEDUP_REMOVED lines=16> */
.L_x_5426:
        /* <DEDUP_REMOVED lines=16> */
.L_x_5427:
        /* <DEDUP_REMOVED lines=16> */
.L_x_5428:
        /* <DEDUP_REMOVED lines=16> */
.L_x_5429:
        /* <DEDUP_REMOVED lines=16> */
.L_x_5430:
        /* <DEDUP_REMOVED lines=16> */
.L_x_5431:
        /* <DEDUP_REMOVED lines=16> */
.L_x_5432:
        /* <DEDUP_REMOVED lines=11> */
.L_x_5414:
[----:B------:R-:W-:Y:S05]  /*15e30*/  BSYNC B1 ;  /* 0x0000000000017941 */ /* 0x000fea0003800000 */
.L_x_5413:
[----:B------:R-:W3:Y:S02]  /*15e40*/  LDL.LU R5, [R1+0x30] ;  /* 0x0000300001057983 */ /* 0x000ee40000300800 */
[----:B---3--:R-:W-:-:S07]  /*15e50*/  VIADD R0, R5, 0xfffffffd ;  /* 0xfffffffd05007836 */ /* 0x008fce0000000000 */
.L_x_5412:
[----:B------:R-:W-:Y:S05]  /*15e60*/  BSYNC B2 ;  /* 0x0000000000027941 */ /* 0x000fea0003800000 */
.L_x_5411:
[----:B------:R-:W-:-:S13]  /*15e70*/  ISETP.NE.AND P0, PT, R4, RZ, PT ;  /* 0x000000ff0400720c */ /* 0x000fda0003f05270 */
[----:B------:R-:W-:Y:S05]  /*15e80*/  @!P0 BRA `(.L_x_5410) ;  /* 0x0000001c00488947 */ /* 0x000fea0003800000 */
.L_x_5473:
        /* <DEDUP_REMOVED lines=13> */
[----:B0-----:R-:W-:Y:S01]  /*15f60*/  IMAD.MOV.U32 R8, RZ, RZ, R0 ;  /* 0x000000ffff087224 */ /* 0x001fe200078e0000 */
        /* <DEDUP_REMOVED lines=23> */
.L_x_5435:
        /* <DEDUP_REMOVED lines=9> */
.L_x_5534:
[----:B------:R-:W-:Y:S05]  /*16170*/  BSYNC B2 ;  /* 0x0000000000027941 */ /* 0x000fea0003800000 */
.L_x_5436:
        /* <DEDUP_REMOVED lines=9> */
.L_x_5439:
[----:B------:R-:W-:Y:S05]  /*16210*/  BSYNC B2 ;  /* 0x0000000000027941 */ /* 0x000fea0003800000 */
.L_x_5438:
        /* <DEDUP_REMOVED lines=13> */
.L_x_5440:
        /* <DEDUP_REMOVED lines=14> */
.L_x_5535:
[----:B------:R-:W-:Y:S05]  /*163d0*/  BSYNC B2 ;  /* 0x0000000000027941 */ /* 0x000fea0003800000 */
.L_x_5441:
        /* <DEDUP_REMOVED lines=11> */
.L_x_5444:
[----:B------:R-:W-:Y:S05]  /*16490*/  BSYNC B2 ;  /* 0x0000000000027941 */ /* 0x000fea0003800000 */
.L_x_5443:
        /* <DEDUP_REMOVED lines=10> */
.L_x_5445:
        /* <DEDUP_REMOVED lines=16> */
.L_x_5446:
        /* <DEDUP_REMOVED lines=16> */
.L_x_5447:
        /* <DEDUP_REMOVED lines=16> */
.L_x_5448:
        /* <DEDUP_REMOVED lines=16> */
.L_x_5449:
        /* <DEDUP_REMOVED lines=16> */
.L_x_5450:
        /* <DEDUP_REMOVED lines=16> */
.L_x_5451:
        /* <DEDUP_REMOVED lines=16> */
.L_x_5452:
        /* <DEDUP_REMOVED lines=11> */
.L_x_5434:
[----:B------:R-:W-:Y:S05]  /*16cf0*/  BSYNC B1 ;  /* 0x0000000000017941 */ /* 0x000fea0003800000 */
.L_x_5433:
[----:B------:R-:W3:Y:S01]  /*16d00*/  LDL R2, [R1+0x8] ;  /* 0x0000080001027983 */ /* 0x000ee20000100800 */
[----:B------:R-:W-:Y:S01]  /*16d10*/  VIADD R7, R7, 0x1 ;  /* 0x0000000107077836 */ /* 0x000fe20000000000 */
[----:B------:R-:W-:Y:S04]  /*16d20*/  BSSY B1, `(.L_x_5453) ;  /* 0x00000e5000017945 */ /* 0x000fe80003800000 */
[----:B------:R-:W-:-:S04]  /*16d30*/  ISETP.NE.AND P0, PT, R7, 0x2, PT ;  /* 0x000000020700780c */ /* 0x000fc80003f05270 */
[----:B0-----:R-:W-:Y:S02]  /*16d40*/  SEL R9, R7, RZ, P0 ;  /* 0x000000ff07097207 */ /* 0x001fe40000000000 */
        /* <DEDUP_REMOVED lines=31> */
.L_x_5455:
        /* <DEDUP_REMOVED lines=9> */
.L_x_5536:
[----:B------:R-:W-:Y:S05]  /*16fd0*/  BSYNC B2 ;  /* 0x0000000000027941 */ /* 0x000fea0003800000 */
.L_x_5456:
        /* <DEDUP_REMOVED lines=9> */
.L_x_5459:
[----:B------:R-:W-:Y:S05]  /*17070*/  BSYNC B2 ;  /* 0x0000000000027941 */ /* 0x000fea0003800000 */
.L_x_5458:
        /* <DEDUP_REMOVED lines=14> */
.L_x_5460:
        /* <DEDUP_REMOVED lines=14> */
.L_x_5537:
[----:B------:R-:W-:Y:S05]  /*17240*/  BSYNC B2 ;  /* 0x0000000000027941 */ /* 0x000fea0003800000 */
.L_x_5461:
        /* <DEDUP_REMOVED lines=11> */
.L_x_5464:
[----:B------:R-:W-:Y:S05]  /*17300*/  BSYNC B2 ;  /* 0x0000000000027941 */ /* 0x000fea0003800000 */
.L_x_5463:
        /* <DEDUP_REMOVED lines=11> */
.L_x_5465:
        /* <DEDUP_REMOVED lines=16> */
.L_x_5466:
        /* <DEDUP_REMOVED lines=16> */
.L_x_5467:
        /* <DEDUP_REMOVED lines=16> */
.L_x_5468:
        /* <DEDUP_REMOVED lines=16> */
.L_x_5469:
        /* <DEDUP_REMOVED lines=16> */
.L_x_5470:
        /* <DEDUP_REMOVED lines=16> */
.L_x_5471:
        /* <DEDUP_REMOVED lines=16> */
.L_x_5472:
        /* <DEDUP_REMOVED lines=11> */
.L_x_5454:
[----:B------:R-:W-:Y:S05]  /*17b70*/  BSYNC B1 ;  /* 0x0000000000017941 */ /* 0x000fea0003800000 */
.L_x_5453:
[C---:B------:R-:W-:Y:S01]  /*17b80*/  ISETP.GT.AND P0, PT, R0.reuse, 0x1, PT ;  /* 0x000000010000780c */ /* 0x040fe20003f04270 */
[----:B------:R-:W-:-:S12]  /*17b90*/  VIADD R0, R0, 0xfffffffe ;  /* 0xfffffffe00007836 */ /* 0x000fd80000000000 */
[----:B------:R-:W-:Y:S05]  /*17ba0*/  @P0 BRA `(.L_x_5473) ;  /* 0xffffffe000b80947 */ /* 0x000fea000383ffff */
.L_x_5410:
[----:B------:R-:W-:Y:S05]  /*17bb0*/  BSYNC B0 ;  /* 0x0000000000007941 */ /* 0x000fea0003800000 */
.L_x_5409:
        /* <DEDUP_REMOVED lines=24> */
.L_x_5475:
[----:B------:R-:W-:Y:S05]  /*17d40*/  BSYNC B0 ;  /* 0x0000000000007941 */ /* 0x000fea0003800000 */
.L_x_5474:
[----:B------:R-:W-:-:S05]  /*17d50*/  SEL R0, R0, RZ, P0 ;  /* 0x000000ff00007207 */ /* 0x000fca0000000000 */
[----:B------:R3:W-:Y:S02]  /*17d60*/  STL [R1+0xc], R0 ;  /* 0x00000c0001007387 */ /* 0x0007e40000100800 */
.L_x_5371:
[----:B------:R-:W-:Y:S05]  /*17d70*/  BSYNC B7 ;  /* 0x0000000000077941 */ /* 0x000fea0003800000 */
.L_x_5369:
        /* <DEDUP_REMOVED lines=13> */
.L_x_5476:
        /* <DEDUP_REMOVED lines=36> */
.L_x_5547:
[----:B------:R-:W-:Y:S02]  /*18090*/  ULDC UR4, c[0x0][0xd38] ;  /* 0x00034e0000047ab9 */ /* 0x000fe40000000800 */
[----:B------:R-:W-:-:S04]  /*180a0*/  IMAD.U32 R4, RZ, RZ, UR4 ;  /* 0x00000004ff047e24 */ /* 0x000fc8000f8e00ff */
[----:B---3--:R-:W-:-:S04]  /*180b0*/  IMAD R16, R16, R4, RZ ;  /* 0x0000000410107224 */ /* 0x008fc800078e02ff */
[----:B------:R-:W-:-:S05]  /*180c0*/  IMAD.IADD R5, R5, 0x1, R16 ;  /* 0x0000000105057824 */ /* 0x000fca00078e0210 */
[----:B------:R-:W-:-:S13]  /*180d0*/  ISETP.GT.AND P6, PT, R5, R0, PT ;  /* 0x000000000500720c */ /* 0x000fda0003fc4270 */
[----:B------:R-:W-:Y:S05]  /*180e0*/  @P6 BRA `(.L_x_5479) ;  /* 0x00000000009c6947 */ /* 0x000fea0003800000 */
.L_x_5484:
        /* <DEDUP_REMOVED lines=14> */
.L_x_5482:
[----:B------:R-:W-:Y:S05]  /*181d0*/  BSYNC B0 ;  /* 0x0000000000007941 */ /* 0x000fea0003800000 */
.L_x_5481:
        /* <DEDUP_REMOVED lines=18> */
.L_x_5555:
[----:B------:R-:W-:Y:S02]  /*18300*/  ULDC UR4, c[0x0][0xd38] ;  /* 0x00034e0000047ab9 */ /* 0x000fe40000000800 */
[----:B------:R-:W-:-:S04]  /*18310*/  IMAD.U32 R4, RZ, RZ, UR4 ;  /* 0x00000004ff047e24 */ /* 0x000fc8000f8e00ff */
[----:B---3--:R-:W-:-:S04]  /*18320*/  IMAD R16, R16, R4, RZ ;  /* 0x0000000410107224 */ /* 0x008fc800078e02ff */
[----:B------:R-:W-:-:S05]  /*18330*/  IMAD.IADD R5, R16, 0x1, R5 ;  /* 0x0000000110057824 */ /* 0x000fca00078e0205 */
[----:B------:R-:W-:-:S13]  /*18340*/  ISETP.GT.AND P6, PT, R5, R0, PT ;  /* 0x000000000500720c */ /* 0x000fda0003fc4270 */
[----:B------:R-:W-:Y:S05]  /*18350*/  @!P6 BRA `(.L_x_5484) ;  /* 0xfffffffc0064e947 */ /* 0x000fea000383ffff */
.L_x_5479:
        /* <DEDUP_REMOVED lines=8> */
.L_x_5559:
[----:B------:R-:W-:Y:S01]  /*183e0*/  ISETP.NE.AND P0, PT, R5, RZ, PT ;  /* 0x000000ff0500720c */ /* 0x000fe20003f05270 */
[----:B------:R-:W-:-:S12]  /*183f0*/  IMAD.MOV.U32 R5, RZ, RZ, RZ ;  /* 0x000000ffff057224 */ /* 0x000fd800078e00ff */
[----:B------:R-:W-:Y:S05]  /*18400*/  @!P0 BRA `(.L_x_5486) ;  /* 0x0000000000148947 */ /* 0x000fea0003800000 */
[----:B------:R-:W-:Y:S01]  /*18410*/  UMOV UR4, 0xffffffff ;  /* 0xffffffff00047882 */ /* 0x000fe20000000000 */
[----:B------:R-:W-:Y:S02]  /*18420*/  VIADD R12, R6, 0xffffffff ;  /* 0xffffffff060c7836 */ /* 0x000fe40000000000 */
[----:B------:R-:W-:Y:S05]  /*18430*/  BRA.DIV UR4, `(.L_x_5487) ;  /* 0x0000002a049c7947 */ /* 0x000fea000b800000 */
[----:B-1----:R1:W0:Y:S02]  /*18440*/  SHFL.IDX PT, R3, R3, R12, 0x1f ;  /* 0x00001f0c03037589 */ /* 0x00222400000e0000 */
.L_x_5562:
[----:B0-----:R-:W-:-:S07]  /*18450*/  IMAD.MOV.U32 R5, RZ, RZ, R3 ;  /* 0x000000ffff057224 */ /* 0x001fce00078e0003 */
.L_x_5486:
        /* <DEDUP_REMOVED lines=66> */
.L_x_5480:
[----:B------:R-:W-:Y:S01]  /*18880*/  UMOV UR4, URZ ;  /* 0x0000003f00047c82 */ /* 0x000fe20008000000 */
[----:B------:R-:W-:Y:S01]  /*18890*/  UMOV UR5, URZ ;  /* 0x0000003f00057c82 */ /* 0x000fe20008000000 */
[----:B------:R-:W-:Y:S01]  /*188a0*/  ULDC UR6, c[0x0][0xd3c] ;  /* 0x00034f0000067ab9 */ /* 0x000fe20000000800 */
[----:B------:R-:W-:Y:S02]  /*188b0*/  IMAD.MOV.U32 R16, RZ, RZ, R0 ;  /* 0x000000ffff107224 */ /* 0x000fe400078e0000 */
[----:B------:R-:W-:Y:S02]  /*188c0*/  IMAD.U32 R17, RZ, RZ, UR4 ;  /* 0x00000004ff117e24 */ /* 0x000fe4000f8e00ff */
[----:B------:R-:W-:Y:S02]  /*188d0*/  IMAD.U32 R18, RZ, RZ, UR5 ;  /* 0x00000005ff127e24 */ /* 0x000fe4000f8e00ff */
[----:B------:R-:W-:-:S07]  /*188e0*/  IMAD.U32 R19, RZ, RZ, UR6 ;  /* 0x00000006ff137e24 */ /* 0x000fce000f8e00ff */
.L_x_5488:
        /* <DEDUP_REMOVED lines=12> */
.L_x_5477:
[----:B------:R-:W-:Y:S02]  /*189b0*/  ULDC UR4, c[0x0][0xd3c] ;  /* 0x00034f0000047ab9 */ /* 0x000fe40000000800 */
[----:B----4-:R-:W-:-:S13]  /*189c0*/  ISETP.GE.AND P0, PT, R19, UR4, PT ;  /* 0x0000000413007c0c */ /* 0x010fda000bf06270 */
[----:B------:R-:W-:Y:S05]  /*189d0*/  @!P0 BRA `(.L_x_5489) ;  /* 0xffffff8c00a08947 */ /* 0x000fea000383ffff */
[----:B------:R-:W-:Y:S05]  /*189e0*/  BSYNC B8 ;  /* 0x0000000000087941 */ /* 0x000fea0003800000 */
.L_x_5365:
        /* <DEDUP_REMOVED lines=12> */
.L_x_5563:
[----:B------:R-:W-:Y:S05]  /*18ab0*/  BSYNC B0 ;  /* 0x0000000000007941 */ /* 0x000fea0003800000 */
.L_x_5490:
[----:B------:R-:W-:-:S03]  /*18ac0*/  UMOV UR4, 0xffffffff ;  /* 0xffffffff00047882 */ /* 0x000fc60000000000 */
[----:B------:R-:W-:Y:S05]  /*18ad0*/  BRA.DIV UR4, `(.L_x_5492) ;  /* 0x0000002604307947 */ /* 0x000fea000b800000 */
[----:B------:R-:W1:Y:S02]  /*18ae0*/  S2R R2, SR_TID.X ;  /* 0x0000000000027919 */ /* 0x000e640000002100 */
[----:B-1----:R-:W-:-:S04]  /*18af0*/  SHF.R.U32.HI R2, RZ, 0x5, R2 ;  /* 0x00000005ff027819 */ /* 0x002fc80000011602 */
[----:B------:R-:W-:-:S05]  /*18b00*/  LOP3.LUT R2, R2, 0x3, RZ, 0xc0, !PT ;  /* 0x0000000302027812 */ /* 0x000fca00078ec0ff */
[----:B------:R1:W3:Y:S02]  /*18b10*/  SHFL.IDX PT, R14, R2, RZ, 0x1f ;  /* 0x00001fff020e7589 */ /* 0x0002e400000e0000 */
.L_x_5566:
[----:B---3--:R-:W-:Y:S01]  /*18b20*/  ISETP.NE.AND P0, PT, R14, RZ, PT ;  /* 0x000000ff0e00720c */ /* 0x008fe20003f05270 */
[----:B------:R-:W-:-:S12]  /*18b30*/  BSSY B0, `(.L_x_5493) ;  /* 0x0000027000007945 */ /* 0x000fd80003800000 */
[----:B------:R-:W-:Y:S05]  /*18b40*/  @P0 BRA `(.L_x_5494) ;  /* 0x0000000000940947 */ /* 0x000fea0003800000 */
[----:B------:R-:W-:-:S03]  /*18b50*/  UMOV UR4, 0xffffffff ;  /* 0xffffffff00047882 */ /* 0x000fc60000000000 */
[----:B------:R-:W-:Y:S05]  /*18b60*/  BRA.DIV UR4, `(.L_x_5495) ;  /* 0x0000002604407947 */ /* 0x000fea000b800000 */
[----:B------:R-:W-:-:S13]  /*18b70*/  ELECT P6, URZ, PT ;  /* 0x00000000003f782f */ /* 0x000fda00038c0000 */
.L_x_5569:
[----:B------:R-:W-:Y:S05]  /*18b80*/  @!P6 BRA `(.L_x_5494) ;  /* 0x000000000084e947 */ /* 0x000fea0003800000 */
[----:B------:R-:W-:-:S06]  /*18b90*/  ULOP3.LUT UR4, UR36, 0x2, URZ, 0xfc, !UPT ;  /* 0x0000000224047892 */ /* 0x000fcc000f8efc3f */
[----:B-1----:R-:W-:-:S05]  /*18ba0*/  IMAD.U32 R2, RZ, RZ, UR4 ;  /* 0x00000004ff027e24 */ /* 0x002fca000f8e00ff */
[----:B------:R-:W-:-:S13]  /*18bb0*/  ISETP.NE.AND P2, PT, R2, 0x3, PT ;  /* 0x000000030200780c */ /* 0x000fda0003f45270 */
[----:B------:R-:W-:Y:S05]  /*18bc0*/  @!P2 BRA `(.L_x_5496) ;  /* 0x000000000004a947 */ /* 0x000fea0003800000 */
[----:B------:R-:W-:Y:S01]  /*18bd0*/  BPT.TRAP 0x1 ;  /* 0x000000040000795c */ /* 0x000fe20000300000 */
.L_x_5496:
[----:B0-----:R-:W3:Y:S04]  /*18be0*/  LDL R3, [R1+0xc] ;  /* 0x00000c0001037983 */ /* 0x001ee80000100800 */
[----:B--2---:R-:W2:Y:S01]  /*18bf0*/  LDL.LU R7, [R1+0x18] ;  /* 0x0000180001077983 */ /* 0x004ea20000300800 */
[----:B------:R-:W-:-:S04]  /*18c00*/  VIADD R2, R0, 0x38840 ;  /* 0x0003884000027836 */ /* 0x000fc80000000000 */
[C---:B---3--:R-:W-:Y:S02]  /*18c10*/  IMAD R6, R3.reuse, 0x8, R2 ;  /* 0x0000000803067824 */ /* 0x048fe400078e0202 */
[----:B------:R-:W-:Y:S01]  /*18c20*/  VIADD R3, R3, 0x1 ;  /* 0x0000000103037836 */ /* 0x000fe20000000000 */
[----:B--2---:R-:W-:-:S04]  /*18c30*/  SHF.L.U32 R5, R7, 0x1f, RZ ;  /* 0x0000001f07057819 */ /* 0x004fc800000006ff */
        /* <DEDUP_REMOVED lines=8> */
.L_x_5570:
[----:B------:R-:W1:Y:S02]  /*18cc0*/  SYNCS.PHASECHK.TRANS64.TRYWAIT P0, [R7+URZ], R2 ;  /* 0x00000002070075a7 */ /* 0x000e64000800017f */
[----:B-1----:R-:W-:Y:S05]  /*18cd0*/  @!P0 BRA `(.L_x_5498) ;  /* 0x0000002400188947 */ /* 0x002fea0003800000 */
.L_x_5571:
[----:B------:R-:W-:Y:S05]  /*18ce0*/  @!P2 BRA `(.L_x_5499) ;  /* 0x000000000004a947 */ /* 0x000fea0003800000 */
[----:B------:R-:W-:Y:S01]  /*18cf0*/  BPT.TRAP 0x1 ;  /* 0x000000040000795c */ /* 0x000fe20000300000 */
.L_x_5499:
[----:B------:R-:W2:Y:S01]  /*18d00*/  LDL.LU R4, [R1+0xc] ;  /* 0x00000c0001047983 */ /* 0x000ea20000300800 */
[----:B------:R-:W-:-:S04]  /*18d10*/  VIADD R0, R0, 0x38860 ;  /* 0x0003886000007836 */ /* 0x000fc80000000000 */
[----:B--2---:R-:W-:-:S04]  /*18d20*/  IMAD R4, R4, 0x8, R0 ;  /* 0x0000000804047824 */ /* 0x004fc800078e0200 */
[----:B------:R-:W2:Y:S02]  /*18d30*/  SYNCS.PHASECHK.TRANS64.TRYWAIT P0, [R4+URZ], R5 ;  /* 0x00000005040075a7 */ /* 0x000ea4000800017f */
[----:B--2---:R-:W-:Y:S05]  /*18d40*/  @!P0 BRA `(.L_x_5500) ;  /* 0x0000002400108947 */ /* 0x004fea0003800000 */
.L_x_5572:
[----:B------:R-:W-:-:S07]  /*18d50*/  IMAD R3, R3, 0x8, R0 ;  /* 0x0000000803037824 */ /* 0x000fce00078e0200 */
.L_x_5501:
[----:B---3--:R3:W4:Y:S02]  /*18d60*/  SYNCS.PHASECHK.TRANS64.TRYWAIT P0, [R3+URZ], R2 ;  /* 0x00000002030075a7 */ /* 0x008724000800017f */
[----:B----4-:R-:W-:Y:S05]  /*18d70*/  @!P0 NANOSLEEP.SYNCS 0x989680 ;  /* 0x009896800000895d */ /* 0x010fea0003900000 */
[----:B------:R-:W4:Y:S02]  /*18d80*/  @!P0 SYNCS.PHASECHK.TRANS64 P0, [R3+URZ], R2 ;  /* 0x00000002030085a7 */ /* 0x000f24000800007f */
[----:B----4-:R-:W-:Y:S05]  /*18d90*/  @!P0 BRA `(.L_x_5501) ;  /* 0xfffffffc00f08947 */ /* 0x010fea000383ffff */
.L_x_5494:
[----:B------:R-:W-:Y:S05]  /*18da0*/  BSYNC B0 ;  /* 0x0000000000007941 */ /* 0x000fea0003800000 */
.L_x_5493:
[----:B------:R-:W-:Y:S05]  /*18db0*/  EXIT ;  /* 0x000000000000794d */ /* 0x000fea0003800000 */
.L_x_5313:
[----:B0-----:R0:W1:Y:S02]  /*18dc0*/  SYNCS.PHASECHK.TRANS64.TRYWAIT P1, [R17+URZ+0x38800], R4 ;  /* 0x03880004110075a7 */ /* 0x001064000802017f */
[----:B-1----:R-:W-:Y:S05]  /*18dd0*/  @!P1 NANOSLEEP.SYNCS 0x989680 ;  /* 0x009896800000995d */ /* 0x002fea0003900000 */
[----:B------:R-:W1:Y:S02]  /*18de0*/  @!P1 SYNCS.PHASECHK.TRANS64 P1, [R17+URZ+0x38800], R4 ;  /* 0x03880004110095a7 */ /* 0x000e64000802007f */
[----:B-1----:R-:W-:Y:S05]  /*18df0*/  @!P1 BRA `(.L_x_5313) ;  /* 0xfffffffc00f09947 */ /* 0x002fea000383ffff */
[----:B------:R-:W-:Y:S05]  /*18e00*/  BRA `(.L_x_5502) ;  /* 0xfffffea800f07947 */ /* 0x000fea000383ffff */
.L_x_5317:
[----:B--2---:R2:W3:Y:S02]  /*18e10*/  SYNCS.PHASECHK.TRANS64.TRYWAIT P1, [R5+URZ+0x38830], R8 ;  /* 0x03883008050075a7 */ /* 0x0044e4000802017f */
[----:B---3--:R-:W-:Y:S05]  /*18e20*/  @!P1 NANOSLEEP.SYNCS 0x989680 ;  /* 0x009896800000995d */ /* 0x008fea0003900000 */
[----:B------:R-:W3:Y:S02]  /*18e30*/  @!P1 SYNCS.PHASECHK.TRANS64 P1, [R5+URZ+0x38830], R8 ;  /* 0x03883008050095a7 */ /* 0x000ee4000802007f */
[----:B---3--:R-:W-:Y:S05]  /*18e40*/  @!P1 BRA `(.L_x_5317) ;  /* 0xfffffffc00f09947 */ /* 0x008fea000383ffff */
[----:B------:R-:W-:Y:S05]  /*18e50*/  BRA `(.L_x_5316) ;  /* 0xfffffeac00107947 */ /* 0x000fea000383ffff */
.L_x_5318:
[----:B---3--:R3:W4:Y:S02]  /*18e60*/  SYNCS.PHASECHK.TRANS64.TRYWAIT P1, [R17+URZ+0x38810], R4 ;  /* 0x03881004110075a7 */ /* 0x008724000802017f */
[----:B----4-:R-:W-:Y:S05]  /*18e70*/  @!P1 NANOSLEEP.SYNCS 0x989680 ;  /* 0x009896800000995d */ /* 0x010fea0003900000 */
[----:B------:R-:W4:Y:S02]  /*18e80*/  @!P1 SYNCS.PHASECHK.TRANS64 P1, [R17+URZ+0x38810], R4 ;  /* 0x03881004110095a7 */ /* 0x000f24000802007f */
[----:B----4-:R-:W-:Y:S05]  /*18e90*/  @!P1 BRA `(.L_x_5318) ;  /* 0xfffffffc00f09947 */ /* 0x010fea000383ffff */
[----:B------:R-:W-:Y:S05]  /*18ea0*/  BRA `(.L_x_5503) ;  /* 0xfffffeac009c7947 */ /* 0x000fea000383ffff */
.L_x_5322:
[----:B0-----:R0:W3:Y:S02]  /*18eb0*/  SYNCS.PHASECHK.TRANS64.TRYWAIT P1, [R5+URZ+0x38850], R8 ;  /* 0x03885008050075a7 */ /* 0x0010e4000802017f */
[----:B---3--:R-:W-:Y:S05]  /*18ec0*/  @!P1 NANOSLEEP.SYNCS 0x989680 ;  /* 0x009896800000995d */ /* 0x008fea0003900000 */
[----:B------:R-:W3:Y:S02]  /*18ed0*/  @!P1 SYNCS.PHASECHK.TRANS64 P1, [R5+URZ+0x38850], R8 ;  /* 0x03885008050095a7 */ /* 0x000ee4000802007f */
[----:B---3--:R-:W-:Y:S05]  /*18ee0*/  @!P1 BRA `(.L_x_5322) ;  /* 0xfffffffc00f09947 */ /* 0x008fea000383ffff */
[----:B------:R-:W-:Y:S05]  /*18ef0*/  BRA `(.L_x_5321) ;  /* 0xfffffeac00cc7947 */ /* 0x000fea000383ffff */
.L_x_5327:
[----:B-1----:R1:W2:Y:S02]  /*18f00*/  SYNCS.PHASECHK.TRANS64.TRYWAIT P3, [R9+URZ+0x38830], R8 ;  /* 0x03883008090075a7 */ /* 0x0022a4000806017f */
[----:B--2---:R-:W-:Y:S05]  /*18f10*/  @!P3 NANOSLEEP.SYNCS 0x989680 ;  /* 0x009896800000b95d */ /* 0x004fea0003900000 */
[----:B------:R-:W2:Y:S02]  /*18f20*/  @!P3 SYNCS.PHASECHK.TRANS64 P3, [R9+URZ+0x38830], R8 ;  /* 0x038830080900b5a7 */ /* 0x000ea4000806007f */
[----:B--2---:R-:W-:Y:S05]  /*18f30*/  @!P3 BRA `(.L_x_5327) ;  /* 0xfffffffc00f0b947 */ /* 0x004fea000383ffff */
[----:B------:R-:W-:Y:S05]  /*18f40*/  BRA `(.L_x_5326) ;  /* 0xfffffed800d47947 */ /* 0x000fea000383ffff */
.L_x_5331:
[----:B---3--:R3:W4:Y:S02]  /*18f50*/  SYNCS.PHASECHK.TRANS64.TRYWAIT P3, [R9+URZ+0x38850], R8 ;  /* 0x03885008090075a7 */ /* 0x008724000806017f */
[----:B----4-:R-:W-:Y:S05]  /*18f60*/  @!P3 NANOSLEEP.SYNCS 0x989680 ;  /* 0x009896800000b95d */ /* 0x010fea0003900000 */
[----:B------:R-:W4:Y:S02]  /*18f70*/  @!P3 SYNCS.PHASECHK.TRANS64 P3, [R9+URZ+0x38850], R8 ;  /* 0x038850080900b5a7 */ /* 0x000f24000806007f */
[----:B----4-:R-:W-:Y:S05]  /*18f80*/  @!P3 BRA `(.L_x_5331) ;  /* 0xfffffffc00f0b947 */ /* 0x010fea000383ffff */
[----:B------:R-:W-:Y:S05]  /*18f90*/  BRA `(.L_x_5330) ;  /* 0xfffffedc00307947 */ /* 0x000fea000383ffff */
.L_x_5337:
[----:B-1----:R1:W2:Y:S02]  /*18fa0*/  SYNCS.PHASECHK.TRANS64.TRYWAIT P1, [R9+URZ+0x38830], R8 ;  /* 0x03883008090075a7 */ /* 0x0022a4000802017f */
[----:B--2---:R-:W-:Y:S05]  /*18fb0*/  @!P1 NANOSLEEP.SYNCS 0x989680 ;  /* 0x009896800000995d */ /* 0x004fea0003900000 */
[----:B------:R-:W2:Y:S02]  /*18fc0*/  @!P1 SYNCS.PHASECHK.TRANS64 P1, [R9+URZ+0x38830], R8 ;  /* 0x03883008090095a7 */ /* 0x000ea4000802007f */
[----:B--2---:R-:W-:Y:S05]  /*18fd0*/  @!P1 BRA `(.L_x_5337) ;  /* 0xfffffffc00f09947 */ /* 0x004fea000383ffff */
[----:B------:R-:W-:Y:S05]  /*18fe0*/  BRA `(.L_x_5336) ;  /* 0xffffff1000407947 */ /* 0x000fea000383ffff */
.L_x_5341:
[----:B---3--:R3:W4:Y:S02]  /*18ff0*/  SYNCS.PHASECHK.TRANS64.TRYWAIT P1, [R9+URZ+0x38850], R8 ;  /* 0x03885008090075a7 */ /* 0x008724000802017f */
[----:B----4-:R-:W-:Y:S05]  /*19000*/  @!P1 NANOSLEEP.SYNCS 0x989680 ;  /* 0x009896800000995d */ /* 0x010fea0003900000 */
[----:B------:R-:W4:Y:S02]  /*19010*/  @!P1 SYNCS.PHASECHK.TRANS64 P1, [R9+URZ+0x38850], R8 ;  /* 0x03885008090095a7 */ /* 0x000f24000802007f */
[----:B----4-:R-:W-:Y:S05]  /*19020*/  @!P1 BRA `(.L_x_5341) ;  /* 0xfffffffc00f09947 */ /* 0x010fea000383ffff */
[----:B------:R-:W-:Y:S05]  /*19030*/  BRA `(.L_x_5340) ;  /* 0xffffff10009c7947 */ /* 0x000fea000383ffff */
.L_x_5377:
        /* <DEDUP_REMOVED lines=11> */
.L_x_5505:
[----:B------:R-:W-:Y:S05]  /*190f0*/  BSYNC B0 ;  /* 0x0000000000007941 */ /* 0x000fea0003800000 */
.L_x_5504:
[----:B------:R-:W-:Y:S05]  /*19100*/  BRA `(.L_x_5506) ;  /* 0xffffff9000e87947 */ /* 0x000fea000383ffff */
.L_x_5379:
[----:B------:R-:W-:Y:S01]  /*19110*/  BSSY B0, `(.L_x_5507) ;  /* 0x0000006000007945 */ /* 0x000fe20003800000 */
[----:B------:R-:W-:-:S07]  /*19120*/  IMAD.MOV.U32 R15, RZ, RZ, -0x1 ;  /* 0xffffffffff0f7424 */ /* 0x000fce00078e00ff */
[----:B01-3--:R-:W-:Y:S05]  /*19130*/  WARPSYNC.COLLECTIVE R15, `(.L_x_5508) ;  /* 0x000000000f0c7348 */ /* 0x00bfea0003c00000 */
[----:B------:R-:W-:Y:S02]  /*19140*/  ELECT P6, UR62, PT ;  /* 0x00000000003e782f */ /* 0x000fe400038c0000 */
[----:B------:R-:W-:Y:S01]  /*19150*/  MOV R14, UR62 ;  /* 0x0000003e000e7c02 */ /* 0x000fe20008000f00 */
[----:B01-3--:R-:W-:Y:S10]  /*19160*/  ENDCOLLECTIVE ;  /* 0x000000000000791b */ /* 0x00bff40003800000 */
.L_x_5508:
[----:B------:R-:W-:Y:S05]  /*19170*/  BSYNC B0 ;  /* 0x0000000000007941 */ /* 0x000fea0003800000 */
.L_x_5507:
[----:B------:R-:W-:Y:S05]  /*19180*/  BRA `(.L_x_5509) ;  /* 0xffffff9000f87947 */ /* 0x000fea000383ffff */
.L_x_5381:
[----:B--2---:R2:W3:Y:S02]  /*19190*/  SYNCS.PHASECHK.TRANS64.TRYWAIT P0, [R0+URZ+0x38840], R2 ;  /* 0x03884002000075a7 */ /* 0x0044e4000800017f */
[----:B---3--:R-:W-:Y:S05]  /*191a0*/  @!P0 NANOSLEEP.SYNCS 0x989680 ;  /* 0x009896800000895d */ /* 0x008fea0003900000 */
[----:B------:R-:W3:Y:S02]  /*191b0*/  @!P0 SYNCS.PHASECHK.TRANS64 P0, [R0+URZ+0x38840], R2 ;  /* 0x03884002000085a7 */ /* 0x000ee4000800007f */
[----:B---3--:R-:W-:Y:S05]  /*191c0*/  @!P0 BRA `(.L_x_5381) ;  /* 0xfffffffc00f08947 */ /* 0x008fea000383ffff */
[----:B------:R-:W-:Y:S05]  /*191d0*/  BRA `(.L_x_5510) ;  /* 0xffffff9400647947 */ /* 0x000fea000383ffff */
.L_x_5385:
        /* <DEDUP_REMOVED lines=9> */
.L_x_5511:
[----:B------:R-:W-:Y:S02]  /*19270*/  IMAD.MOV.U32 R13, RZ, RZ, R3 ;  /* 0x000000ffff0d7224 */ /* 0x000fe400078e0003 */
[----:B------:R-:W-:-:S07]  /*19280*/  IMAD.MOV.U32 R4, RZ, RZ, R14 ;  /* 0x000000ffff047224 */ /* 0x000fce00078e000e */
[----:B------:R-:W-:Y:S05]  /*19290*/  WARPSYNC.COLLECTIVE R15, `(.L_x_5512) ;  /* 0x000000000f087348 */ /* 0x000fea0003c00000 */
[----:B------:R0:W1:Y:S02]  /*192a0*/  SHFL.IDX P6, R14, R13, R12, R11 ;  /* 0x0000000c0d0e7389 */ /* 0x00006400000c000b */
[----:B01----:R-:W-:Y:S01]  /*192b0*/  ENDCOLLECTIVE ;  /* 0x000000000000791b */ /* 0x003fe20003800000 */
.L_x_5512:
[----:B------:R-:W-:Y:S02]  /*192c0*/  IMAD.MOV.U32 R13, RZ, RZ, R2 ;  /* 0x000000ffff0d7224 */ /* 0x000fe400078e0002 */
[----:B------:R-:W-:Y:S02]  /*192d0*/  IMAD.MOV.U32 R12, RZ, RZ, 0x1 ;  /* 0x00000001ff0c7424 */ /* 0x000fe400078e00ff */
[----:B------:R-:W-:-:S07]  /*192e0*/  IMAD.MOV.U32 R5, RZ, RZ, R14 ;  /* 0x000000ffff057224 */ /* 0x000fce00078e000e */
[----:B------:R-:W-:Y:S05]  /*192f0*/  WARPSYNC.COLLECTIVE R15, `(.L_x_5513) ;  /* 0x000000000f087348 */ /* 0x000fea0003c00000 */
[----:B------:R0:W1:Y:S02]  /*19300*/  SHFL.IDX P6, R14, R13, R12, R11 ;  /* 0x0000000c0d0e7389 */ /* 0x00006400000c000b */
[----:B01----:R-:W-:Y:S01]  /*19310*/  ENDCOLLECTIVE ;  /* 0x000000000000791b */ /* 0x003fe20003800000 */
.L_x_5513:
[----:B------:R-:W-:Y:S02]  /*19320*/  IMAD.MOV.U32 R13, RZ, RZ, R3 ;  /* 0x000000ffff0d7224 */ /* 0x000fe400078e0003 */
[----:B------:R-:W-:Y:S02]  /*19330*/  IMAD R0, R6, R7, RZ ;  /* 0x0000000706007224 */ /* 0x000fe400078e02ff */
[----:B------:R-:W-:-:S07]  /*19340*/  IMAD.MOV.U32 R6, RZ, RZ, R14 ;  /* 0x000000ffff067224 */ /* 0x000fce00078e000e */
[----:B------:R-:W-:Y:S05]  /*19350*/  WARPSYNC.COLLECTIVE R15, `(.L_x_5514) ;  /* 0x000000000f087348 */ /* 0x000fea0003c00000 */
[----:B------:R0:W1:Y:S02]  /*19360*/  SHFL.IDX P6, R14, R13, R12, R11 ;  /* 0x0000000c0d0e7389 */ /* 0x00006400000c000b */
[----:B01----:R-:W-:Y:S01]  /*19370*/  ENDCOLLECTIVE ;  /* 0x000000000000791b */ /* 0x003fe20003800000 */
.L_x_5514:
        /* <DEDUP_REMOVED lines=21> */
.L_x_5515:
        /* <DEDUP_REMOVED lines=10> */
.L_x_5516:
        /* <DEDUP_REMOVED lines=11> */
.L_x_5517:
        /* <DEDUP_REMOVED lines=14> */
.L_x_5518:
[----:B------:R-:W-:Y:S01]  /*19700*/  IMAD.MOV.U32 R3, RZ, RZ, R14 ;  /* 0x000000ffff037224 */ /* 0x000fe200078e000e */
[----:B------:R-:W-:Y:S06]  /*19710*/  BRA `(.L_x_5519) ;  /* 0xffffff9800cc7947 */ /* 0x000fec000383ffff */
.L_x_5389:
        /* <DEDUP_REMOVED lines=27> */
.L_x_5521:
[----:B------:R-:W-:Y:S05]  /*198d0*/  BSYNC B0 ;  /* 0x0000000000007941 */ /* 0x000fea0003800000 */
.L_x_5520:
        /* <DEDUP_REMOVED lines=11> */
.L_x_5522:
        /* <DEDUP_REMOVED lines=43> */
.L_x_5523:
        /* <DEDUP_REMOVED lines=18> */
.L_x_5524:
        /* <DEDUP_REMOVED lines=29> */
.L_x_5525:
        /* <DEDUP_REMOVED lines=13> */
.L_x_5526:
        /* <DEDUP_REMOVED lines=32> */
.L_x_5527:
        /* <DEDUP_REMOVED lines=9> */
.L_x_5528:
[----:B------:R-:W-:Y:S01]  /*1a290*/  IMAD.MOV.U32 R0, RZ, RZ, R14 ;  /* 0x000000ffff007224 */ /* 0x000fe200078e000e */
[----:B------:R-:W-:Y:S06]  /*1a2a0*/  BRA `(.L_x_5529) ;  /* 0xffffff9c00a47947 */ /* 0x000fec000383ffff */
.L_x_5394:
[----:B0-----:R-:W3:Y:S02]  /*1a2b0*/  LDL R2, [R1+0x4] ;  /* 0x0000040001027983 */ /* 0x001ee40000100800 */
[----:B---3--:R0:W3:Y:S02]  /*1a2c0*/  SYNCS.PHASECHK.TRANS64.TRYWAIT P0, [R2+URZ+0x38820], R0 ;  /* 0x03882000020075a7 */ /* 0x0080e4000800017f */
[----:B---3--:R-:W-:Y:S05]  /*1a2d0*/  @!P0 NANOSLEEP.SYNCS 0x989680 ;  /* 0x009896800000895d */ /* 0x008fea0003900000 */
[----:B------:R-:W3:Y:S02]  /*1a2e0*/  @!P0 SYNCS.PHASECHK.TRANS64 P0, [R2+URZ+0x38820], R0 ;  /* 0x03882000020085a7 */ /* 0x000ee4000800007f */
[----:B---3--:R-:W-:Y:S05]  /*1a2f0*/  @!P0 BRA `(.L_x_5394) ;  /* 0xfffffffc00ec8947 */ /* 0x008fea000383ffff */
[----:B------:R-:W-:Y:S05]  /*1a300*/  BRA `(.L_x_5530) ;  /* 0xffffffa000647947 */ /* 0x000fea000383ffff */
.L_x_5398:
[----:B0-----:R0:W1:Y:S02]  /*1a310*/  SYNCS.PHASECHK.TRANS64.TRYWAIT P0, [R0+URZ+0x38860], R2 ;  /* 0x03886002000075a7 */ /* 0x001064000800017f */
[----:B-1----:R-:W-:Y:S05]  /*1a320*/  @!P0 NANOSLEEP.SYNCS 0x989680 ;  /* 0x009896800000895d */ /* 0x002fea0003900000 */
[----:B------:R-:W1:Y:S02]  /*1a330*/  @!P0 SYNCS.PHASECHK.TRANS64 P0, [R0+URZ+0x38860], R2 ;  /* 0x03886002000085a7 */ /* 0x000e64000800007f */
[----:B-1----:R-:W-:Y:S05]  /*1a340*/  @!P0 BRA `(.L_x_5398) ;  /* 0xfffffffc00f08947 */ /* 0x002fea000383ffff */
[----:B------:R-:W-:Y:S05]  /*1a350*/  BRA `(.L_x_5531) ;  /* 0xffffffa000947947 */ /* 0x000fea000383ffff */
.L_x_5417:
[----:B-1----:R1:W3:Y:S02]  /*1a360*/  SYNCS.PHASECHK.TRANS64.TRYWAIT P0, [R3+URZ+0x38840], R2 ;  /* 0x03884002030075a7 */ /* 0x0022e4000800017f */
[----:B---3--:R-:W-:Y:S05]  /*1a370*/  @!P0 NANOSLEEP.SYNCS 0x989680 ;  /* 0x009896800000895d */ /* 0x008fea0003900000 */
[----:B------:R-:W3:Y:S02]  /*1a380*/  @!P0 SYNCS.PHASECHK.TRANS64 P0, [R3+URZ+0x38840], R2 ;  /* 0x03884002030085a7 */ /* 0x000ee4000800007f */
[----:B---3--:R-:W-:Y:S05]  /*1a390*/  @!P0 BRA `(.L_x_5417) ;  /* 0xfffffffc00f08947 */ /* 0x008fea000383ffff */
[----:B------:R-:W-:Y:S05]  /*1a3a0*/  BRA `(.L_x_5532) ;  /* 0xffffffac00b87947 */ /* 0x000fea000383ffff */
.L_x_5422:
[----:B0-----:R0:W3:Y:S02]  /*1a3b0*/  SYNCS.PHASECHK.TRANS64.TRYWAIT P0, [R3+URZ+0x38860], R2 ;  /* 0x03886002030075a7 */ /* 0x0010e4000800017f */
[----:B---3--:R-:W-:Y:S05]  /*1a3c0*/  @!P0 NANOSLEEP.SYNCS 0x989680 ;  /* 0x009896800000895d */ /* 0x008fea0003900000 */
[----:B------:R-:W3:Y:S02]  /*1a3d0*/  @!P0 SYNCS.PHASECHK.TRANS64 P0, [R3+URZ+0x38860], R2 ;  /* 0x03886002030085a7 */ /* 0x000ee4000800007f */
[----:B---3--:R-:W-:Y:S05]  /*1a3e0*/  @!P0 BRA `(.L_x_5422) ;  /* 0xfffffffc00f08947 */ /* 0x008fea000383ffff */
[----:B------:R-:W-:Y:S05]  /*1a3f0*/  BRA `(.L_x_5533) ;  /* 0xffffffb000407947 */ /* 0x000fea000383ffff */
.L_x_5437:
[----:B0-----:R0:W1:Y:S02]  /*1a400*/  SYNCS.PHASECHK.TRANS64.TRYWAIT P0, [R4+URZ+0x38840], R2 ;  /* 0x03884002040075a7 */ /* 0x001064000800017f */
[----:B-1----:R-:W-:Y:S05]  /*1a410*/  @!P0 NANOSLEEP.SYNCS 0x989680 ;  /* 0x009896800000895d */ /* 0x002fea0003900000 */
[----:B------:R-:W1:Y:S02]  /*1a420*/  @!P0 SYNCS.PHASECHK.TRANS64 P0, [R4+URZ+0x38840], R2 ;  /* 0x03884002040085a7 */ /* 0x000e64000800007f */
[----:B-1----:R-:W-:Y:S05]  /*1a430*/  @!P0 BRA `(.L_x_5437) ;  /* 0xfffffffc00f08947 */ /* 0x002fea000383ffff */
[----:B------:R-:W-:Y:S05]  /*1a440*/  BRA `(.L_x_5534) ;  /* 0xffffffbc00487947 */ /* 0x000fea000383ffff */
.L_x_5442:
[----:B-1----:R1:W3:Y:S02]  /*1a450*/  SYNCS.PHASECHK.TRANS64.TRYWAIT P0, [R4+URZ+0x38860], R2 ;  /* 0x03886002040075a7 */ /* 0x0022e4000800017f */
[----:B---3--:R-:W-:Y:S05]  /*1a460*/  @!P0 NANOSLEEP.SYNCS 0x989680 ;  /* 0x009896800000895d */ /* 0x008fea0003900000 */
[----:B------:R-:W3:Y:S02]  /*1a470*/  @!P0 SYNCS.PHASECHK.TRANS64 P0, [R4+URZ+0x38860], R2 ;  /* 0x03886002040085a7 */ /* 0x000ee4000800007f */
[----:B---3--:R-:W-:Y:S05]  /*1a480*/  @!P0 BRA `(.L_x_5442) ;  /* 0xfffffffc00f08947 */ /* 0x008fea000383ffff */
[----:B------:R-:W-:Y:S05]  /*1a490*/  BRA `(.L_x_5535) ;  /* 0xffffffbc00cc7947 */ /* 0x000fea000383ffff */
.L_x_5457:
[----:B-1----:R1:W3:Y:S02]  /*1a4a0*/  SYNCS.PHASECHK.TRANS64.TRYWAIT P0, [R4+URZ+0x38840], R2 ;  /* 0x03884002040075a7 */ /* 0x0022e4000800017f */
[----:B---3--:R-:W-:Y:S05]  /*1a4b0*/  @!P0 NANOSLEEP.SYNCS 0x989680 ;  /* 0x009896800000895d */ /* 0x008fea0003900000 */
[----:B------:R-:W3:Y:S02]  /*1a4c0*/  @!P0 SYNCS.PHASECHK.TRANS64 P0, [R4+URZ+0x38840], R2 ;  /* 0x03884002040085a7 */ /* 0x000ee4000800007f */
[----:B---3--:R-:W-:Y:S05]  /*1a4d0*/  @!P0 BRA `(.L_x_5457) ;  /* 0xfffffffc00f08947 */ /* 0x008fea000383ffff */
[----:B------:R-:W-:Y:S05]  /*1a4e0*/  BRA `(.L_x_5536) ;  /* 0xffffffc800b87947 */ /* 0x000fea000383ffff */
.L_x_5462:
[----:B0-----:R0:W3:Y:S02]  /*1a4f0*/  SYNCS.PHASECHK.TRANS64.TRYWAIT P0, [R4+URZ+0x38860], R2 ;  /* 0x03886002040075a7 */ /* 0x0010e4000800017f */
[----:B---3--:R-:W-:Y:S05]  /*1a500*/  @!P0 NANOSLEEP.SYNCS 0x989680 ;  /* 0x009896800000895d */ /* 0x008fea0003900000 */
[----:B------:R-:W3:Y:S02]  /*1a510*/  @!P0 SYNCS.PHASECHK.TRANS64 P0, [R4+URZ+0x38860], R2 ;  /* 0x03886002040085a7 */ /* 0x000ee4000800007f */
[----:B---3--:R-:W-:Y:S05]  /*1a520*/  @!P0 BRA `(.L_x_5462) ;  /* 0xfffffffc00f08947 */ /* 0x008fea000383ffff */
[----:B------:R-:W-:Y:S05]  /*1a530*/  BRA `(.L_x_5537) ;  /* 0xffffffcc00407947 */ /* 0x000fea000383ffff */
.L_x_5478:
        /* <DEDUP_REMOVED lines=8> */
.L_x_5539:
[----:B------:R-:W-:Y:S05]  /*1a5c0*/  BSYNC B0 ;  /* 0x0000000000007941 */ /* 0x000fea0003800000 */
.L_x_5538:
        /* <DEDUP_REMOVED lines=9> */
.L_x_5540:
        /* <DEDUP_REMOVED lines=18> */
.L_x_5541:
        /* <DEDUP_REMOVED lines=8> */
.L_x_5542:
        /* <DEDUP_REMOVED lines=8> */
.L_x_5543:
        /* <DEDUP_REMOVED lines=8> */
.L_x_5544:
        /* <DEDUP_REMOVED lines=8> */
.L_x_5545:
        /* <DEDUP_REMOVED lines=9> */
.L_x_5546:
[----:B------:R-:W-:Y:S01]  /*1aa10*/  IMAD.MOV.U32 R16, RZ, RZ, R14 ;  /* 0x000000ffff107224 */ /* 0x000fe200078e000e */
[----:B------:R-:W-:Y:S06]  /*1aa20*/  BRA `(.L_x_5547) ;  /* 0xffffffd400987947 */ /* 0x000fec000383ffff */
.L_x_5483:
        /* <DEDUP_REMOVED lines=8> */
.L_x_5549:
[----:B------:R-:W-:Y:S05]  /*1aab0*/  BSYNC B0 ;  /* 0x0000000000007941 */ /* 0x000fea0003800000 */
.L_x_5548:
        /* <DEDUP_REMOVED lines=10> */
.L_x_5550:
        /* <DEDUP_REMOVED lines=8> */
.L_x_5551:
        /* <DEDUP_REMOVED lines=8> */
.L_x_5552:
        /* <DEDUP_REMOVED lines=8> */
.L_x_5553:
        /* <DEDUP_REMOVED lines=9> */
.L_x_5554:
[----:B------:R-:W-:Y:S01]  /*1ad70*/  IMAD.MOV.U32 R16, RZ, RZ, R14 ;  /* 0x000000ffff107224 */ /* 0x000fe200078e000e */
[----:B------:R-:W-:Y:S06]  /*1ad80*/  BRA `(.L_x_5555) ;  /* 0xffffffd4005c7947 */ /* 0x000fec000383ffff */
.L_x_5485:
[----:B------:R-:W-:Y:S01]  /*1ad90*/  BSSY B0, `(.L_x_5556) ;  /* 0x0000006000007945 */ /* 0x000fe20003800000 */
[----:B------:R-:W-:Y:S01]  /*1ada0*/  PLOP3.LUT P6, PT, P6, PT, PT, 0x8, 0x0 ;  /* 0x000000000000781c */ /* 0x000fe200037ce170 */
[----:B------:R-:W-:-:S12]  /*1adb0*/  IMAD.MOV.U32 R15, RZ, RZ, -0x1 ;  /* 0xffffffffff0f7424 */ /* 0x000fd800078e00ff */
[----:B012---:R-:W-:Y:S05]  /*1adc0*/  WARPSYNC.COLLECTIVE R15, `(.L_x_5557) ;  /* 0x000000000f087348 */ /* 0x007fea0003c00000 */
[----:B------:R-:W-:Y:S01]  /*1add0*/  VOTE.ANY R14, PT, P6 ;  /* 0x00000000000e7806 */ /* 0x000fe200030e0100 */
[----:B012---:R-:W-:Y:S06]  /*1ade0*/  ENDCOLLECTIVE ;  /* 0x000000000000791b */ /* 0x007fec0003800000 */
.L_x_5557:
[----:B------:R-:W-:Y:S05]  /*1adf0*/  BSYNC B0 ;  /* 0x0000000000007941 */ /* 0x000fea0003800000 */
.L_x_5556:
        /* <DEDUP_REMOVED lines=9> */
.L_x_5558:
[----:B------:R-:W-:Y:S01]  /*1ae90*/  IMAD.MOV.U32 R17, RZ, RZ, R14 ;  /* 0x000000ffff117224 */ /* 0x000fe200078e000e */
[----:B------:R-:W-:Y:S06]  /*1aea0*/  BRA `(.L_x_5559) ;  /* 0xffffffd4004c7947 */ /* 0x000fec000383ffff */
.L_x_5487:
[----:B------:R-:W-:Y:S01]  /*1aeb0*/  BSSY B0, `(.L_x_5560) ;  /* 0x0000007000007945 */ /* 0x000fe20003800000 */
[----:B------:R-:W-:Y:S02]  /*1aec0*/  IMAD.MOV.U32 R13, RZ, RZ, R3 ;  /* 0x000000ffff0d7224 */ /* 0x000fe400078e0003 */
[----:B------:R-:W-:Y:S02]  /*1aed0*/  IMAD.MOV.U32 R11, RZ, RZ, 0x1f ;  /* 0x0000001fff0b7424 */ /* 0x000fe400078e00ff */
[----:B------:R-:W-:-:S07]  /*1aee0*/  IMAD.MOV.U32 R15, RZ, RZ, -0x1 ;  /* 0xffffffffff0f7424 */ /* 0x000fce00078e00ff */
[----:B01234-:R-:W-:Y:S05]  /*1aef0*/  WARPSYNC.COLLECTIVE R15, `(.L_x_5561) ;  /* 0x000000000f087348 */ /* 0x01ffea0003c00000 */
[----:B------:R0:W0:Y:S02]  /*1af00*/  SHFL.IDX P6, R14, R13, R12, R11 ;  /* 0x0000000c0d0e7389 */ /* 0x00002400000c000b */
[----:B01234-:R-:W-:Y:S01]  /*1af10*/  ENDCOLLECTIVE ;  /* 0x000000000000791b */ /* 0x01ffe20003800000 */
.L_x_5561:
[----:B------:R-:W-:Y:S05]  /*1af20*/  BSYNC B0 ;  /* 0x0000000000007941 */ /* 0x000fea0003800000 */
.L_x_5560:
[----:B------:R-:W-:Y:S01]  /*1af30*/  IMAD.MOV.U32 R3, RZ, RZ, R14 ;  /* 0x000000ffff037224 */ /* 0x000fe200078e000e */
[----:B------:R-:W-:Y:S06]  /*1af40*/  BRA `(.L_x_5562) ;  /* 0xffffffd400407947 */ /* 0x000fec000383ffff */
.L_x_5491:
[----:B0-----:R0:W1:Y:S02]  /*1af50*/  SYNCS.PHASECHK.TRANS64.TRYWAIT P0, [R0+URZ+0x38820], R3 ;  /* 0x03882003000075a7 */ /* 0x001064000800017f */
[----:B-1----:R-:W-:Y:S05]  /*1af60*/  @!P0 NANOSLEEP.SYNCS 0x989680 ;  /* 0x009896800000895d */ /* 0x002fea0003900000 */
[----:B------:R-:W1:Y:S02]  /*1af70*/  @!P0 SYNCS.PHASECHK.TRANS64 P0, [R0+URZ+0x38820], R3 ;  /* 0x03882003000085a7 */ /* 0x000e64000800007f */
[----:B-1----:R-:W-:Y:S05]  /*1af80*/  @!P0 BRA `(.L_x_5491) ;  /* 0xfffffffc00f08947 */ /* 0x002fea000383ffff */
[----:B------:R-:W-:Y:S05]  /*1af90*/  BRA `(.L_x_5563) ;  /* 0xffffffd800c47947 */ /* 0x000fea000383ffff */
.L_x_5492:
        /* <DEDUP_REMOVED lines=11> */
.L_x_5565:
[----:B------:R-:W-:Y:S05]  /*1b050*/  BSYNC B0 ;  /* 0x0000000000007941 */ /* 0x000fea0003800000 */
.L_x_5564:
[----:B------:R-:W-:Y:S05]  /*1b060*/  BRA `(.L_x_5566) ;  /* 0xffffffd800ac7947 */ /* 0x000fea000383ffff */
.L_x_5495:
[----:B------:R-:W-:Y:S01]  /*1b070*/  BSSY B1, `(.L_x_5567) ;  /* 0x0000006000017945 */ /* 0x000fe20003800000 */
[----:B------:R-:W-:-:S07]  /*1b080*/  IMAD.MOV.U32 R15, RZ, RZ, -0x1 ;  /* 0xffffffffff0f7424 */ /* 0x000fce00078e00ff */
[----:B012---:R-:W-:Y:S05]  /*1b090*/  WARPSYNC.COLLECTIVE R15, `(.L_x_5568) ;  /* 0x000000000f0c7348 */ /* 0x007fea0003c00000 */
[----:B------:R-:W-:Y:S02]  /*1b0a0*/  ELECT P6, UR62, PT ;  /* 0x00000000003e782f */ /* 0x000fe400038c0000 */
[----:B------:R-:W-:Y:S01]  /*1b0b0*/  MOV R14, UR62 ;  /* 0x0000003e000e7c02 */ /* 0x000fe20008000f00 */
[----:B012---:R-:W-:Y:S10]  /*1b0c0*/  ENDCOLLECTIVE ;  /* 0x000000000000791b */ /* 0x007ff40003800000 */
.L_x_5568:
[----:B------:R-:W-:Y:S05]  /*1b0d0*/  BSYNC B1 ;  /* 0x0000000000017941 */ /* 0x000fea0003800000 */
.L_x_5567:
[----:B------:R-:W-:Y:S05]  /*1b0e0*/  BRA `(.L_x_5569) ;  /* 0xffffffd800a47947 */ /* 0x000fea000383ffff */
.L_x_5497:
[----:B0-----:R0:W1:Y:S02]  /*1b0f0*/  SYNCS.PHASECHK.TRANS64.TRYWAIT P0, [R6+URZ], R5 ;  /* 0x00000005060075a7 */ /* 0x001064000800017f */
[----:B-1----:R-:W-:Y:S05]  /*1b100*/  @!P0 NANOSLEEP.SYNCS 0x989680 ;  /* 0x009896800000895d */ /* 0x002fea0003900000 */
[----:B------:R-:W1:Y:S02]  /*1b110*/  @!P0 SYNCS.PHASECHK.TRANS64 P0, [R6+URZ], R5 ;  /* 0x00000005060085a7 */ /* 0x000e64000800007f */
[----:B-1----:R-:W-:Y:S05]  /*1b120*/  @!P0 BRA `(.L_x_5497) ;  /* 0xfffffffc00f08947 */ /* 0x002fea000383ffff */
[----:B------:R-:W-:Y:S05]  /*1b130*/  BRA `(.L_x_5570) ;  /* 0xffffffd800e07947 */ /* 0x000fea000383ffff */
.L_x_5498:
[----:B-1----:R1:W2:Y:S02]  /*1b140*/  SYNCS.PHASECHK.TRANS64.TRYWAIT P0, [R7+URZ], R2 ;  /* 0x00000002070075a7 */ /* 0x0022a4000800017f */
[----:B--2---:R-:W-:Y:S05]  /*1b150*/  @!P0 NANOSLEEP.SYNCS 0x989680 ;  /* 0x009896800000895d */ /* 0x004fea0003900000 */
[----:B------:R-:W2:Y:S02]  /*1b160*/  @!P0 SYNCS.PHASECHK.TRANS64 P0, [R7+URZ], R2 ;  /* 0x00000002070085a7 */ /* 0x000ea4000800007f */
[----:B--2---:R-:W-:Y:S05]  /*1b170*/  @!P0 BRA `(.L_x_5498) ;  /* 0xfffffffc00f08947 */ /* 0x004fea000383ffff */
[----:B------:R-:W-:Y:S05]  /*1b180*/  BRA `(.L_x_5571) ;  /* 0xffffffd800d47947 */ /* 0x000fea000383ffff */
.L_x_5500:
[----:B--2---:R2:W3:Y:S02]  /*1b190*/  SYNCS.PHASECHK.TRANS64.TRYWAIT P0, [R4+URZ], R5 ;  /* 0x00000005040075a7 */ /* 0x0044e4000800017f */
[----:B---3--:R-:W-:Y:S05]  /*1b1a0*/  @!P0 NANOSLEEP.SYNCS 0x989680 ;  /* 0x009896800000895d */ /* 0x008fea0003900000 */
[----:B------:R-:W3:Y:S02]  /*1b1b0*/  @!P0 SYNCS.PHASECHK.TRANS64 P0, [R4+URZ], R5 ;  /* 0x00000005040085a7 */ /* 0x000ee4000800007f */
[----:B---3--:R-:W-:Y:S05]  /*1b1c0*/  @!P0 BRA `(.L_x_5500) ;  /* 0xfffffffc00f08947 */ /* 0x008fea000383ffff */
[----:B------:R-:W-:Y:S05]  /*1b1d0*/  BRA `(.L_x_5572) ;  /* 0xffffffd800dc7947 */ /* 0x000fea000383ffff */
.L_x_5573:
        /* <DEDUP_REMOVED lines=10> */
.L_x_6038:


//--------------------- .text._ZN7cutlass13device_kernelIN5flash11enable_sm90INS1_16FlashAttnFwdSm90INS1_25CollectiveMainloopFwdSm90ILi2EN4cute5tupleIJNS5_1CILi1EEES8_S8_EEENS6_IJNS7_ILi64EEESA_SA_EEELi512ENS_10bfloat16_tEfNS_4arch4Sm90ELb1ELb0ELb1ELb1ELb0ELb1ELb1ELb0ELb0ELb1ELb0ELb0EEENS1_21CollectiveEpilogueFwdINS6_IJSA_NS7_ILi512EEESA_EEES9_SC_SE_Li256ELb1ELb1ELb0ELb0EEENS1_36VarlenDynamicPersistentTileSchedulerILi64ELi64ELi256ELi128ELb0ELb1ELb1ELb1ELb1ELb1EEEEEEEEEvNT_6ParamsE --------------------------
	.section	.text._ZN7cutlass13device_kernelIN5flash11enable_sm90INS1_16FlashAttnFwdSm90INS1_25CollectiveMainloopFwdSm90ILi2EN4cute5tupleIJNS5_1CILi1EEES8_S8_EEENS6_IJNS7_ILi64EEESA_SA_EEELi512ENS_10bfloat16_tEfNS_4arch4Sm90ELb1ELb0ELb1ELb1ELb0ELb1ELb1ELb0ELb0ELb1ELb0ELb0EEENS1_21CollectiveEpilogueFwdINS6_IJSA_NS7_ILi512EEESA_EEES9_SC_SE_Li256ELb1ELb1ELb0ELb0EEENS1_36VarlenDynamicPersistentTileSchedulerILi64ELi64ELi256ELi128ELb0ELb1ELb1ELb1ELb1ELb1EEEEEEEEEvNT_6ParamsE,"ax",@progbits
	.align	128
.text._ZN7cutlass13device_kernelIN5flash11enable_sm90INS1_16FlashAttnFwdSm90INS1_25CollectiveMainloopFwdSm90ILi2EN4cute5tupleIJNS5_1CILi1EEES8_S8_EEENS6_IJNS7_ILi64EEESA_SA_EEELi512ENS_10bfloat16_tEfNS_4arch4Sm90ELb1ELb0ELb1ELb1ELb0ELb1ELb1ELb0ELb0ELb1ELb0ELb0EEENS1_21CollectiveEpilogueFwdINS6_IJSA_NS7_ILi512EEESA_EEES9_SC_SE_Li256ELb1ELb1ELb0ELb0EEENS1_36VarlenDynamicPersistentTileSchedulerILi64ELi64ELi256ELi128ELb0ELb1ELb1ELb1ELb1ELb1EEEEEEEEEvNT_6ParamsE:
        .type           _ZN7cutlass13device_kernelIN5flash11enable_sm90INS1_16FlashAttnFwdSm90INS1_25CollectiveMainloopFwdSm90ILi2EN4cute5tupleIJNS5_1CILi1EEES8_S8_EEENS6_IJNS7_ILi64EEESA_SA_EEELi512ENS_10bfloat16_tEfNS_4arch4Sm90ELb1ELb0ELb1ELb1ELb0ELb1ELb1ELb0ELb0ELb1ELb0ELb0EEENS1_21CollectiveEpilogueFwdINS6_IJSA_NS7_ILi512EEESA_EEES9_SC_SE_Li256ELb1ELb1ELb0ELb0EEENS1_36VarlenDynamicPersistentTileSchedulerILi64ELi64ELi256ELi128ELb0ELb1ELb1ELb1ELb1ELb1EEEEEEEEEvNT_6ParamsE,@function
        .size           _ZN7cutlass13device_kernelIN5flash11enable_sm90INS1_16FlashAttnFwdSm90INS1_25CollectiveMainloopFwdSm90ILi2EN4cute5tupleIJNS5_1CILi1EEES8_S8_EEENS6_IJNS7_ILi64EEESA_SA_EEELi512ENS_10bfloat16_tEfNS_4arch4Sm90ELb1ELb0ELb1ELb1ELb0ELb1ELb1ELb0ELb0ELb1ELb0ELb0EEENS1_21CollectiveEpilogueFwdINS6_IJSA_NS7_ILi512EEESA_EEES9_SC_SE_Li256ELb1ELb1ELb0ELb0EEENS1_36VarlenDynamicPersistentTileSchedulerILi64ELi64ELi256ELi128ELb0ELb1ELb1ELb1ELb1ELb1EEEEEEEEEvNT_6ParamsE,(.L_x_6039 - _ZN7cutlass13device_kernelIN5flash11enable_sm90INS1_16FlashAttnFwdSm90INS1_25CollectiveMainloopFwdSm90ILi2EN4cute5tupleIJNS5_1CILi1EEES8_S8_EEENS6_IJNS7_ILi64EEESA_SA_EEELi512ENS_10bfloat16_tEfNS_4arch4Sm90ELb1ELb0ELb1ELb1ELb0ELb1ELb1ELb0ELb0ELb1ELb0ELb0EEENS1_21CollectiveEpilogueFwdINS6_IJSA_NS7_ILi512EEESA_EEES9_SC_SE_Li256ELb1ELb1ELb0ELb0EEENS1_36VarlenDynamicPersistentTileSchedulerILi64ELi64ELi256ELi128ELb0ELb1ELb1ELb1ELb1ELb1EEEEEEEEEvNT_6ParamsE)
        .other          _ZN7cutlass13device_kernelIN5flash11enable_sm90INS1_16FlashAttnFwdSm90INS1_25CollectiveMainloopFwdSm90ILi2EN4cute5tupleIJNS5_1CILi1EEES8_S8_EEENS6_IJNS7_ILi64EEESA_SA_EEELi512ENS_10bfloat16_tEfNS_4arch4Sm90ELb1ELb0ELb1ELb1ELb0ELb1ELb1ELb0ELb0ELb1ELb0ELb0EEENS1_21CollectiveEpilogueFwdINS6_IJSA_NS7_ILi512EEESA_EEES9_SC_SE_Li256ELb1ELb1ELb0ELb0EEENS1_36VarlenDynamicPersistentTileSchedulerILi64ELi64ELi256ELi128ELb0ELb1ELb1ELb1ELb1ELb1EEEEEEEEEvNT_6ParamsE,@"STO_CUDA_ENTRY STV_DEFAULT"
_ZN7cutlass13device_kernelIN5flash11enable_sm90INS1_16FlashAttnFwdSm90INS1_25CollectiveMainloopFwdSm90ILi2EN4cute5tupleIJNS5_1CILi1EEES8_S8_EEENS6_IJNS7_ILi64EEESA_SA_EEELi512ENS_10bfloat16_tEfNS_4arch4Sm90ELb1ELb0ELb1ELb1ELb0ELb1ELb1ELb0ELb0ELb1ELb0ELb0EEENS1_21CollectiveEpilogueFwdINS6_IJSA_NS7_ILi512EEESA_EEES9_SC_SE_Li256ELb1ELb1ELb0ELb0EEENS1_36VarlenDynamicPersistentTileSchedulerILi64ELi64ELi256ELi128ELb0ELb1ELb1ELb1ELb1ELb1EEEEEEEEEvNT_6ParamsE:
        /* <DEDUP_REMOVED lines=23> */
.L_x_5575:
[----:B------:R-:W-:Y:S05]  /*0170*/  BSYNC B0 ;  /* 0x0000000000007941 */ /* 0x000fea0003800000 */
.L_x_5574:
        /* <DEDUP_REMOVED lines=39> */
.L_x_5576:
        /* <DEDUP_REMOVED lines=22> */
.L_x_5577:
        /* <DEDUP_REMOVED lines=18> */
.L_x_5578:
        /* <DEDUP_REMOVED lines=22> */
.L_x_5579:
        /* <DEDUP_REMOVED lines=22> */
.L_x_5580:
        /* <DEDUP_REMOVED lines=9> */
.L_x_5583:
        /* <DEDUP_REMOVED lines=25> */
[-C--:B------:R-:W-:Y:S02]  /*0b50*/  LEA.HI R5, R0, R16.reuse, RZ, 0x4 ;  /* 0x0000001000057211 */ /* 0x080fe400078f20ff */
[----:B------:R-:W-:Y:S02]  /*0b60*/  LOP3.LUT R3, R4, 0xffffff80, RZ, 0xc0, !PT ;  /* 0xffffff8004037812 */ /* 0x000fe400078ec0ff */
[C---:B------:R-:W-:Y:S02]  /*0b70*/  LOP3.LUT R6, R5.reuse, 0xfffffff0, RZ, 0xc0, !PT ;  /* 0xfffffff005067812 */ /* 0x040fe400078ec0ff */
[----:B------:R-:W-:Y:S01]  /*0b80*/  SHF.R.S32.HI R12, RZ, 0x4, R5 ;  /* 0x00000004ff0c7819 */ /* 0x000fe20000011405 */
[----:B------:R-:W-:Y:S01]  /*0b90*/  IMAD.IADD R3, R16, 0x1, -R3 ;  /* 0x0000000110037824 */ /* 0x000fe200078e0a03 */
[----:B------:R-:W-:Y:S01]  /*0ba0*/  LEA.HI R7, R0, R16, RZ, 0x5 ;  /* 0x0000001000077211 */ /* 0x000fe200078f28ff */
[----:B------:R-:W-:Y:S01]  /*0bb0*/  IMAD.IADD R10, R16, 0x1, -R6 ;  /* 0x00000001100a7824 */ /* 0x000fe200078e0a06 */
[----:B------:R-:W-:-:S02]  /*0bc0*/  LEA.HI R8, R5, R12, RZ, 0x1 ;  /* 0x0000000c05087211 */ /* 0x000fc400078f08ff */
[----:B------:R-:W-:Y:S02]  /*0bd0*/  SHF.R.S32.HI R6, RZ, 0x1f, R3 ;  /* 0x0000001fff067819 */ /* 0x000fe40000011403 */
[--C-:B------:R-:W-:Y:S02]  /*0be0*/  SHF.R.S32.HI R215, RZ, 0x5, R7.reuse ;  /* 0x00000005ffd77819 */ /* 0x100fe40000011407 */
[----:B------:R-:W-:Y:S02]  /*0bf0*/  SHF.R.S32.HI R14, RZ, 0x1f, R7 ;  /* 0x0000001fff0e7819 */ /* 0x000fe40000011407 */
[----:B------:R-:W-:Y:S02]  /*0c00*/  SHF.R.S32.HI R7, RZ, 0x1f, R10 ;  /* 0x0000001fff077819 */ /* 0x000fe4000001140a */
[----:B------:R-:W-:Y:S02]  /*0c10*/  LEA.HI R5, R6, R3, RZ, 0x2 ;  /* 0x0000000306057211 */ /* 0x000fe400078f10ff */
[----:B------:R-:W-:-:S02]  /*0c20*/  LOP3.LUT R13, R8, 0x1ffffffe, RZ, 0xc0, !PT ;  /* 0x1ffffffe080d7812 */ /* 0x000fc400078ec0ff */
[----:B------:R-:W-:Y:S02]  /*0c30*/  LEA.HI R9, R7, R10, RZ, 0x3 ;  /* 0x0000000a07097211 */ /* 0x000fe400078f18ff */
[----:B------:R-:W-:Y:S01]  /*0c40*/  SHF.R.S32.HI R7, RZ, 0x2, R5 ;  /* 0x00000002ff077819 */ /* 0x000fe20000011405 */
[----:B------:R-:W-:Y:S01]  /*0c50*/  IMAD.IADD R13, R12, 0x1, -R13 ;  /* 0x000000010c0d7824 */ /* 0x000fe200078e0a0d */
[----:B------:R-:W-:Y:S02]  /*0c60*/  SHF.R.S32.HI R8, RZ, 0x1f, R5 ;  /* 0x0000001fff087819 */ /* 0x000fe40000011405 */
[----:B------:R-:W-:Y:S02]  /*0c70*/  LOP3.LUT R12, R5, 0x7ffffffc, RZ, 0xc0, !PT ;  /* 0x7ffffffc050c7812 */ /* 0x000fe400078ec0ff */
[----:B------:R-:W-:Y:S02]  /*0c80*/  LEA.HI R8, R8, R7, RZ, 0x3 ;  /* 0x0000000708087211 */ /* 0x000fe400078f18ff */
[----:B------:R-:W-:Y:S01]  /*0c90*/  LEA.HI R6, R6, R3, RZ, 0x5 ;  /* 0x0000000306067211 */ /* 0x000fe200078f28ff */
[----:B------:R-:W-:Y:S01]  /*0ca0*/  IMAD.IADD R12, R3, 0x1, -R12 ;  /* 0x00000001030c7824 */ /* 0x000fe200078e0a0c */
[----:B------:R-:W-:-:S02]  /*0cb0*/  LOP3.LUT R8, R8, 0xfffffff8, RZ, 0xc0, !PT ;  /* 0xfffffff808087812 */ /* 0x000fc400078ec0ff */
[CC--:B------:R-:W-:Y:S02]  /*0cc0*/  LEA.HI R3, R0.reuse, R16.reuse, RZ, 0x3 ;  /* 0x0000001000037211 */ /* 0x0c0fe400078f18ff */
[----:B------:R-:W-:Y:S01]  /*0cd0*/  LEA.HI R0, R0, R16, RZ, 0x2 ;  /* 0x0000001000007211 */ /* 0x000fe200078f10ff */
[----:B------:R-:W-:Y:S01]  /*0ce0*/  IMAD.IADD R7, R7, 0x1, -R8 ;  /* 0x0000000107077824 */ /* 0x000fe200078e0a08 */
[----:B------:R-:W-:Y:S02]  /*0cf0*/  SHF.R.S32.HI R6, RZ, 0x5, R6 ;  /* 0x00000005ff067819 */ /* 0x000fe40000011406 */
[----:B------:R-:W-:Y:S02]  /*0d00*/  SHF.R.S32.HI R22, RZ, 0x2, R0 ;  /* 0x00000002ff167819 */ /* 0x000fe40000011400 */
[----:B------:R-:W-:Y:S01]  /*0d10*/  LEA.HI R14, R14, R215, RZ, 0x2 ;  /* 0x000000d70e0e7211 */ /* 0x000fe200078f10ff */
[----:B------:R-:W-:Y:S01]  /*0d20*/  IMAD R190, R6, 0x10, R7 ;  /* 0x0000001006be7824 */ /* 0x000fe200078e0207 */
[----:B------:R-:W-:Y:S01]  /*0d30*/  SHF.R.S32.HI R231, RZ, 0x7, R4 ;  /* 0x00000007ffe77819 */ /* 0x000fe20000011404 */
[----:B------:R-:W-:Y:S01]  /*0d40*/  VIADD R6, R22, 0x20 ;  /* 0x0000002016067836 */ /* 0x000fe20000000000 */
[----:B------:R-:W-:-:S02]  /*0d50*/  LOP3.LUT R228, R3, 0xfffffff8, RZ, 0xc0, !PT ;  /* 0xfffffff803e47812 */ /* 0x000fc400078ec0ff */
[----:B------:R-:W-:Y:S02]  /*0d60*/  LOP3.LUT R11, R9, 0xfffffff8, RZ, 0xc0, !PT ;  /* 0xfffffff8090b7812 */ /* 0x000fe400078ec0ff */
[----:B------:R-:W-:Y:S01]  /*0d70*/  LOP3.LUT R14, R14, 0x3ffffc, RZ, 0xc0, !PT ;  /* 0x003ffffc0e0e7812 */ /* 0x000fe200078ec0ff */
[----:B------:R-:W-:Y:S01]  /*0d80*/  IMAD.IADD R228, R16, 0x1, -R228 ;  /* 0x0000000110e47824 */ /* 0x000fe200078e0ae4 */
[----:B------:R-:W-:Y:S01]  /*0d90*/  LEA.HI R4, R4, R231, RZ, 0x1 ;  /* 0x000000e704047211 */ /* 0x000fe200078f08ff */
[----:B------:R-:W-:Y:S01]  /*0da0*/  IMAD.IADD R11, R10, 0x1, -R11 ;  /* 0x000000010a0b7824 */ /* 0x000fe200078e0a0b */
[----:B------:R-:W-:Y:S01]  /*0db0*/  SHF.R.S32.HI R5, RZ, 0x1f, R6 ;  /* 0x0000001fff057819 */ /* 0x000fe20000011406 */
[----:B------:R-:W-:Y:S02]  /*0dc0*/  IMAD R15, R231, 0x100, R10 ;  /* 0x00000100e70f7824 */ /* 0x000fe400078e020a */
[----:B------:R-:W-:Y:S01]  /*0dd0*/  IMAD.IADD R14, R215, 0x1, -R14 ;  /* 0x00000001d70e7824 */ /* 0x000fe200078e0a0e */
[----:B------:R-:W-:Y:S01]  /*0de0*/  LOP3.LUT R4, R4, 0xfffffe, RZ, 0xc0, !PT ;  /* 0x00fffffe04047812 */ /* 0x000fe200078ec0ff */
[----:B------:R-:W-:Y:S01]  /*0df0*/  IMAD.SHL.U32 R193, R228, 0x8, RZ ;  /* 0x00000008e4c17824 */ /* 0x000fe200078e00ff */
[----:B------:R-:W-:Y:S01]  /*0e00*/  LEA.HI R5, R5, R6, RZ, 0x3 ;  /* 0x0000000605057211 */ /* 0x000fe200078f18ff */
[----:B------:R-:W-:-:S02]  /*0e10*/  IMAD.SHL.U32 R10, R11, 0x40, RZ ;  /* 0x000000400b0a7824 */ /* 0x000fc400078e00ff */
[----:B------:R-:W-:Y:S02]  /*0e20*/  IMAD R14, R14, 0x10, R15 ;  /* 0x000000100e0e7824 */ /* 0x000fe400078e020f */
[----:B------:R-:W-:Y:S02]  /*0e30*/  IMAD.SHL.U32 R13, R13, 0x8, RZ ;  /* 0x000000080d0d7824 */ /* 0x000fe400078e00ff */
[----:B------:R-:W-:Y:S02]  /*0e40*/  IMAD.IADD R4, R231, 0x1, -R4 ;  /* 0x00000001e7047824 */ /* 0x000fe400078e0a04 */
[C---:B------:R-:W-:Y:S01]  /*0e50*/  VIADD R224, R193.reuse, 0x80 ;  /* 0x00000080c1e07836 */ /* 0x040fe20000000000 */
[----:B------:R-:W-:Y:S01]  /*0e60*/  LOP3.LUT R10, R10, 0x1c0, RZ, 0xc0, !PT ;  /* 0x000001c00a0a7812 */ /* 0x000fe200078ec0ff */
[----:B------:R-:W-:Y:S02]  /*0e70*/  IMAD.U32 R8, R14, 0x40, R13 ;  /* 0x000000400e087824 */ /* 0x000fe400078e000d */
[----:B------:R-:W-:-:S02]  /*0e80*/  VIADD R221, R193, 0x140 ;  /* 0x00000140c1dd7836 */ /* 0x000fc40000000000 */
[----:B------:R-:W-:Y:S02]  /*0e90*/  IMAD.SHL.U32 R9, R9, 0x40, RZ ;  /* 0x0000004009097824 */ /* 0x000fe400078e00ff */
[----:B------:R-:W-:Y:S02]  /*0ea0*/  IMAD.SHL.U32 R5, R5, 0x40, RZ ;  /* 0x0000004005057824 */ /* 0x000fe400078e00ff */
[----:B------:R-:W-:Y:S01]  /*0eb0*/  IMAD.SHL.U32 R203, R4, 0x100, RZ ;  /* 0x0000010004cb7824 */ /* 0x000fe200078e00ff */
[----:B------:R-:W-:Y:S01]  /*0ec0*/  SHF.R.S32.HI R4, RZ, 0x1f, R224 ;  /* 0x0000001fff047819 */ /* 0x000fe200000114e0 */
[----:B------:R0:W-:Y:S01]  /*0ed0*/  STL [R1+0xc], R8 ;  /* 0x00000c0801007387 */ /* 0x0001e20000100800 */
[----:B------:R-:W-:Y:S02]  /*0ee0*/  LOP3.LUT R13, R10, 0x8, R13, 0xf8, !PT ;  /* 0x000000080a0d7812 */ /* 0x000fe400078ef80d */
[----:B------:R-:W-:Y:S02]  /*0ef0*/  SHF.R.S32.HI R4, RZ, 0x1f, R221 ;  /* 0x0000001fff047819 */ /* 0x000fe400000114dd */
[----:B------:R-:W-:-:S02]  /*0f00*/  SHF.R.U32.HI R10, RZ, 0x3, R10 ;  /* 0x00000003ff0a7819 */ /* 0x000fc4000001160a */
[----:B------:R-:W-:Y:S02]  /*0f10*/  SHF.R.S32.HI R229, RZ, 0x3, R3 ;  /* 0x00000003ffe57819 */ /* 0x000fe40000011403 */
[----:B------:R-:W-:Y:S02]  /*0f20*/  LOP3.LUT R4, R5, 0xfffffe00, RZ, 0xc0, !PT ;  /* 0xfffffe0005047812 */ /* 0x000fe400078ec0ff */
[----:B0-----:R-:W-:Y:S02]  /*0f30*/  LOP3.LUT R8, R9, 0x7ffffe00, RZ, 0xc0, !PT ;  /* 0x7ffffe0009087812 */ /* 0x001fe400078ec0ff */
[----:B------:R-:W-:Y:S02]  /*0f40*/  SHF.R.S32.HI R3, RZ, 0x1f, R0 ;  /* 0x0000001fff037819 */ /* 0x000fe40000011400 */
[----:B------:R-:W-:Y:S01]  /*0f50*/  LOP3.LUT R234, R0, 0xfffffffc, RZ, 0xc0, !PT ;  /* 0xfffffffc00ea7812 */ /* 0x000fe200078ec0ff */
[----:B------:R-:W-:Y:S01]  /*0f60*/  IMAD R8, R215, 0x400, R8 ;  /* 0x00000400d7087824 */ /* 0x000fe200078e0208 */
[----:B------:R-:W-:Y:S01]  /*0f70*/  LOP3.LUT R13, R13, R10, RZ, 0x3c, !PT ;  /* 0x0000000a0d0d7212 */ /* 0x000fe200078e3cff */
[----:B------:R0:W-:Y:S01]  /*0f80*/  STL [R1+0x8], R4 ;  /* 0x0000080401007387 */ /* 0x0001e20000100800 */
[----:B------:R-:W-:Y:S01]  /*0f90*/  LEA.HI R3, R3, R22, RZ, 0x3 ;  /* 0x0000001603037211 */ /* 0x000fe200078f18ff */
[----:B------:R-:W-:Y:S01]  /*0fa0*/  IMAD.IADD R234, R16, 0x1, -R234 ;  /* 0x0000000110ea7824 */ /* 0x000fe200078e0aea */
[----:B------:R-:W-:Y:S01]  /*0fb0*/  R2P PR, R11, 0x6 ;  /* 0x000000060b007804 */ /* 0x000fe20000000000 */
[----:B------:R-:W-:Y:S01]  /*0fc0*/  IMAD.SHL.U32 R237, R6, 0x40, RZ ;  /* 0x0000004006ed7824 */ /* 0x000fe200078e00ff */
[----:B------:R-:W-:Y:S01]  /*0fd0*/  LOP3.LUT R3, R3, 0xfffffff8, RZ, 0xc0, !PT ;  /* 0xfffffff803037812 */ /* 0x000fe200078ec0ff */
[----:B------:R-:W-:Y:S01]  /*0fe0*/  IMAD.IADD R13, R8, 0x1, R13 ;  /* 0x00000001080d7824 */ /* 0x000fe200078e020d */
[C---:B------:R-:W-:Y:S01]  /*0ff0*/  LEA.HI R0, R234.reuse, R234, RZ, 0x1 ;  /* 0x000000eaea007211 */ /* 0x040fe200078f08ff */
[----:B------:R-:W-:Y:S01]  /*1000*/  IMAD.SHL.U32 R16, R234, 0x8, RZ ;  /* 0x00000008ea107824 */ /* 0x000fe200078e00ff */
[----:B------:R-:W-:Y:S01]  /*1010*/  LOP3.LUT R237, R237, 0x1c0, RZ, 0xc0, !PT ;  /* 0x000001c0eded7812 */ /* 0x000fe200078ec0ff */
[----:B------:R-:W-:-:S02]  /*1020*/  IMAD R210, R13, 0x2, R2 ;  /* 0x000000020dd27824 */ /* 0x000fc400078e0202 */
[----:B------:R-:W-:Y:S02]  /*1030*/  IMAD.MOV.U32 R213, RZ, RZ, 0x40 ;  /* 0x00000040ffd57424 */ /* 0x000fe400078e00ff */
[----:B------:R-:W-:Y:S01]  /*1040*/  IMAD.IADD R188, R22, 0x1, -R3 ;  /* 0x0000000116bc7824 */ /* 0x000fe200078e0a03 */
[----:B------:R-:W-:Y:S01]  /*1050*/  LOP3.LUT R3, R0, 0x1ffffffe, RZ, 0xc0, !PT ;  /* 0x1ffffffe00037812 */ /* 0x000fe200078ec0ff */
[----:B------:R-:W-:Y:S01]  /*1060*/  VIADD R232, R193, 0x1c0 ;  /* 0x000001c0c1e87836 */ /* 0x000fe20000000000 */
[----:B------:R-:W-:Y:S01]  /*1070*/  LOP3.LUT R0, R237, 0x38, R16, 0xf8, !PT ;  /* 0x00000038ed007812 */ /* 0x000fe200078ef810 */
[----:B------:R-:W-:Y:S01]  /*1080*/  IMAD.SHL.U32 R184, R234, 0x4, RZ ;  /* 0x00000004eab87824 */ /* 0x000fe200078e00ff */
[----:B------:R-:W-:Y:S01]  /*1090*/  SHF.R.U32.HI R6, RZ, 0x3, R237 ;  /* 0x00000003ff067819 */ /* 0x000fe200000116ed */
[----:B------:R-:W-:Y:S01]  /*10a0*/  VIADD R214, R210, 0x36400 ;  /* 0x00036400d2d67836 */ /* 0x000fe20000000000 */
[----:B------:R-:W-:Y:S01]  /*10b0*/  SHF.R.S32.HI R5, RZ, 0x1f, R232 ;  /* 0x0000001fff057819 */ /* 0x000fe200000114e8 */
[----:B------:R-:W-:Y:S01]  /*10c0*/  VIADD R225, R193, 0x40 ;  /* 0x00000040c1e17836 */ /* 0x000fe20000000000 */
[----:B------:R-:W-:Y:S01]  /*10d0*/  SEL R213, R213, 0xffffffc0, !P2 ;  /* 0xffffffc0d5d57807 */ /* 0x000fe20005000000 */
[----:B------:R-:W-:Y:S01]  /*10e0*/  VIADD R222, R193, 0x100 ;  /* 0x00000100c1de7836 */ /* 0x000fe20000000000 */
[----:B------:R-:W-:Y:S01]  /*10f0*/  LOP3.LUT R5, R4, R0, R6, 0xf6, !PT ;  /* 0x0000000004057212 */ /* 0x000fe200078ef606 */
[----:B------:R-:W-:-:S02]  /*1100*/  VIADD R192, R184, 0x10 ;  /* 0x00000010b8c07836 */ /* 0x000fc40000000000 */
[C---:B------:R-:W-:Y:S02]  /*1110*/  VIADD R223, R193.reuse, 0xc0 ;  /* 0x000000c0c1df7836 */ /* 0x040fe40000000000 */
[----:B------:R-:W-:Y:S02]  /*1120*/  VIADD R233, R193, 0x180 ;  /* 0x00000180c1e97836 */ /* 0x000fe40000000000 */
[----:B------:R-:W-:Y:S02]  /*1130*/  VIADD R212, R210, 0x36420 ;  /* 0x00036420d2d47836 */ /* 0x000fe40000000000 */
[----:B------:R-:W-:Y:S02]  /*1140*/  IMAD.IADD R3, R234, 0x1, -R3 ;  /* 0x00000001ea037824 */ /* 0x000fe400078e0a03 */
[C---:B------:R-:W-:Y:S01]  /*1150*/  @P1 VIADD R212, R214.reuse, 0xffffffe0 ;  /* 0xffffffe0d6d41836 */ /* 0x040fe20000000000 */
[----:B------:R-:W-:Y:S01]  /*1160*/  SHF.R.S32.HI R7, RZ, 0x1f, R225 ;  /* 0x0000001fff077819 */ /* 0x000fe200000114e1 */
        /* <DEDUP_REMOVED lines=8> */
[----:B------:R-:W-:-:S02]  /*11f0*/  IMAD.SHL.U32 R189, R12, 0x2, RZ ;  /* 0x000000020cbd7824 */ /* 0x000fc400078e00ff */
[----:B------:R-:W-:Y:S02]  /*1200*/  IMAD R236, R5, 0x2, R2 ;  /* 0x0000000205ec7824 */ /* 0x000fe400078e0202 */
[----:B------:R-:W-:Y:S02]  /*1210*/  IMAD R216, R3, 0x8, R190 ;  /* 0x0000000803d87824 */ /* 0x000fe400078e02be */
[----:B------:R-:W-:Y:S01]  /*1220*/  IMAD.IADD R213, R213, 0x1, R212 ;  /* 0x00000001d5d57824 */ /* 0x000fe200078e02d4 */
[----:B--2---:R-:W-:Y:S02]  /*1230*/  LOP3.LUT R187, R18, 0x1, RZ, 0xfc, !PT ;  /* 0x0000000112bb7812 */ /* 0x004fe400078efcff */
[----:B0-----:R-:W-:-:S07]  /*1240*/  CS2R R18, SRZ ;  /* 0x0000000000127805 */ /* 0x001fce000001ff00 */
.L_x_5717:
[----:B0123--:R-:W0:Y:S01]  /*1250*/  LDC.64 R4, c[0x0][0xd88] ;  /* 0x00036200ff047b82 */ /* 0x00fe220000000a00 */
[----:B------:R-:W-:Y:S01]  /*1260*/  ULDC.64 UR4, c[0x0][0xb20] ;  /* 0x0002c80000047ab9 */ /* 0x000fe20000000a00 */
[----:B------:R-:W-:Y:S01]  /*1270*/  ULDC.64 UR8, c[0x0][0xb10] ;  /* 0x0002c40000087ab9 */ /* 0x000fe20000000a00 */
[----:B------:R-:W-:Y:S01]  /*1280*/  ULDC.64 UR6, c[0x0][0xb00] ;  /* 0x0002c00000067ab9 */ /* 0x000fe20000000a00 */
[----:B0-----:R-:W-:-:S05]  /*1290*/  IMAD.WIDE R4, R35, 0x4, R4 ;  /* 0x0000000423047825 */ /* 0x001fca00078e0204 */
[----:B------:R-:W2:Y:S01]  /*12a0*/  LDG.E R220, desc[UR40][R4.64] ;  /* 0x0000002804dc7981 */ /* 0x000ea2000c1e1900 */
        /* <DEDUP_REMOVED lines=16> */
[----:B----4-:R-:W-:Y:S01]  /*13b0*/  @P1 IADD3 R6, P2, R218, UR8, RZ ;  /* 0x00000008da061c10 */ /* 0x010fe2000ff5e0ff */
[----:B------:R-:W-:Y:S01]  /*13c0*/  IMAD.U32 R194, RZ, RZ, UR4 ;  /* 0x00000004ffc27e24 */ /* 0x000fe2000f8e00ff */
[C---:B------:R-:W-:Y:S01]  /*13d0*/  IADD3.X R9, R219.reuse, UR7, RZ, P4, !PT ;  /* 0x00000007db097c10 */ /* 0x040fe2000a7fe4ff */
[----:B------:R-:W-:Y:S01]  /*13e0*/  ULDC.64 UR4, c[0x0][0x418] ;  /* 0x0001060000047ab9 */ /* 0x000fe20000000a00 */
[----:B------:R-:W-:-:S03]  /*13f0*/  @P1 IADD3.X R7, R219, UR9, RZ, P2, !PT ;  /* 0x00000009db071c10 */ /* 0x000fc600097fe4ff */
        /* <DEDUP_REMOVED lines=24> */
.L_x_5585:
[----:B------:R-:W-:Y:S02]  /*1580*/  IMAD.U32 R44, RZ, RZ, UR5 ;  /* 0x00000005ff2c7e24 */ /* 0x000fe4000f8e00ff */
[----:B------:R-:W-:Y:S01]  /*1590*/  IMAD.U32 R24, RZ, RZ, UR4 ;  /* 0x00000004ff187e24 */ /* 0x000fe2000f8e00ff */
[----:B------:R-:W-:Y:S06]  /*15a0*/  @!P2 BRA `(.L_x_5586) ;  /* 0x000000000010a947 */ /* 0x000fec0003800000 */
[----:B------:R-:W-:-:S04]  /*15b0*/  IADD3 R4, P0, R218, UR8, RZ ;  /* 0x00000008da047c10 */ /* 0x000fc8000ff1e0ff */
[----:B------:R-:W-:-:S05]  /*15c0*/  IADD3.X R5, R219, UR9, RZ, P0, !PT ;  /* 0x00000009db057c10 */ /* 0x000fca00087fe4ff */
[----:B------:R0:W5:Y:S01]  /*15d0*/  LDG.E R24, desc[UR40][R4.64] ;  /* 0x0000002804187981 */ /* 0x000162000c1e1900 */
[----:B------:R-:W-:Y:S05]  /*15e0*/  BRA `(.L_x_5587) ;  /* 0x0000000000107947 */ /* 0x000fea0003800000 */
.L_x_5586:
[----:B------:R-:W-:Y:S05]  /*15f0*/  @!P0 BRA `(.L_x_5587) ;  /* 0x00000000000c8947 */ /* 0x000fea0003800000 */
[----:B------:R-:W2:Y:S04]  /*1600*/  LDG.E R5, desc[UR40][R8.64] ;  /* 0x0000002808057981 */ /* 0x000ea8000c1e1900 */
[----:B------:R-:W2:Y:S02]  /*1610*/  LDG.E R24, desc[UR40][R8.64+0x4] ;  /* 0x0000042808187981 */ /* 0x000ea4000c1e1900 */
[----:B--2---:R-:W-:-:S07]  /*1620*/  IMAD.IADD R24, R24, 0x1, -R5 ;  /* 0x0000000118187824 */ /* 0x004fce00078e0a05 */
.L_x_5587:
        /* <DEDUP_REMOVED lines=17> */
[----:B------:R-:W-:-:S03]  /*1740*/  PLOP3.LUT P3, PT, PT, PT, PT, 0x80, 0x0 ;  /* 0x000000000000781c */ /* 0x000fc60003f6f070 */
[----:B0-----:R-:W-:-:S08]  /*1750*/  VIADD R4, R195, 0x3f ;  /* 0x0000003fc3047836 */ /* 0x001fd00000000000 */
[----:B------:R-:W0:Y:S08]  /*1760*/  @P1 LDC R11, c[0x0][0x44c] ;  /* 0x00011300ff0b1b82 */ /* 0x000e300000000800 */
[----:B------:R-:W1:Y:S01]  /*1770*/  @P1 LDC R5, c[0x0][0x450] ;  /* 0x00011400ff051b82 */ /* 0x000e620000000800 */
[----:B--2---:R-:W-:Y:S02]  /*1780*/  @P0 IMAD.IADD R44, R9, 0x1, -R0 ;  /* 0x00000001092c0824 */ /* 0x004fe400078e0a00 */
[----:B------:R-:W-:-:S02]  /*1790*/  IMAD.IADD R9, R24, 0x1, -R3 ;  /* 0x0000000118097824 */ /* 0x000fc400078e0a03 */
[----:B0-----:R-:W-:-:S04]  /*17a0*/  @P1 IMAD.HI.U32 R0, R4, R11, RZ ;  /* 0x0000000b04001227 */ /* 0x001fc800078e00ff */
[----:B------:R-:W-:Y:S01]  /*17b0*/  IMAD.IADD R211, R9, 0x1, R44 ;  /* 0x0000000109d37824 */ /* 0x000fe200078e022c */
[----:B-1----:R-:W-:Y:S01]  /*17c0*/  @P1 SHF.R.U32.HI R4, RZ, R5, R0 ;  /* 0x00000005ff041219 */ /* 0x002fe20000011600 */
[----:B------:R-:W-:Y:S02]  /*17d0*/  IMAD.MOV R42, RZ, RZ, -R9 ;  /* 0x000000ffff2a7224 */ /* 0x000fe400078e0a09 */
[C---:B------:R-:W-:Y:S01]  /*17e0*/  VIADD R0, R211.reuse, 0x3f ;  /* 0x0000003fd3007836 */ /* 0x040fe20000000000 */
[----:B------:R-:W-:Y:S02]  /*17f0*/  IADD3 R43, R211, 0x40, -R194 ;  /* 0x00000040d32b7810 */ /* 0x000fe40007ffe8c2 */
[----:B------:R-:W-:Y:S02]  /*1800*/  VIMNMX R42, RZ, R42, !PT ;  /* 0x0000002aff2a7248 */ /* 0x000fe40007fe0100 */
        /* <DEDUP_REMOVED lines=39> */
.L_x_5590:
[----:B------:R-:W-:Y:S05]  /*1a80*/  BSYNC B6 ;  /* 0x0000000000067941 */ /* 0x000fea0003800000 */
.L_x_5589:
        /* <DEDUP_REMOVED lines=20> */
.L_x_5592:
[----:B------:R-:W-:Y:S05]  /*1bd0*/  BSYNC B6 ;  /* 0x0000000000067941 */ /* 0x000fea0003800000 */
.L_x_5591:
        /* <DEDUP_REMOVED lines=12> */
[CC--:B0-----:R-:W-:Y:S01]  /*1ca0*/  IMAD.WIDE.U32 R8, R27.reuse, R4.reuse, RZ ;  /* 0x000000041b087225 */ /* 0x0c1fe200078e00ff */
[----:B------:R-:W-:Y:S01]  /*1cb0*/  ULDC.64 UR4, c[0x0][0x308] ;  /* 0x0000c20000047ab9 */ /* 0x000fe20000000a00 */
[----:B------:R0:W3:Y:S01]  /*1cc0*/  @P0 LDG.E R25, desc[UR40][R6.64] ;  /* 0x0000002806190981 */ /* 0x0000e2000c1e1900 */
[----:B------:R-:W4:Y:S01]  /*1cd0*/  LDC.64 R56, c[0x0][0x408] ;  /* 0x00010200ff387b82 */ /* 0x000f220000000a00 */
[-C--:B------:R-:W-:Y:S01]  /*1ce0*/  IMAD R0, R24, R4.reuse, RZ ;  /* 0x0000000418007224 */ /* 0x080fe200078e02ff */
[----:B------:R-:W-:Y:S01]  /*1cf0*/  SHF.R.S32.HI R185, RZ, 0x1f, R184 ;  /* 0x0000001fffb97819 */ /* 0x000fe200000114b8 */
[----:B------:R-:W-:Y:S01]  /*1d00*/  IMAD.WIDE.U32 R10, R34, UR6, R16 ;  /* 0x00000006220a7c25 */ /* 0x000fe2000f8e0010 */
[----:B-1----:R-:W-:Y:S01]  /*1d10*/  ISETP.GE.AND P2, PT, R16, R59, PT ;  /* 0x0000003b1000720c */ /* 0x002fe20003f46270 */
[----:B------:R-:W1:Y:S01]  /*1d20*/  S2R R26, SR_TID.X ;  /* 0x00000000001a7919 */ /* 0x000e620000002100 */
[----:B------:R-:W-:Y:S01]  /*1d30*/  SHF.L.U64.HI R48, R4, 0x6, R5 ;  /* 0x0000000604307819 */ /* 0x000fe20000010205 */
[----:B------:R-:W-:Y:S01]  /*1d40*/  IMAD R3, R27, R5, R0 ;  /* 0x000000051b037224 */ /* 0x000fe200078e0200 */
[----:B------:R-:W-:Y:S01]  /*1d50*/  SHF.R.S32.HI R0, RZ, 0x1f, R34 ;  /* 0x0000001fff007819 */ /* 0x000fe20000011422 */
[----:B------:R-:W-:Y:S01]  /*1d60*/  IMAD.WIDE.U32 R46, R22, R4, R16 ;  /* 0x00000004162e7225 */ /* 0x000fe200078e0010 */
[----:B------:R-:W-:-:S02]  /*1d70*/  SEL R15, R59, RZ, P2 ;  /* 0x000000ff3b0f7207 */ /* 0x000fc40001000000 */
[----:B--2---:R-:W-:Y:S01]  /*1d80*/  SHF.L.U64.HI R52, R54, 0x6, R55 ;  /* 0x0000000636347819 */ /* 0x004fe20000010237 */
[----:B------:R-:W-:Y:S01]  /*1d90*/  IMAD.IADD R9, R9, 0x1, R3 ;  /* 0x0000000109097824 */ /* 0x000fe200078e0203 */
[----:B------:R-:W-:Y:S01]  /*1da0*/  P2R R78, PR, RZ, 0x4 ;  /* 0x00000004ff4e7803 */ /* 0x000fe20000000000 */
[----:B------:R-:W-:Y:S01]  /*1db0*/  IMAD R3, R0, UR6, RZ ;  /* 0x0000000600037c24 */ /* 0x000fe2000f8e02ff */
[----:B------:R-:W-:Y:S01]  /*1dc0*/  IADD3 R40, P2, R22, R27, RZ ;  /* 0x0000001b16287210 */ /* 0x000fe20007f5e0ff */
[----:B------:R-:W-:Y:S02]  /*1dd0*/  IMAD.IADD R15, R16, 0x1, R15 ;  /* 0x00000001100f7824 */ /* 0x000fe400078e020f */
        /* <DEDUP_REMOVED lines=14> */
[----:B------:R-:W-:Y:S02]  /*1ec0*/  IMAD.SHL.U32 R49, R4, 0x40, RZ ;  /* 0x0000004004317824 */ /* 0x000fe400078e00ff */
[----:B----4-:R-:W-:Y:S01]  /*1ed0*/  IMAD R12, R3, R56, RZ ;  /* 0x00000038030c7224 */ /* 0x010fe200078e02ff */
[----:B------:R-:W-:Y:S01]  /*1ee0*/  LOP3.LUT R53, R53, 0x1c0, RZ, 0xc0, !PT ;  /* 0x000001c035357812 */ /* 0x000fe200078ec0ff */
[----:B------:R-:W-:Y:S01]  /*1ef0*/  VIADD R80, R16, 0x20 ;  /* 0x0000002010507836 */ /* 0x000fe20000000000 */
[----:B-1----:R-:W-:Y:S01]  /*1f00*/  SHF.R.U32.HI R26, RZ, 0x7, R26 ;  /* 0x00000007ff1a7819 */ /* 0x002fe2000001161a */
[----:B------:R-:W-:-:S02]  /*1f10*/  IMAD R33, R22, R57, R12 ;  /* 0x0000003916217224 */ /* 0x000fc400078e020c */
[----:B------:R-:W-:-:S04]  /*1f20*/  IMAD.WIDE.U32 R12, R22, R56, R16 ;  /* 0x00000038160c7225 */ /* 0x000fc800078e0010 */
[----:B------:R-:W-:Y:S02]  /*1f30*/  IMAD.IADD R13, R33, 0x1, R13 ;  /* 0x00000001210d7824 */ /* 0x000fe400078e020d */
[----:B------:R-:W-:Y:S02]  /*1f40*/  VIADD R58, R26, 0x8 ;  /* 0x000000081a3a7836 */ /* 0x000fe40000000000 */
[----:B-----5:R-:W-:-:S04]  /*1f50*/  IMAD.WIDE.U32 R38, R30, R56, R12 ;  /* 0x000000381e267225 */ /* 0x020fc800078e000c */
[----:B------:R-:W-:Y:S02]  /*1f60*/  IMAD.SHL.U32 R59, R59, 0x2, RZ ;  /* 0x000000023b3b7824 */ /* 0x000fe400078e00ff */
[----:B------:R-:W-:Y:S01]  /*1f70*/  IMAD.X R41, R24, 0x1, R3, P2 ;  /* 0x0000000118297824 */ /* 0x000fe200010e0603 */
[----:B---3--:R-:W-:Y:S02]  /*1f80*/  SHF.R.S32.HI R0, RZ, 0x1f, R25 ;  /* 0x0000001fff007819 */ /* 0x008fe40000011419 */
        /* <DEDUP_REMOVED lines=21> */
[----:B------:R-:W-:Y:S01]  /*20e0*/  SHF.R.S32.HI R25, RZ, 0x1f, R30 ;  /* 0x0000001fff197819 */ /* 0x000fe2000001141e */
        /* <DEDUP_REMOVED lines=15> */
[----:B------:R-:W-:-:S03]  /*21e0*/  LOP3.LUT R4, R4, R57, RZ, 0x3c, !PT ;  /* 0x0000003904047212 */ /* 0x000fc600078e3cff */
[----:B------:R-:W-:-:S04]  /*21f0*/  IMAD.WIDE.U32 R34, R30, R54, R10 ;  /* 0x000000361e227225 */ /* 0x000fc800078e000a */
[----:B------:R-:W-:Y:S01]  /*2200*/  IMAD R60, R215, 0x200, R4 ;  /* 0x00000200d73c7824 */ /* 0x000fe200078e0204 */
[----:B------:R-:W-:Y:S01]  /*2210*/  LOP3.LUT R4, R53, 0x38, R47, 0xf8, !PT ;  /* 0x0000003835047812 */ /* 0x000fe200078ef82f */
[----:B------:R-:W-:-:S03]  /*2220*/  IMAD.WIDE.U32 R36, R30, R56, R8 ;  /* 0x000000381e247225 */ /* 0x000fc600078e0008 */
[----:B------:R-:W-:Y:S01]  /*2230*/  LOP3.LUT R4, R4, R57, RZ, 0x3c, !PT ;  /* 0x0000003904047212 */ /* 0x000fe200078e3cff */
[----:B------:R-:W-:Y:S02]  /*2240*/  IMAD.SHL.U32 R54, R54, 0x40, RZ ;  /* 0x0000004036367824 */ /* 0x000fe400078e00ff */
[----:B------:R-:W-:Y:S02]  /*2250*/  IMAD.SHL.U32 R56, R56, 0x40, RZ ;  /* 0x0000004038387824 */ /* 0x000fe400078e00ff */
[----:B------:R-:W-:Y:S02]  /*2260*/  IMAD.IADD R61, R33, 0x1, R5 ;  /* 0x00000001213d7824 */ /* 0x000fe400078e0205 */
[----:B------:R-:W-:Y:S02]  /*2270*/  IMAD.IADD R62, R5, 0x1, R35 ;  /* 0x00000001053e7824 */ /* 0x000fe400078e0223 */
[----:B------:R-:W-:Y:S02]  /*2280*/  IMAD.IADD R65, R37, 0x1, R25 ;  /* 0x0000000125417824 */ /* 0x000fe400078e0219 */
[----:B------:R-:W-:-:S02]  /*2290*/  IMAD.IADD R67, R25, 0x1, R39 ;  /* 0x0000000119437824 */ /* 0x000fc400078e0227 */
[----:B------:R-:W-:-:S07]  /*22a0*/  IMAD R66, R215, 0x200, R4 ;  /* 0x00000200d7427824 */ /* 0x000fce00078e0204 */
.L_x_5622:
        /* <DEDUP_REMOVED lines=58> */
.L_x_5597:
[----:B------:R-:W-:Y:S05]  /*2650*/  BSYNC B1 ;  /* 0x0000000000017941 */ /* 0x000fea0003800000 */
.L_x_5596:
        /* <DEDUP_REMOVED lines=17> */
.L_x_5598:
[----:B------:R-:W-:Y:S01]  /*2770*/  IMAD R68, R23, 0x8, R2 ;  /* 0x0000000817447824 */ /* 0x000fe200078e0202 */
[----:B------:R-:W-:Y:S01]  /*2780*/  SHF.L.U32 R73, R186, 0x1f, RZ ;  /* 0x0000001fba497819 */ /* 0x000fe200000006ff */
[----:B------:R-:W-:Y:S03]  /*2790*/  BSSY B1, `(.L_x_5599) ;  /* 0x0000003000017945 */ /* 0x000fe60003800000 */
[----:B------:R-:W0:Y:S02]  /*27a0*/  SYNCS.PHASECHK.TRANS64.TRYWAIT P5, [R68+URZ+0x38890], R73 ;  /* 0x03889049440075a7 */ /* 0x000e2400080a017f */
[----:B0-----:R-:W-:Y:S05]  /*27b0*/  @!P5 BRA `(.L_x_5600) ;  /* 0x000001f000acd947 */ /* 0x001fea0003800000 */
.L_x_5908:
[----:B------:R-:W-:Y:S05]  /*27c0*/  BSYNC B1 ;  /* 0x0000000000017941 */ /* 0x000fea0003800000 */
.L_x_5599:
        /* <DEDUP_REMOVED lines=53> */
.L_x_5605:
[----:B------:R-:W-:Y:S05]  /*2b20*/  BSYNC B2 ;  /* 0x0000000000027941 */ /* 0x000fea0003800000 */
.L_x_5604:
[----:B--2---:R1:W-:Y:S02]  /*2b30*/  STG.E.128 desc[UR40][R12.64], R4 ;  /* 0x000000040c007986 */ /* 0x0043e4000c101d28 */
.L_x_5603:
[----:B------:R-:W-:Y:S05]  /*2b40*/  BSYNC B1 ;  /* 0x0000000000017941 */ /* 0x000fea0003800000 */
.L_x_5602:
        /* <DEDUP_REMOVED lines=56> */
.L_x_5607:
[----:B------:R-:W-:Y:S05]  /*2ed0*/  BSYNC B1 ;  /* 0x0000000000017941 */ /* 0x000fea0003800000 */
.L_x_5606:
[----:B-1----:R1:W-:Y:S01]  /*2ee0*/  STG.E.128 desc[UR40][R12.64+0x40], R4 ;  /* 0x000040040c007986 */ /* 0x0023e2000c101d28 */
[----:B------:R-:W-:Y:S05]  /*2ef0*/  BRA `(.L_x_5601) ;  /* 0x0000000c00307947 */ /* 0x000fea0003800000 */
.L_x_5595:
        /* <DEDUP_REMOVED lines=40> */
.L_x_5608:
[----:B------:R-:W-:Y:S01]  /*3180*/  IMAD R68, R23, 0x8, R2 ;  /* 0x0000000817447824 */ /* 0x000fe200078e0202 */
[----:B------:R-:W-:Y:S01]  /*3190*/  SHF.L.U32 R73, R186, 0x1f, RZ ;  /* 0x0000001fba497819 */ /* 0x000fe200000006ff */
[----:B------:R-:W-:Y:S03]  /*31a0*/  BSSY B1, `(.L_x_5609) ;  /* 0x0000003000017945 */ /* 0x000fe60003800000 */
[----:B------:R-:W0:Y:S02]  /*31b0*/  SYNCS.PHASECHK.TRANS64.TRYWAIT P5, [R68+URZ+0x38890], R73 ;  /* 0x03889049440075a7 */ /* 0x000e2400080a017f */
[----:B0-----:R-:W-:Y:S05]  /*31c0*/  @!P5 BRA `(.L_x_5610) ;  /* 0x000001e8003cd947 */ /* 0x001fea0003800000 */
.L_x_5909:
[----:B------:R-:W-:Y:S05]  /*31d0*/  BSYNC B1 ;  /* 0x0000000000017941 */ /* 0x000fea0003800000 */
.L_x_5609:
        /* <DEDUP_REMOVED lines=19> */
[----:B------:R-:W-:Y:S01]  /*3310*/  SHF.R.S32.HI R12, RZ, 0x4, R13 ;  /* 0x00000004ff0c7819 */ /* 0x000fe2000001140d */
[----:B------:R-:W-:-:S03]  /*3320*/  IMAD.IADD R13, R66, 0x1, R27 ;  /* 0x00000001420d7824 */ /* 0x000fc600078e021b */
[----:B------:R-:W-:Y:S01]  /*3330*/  LEA.HI.SX32 R12, R47, R12, 0x1d ;  /* 0x0000000c2f0c7211 */ /* 0x000fe200078feaff */
[----:B------:R-:W-:-:S04]  /*3340*/  IMAD R13, R13, 0x2, R2 ;  /* 0x000000020d0d7824 */ /* 0x000fc800078e0202 */
[----:B------:R-:W-:-:S05]  /*3350*/  IMAD.SHL.U32 R79, R12, 0x8, RZ ;  /* 0x000000080c4f7824 */ /* 0x000fca00078e00ff */
[----:B------:R-:W-:-:S04]  /*3360*/  LOP3.LUT R12, R53, 0x38, R79, 0xf8, !PT ;  /* 0x00000038350c7812 */ /* 0x000fc800078ef84f */
[----:B------:R-:W-:-:S05]  /*3370*/  LOP3.LUT R12, R12, R57, RZ, 0x3c, !PT ;  /* 0x000000390c0c7212 */ /* 0x000fca00078e3cff */
[----:B------:R-:W-:-:S04]  /*3380*/  IMAD R12, R215, 0x200, R12 ;  /* 0x00000200d70c7824 */ /* 0x000fc800078e020c */
        /* <DEDUP_REMOVED lines=96> */
.L_x_5612:
[----:B------:R-:W-:Y:S05]  /*3990*/  BSYNC B1 ;  /* 0x0000000000017941 */ /* 0x000fea0003800000 */
.L_x_5611:
        /* <DEDUP_REMOVED lines=10> */
.L_x_5594:
[----:B------:R-:W-:-:S13]  /*3a40*/  ISETP.NE.AND P3, PT, R187, 0x3, PT ;  /* 0x00000003bb00780c */ /* 0x000fda0003f65270 */
[----:B------:R-:W-:Y:S05]  /*3a50*/  @!P3 BRA `(.L_x_5613) ;  /* 0x000000000004b947 */ /* 0x000fea0003800000 */
[----:B------:R-:W-:Y:S01]  /*3a60*/  BPT.TRAP 0x1 ;  /* 0x000000040000795c */ /* 0x000fe20000300000 */
.L_x_5613:
        /* <DEDUP_REMOVED lines=8> */
.L_x_5910:
[----:B------:R-:W-:Y:S05]  /*3af0*/  BSYNC B1 ;  /* 0x0000000000017941 */ /* 0x000fea0003800000 */
.L_x_5614:
        /* <DEDUP_REMOVED lines=12> */
.L_x_5601:
[----:B------:R-:W-:Y:S05]  /*3bc0*/  BSYNC B0 ;  /* 0x0000000000007941 */ /* 0x000fea0003800000 */
.L_x_5593:
        /* <DEDUP_REMOVED lines=17> */
.L_x_5617:
[----:B------:R-:W-:Y:S05]  /*3ce0*/  BSYNC B0 ;  /* 0x0000000000007941 */ /* 0x000fea0003800000 */
.L_x_5616:
[----:B------:R-:W5:Y:S01]  /*3cf0*/  SYNCS.PHASECHK.TRANS64.TRYWAIT P5, [R68+URZ+0x388b0], R73 ;  /* 0x0388b049440075a7 */ /* 0x000f6200080a017f */
[----:B------:R-:W-:Y:S01]  /*3d00*/  BSSY B0, `(.L_x_5618) ;  /* 0x0000003000007945 */ /* 0x000fe20003800000 */
[----:B------:R-:W-:-:S03]  /*3d10*/  ISETP.GE.AND P3, PT, R22, R71, PT ;  /* 0x000000471600720c */ /* 0x000fc60003f66270 */
[----:B-----5:R-:W-:Y:S10]  /*3d20*/  @!P5 BRA `(.L_x_5619) ;  /* 0x000001dc008cd947 */ /* 0x020ff40003800000 */
.L_x_5911:
[----:B------:R-:W-:Y:S05]  /*3d30*/  BSYNC B0 ;  /* 0x0000000000007941 */ /* 0x000fea0003800000 */
.L_x_5618:
        /* <DEDUP_REMOVED lines=82> */
.L_x_5621:
[----:B------:R-:W-:Y:S05]  /*4260*/  BSYNC B0 ;  /* 0x0000000000007941 */ /* 0x000fea0003800000 */
.L_x_5620:
        /* <DEDUP_REMOVED lines=17> */
.L_x_5588:
[----:B------:R-:W2:Y:S01]  /*4380*/  LDL R4, [R1+0x4] ;  /* 0x0000040001047983 */ /* 0x000ea20000100800 */
[----:B------:R-:W-:Y:S01]  /*4390*/  BSSY B0, `(.L_x_5623) ;  /* 0x0000005000007945 */ /* 0x000fe20003800000 */
[----:B--2---:R-:W-:-:S03]  /*43a0*/  ISETP.NE.AND P0, PT, R4, 0x1, PT ;  /* 0x000000010400780c */ /* 0x004fc60003f05270 */
[----:B------:R-:W-:Y:S10]  /*43b0*/  @P3 BRA `(.L_x_5624) ;  /* 0x0000000000083947 */ /* 0x000ff40003800000 */
[----:B------:R-:W0:Y:S02]  /*43c0*/  FENCE.VIEW.ASYNC.G ;  /* 0x00000000000073c6 */ /* 0x000e240000000100 */
[----:B0-----:R-:W-:Y:S06]  /*43d0*/  BAR.ARV 0xc, 0x180 ;  /* 0x0306000000007b1d */ /* 0x001fec0000002000 */
.L_x_5624:
[----:B------:R-:W-:Y:S05]  /*43e0*/  BSYNC B0 ;  /* 0x0000000000007941 */ /* 0x000fea0003800000 */
.L_x_5623:
        /* <DEDUP_REMOVED lines=46> */
[----:B---3--:R-:W-:Y:S01]  /*46d0*/  CS2R R76, SRZ ;  /* 0x00000000004c7805 */ /* 0x008fe2000001ff00 */
[----:B------:R-:W1:Y:S01]  /*46e0*/  @P0 LDC R4, c[0x0][0x450] ;  /* 0x00011400ff040b82 */ /* 0x000e620000000800 */
        /* <DEDUP_REMOVED lines=20> */
[----:B------:R-:W-:Y:S01]  /*4830*/  CS2R R26, SRZ ;  /* 0x00000000001a7805 */ /* 0x000fe2000001ff00 */
[----:B------:R-:W-:Y:S01]  /*4840*/  IMAD.MOV.U32 R172, RZ, RZ, RZ ;  /* 0x000000ffffac7224 */ /* 0x000fe200078e00ff */
[----:B------:R-:W-:-:S02]  /*4850*/  CS2R R28, SRZ ;  /* 0x00000000001c7805 */ /* 0x000fc4000001ff00 */
[----:B-1----:R-:W-:Y:S01]  /*4860*/  @P0 SHF.R.U32.HI R0, RZ, R4, R3 ;  /* 0x00000004ff000219 */ /* 0x002fe20000011603 */
[----:B------:R-:W-:Y:S01]  /*4870*/  IMAD.MOV.U32 R31, RZ, RZ, RZ ;  /* 0x000000ffff1f7224 */ /* 0x000fe200078e00ff */
[----:B------:R-:W-:Y:S02]  /*4880*/  PLOP3.LUT P0, PT, PT, PT, PT, 0x80, 0x0 ;  /* 0x000000000000781c */ /* 0x000fe40003f0f070 */
[----:B------:R-:W-:Y:S01]  /*4890*/  CS2R R24, SRZ ;  /* 0x0000000000187805 */ /* 0x000fe2000001ff00 */
[----:B------:R-:W-:Y:S01]  /*48a0*/  IMAD.IADD R0, R43, 0x1, R0 ;  /* 0x000000012b007824 */ /* 0x000fe200078e0200 */
[----:B------:R-:W-:-:S04]  /*48b0*/  CS2R R42, SRZ ;  /* 0x00000000002a7805 */ /* 0x000fc8000001ff00 */
[----:B------:R-:W-:-:S04]  /*48c0*/  SHF.R.S32.HI R3, RZ, 0x1f, R0 ;  /* 0x0000001fff037819 */ /* 0x000fc80000011400 */
[----:B------:R-:W-:Y:S01]  /*48d0*/  LEA.HI R3, R3, R0, RZ, 0x6 ;  /* 0x0000000003037211 */ /* 0x000fe200078f30ff */
[----:B------:R-:W-:-:S03]  /*48e0*/  IMAD.MOV.U32 R0, RZ, RZ, RZ ;  /* 0x000000ffff007224 */ /* 0x000fc600078e00ff */
[----:B------:R-:W-:Y:S01]  /*48f0*/  SHF.R.S32.HI R4, RZ, 0x6, R3 ;  /* 0x00000006ff047819 */ /* 0x000fe20000011403 */
[----:B------:R-:W-:-:S03]  /*4900*/  IMAD.MOV.U32 R3, RZ, RZ, RZ ;  /* 0x000000ffff037224 */ /* 0x000fc600078e00ff */
[----:B------:R-:W-:-:S04]  /*4910*/  VIMNMX R4, R171, R4, PT ;  /* 0x00000004ab047248 */ /* 0x000fc80003fe0100 */
[----:B------:R-:W-:-:S13]  /*4920*/  ISETP.GE.AND P1, PT, R4, 0x1, PT ;  /* 0x000000010400780c */ /* 0x000fda0003f26270 */
        /* <DEDUP_REMOVED lines=71> */
[----:B0-----:R-:W-:-:S07]  /*4da0*/  VIADD R0, R4, 0xfffffffe ;  /* 0xfffffffe04007836 */ /* 0x001fce0000000000 */
.L_x_5630:
[----:B------:R-:W-:Y:S01]  /*4db0*/  BAR.SYNC.DEFER_BLOCKING 0xe, 0x100 ;  /* 0x0384000000007b1d */ /* 0x000fe20000010000 */
[----:B-1----:R-:W-:Y:S01]  /*4dc0*/  IMAD R3, R18, 0x40, R190 ;  /* 0x0000004012037824 */ /* 0x002fe200078e02be */
[----:B------:R-:W-:Y:S01]  /*4dd0*/  R2UR UR4, R10 ;  /* 0x000000000a0472ca */ /* 0x000fe200000e0000 */
[----:B------:R-:W-:Y:S01]  /*4de0*/  VIADD R18, R18, 0x1 ;  /* 0x0000000112127836 */ /* 0x000fe20000000000 */
[----:B------:R-:W-:Y:S01]  /*4df0*/  R2UR UR5, R11 ;  /* 0x000000000b0572ca */ /* 0x000fe200000e0000 */
[----:B------:R-:W-:Y:S01]  /*4e00*/  IMAD R3, R3, 0x4, R2 ;  /* 0x0000000403037824 */ /* 0x000fe200078e0202 */
[----:B------:R-:W-:Y:S01]  /*4e10*/  ISETP.GT.AND P1, PT, R0, RZ, PT ;  /* 0x000000ff0000720c */ /* 0x000fe20003f24270 */
[----:B------:R-:W-:Y:S01]  /*4e20*/  IMAD.MOV.U32 R5, RZ, RZ, 0x40000040 ;  /* 0x40000040ff057424 */ /* 0x000fe200078e00ff */
[----:B------:R-:W-:Y:S01]  /*4e30*/  ISETP.NE.AND P0, PT, R18, 0x2, PT ;  /* 0x000000021200780c */ /* 0x000fe20003f05270 */
[----:B------:R-:W-:-:S03]  /*4e40*/  VIADD R0, R0, 0xffffffff ;  /* 0xffffffff00007836 */ /* 0x000fc60000000000 */
[----:B------:R-:W-:Y:S02]  /*4e50*/  SEL R18, R18, RZ, P0 ;  /* 0x000000ff12127207 */ /* 0x000fe40000000000 */
[----:B------:R-:W-:Y:S01]  /*4e60*/  R2UR UR7, R5 ;  /* 0x00000000050772ca */ /* 0x000fe200000e0000 */
[----:B------:R-:W-:Y:S02]  /*4e70*/  IMAD.MOV.U32 R5, RZ, RZ, 0x40000040 ;  /* 0x40000040ff057424 */ /* 0x000fe400078e00ff */
[----:B------:R-:W-:-:S05]  /*4e80*/  IMAD R4, R18, 0x1000, R21 ;  /* 0x0000100012047824 */ /* 0x000fca00078e0215 */
[----:B------:R-:W-:Y:S01]  /*4e90*/  R2UR UR6, R4 ;  /* 0x00000000040672ca */ /* 0x000fe200000e0000 */
[----:B------:R-:W0:Y:S04]  /*4ea0*/  LDS R14, [R3+0x38400] ;  /* 0x03840000030e7984 */ /* 0x000e280000000800 */
[----:B------:R1:W2:Y:S02]  /*4eb0*/  LDS R15, [R3+0x38420] ;  /* 0x03842000030f7984 */ /* 0x0002a40000000800 */
[----:B-1----:R-:W-:-:S04]  /*4ec0*/  @!P2 IMAD R3, R18, 0x8, R2 ;  /* 0x000000081203a824 */ /* 0x002fc800078e0202 */
        /* <DEDUP_REMOVED lines=131> */
[----:B------:R-:W-:-:S03]  /*5700*/  IMAD.MOV.U32 R15, RZ, RZ, 0x40000040 ;  /* 0x40000040ff0f7424 */ /* 0x000fc600078e00ff */
[----:B------:R-:W-:-:S06]  /*5710*/  WARPGROUP.ARRIVE ;  /* 0x00000000000079c5 */ /* 0x000fcc0000000000 */
        /* <DEDUP_REMOVED lines=22> */
[----:B------:R-:W-:Y:S02]  /*5880*/  R2UR UR7, R5 ;  /* 0x00000000050772ca */ /* 0x000fe400000e0000 */
[----:B------:R-:W-:-:S04]  /*5890*/  SEL R4, RZ, 0x1, P0 ;  /* 0x00000001ff047807 */ /* 0x000fc80000000000 */
[----:B------:R-:W-:Y:S01]  /*58a0*/  LOP3.LUT R19, R19, R4, RZ, 0x3c, !PT ;  /* 0x0000000413137212 */ /* 0x000fe200078e3cff */
[----:B------:R-:W-:Y:S02]  /*58b0*/  WARPGROUP.DEPBAR.LE gsb0, 0x0 ;  /* 0x00008000000079c5 */ /* 0x000fe40000010000 */
[----:B------:R-:W-:-:S12]  /*58c0*/  WARPGROUP.ARRIVE ;  /* 0x00000000000079c5 */ /* 0x000fd80000000000 */
[----:B------:R-:W-:Y:S03]  /*58d0*/  HGMMA.64x256x16.F32.BF16 R24, gdesc[UR4].tnspB, R24, gsb0 ;  /* 0x43e00000041879f0 */ /* 0x000fe60008001818 */
[----:B------:R-:W-:Y:S02]  /*58e0*/  WARPGROUP.DEPBAR.LE gsb0, 0x0 ;  /* 0x00008000000079c5 */ /* 0x000fe40000010000 */
[----:B------:R-:W-:Y:S06]  /*58f0*/  BAR.ARV 0xf, 0x100 ;  /* 0x03c4000000007b1d */ /* 0x000fec0000002000 */
[----:B------:R1:W-:Y:S01]  /*5900*/  @!P2 SYNCS.ARRIVE.TRANS64.RED.A1T0 RZ, [R3+URZ], RZ ;  /* 0x000000ff03ffa9a7 */ /* 0x0003e2000810043f */
[----:B------:R-:W-:Y:S05]  /*5910*/  @P1 BRA `(.L_x_5630) ;  /* 0xfffffff400241947 */ /* 0x000fea000383ffff */
.L_x_5629:
[----:B------:R-:W-:Y:S05]  /*5920*/  BSYNC B0 ;  /* 0x0000000000007941 */ /* 0x000fea0003800000 */
.L_x_5628:
[----:B------:R-:W-:Y:S01]  /*5930*/  BAR.SYNC.DEFER_BLOCKING 0xe, 0x100 ;  /* 0x0384000000007b1d */ /* 0x000fe20000010000 */
[C---:B-1----:R-:W-:Y:S01]  /*5940*/  IMAD R3, R18.reuse, 0x40, R190 ;  /* 0x0000004012037824 */ /* 0x042fe200078e02be */
        /* <DEDUP_REMOVED lines=140> */
.L_x_5626:
        /* <DEDUP_REMOVED lines=76> */
[----:B------:R-:W-:-:S04]  /*66d0*/  LEA.HI R3, R3, R0, RZ, 0x6 ;  /* 0x0000000003037211 */ /* 0x000fc800078f30ff */
        /* <DEDUP_REMOVED lines=35> */
.L_x_5632:
[----:B------:R-:W-:Y:S05]  /*6910*/  BSYNC B6 ;  /* 0x0000000000067941 */ /* 0x000fea0003800000 */
.L_x_5631:
        /* <DEDUP_REMOVED lines=12> */
.L_x_5636:
[----:B-1----:R1:W2:Y:S02]  /*69e0*/  SYNCS.PHASECHK.TRANS64.TRYWAIT P0, [R2+URZ+0x38800], R3 ;  /* 0x03880003020075a7 */ /* 0x0022a4000800017f */
[----:B--2---:R-:W-:Y:S05]  /*69f0*/  @!P0 NANOSLEEP.SYNCS 0x989680 ;  /* 0x009896800000895d */ /* 0x004fea0003900000 */
[----:B------:R-:W2:Y:S02]  /*6a00*/  @!P0 SYNCS.PHASECHK.TRANS64 P0, [R2+URZ+0x38800], R3 ;  /* 0x03880003020085a7 */ /* 0x000ea4000800007f */
[----:B--2---:R-:W-:Y:S05]  /*6a10*/  @!P0 BRA `(.L_x_5636) ;  /* 0xfffffffc00f08947 */ /* 0x004fea000383ffff */
.L_x_5635:
[----:B------:R-:W-:Y:S05]  /*6a20*/  BSYNC B0 ;  /* 0x0000000000007941 */ /* 0x000fea0003800000 */
.L_x_5634:
[----:B------:R-:W-:Y:S05]  /*6a30*/  BRA `(.L_x_5637) ;  /* 0x0000002c007c7947 */ /* 0x000fea0003800000 */
.L_x_5633:
        /* <DEDUP_REMOVED lines=31> */
.L_x_5639:
[----:B------:R-:W-:Y:S05]  /*6c30*/  BSYNC B6 ;  /* 0x0000000000067941 */ /* 0x000fea0003800000 */
.L_x_5638:
        /* <DEDUP_REMOVED lines=39> */
.L_x_5917:
        /* <DEDUP_REMOVED lines=30> */
.L_x_5644:
[----:B------:R-:W-:Y:S05]  /*7090*/  BSYNC B1 ;  /* 0x0000000000017941 */ /* 0x000fea0003800000 */
.L_x_5643:
        /* <DEDUP_REMOVED lines=16> */
[----:B------:R-:W-:Y:S06]  /*71a0*/  BRA.DIV UR4, `(.L_x_5645) ;  /* 0x000001aa04f07947 */ /* 0x000fec000b800000 */
[----:B------:R1:W2:Y:S04]  /*71b0*/  SHFL.IDX PT, R3, R6, 0x1, 0x1c1f ;  /* 0x003c1f0006037f89 */ /* 0x0002a800000e0000 */
[----:B------:R1:W3:Y:S04]  /*71c0*/  SHFL.IDX PT, R0, R4, 0x1, 0x1c1f ;  /* 0x003c1f0004007f89 */ /* 0x0002e800000e0000 */
[----:B------:R1:W0:Y:S04]  /*71d0*/  SHFL.IDX PT, R5, R8, 0x1, 0x1c1f ;  /* 0x003c1f0008057f89 */ /* 0x00022800000e0000 */
[----:B----4-:R1:W4:Y:S02]  /*71e0*/  SHFL.IDX PT, R14, R7, 0x1, 0x1c1f ;  /* 0x003c1f00070e7f89 */ /* 0x01032400000e0000 */
.L_x_5923:
        /* <DEDUP_REMOVED lines=34> */
.L_x_5647:
[----:B------:R-:W-:Y:S05]  /*7410*/  BSYNC B1 ;  /* 0x0000000000017941 */ /* 0x000fea0003800000 */
.L_x_5646:
[----:B------:R-:W1:Y:S01]  /*7420*/  SYNCS.PHASECHK.TRANS64.TRYWAIT P0, [R2+URZ+0x38800], R21 ;  /* 0x03880015020075a7 */ /* 0x000e62000800017f */
[----:B------:R-:W-:Y:S01]  /*7430*/  LOP3.LUT R37, R37, 0x1c0, RZ, 0xc0, !PT ;  /* 0x000001c025257812 */ /* 0x000fe200078ec0ff */
[----:B--2--5:R-:W-:Y:S01]  /*7440*/  IMAD.MOV.U32 R3, RZ, RZ, R28 ;  /* 0x000000ffff037224 */ /* 0x024fe200078e001c */
[----:B------:R-:W-:Y:S01]  /*7450*/  VIADDMNMX R39, R36, -R195, 0x40, PT ;  /* 0x0000004024277446 */ /* 0x000fe200038009c3 */
[----:B0-----:R-:W-:Y:S01]  /*7460*/  IMAD.MOV.U32 R4, RZ, RZ, R8 ;  /* 0x000000ffff047224 */ /* 0x001fe200078e0008 */
[----:B---3--:R-:W-:Y:S01]  /*7470*/  LOP3.LUT R0, R37, 0x18, R16, 0xf8, !PT ;  /* 0x0000001825007812 */ /* 0x008fe200078ef810 */
[----:B------:R-:W-:Y:S01]  /*7480*/  IMAD.MOV.U32 R5, RZ, RZ, R9 ;  /* 0x000000ffff057224 */ /* 0x000fe200078e0009 */
[----:B------:R-:W-:Y:S01]  /*7490*/  SHF.R.U32.HI R37, RZ, 0x3, R37 ;  /* 0x00000003ff257819 */ /* 0x000fe20000011625 */
[----:B------:R-:W-:Y:S01]  /*74a0*/  IMAD.MOV.U32 R6, RZ, RZ, R12 ;  /* 0x000000ffff067224 */ /* 0x000fe200078e000c */
[----:B------:R-:W-:Y:S01]  /*74b0*/  PRMT R45, R45, 0x5410, R3 ;  /* 0x000054102d2d7816 */ /* 0x000fe20000000003 */
[----:B------:R-:W-:Y:S01]  /*74c0*/  IMAD.MOV.U32 R3, RZ, RZ, R29 ;  /* 0x000000ffff037224 */ /* 0x000fe200078e001d */
[----:B------:R-:W-:Y:S01]  /*74d0*/  LOP3.LUT R0, R0, R37, RZ, 0x3c, !PT ;  /* 0x0000002500007212 */ /* 0x000fe200078e3cff */
[----:B------:R-:W-:Y:S01]  /*74e0*/  BSSY B1, `(.L_x_5648) ;  /* 0x0000011000017945 */ /* 0x000fe20003800000 */
[----:B------:R-:W-:Y:S01]  /*74f0*/  PRMT R46, R46, 0x5410, R4 ;  /* 0x000054102e2e7816 */ /* 0x000fe20000000004 */
[----:B------:R-:W-:Y:S01]  /*7500*/  IMAD.MOV.U32 R4, RZ, RZ, R10 ;  /* 0x000000ffff047224 */ /* 0x000fe200078e000a */
[----:B------:R-:W-:Y:S01]  /*7510*/  PRMT R41, R3, 0x7610, R41 ;  /* 0x0000761003297816 */ /* 0x000fe20000000029 */
[----:B------:R-:W-:Y:S01]  /*7520*/  IMAD R3, R215, 0x200, R0 ;  /* 0x00000200d7037824 */ /* 0x000fe200078e0200 */
[----:B------:R-:W-:Y:S01]  /*7530*/  PRMT R42, R5, 0x7610, R42 ;  /* 0x00007610052a7816 */ /* 0x000fe2000000002a */
[----:B------:R-:W-:Y:S01]  /*7540*/  IMAD.MOV.U32 R0, RZ, RZ, R13 ;  /* 0x000000ffff007224 */ /* 0x000fe200078e000d */
[----:B------:R-:W-:Y:S01]  /*7550*/  PRMT R44, R4, 0x7610, R44 ;  /* 0x00007610042c7816 */ /* 0x000fe2000000002c */
[----:B------:R-:W-:Y:S01]  /*7560*/  IMAD R3, R3, 0x2, R2 ;  /* 0x0000000203037824 */ /* 0x000fe200078e0202 */
[----:B------:R-:W-:Y:S01]  /*7570*/  PRMT R43, R6, 0x7610, R43 ;  /* 0x00007610062b7816 */ /* 0x000fe2000000002b */
[----:B------:R-:W-:Y:S01]  /*7580*/  IMAD.MOV.U32 R5, RZ, RZ, R11 ;  /* 0x000000ffff057224 */ /* 0x000fe200078e000b */
[----:B------:R-:W-:Y:S01]  /*7590*/  PRMT R47, R47, 0x5410, R0 ;  /* 0x000054102f2f7816 */ /* 0x000fe20000000000 */
[C---:B------:R-:W-:Y:S01]  /*75a0*/  VIADD R4, R3.reuse, 0x20400 ;  /* 0x0002040003047836 */ /* 0x040fe20000000000 */
[----:B------:R-:W-:Y:S01]  /*75b0*/  LOP3.LUT P2, RZ, R188, 0x4, RZ, 0xc0, !PT ;  /* 0x00000004bcff7812 */ /* 0x000fe2000784c0ff */
[----:B------:R-:W-:Y:S01]  /*75c0*/  VIADD R0, R3, 0x20440 ;  /* 0x0002044003007836 */ /* 0x000fe20000000000 */
[----:B------:R-:W-:Y:S01]  /*75d0*/  ISETP.GE.AND P1, PT, R22, R39, PT ;  /* 0x000000271600720c */ /* 0x000fe20003f26270 */
[----:B-1----:R-:W-:-:S12]  /*75e0*/  @!P0 BRA `(.L_x_5649) ;  /* 0x000001a800508947 */ /* 0x002fd80003800000 */
.L_x_5924:
[----:B------:R-:W-:Y:S05]  /*75f0*/  BSYNC B1 ;  /* 0x0000000000017941 */ /* 0x000fea0003800000 */
.L_x_5648:
        /* <DEDUP_REMOVED lines=17> */
[C---:B------:R-:W-:Y:S01]  /*7710*/  IMAD.U32 R36, R35.reuse, 0x10000, RZ ;  /* 0x0001000023247824 */ /* 0x040fe200078e00ff */
[----:B------:R-:W-:Y:S01]  /*7720*/  PRMT R34, R38, 0x5432, R34 ;  /* 0x0000543226227816 */ /* 0x000fe20000000022 */
[C---:B------:R-:W-:Y:S01]  /*7730*/  IMAD.U32 R33, R32.reuse, 0x10000, RZ ;  /* 0x0001000020217824 */ /* 0x040fe200078e00ff */
[----:B------:R-:W-:Y:S02]  /*7740*/  LOP3.LUT R35, R35, 0xffff0000, RZ, 0xc0, !PT ;  /* 0xffff000023237812 */ /* 0x000fe400078ec0ff */
[----:B------:R-:W-:Y:S02]  /*7750*/  LOP3.LUT R32, R32, 0xffff0000, RZ, 0xc0, !PT ;  /* 0xffff000020207812 */ /* 0x000fe400078ec0ff */
[C---:B-1----:R-:W-:Y:S01]  /*7760*/  LOP3.LUT R15, R6.reuse, 0xffff0000, RZ, 0xc0, !PT ;  /* 0xffff0000060f7812 */ /* 0x042fe200078ec0ff */
[----:B------:R-:W-:Y:S01]  /*7770*/  IMAD.U32 R14, R6, 0x10000, RZ ;  /* 0x00010000060e7824 */ /* 0x000fe200078e00ff */
[C---:B------:R-:W-:Y:S01]  /*7780*/  LOP3.LUT R30, R7.reuse, 0xffff0000, RZ, 0xc0, !PT ;  /* 0xffff0000071e7812 */ /* 0x040fe200078ec0ff */
[----:B0-----:R-:W-:-:S02]  /*7790*/  IMAD.U32 R21, R7, 0x10000, RZ ;  /* 0x0001000007157824 */ /* 0x001fc400078e00ff */
[CC--:B------:R-:W-:Y:S01]  /*77a0*/  FMUL.FTZ R37, R15.reuse, R36.reuse ;  /* 0x000000240f257220 */ /* 0x0c0fe20000410000 */
[----:B------:R-:W-:Y:S01]  /*77b0*/  FMUL.FTZ R15, R15, R33 ;  /* 0x000000210f0f7220 */ /* 0x000fe20000410000 */
[----:B------:R-:W-:Y:S02]  /*77c0*/  IMAD.U32 R6, R4, 0x10000, RZ ;  /* 0x0001000004067824 */ /* 0x000fe400078e00ff */
[----:B------:R-:W-:Y:S01]  /*77d0*/  FMUL.FTZ R38, R30, R35 ;  /* 0x000000231e267220 */ /* 0x000fe20000410000 */
[C---:B------:R-:W-:Y:S01]  /*77e0*/  FFMA.FTZ R37, R14.reuse, R33, -R37 ;  /* 0x000000210e257223 */ /* 0x040fe20000010825 */
[C---:B------:R-:W-:Y:S02]  /*77f0*/  IMAD.U32 R7, R5.reuse, 0x10000, RZ ;  /* 0x0001000005077824 */ /* 0x040fe400078e00ff */
[----:B------:R-:W-:Y:S01]  /*7800*/  FFMA.FTZ R36, R14, R36, R15 ;  /* 0x000000240e247223 */ /* 0x000fe2000001000f */
[----:B------:R-:W-:Y:S01]  /*7810*/  IMAD.U32 R33, R34, 0x10000, RZ ;  /* 0x0001000022217824 */ /* 0x000fe200078e00ff */
[----:B------:R-:W-:Y:S01]  /*7820*/  LOP3.LUT R4, R4, 0xffff0000, RZ, 0xc0, !PT ;  /* 0xffff000004047812 */ /* 0x000fe200078ec0ff */
[-C--:B------:R-:W-:Y:S01]  /*7830*/  FMUL.FTZ R30, R30, R32.reuse ;  /* 0x000000201e1e7220 */ /* 0x080fe20000410000 */
[----:B------:R-:W-:Y:S01]  /*7840*/  LOP3.LUT R5, R5, 0xffff0000, RZ, 0xc0, !PT ;  /* 0xffff000005057812 */ /* 0x000fe200078ec0ff */
[----:B------:R-:W-:Y:S01]  /*7850*/  IMAD.U32 R15, R31, 0x10000, RZ ;  /* 0x000100001f0f7824 */ /* 0x000fe200078e00ff */
[----:B------:R-:W-:Y:S01]  /*7860*/  LOP3.LUT R34, R34, 0xffff0000, RZ, 0xc0, !PT ;  /* 0xffff000022227812 */ /* 0x000fe200078ec0ff */
[----:B------:R-:W-:Y:S01]  /*7870*/  FFMA.FTZ R38, R21, R32, -R38 ;  /* 0x0000002015267223 */ /* 0x000fe20000010826 */
[----:B------:R-:W-:Y:S01]  /*7880*/  LOP3.LUT R14, R31, 0xffff0000, RZ, 0xc0, !PT ;  /* 0xffff00001f0e7812 */ /* 0x000fe200078ec0ff */
        /* <DEDUP_REMOVED lines=14> */
.L_x_5653:
[----:B------:R-:W-:Y:S05]  /*7970*/  BSYNC B2 ;  /* 0x0000000000027941 */ /* 0x000fea0003800000 */
.L_x_5652:
[----:B------:R-:W-:Y:S05]  /*7980*/  @P1 BRA `(.L_x_5651) ;  /* 0x0000000000b81947 */ /* 0x000fea0003800000 */
[----:B-1----:R-:W1:Y:S01]  /*7990*/  LDS.128 R4, [R0] ;  /* 0x0000000000047984 */ /* 0x002e620000000c00 */
[----:B----4-:R-:W-:Y:S02]  /*79a0*/  SHF.R.U64 R14, R26, 0x10, R27 ;  /* 0x000000101a0e7819 */ /* 0x010fe4000000121b */
[----:B------:R-:W-:Y:S02]  /*79b0*/  SHF.R.U32.HI R31, RZ, 0x10, R25 ;  /* 0x00000010ff1f7819 */ /* 0x000fe40000011619 */
[----:B------:R-:W-:Y:S02]  /*79c0*/  SHF.R.U32.HI R26, RZ, 0x10, R27 ;  /* 0x00000010ff1a7819 */ /* 0x000fe4000001161b */
[----:B------:R-:W-:Y:S02]  /*79d0*/  PRMT R31, R40, 0x5410, R31 ;  /* 0x00005410281f7816 */ /* 0x000fe4000000001f */
[----:B------:R-:W-:Y:S02]  /*79e0*/  PRMT R26, R44, 0x5432, R26 ;  /* 0x000054322c1a7816 */ /* 0x000fe4000000001a */
[----:B------:R-:W-:Y:S01]  /*79f0*/  SHF.R.U64 R30, R24, 0x10, R25 ;  /* 0x00000010181e7819 */ /* 0x000fe20000001219 */
[----:B------:R-:W-:Y:S01]  /*7a00*/  IMAD.U32 R32, R31, 0x10000, RZ ;  /* 0x000100001f207824 */ /* 0x000fe200078e00ff */
[----:B------:R-:W-:Y:S01]  /*7a10*/  PRMT R25, R43, 0x5432, R14 ;  /* 0x000054322b197816 */ /* 0x000fe2000000000e */
[----:B------:R-:W-:Y:S01]  /*7a20*/  IMAD.U32 R27, R26, 0x10000, RZ ;  /* 0x000100001a1b7824 */ /* 0x000fe200078e00ff */
[----:B------:R-:W-:-:S02]  /*7a30*/  PRMT R30, R40, 0x5432, R30 ;  /* 0x00005432281e7816 */ /* 0x000fc4000000001e */
[----:B------:R-:W-:Y:S02]  /*7a40*/  LOP3.LUT R31, R31, 0xffff0000, RZ, 0xc0, !PT ;  /* 0xffff00001f1f7812 */ /* 0x000fe400078ec0ff */
[----:B------:R-:W-:Y:S02]  /*7a50*/  LOP3.LUT R26, R26, 0xffff0000, RZ, 0xc0, !PT ;  /* 0xffff00001a1a7812 */ /* 0x000fe400078ec0ff */
[C---:B-1----:R-:W-:Y:S01]  /*7a60*/  LOP3.LUT R15, R6.reuse, 0xffff0000, RZ, 0xc0, !PT ;  /* 0xffff0000060f7812 */ /* 0x042fe200078ec0ff */
[----:B------:R-:W-:Y:S01]  /*7a70*/  IMAD.U32 R14, R6, 0x10000, RZ ;  /* 0x00010000060e7824 */ /* 0x000fe200078e00ff */
[C---:B------:R-:W-:Y:S01]  /*7a80*/  LOP3.LUT R24, R7.reuse, 0xffff0000, RZ, 0xc0, !PT ;  /* 0xffff000007187812 */ /* 0x040fe200078ec0ff */
[----:B0-----:R-:W-:Y:S02]  /*7a90*/  IMAD.U32 R21, R7, 0x10000, RZ ;  /* 0x0001000007157824 */ /* 0x001fe400078e00ff */
[C---:B------:R-:W-:Y:S01]  /*7aa0*/  FMUL.FTZ R33, R15.reuse, R32 ;  /* 0x000000200f217220 */ /* 0x040fe20000410000 */
[----:B------:R-:W-:Y:S01]  /*7ab0*/  FMUL.FTZ R15, R15, R27 ;  /* 0x0000001b0f0f7220 */ /* 0x000fe20000410000 */
[----:B------:R-:W-:-:S02]  /*7ac0*/  IMAD.U32 R6, R4, 0x10000, RZ ;  /* 0x0001000004067824 */ /* 0x000fc400078e00ff */
        /* <DEDUP_REMOVED lines=26> */
.L_x_5651:
[----:B------:R-:W-:Y:S05]  /*7c70*/  BSYNC B1 ;  /* 0x0000000000017941 */ /* 0x000fea0003800000 */
.L_x_5650:
[----:B-12---:R-:W-:-:S05]  /*7c80*/  VIADD R4, R22, 0x20 ;  /* 0x0000002016047836 */ /* 0x006fca0000000000 */
[----:B------:R-:W-:-:S13]  /*7c90*/  ISETP.GE.AND P0, PT, R4, R39, PT ;  /* 0x000000270400720c */ /* 0x000fda0003f06270 */
        /* <DEDUP_REMOVED lines=11> */
[----:B0-----:R-:W-:Y:S02]  /*7d50*/  SHF.R.U64 R21, R12, 0x10, R13 ;  /* 0x000000100c157819 */ /* 0x001fe4000000120d */
        /* <DEDUP_REMOVED lines=16> */
[----:B------:R-:W-:Y:S01]  /*7e60*/  FMUL.FTZ R25, R15, R24 ;  /* 0x000000180f197220 */ /* 0x000fe20000410000 */
[----:B------:R-:W-:Y:S02]  /*7e70*/  IMAD.U32 R7, R5, 0x10000, RZ ;  /* 0x0001000005077824 */ /* 0x000fe400078e00ff */
[----:B------:R-:W-:Y:S01]  /*7e80*/  FFMA.FTZ R28, R12, R28, R13 ;  /* 0x0000001c0c1c7223 */ /* 0x000fe2000001000d */
[----:B------:R-:W-:Y:S01]  /*7e90*/  IMAD.U32 R15, R26, 0x10000, RZ ;  /* 0x000100001a0f7824 */ /* 0x000fe200078e00ff */
[----:B------:R-:W-:Y:S01]  /*7ea0*/  LOP3.LUT R4, R4, 0xffff0000, RZ, 0xc0, !PT ;  /* 0xffff000004047812 */ /* 0x000fe200078ec0ff */
[----:B------:R-:W-:Y:S01]  /*7eb0*/  IMAD.U32 R13, R21, 0x10000, RZ ;  /* 0x00010000150d7824 */ /* 0x000fe200078e00ff */
[----:B------:R-:W-:Y:S01]  /*7ec0*/  LOP3.LUT R5, R5, 0xffff0000, RZ, 0xc0, !PT ;  /* 0xffff000005057812 */ /* 0x000fe200078ec0ff */
[----:B------:R-:W-:Y:S01]  /*7ed0*/  FFMA.FTZ R31, R14, R24, -R31 ;  /* 0x000000180e1f7223 */ /* 0x000fe2000001081f */
[----:B------:R-:W-:Y:S01]  /*7ee0*/  LOP3.LUT R26, R26, 0xffff0000, RZ, 0xc0, !PT ;  /* 0xffff00001a1a7812 */ /* 0x000fe200078ec0ff */
[----:B------:R-:W-:Y:S01]  /*7ef0*/  FFMA.FTZ R30, R14, R27, R25 ;  /* 0x0000001b0e1e7223 */ /* 0x000fe20000010019 */
[----:B------:R-:W-:Y:S01]  /*7f00*/  LOP3.LUT R12, R21, 0xffff0000, RZ, 0xc0, !PT ;  /* 0xffff0000150c7812 */ /* 0x000fe200078ec0ff */
[C---:B------:R-:W-:Y:S01]  /*7f10*/  FMUL.FTZ R21, R4.reuse, R15 ;  /* 0x0000000f04157220 */ /* 0x040fe20000410000 */
[----:B------:R-:W-:Y:S01]  /*7f20*/  FMUL.FTZ R14, R4, R13 ;  /* 0x0000000d040e7220 */ /* 0x000fe20000410000 */
[----:B------:R-:W-:-:S02]  /*7f30*/  FMUL.FTZ R24, R5, R26 ;  /* 0x0000001a05187220 */ /* 0x000fc40000410000 */
[-C--:B------:R-:W-:Y:S01]  /*7f40*/  FMUL.FTZ R25, R5, R12.reuse ;  /* 0x0000000c05197220 */ /* 0x080fe20000410000 */
[C---:B------:R-:W-:Y:S01]  /*7f50*/  FFMA.FTZ R4, R6.reuse, R13, -R21 ;  /* 0x0000000d06047223 */ /* 0x040fe20000010815 */
[----:B------:R-:W-:Y:S01]  /*7f60*/  FFMA.FTZ R15, R6, R15, R14 ;  /* 0x0000000f060f7223 */ /* 0x000fe2000001000e */
[C---:B------:R-:W-:Y:S01]  /*7f70*/  FFMA.FTZ R5, R7.reuse, R12, -R24 ;  /* 0x0000000c07057223 */ /* 0x040fe20000010818 */
[----:B------:R-:W-:Y:S01]  /*7f80*/  FFMA.FTZ R26, R7, R26, R25 ;  /* 0x0000001a071a7223 */ /* 0x000fe20000010019 */
[----:B------:R-:W-:Y:S02]  /*7f90*/  F2FP.BF16.F32.PACK_AB R6, R28, R29 ;  /* 0x0000001d1c06723e */ /* 0x000fe400000010ff */
[----:B------:R-:W-:Y:S02]  /*7fa0*/  F2FP.BF16.F32.PACK_AB R7, R30, R31 ;  /* 0x0000001f1e07723e */ /* 0x000fe400000010ff */
[----:B------:R-:W-:Y:S02]  /*7fb0*/  F2FP.BF16.F32.PACK_AB R4, R15, R4 ;  /* 0x000000040f04723e */ /* 0x000fe400000010ff */
[----:B------:R-:W-:-:S05]  /*7fc0*/  F2FP.BF16.F32.PACK_AB R5, R26, R5 ;  /* 0x000000051a05723e */ /* 0x000fca00000010ff */
[----:B------:R1:W-:Y:S02]  /*7fd0*/  STS.128 [R3+0x21400], R4 ;  /* 0x0214000403007388 */ /* 0x0003e40000000c00 */
.L_x_5656:
[----:B------:R-:W-:Y:S05]  /*7fe0*/  BSYNC B1 ;  /* 0x0000000000017941 */ /* 0x000fea0003800000 */
.L_x_5655:
[----:B------:R-:W-:Y:S05]  /*7ff0*/  @P1 BRA `(.L_x_5654) ;  /* 0x0000001400e81947 */ /* 0x000fea0003800000 */
[----:B-1----:R-:W1:Y:S01]  /*8000*/  LDS.128 R4, [R0+0x1000] ;  /* 0x0010000000047984 */ /* 0x002e620000000c00 */
[----:B------:R-:W-:Y:S02]  /*8010*/  SHF.R.U32.HI R15, RZ, 0x10, R9 ;  /* 0x00000010ff0f7819 */ /* 0x000fe40000011609 */
[----:B------:R-:W-:Y:S02]  /*8020*/  SHF.R.U32.HI R12, RZ, 0x10, R11 ;  /* 0x00000010ff0c7819 */ /* 0x000fe4000001160b */
[----:B------:R-:W-:Y:S02]  /*8030*/  PRMT R15, R42, 0x5410, R15 ;  /* 0x000054102a0f7816 */ /* 0x000fe4000000000f */
[----:B------:R-:W-:Y:S02]  /*8040*/  PRMT R12, R48, 0x5432, R12 ;  /* 0x00005432300c7816 */ /* 0x000fe4000000000c */
[----:B----4-:R-:W-:Y:S01]  /*8050*/  SHF.R.U64 R14, R8, 0x10, R9 ;  /* 0x00000010080e7819 */ /* 0x010fe20000001209 */
[C---:B0-----:R-:W-:Y:S01]  /*8060*/  IMAD.U32 R21, R15.reuse, 0x10000, RZ ;  /* 0x000100000f157824 */ /* 0x041fe200078e00ff */
        /* <DEDUP_REMOVED lines=40> */
.L_x_5641:
        /* <DEDUP_REMOVED lines=36> */
.L_x_5930:
        /* <DEDUP_REMOVED lines=16> */
.L_x_5659:
[----:B------:R-:W-:Y:S05]  /*8630*/  BSYNC B1 ;  /* 0x0000000000017941 */ /* 0x000fea0003800000 */
.L_x_5658:
[----:B-----5:R-:W-:Y:S01]  /*8640*/  IMAD.MOV.U32 R0, RZ, RZ, R28 ;  /* 0x000000ffff007224 */ /* 0x020fe200078e001c */
[----:B------:R-:W-:Y:S01]  /*8650*/  UMOV UR4, 0xffffffff ;  /* 0xffffffff00047882 */ /* 0x000fe20000000000 */
[----:B------:R-:W-:Y:S02]  /*8660*/  IMAD.MOV.U32 R4, RZ, RZ, R30 ;  /* 0x000000ffff047224 */ /* 0x000fe400078e001e */
[----:B------:R-:W-:Y:S02]  /*8670*/  IMAD.MOV.U32 R5, RZ, RZ, R31 ;  /* 0x000000ffff057224 */ /* 0x000fe400078e001f */
        /* <DEDUP_REMOVED lines=9> */
[----:B------:R-:W-:Y:S02]  /*8710*/  CS2R R4, SRZ ;  /* 0x0000000000047805 */ /* 0x000fe4000001ff00 */
[----:B------:R-:W-:Y:S02]  /*8720*/  PRMT R40, R40, 0x5410, R0 ;  /* 0x0000541028287816 */ /* 0x000fe40000000000 */
[----:B------:R-:W-:Y:S01]  /*8730*/  PRMT R44, R44, 0x5410, R3 ;  /* 0x000054102c2c7816 */ /* 0x000fe20000000003 */
[----:B------:R-:W-:Y:S06]  /*8740*/  BRA.DIV UR4, `(.L_x_5660) ;  /* 0x0000019a04847947 */ /* 0x000fec000b800000 */
[----:B------:R-:W1:Y:S04]  /*8750*/  SHFL.IDX PT, R3, R8, 0x1, 0x1c1f ;  /* 0x003c1f0008037f89 */ /* 0x000e6800000e0000 */
[----:B------:R-:W2:Y:S04]  /*8760*/  SHFL.IDX PT, R0, R6, 0x1, 0x1c1f ;  /* 0x003c1f0006007f89 */ /* 0x000ea800000e0000 */
[----:B------:R-:W3:Y:S04]  /*8770*/  SHFL.IDX PT, R7, R7, 0x1, 0x1c1f ;  /* 0x003c1f0007077f89 */ /* 0x000ee800000e0000 */
[----:B0---4-:R0:W4:Y:S01]  /*8780*/  SHFL.IDX PT, R14, R9, 0x1, 0x1c1f ;  /* 0x003c1f00090e7f89 */ /* 0x01112200000e0000 */
[----:B-1----:R-:W-:-:S02]  /*8790*/  IMAD.MOV.U32 R13, RZ, RZ, R3 ;  /* 0x000000ffff0d7224 */ /* 0x002fc400078e0003 */
[----:B0-2---:R-:W-:-:S07]  /*87a0*/  IMAD.MOV.U32 R12, RZ, RZ, R0 ;  /* 0x000000ffff0c7224 */ /* 0x005fce00078e0000 */
.L_x_5936:
        /* <DEDUP_REMOVED lines=23> */
.L_x_5662:
[----:B------:R-:W-:Y:S05]  /*8920*/  BSYNC B1 ;  /* 0x0000000000017941 */ /* 0x000fea0003800000 */
.L_x_5661:
[----:B------:R-:W2:Y:S01]  /*8930*/  SYNCS.PHASECHK.TRANS64.TRYWAIT P1, [R2+URZ+0x38800], R3 ;  /* 0x03880003020075a7 */ /* 0x000ea2000802017f */
[----:B-1----:R-:W-:Y:S01]  /*8940*/  VIADDMNMX R13, R32, -R195, 0x40, PT ;  /* 0x00000040200d7446 */ /* 0x002fe200038009c3 */
[----:B-----5:R-:W-:Y:S01]  /*8950*/  IMAD.MOV.U32 R0, RZ, RZ, R4 ;  /* 0x000000ffff007224 */ /* 0x020fe200078e0004 */
[----:B0-----:R-:W-:Y:S01]  /*8960*/  ISETP.GE.AND P0, PT, R16, R49, PT ;  /* 0x000000311000720c */ /* 0x001fe20003f06270 */
[----:B------:R-:W-:Y:S01]  /*8970*/  IMAD.MOV.U32 R12, RZ, RZ, R5 ;  /* 0x000000ffff0c7224 */ /* 0x000fe200078e0005 */
[----:B------:R-:W-:Y:S01]  /*8980*/  BSSY B1, `(.L_x_5663) ;  /* 0x0000011000017945 */ /* 0x000fe20003800000 */
[C---:B----4-:R-:W-:Y:S01]  /*8990*/  VIADD R14, R22.reuse, 0x20 ;  /* 0x00000020160e7836 */ /* 0x050fe20000000000 */
        /* <DEDUP_REMOVED lines=10> */
[----:B------:R-:W-:Y:S01]  /*8a40*/  PRMT R50, R50, 0x5410, R12 ;  /* 0x0000541032327816 */ /* 0x000fe2000000000c */
[----:B------:R-:W-:Y:S01]  /*8a50*/  IMAD.MOV.U32 R55, RZ, RZ, R11 ;  /* 0x000000ffff377224 */ /* 0x000fe200078e000b */
[----:B------:R-:W-:-:S02]  /*8a60*/  PRMT R51, R51, 0x5410, R13 ;  /* 0x0000541033337816 */ /* 0x000fc4000000000d */
[----:B------:R-:W-:Y:S01]  /*8a70*/  PRMT R53, R14, 0x7610, R53 ;  /* 0x000076100e357816 */ /* 0x000fe20000000035 */
[----:B--2---:R-:W-:Y:S06]  /*8a80*/  @!P1 BRA `(.L_x_5664) ;  /* 0x00000198002c9947 */ /* 0x004fec0003800000 */
.L_x_5937:
[----:B------:R-:W-:Y:S05]  /*8a90*/  BSYNC B1 ;  /* 0x0000000000017941 */ /* 0x000fea0003800000 */
.L_x_5663:
[----:B------:R-:W-:Y:S04]  /*8aa0*/  BSSY B1, `(.L_x_5665) ;  /* 0x000006a000017945 */ /* 0x000fe80003800000 */
[----:B------:R-:W-:Y:S05]  /*8ab0*/  @P2 BRA `(.L_x_5666) ;  /* 0x0000000400a02947 */ /* 0x000fea0003800000 */
[----:B------:R-:W-:Y:S01]  /*8ac0*/  IMAD.SHL.U32 R0, R188, 0x40, RZ ;  /* 0x00000040bc007824 */ /* 0x000fe200078e00ff */
[----:B------:R-:W-:Y:S01]  /*8ad0*/  SHF.R.U64 R39, R28, 0x10, R29 ;  /* 0x000000101c277819 */ /* 0x000fe2000000121d */
[----:B0-----:R-:W-:Y:S01]  /*8ae0*/  IMAD.IADD R3, R16, 0x1, R49 ;  /* 0x0000000110037824 */ /* 0x001fe200078e0231 */
[--C-:B------:R-:W-:Y:S02]  /*8af0*/  SHF.R.U64 R42, R30, 0x10, R31.reuse ;  /* 0x000000101e2a7819 */ /* 0x100fe4000000121f */
[----:B------:R-:W-:Y:S02]  /*8b00*/  LOP3.LUT R12, R0, 0x1c0, RZ, 0xc0, !PT ;  /* 0x000001c0000c7812 */ /* 0x000fe400078ec0ff */
[----:B------:R-:W-:Y:S02]  /*8b10*/  SHF.R.U32.HI R43, RZ, 0x10, R31 ;  /* 0x00000010ff2b7819 */ /* 0x000fe4000001161f */
[----:B------:R-:W-:Y:S02]  /*8b20*/  LOP3.LUT R0, R12, 0x38, R16, 0xf8, !PT ;  /* 0x000000380c007812 */ /* 0x000fe400078ef810 */
[----:B------:R-:W-:-:S02]  /*8b30*/  SHF.R.U32.HI R13, RZ, 0x3, R12 ;  /* 0x00000003ff0d7819 */ /* 0x000fc4000001160c */
[----:B------:R-:W-:Y:S02]  /*8b40*/  LOP3.LUT R12, R12, 0x38, R3, 0xf8, !PT ;  /* 0x000000380c0c7812 */ /* 0x000fe400078ef803 */
[-C--:B------:R-:W-:Y:S02]  /*8b50*/  LOP3.LUT R0, R0, R13.reuse, RZ, 0x3c, !PT ;  /* 0x0000000d00007212 */ /* 0x080fe400078e3cff */
[----:B------:R-:W-:Y:S02]  /*8b60*/  LOP3.LUT R12, R12, R13, RZ, 0x3c, !PT ;  /* 0x0000000d0c0c7212 */ /* 0x000fe400078e3cff */
[----:B------:R-:W-:Y:S01]  /*8b70*/  SHF.R.U32.HI R41, RZ, 0x10, R29 ;  /* 0x00000010ff297819 */ /* 0x000fe2000001161d */
[----:B------:R-:W-:Y:S01]  /*8b80*/  IMAD R3, R215, 0x200, R0 ;  /* 0x00000200d7037824 */ /* 0x000fe200078e0200 */
[----:B------:R-:W-:Y:S02]  /*8b90*/  SHF.R.U64 R0, R24, 0x10, R25 ;  /* 0x0000001018007819 */ /* 0x000fe40000001219 */
[----:B------:R-:W-:Y:S01]  /*8ba0*/  PRMT R39, R21, 0x5410, R39 ;  /* 0x0000541015277816 */ /* 0x000fe20000000027 */
[----:B------:R-:W-:Y:S01]  /*8bb0*/  IMAD R47, R3, 0x2, R2 ;  /* 0x00000002032f7824 */ /* 0x000fe200078e0202 */
[----:B------:R-:W-:Y:S01]  /*8bc0*/  PRMT R31, R40, 0x5432, R0 ;  /* 0x00005432281f7816 */ /* 0x000fe20000000000 */
[----:B------:R-:W-:Y:S01]  /*8bd0*/  IMAD R3, R215, 0x200, R12 ;  /* 0x00000200d7037824 */ /* 0x000fe200078e020c */
[----:B------:R-:W-:-:S02]  /*8be0*/  SHF.R.U32.HI R36, RZ, 0x10, R25 ;  /* 0x00000010ff247819 */ /* 0x000fc40000011619 */
[----:B------:R-:W0:Y:S01]  /*8bf0*/  LDS.128 R12, [R47+0x20400] ;  /* 0x020400002f0c7984 */ /* 0x000e220000000c00 */
[----:B------:R-:W-:Y:S01]  /*8c00*/  IMAD R48, R3, 0x2, R2 ;  /* 0x0000000203307824 */ /* 0x000fe200078e0202 */
[--C-:B------:R-:W-:Y:S02]  /*8c10*/  SHF.R.U64 R37, R26, 0x10, R27.reuse ;  /* 0x000000101a257819 */ /* 0x100fe4000000121b */
[----:B------:R-:W-:Y:S02]  /*8c20*/  SHF.R.U32.HI R38, RZ, 0x10, R27 ;  /* 0x00000010ff267819 */ /* 0x000fe4000001161b */
[----:B------:R-:W1:Y:S01]  /*8c30*/  LDS.128 R32, [R48+0x20400] ;  /* 0x0204000030207984 */ /* 0x000e620000000c00 */
[----:B------:R-:W-:Y:S01]  /*8c40*/  PRMT R41, R40, 0x5410, R41 ;  /* 0x0000541028297816 */ /* 0x000fe20000000029 */
[----:B------:R-:W-:Y:S01]  /*8c50*/  IMAD.U32 R40, R39, 0x10000, RZ ;  /* 0x0001000027287824 */ /* 0x000fe200078e00ff */
[C---:B------:R-:W-:Y:S02]  /*8c60*/  PRMT R37, R45.reuse, 0x5410, R37 ;  /* 0x000054102d257816 */ /* 0x040fe40000000025 */
[----:B------:R-:W-:-:S02]  /*8c70*/  PRMT R38, R45, 0x5432, R38 ;  /* 0x000054322d267816 */ /* 0x000fc40000000026 */
[----:B------:R-:W-:Y:S02]  /*8c80*/  LOP3.LUT R39, R39, 0xffff0000, RZ, 0xc0, !PT ;  /* 0xffff000027277812 */ /* 0x000fe400078ec0ff */
[C---:B------:R-:W-:Y:S02]  /*8c90*/  PRMT R36, R44.reuse, 0x5432, R36 ;  /* 0x000054322c247816 */ /* 0x040fe40000000024 */
        /* <DEDUP_REMOVED lines=17> */
[CC--:B------:R-:W-:Y:S01]  /*8db0*/  FMUL.FTZ R45, R25.reuse, R40.reuse ;  /* 0x00000028192d7220 */ /* 0x0c0fe20000410000 */
[----:B------:R-:W-:Y:S01]  /*8dc0*/  FMUL.FTZ R35, R25, R33 ;  /* 0x0000002119237220 */ /* 0x000fe20000410000 */
[----:B------:R-:W-:Y:S01]  /*8dd0*/  LOP3.LUT R31, R31, 0xffff0000, RZ, 0xc0, !PT ;  /* 0xffff00001f1f7812 */ /* 0x000fe200078ec0ff */
[----:B------:R-:W-:Y:S01]  /*8de0*/  FMUL.FTZ R44, R26, R39 ;  /* 0x000000271a2c7220 */ /* 0x000fe20000410000 */
[C---:B------:R-:W-:Y:S01]  /*8df0*/  FFMA.FTZ R45, R0.reuse, R33, -R45 ;  /* 0x00000021002d7223 */ /* 0x040fe2000001082d */
[----:B------:R-:W-:Y:S01]  /*8e00*/  FFMA.FTZ R35, R0, R40, R35 ;  /* 0x0000002800237223 */ /* 0x000fe20000010023 */
[----:B------:R-:W-:Y:S02]  /*8e10*/  IMAD.U32 R25, R41, 0x10000, RZ ;  /* 0x0001000029197824 */ /* 0x000fe400078e00ff */
[-C--:B------:R-:W-:Y:S01]  /*8e20*/  FMUL.FTZ R26, R26, R31.reuse ;  /* 0x0000001f1a1a7220 */ /* 0x080fe20000410000 */
[C---:B------:R-:W-:Y:S02]  /*8e30*/  IMAD.U32 R0, R36.reuse, 0x10000, RZ ;  /* 0x0001000024007824 */ /* 0x040fe400078e00ff */
[----:B------:R-:W-:Y:S01]  /*8e40*/  FFMA.FTZ R44, R3, R31, -R44 ;  /* 0x0000001f032c7223 */ /* 0x000fe2000001082c */
[----:B------:R-:W-:Y:S01]  /*8e50*/  LOP3.LUT R41, R41, 0xffff0000, RZ, 0xc0, !PT ;  /* 0xffff000029297812 */ /* 0x000fe200078ec0ff */
[C---:B------:R-:W-:Y:S01]  /*8e60*/  FMUL.FTZ R31, R27.reuse, R25 ;  /* 0x000000191b1f7220 */ /* 0x040fe20000410000 */
[-C--:B------:R-:W-:Y:S01]  /*8e70*/  FMUL.FTZ R40, R27, R0.reuse ;  /* 0x000000001b287220 */ /* 0x080fe20000410000 */
[----:B------:R-:W-:Y:S01]  /*8e80*/  LOP3.LUT R36, R36, 0xffff0000, RZ, 0xc0, !PT ;  /* 0xffff000024247812 */ /* 0x000fe200078ec0ff */
[----:B------:R-:W-:Y:S01]  /*8e90*/  FFMA.FTZ R26, R3, R39, R26 ;  /* 0x00000027031a7223 */ /* 0x000fe2000001001a */
[C---:B------:R-:W-:Y:S01]  /*8ea0*/  FFMA.FTZ R31, R12.reuse, R0, -R31 ;  /* 0x000000000c1f7223 */ /* 0x040fe2000001081f */
[----:B------:R-:W-:Y:S01]  /*8eb0*/  FFMA.FTZ R40, R12, R25, R40 ;  /* 0x000000190c287223 */ /* 0x000fe20000010028 */
[----:B------:R-:W-:Y:S01]  /*8ec0*/  FMUL.FTZ R46, R32, R41 ;  /* 0x00000029202e7220 */ /* 0x000fe20000410000 */
[----:B------:R-:W-:-:S02]  /*8ed0*/  IMAD.U32 R0, R37, 0x10000, RZ ;  /* 0x0001000025007824 */ /* 0x000fc400078e00ff */
[-C--:B------:R-:W-:Y:S01]  /*8ee0*/  FMUL.FTZ R32, R32, R36.reuse ;  /* 0x0000002420207220 */ /* 0x080fe20000410000 */
[----:B------:R-:W-:Y:S02]  /*8ef0*/  IMAD.U32 R12, R42, 0x10000, RZ ;  /* 0x000100002a0c7824 */ /* 0x000fe400078e00ff */
[----:B------:R-:W-:Y:S01]  /*8f00*/  FFMA.FTZ R46, R13, R36, -R46 ;  /* 0x000000240d2e7223 */ /* 0x000fe2000001082e */
[----:B------:R-:W-:Y:S02]  /*8f10*/  IMAD.U32 R25, R43, 0x10000, RZ ;  /* 0x000100002b197824 */ /* 0x000fe400078e00ff */
[C---:B------:R-:W-:Y:S01]  /*8f20*/  FMUL.FTZ R27, R28.reuse, R0 ;  /* 0x000000001c1b7220 */ /* 0x040fe20000410000 */
[----:B------:R-:W-:Y:S01]  /*8f30*/  FMUL.FTZ R36, R28, R12 ;  /* 0x0000000c1c247220 */ /* 0x000fe20000410000 */
[----:B------:R-:W-:Y:S01]  /*8f40*/  FFMA.FTZ R41, R13, R41, R32 ;  /* 0x000000290d297223 */ /* 0x000fe20000010020 */
[----:B------:R-:W-:Y:S02]  /*8f50*/  IMAD.U32 R24, R15, 0x10000, RZ ;  /* 0x000100000f187824 */ /* 0x000fe400078e00ff */
[----:B------:R-:W-:Y:S01]  /*8f60*/  FMUL.FTZ R13, R30, R25 ;  /* 0x000000191e0d7220 */ /* 0x000fe20000410000 */
[----:B------:R-:W-:Y:S01]  /*8f70*/  IMAD.U32 R3, R38, 0x10000, RZ ;  /* 0x0001000026037824 */ /* 0x000fe200078e00ff */
[----:B------:R-:W-:Y:S01]  /*8f80*/  LOP3.LUT R42, R42, 0xffff0000, RZ, 0xc0, !PT ;  /* 0xffff00002a2a7812 */ /* 0x000fe200078ec0ff */
[----:B------:R-:W-:Y:S01]  /*8f90*/  FFMA.FTZ R36, R21, R0, -R36 ;  /* 0x0000000015247223 */ /* 0x000fe20000010824 */
[----:B------:R-:W-:Y:S01]  /*8fa0*/  LOP3.LUT R37, R37, 0xffff0000, RZ, 0xc0, !PT ;  /* 0xffff000025257812 */ /* 0x000fe200078ec0ff */
[----:B------:R-:W-:Y:S01]  /*8fb0*/  FFMA.FTZ R27, R21, R12, R27 ;  /* 0x0000000c151b7223 */ /* 0x000fe2000001001b */
[----:B------:R-:W-:Y:S01]  /*8fc0*/  LOP3.LUT R43, R43, 0xffff0000, RZ, 0xc0, !PT ;  /* 0xffff00002b2b7812 */ /* 0x000fe200078ec0ff */
[-C--:B------:R-:W-:Y:S01]  /*8fd0*/  FMUL.FTZ R21, R30, R3.reuse ;  /* 0x000000031e157220 */ /* 0x080fe20000410000 */
[----:B------:R-:W-:Y:S01]  /*8fe0*/  LOP3.LUT R38, R38, 0xffff0000, RZ, 0xc0, !PT ;  /* 0xffff000026267812 */ /* 0x000fe200078ec0ff */
[----:B------:R-:W-:Y:S01]  /*8ff0*/  FFMA.FTZ R0, R24, R3, -R13 ;  /* 0x0000000318007223 */ /* 0x000fe2000001080d */
[----:B------:R-:W-:Y:S01]  /*9000*/  FMUL.FTZ R3, R29, R42 ;  /* 0x0000002a1d037220 */ /* 0x000fe20000410000 */
[----:B------:R-:W-:Y:S01]  /*9010*/  LOP3.LUT R15, R15, 0xffff0000, RZ, 0xc0, !PT ;  /* 0xffff00000f0f7812 */ /* 0x000fe200078ec0ff */
[----:B------:R-:W-:Y:S01]  /*9020*/  FMUL.FTZ R29, R29, R37 ;  /* 0x000000251d1d7220 */ /* 0x000fe20000410000 */
[C---:B------:R-:W-:Y:S01]  /*9030*/  FMUL.FTZ R12, R34.reuse, R43 ;  /* 0x0000002b220c7220 */ /* 0x040fe20000410000 */
[----:B------:R-:W-:Y:S01]  /*9040*/  FMUL.FTZ R34, R34, R38 ;  /* 0x0000002622227220 */ /* 0x000fe20000410000 */
[C---:B------:R-:W-:Y:S01]  /*9050*/  FFMA.FTZ R3, R14.reuse, R37, -R3 ;  /* 0x000000250e037223 */ /* 0x040fe20000010803 */
[----:B------:R-:W-:Y:S01]  /*9060*/  FFMA.FTZ R42, R14, R42, R29 ;  /* 0x0000002a0e2a7223 */ /* 0x000fe2000001001d */
        /* <DEDUP_REMOVED lines=11> */
[----:B------:R1:W-:Y:S04]  /*9120*/  STS.128 [R47+0x20400], R12 ;  /* 0x0204000c2f007388 */ /* 0x0003e80000000c00 */
[----:B------:R1:W-:Y:S02]  /*9130*/  STS.128 [R48+0x20400], R24 ;  /* 0x0204001830007388 */ /* 0x0003e40000000c00 */
.L_x_5666:
[----:B------:R-:W-:Y:S05]  /*9140*/  BSYNC B1 ;  /* 0x0000000000017941 */ /* 0x000fea0003800000 */
.L_x_5665:
[----:B------:R-:W-:Y:S01]  /*9150*/  PRMT R21, R54, 0x5410, R55 ;  /* 0x0000541036157816 */ /* 0x000fe20000000037 */
[----:B------:R-:W-:Y:S06]  /*9160*/  @P0 BRA `(.L_x_5654) ;  /* 0x00000004008c0947 */ /* 0x000fec0003800000 */
[----:B0-----:R-:W2:Y:S01]  /*9170*/  LDL R3, [R1+0x8] ;  /* 0x0000080001037983 */ /* 0x001ea20000100800 */
[----:B------:R-:W-:Y:S01]  /*9180*/  IMAD.IADD R0, R16, 0x1, R49 ;  /* 0x0000000110007824 */ /* 0x000fe200078e0231 */
[----:B-1----:R-:W-:-:S04]  /*9190*/  SHF.R.U32.HI R12, RZ, 0x3, R237 ;  /* 0x00000003ff0c7819 */ /* 0x002fc800000116ed */
[----:B------:R-:W-:-:S04]  /*91a0*/  LOP3.LUT R0, R237, 0x38, R0, 0xf8, !PT ;  /* 0x00000038ed007812 */ /* 0x000fc800078ef800 */
[----:B------:R-:W-:Y:S02]  /*91b0*/  LOP3.LUT R0, R0, R12, RZ, 0x3c, !PT ;  /* 0x0000000c00007212 */ /* 0x000fe400078e3cff */
[----:B------:R-:W0:Y:S01]  /*91c0*/  LDS.128 R12, [R236+0x20400] ;  /* 0x02040000ec0c7984 */ /* 0x000e220000000c00 */
[----:B------:R-:W-:Y:S02]  /*91d0*/  SHF.R.U64 R28, R8, 0x10, R9 ;  /* 0x00000010081c7819 */ /* 0x000fe40000001209 */
[--C-:B------:R-:W-:Y:S02]  /*91e0*/  SHF.R.U64 R33, R4, 0x10, R5.reuse ;  /* 0x0000001004217819 */ /* 0x100fe40000001205 */
[----:B------:R-:W-:Y:S02]  /*91f0*/  SHF.R.U32.HI R35, RZ, 0x10, R5 ;  /* 0x00000010ff237819 */ /* 0x000fe40000011605 */
[----:B------:R-:W-:Y:S02]  /*9200*/  PRMT R28, R51, 0x5432, R28 ;  /* 0x00005432331c7816 */ /* 0x000fe4000000001c */
[----:B------:R-:W-:-:S02]  /*9210*/  PRMT R33, R50, 0x5410, R33 ;  /* 0x0000541032217816 */ /* 0x000fc40000000021 */
[----:B------:R-:W-:Y:S02]  /*9220*/  SHF.R.U32.HI R29, RZ, 0x10, R9 ;  /* 0x00000010ff1d7819 */ /* 0x000fe40000011609 */
[--C-:B------:R-:W-:Y:S02]  /*9230*/  SHF.R.U64 R31, R10, 0x10, R11.reuse ;  /* 0x000000100a1f7819 */ /* 0x100fe4000000120b */
[----:B------:R-:W-:Y:S01]  /*9240*/  SHF.R.U32.HI R32, RZ, 0x10, R11 ;  /* 0x00000010ff207819 */ /* 0x000fe2000001160b */
[----:B------:R-:W-:Y:S01]  /*9250*/  IMAD.U32 R34, R33, 0x10000, RZ ;  /* 0x0001000021227824 */ /* 0x000fe200078e00ff */
[--C-:B------:R-:W-:Y:S02]  /*9260*/  SHF.R.U64 R37, R6, 0x10, R7.reuse ;  /* 0x0000001006257819 */ /* 0x100fe40000001207 */
[----:B------:R-:W-:Y:S02]  /*9270*/  SHF.R.U32.HI R38, RZ, 0x10, R7 ;  /* 0x00000010ff267819 */ /* 0x000fe40000011607 */
[----:B------:R-:W-:-:S02]  /*9280*/  PRMT R35, R51, 0x5410, R35 ;  /* 0x0000541033237816 */ /* 0x000fc40000000023 */
[----:B------:R-:W-:Y:S02]  /*9290*/  PRMT R29, R53, 0x5410, R29 ;  /* 0x00005410351d7816 */ /* 0x000fe4000000001d */
[C---:B------:R-:W-:Y:S02]  /*92a0*/  PRMT R31, R21.reuse, 0x5410, R31 ;  /* 0x00005410151f7816 */ /* 0x040fe4000000001f */
[----:B------:R-:W-:Y:S01]  /*92b0*/  PRMT R32, R21, 0x5432, R32 ;  /* 0x0000543215207816 */ /* 0x000fe20000000020 */
[----:B------:R-:W-:Y:S01]  /*92c0*/  IMAD.U32 R36, R35, 0x10000, RZ ;  /* 0x0001000023247824 */ /* 0x000fe200078e00ff */
[----:B------:R-:W-:Y:S01]  /*92d0*/  PRMT R38, R50, 0x5432, R38 ;  /* 0x0000543232267816 */ /* 0x000fe20000000026 */
[----:B------:R-:W-:Y:S01]  /*92e0*/  IMAD.U32 R30, R29, 0x10000, RZ ;  /* 0x000100001d1e7824 */ /* 0x000fe200078e00ff */
[----:B0-----:R-:W-:Y:S01]  /*92f0*/  LOP3.LUT R4, R12, 0xffff0000, RZ, 0xc0, !PT ;  /* 0xffff00000c047812 */ /* 0x001fe200078ec0ff */
[C---:B------:R-:W-:Y:S01]  /*9300*/  IMAD.U32 R6, R14.reuse, 0x10000, RZ ;  /* 0x000100000e067824 */ /* 0x040fe200078e00ff */
[----:B------:R-:W-:Y:S01]  /*9310*/  LOP3.LUT R7, R14, 0xffff0000, RZ, 0xc0, !PT ;  /* 0xffff00000e077812 */ /* 0x000fe200078ec0ff */
[----:B------:R-:W-:Y:S01]  /*9320*/  IMAD.U32 R5, R13, 0x10000, RZ ;  /* 0x000100000d057824 */ /* 0x000fe200078e00ff */
[C---:B------:R-:W-:Y:S01]  /*9330*/  LOP3.LUT R14, R15.reuse, 0xffff0000, RZ, 0xc0, !PT ;  /* 0xffff00000f0e7812 */ /* 0x040fe200078ec0ff */
[----:B------:R-:W-:Y:S01]  /*9340*/  IMAD.U32 R8, R15, 0x10000, RZ ;  /* 0x000100000f087824 */ /* 0x000fe200078e00ff */
[----:B------:R-:W-:-:S02]  /*9350*/  LOP3.LUT R33, R33, 0xffff0000, RZ, 0xc0, !PT ;  /* 0xffff000021217812 */ /* 0x000fc400078ec0ff */
[----:B------:R-:W-:Y:S02]  /*9360*/  PRMT R37, R52, 0x5410, R37 ;  /* 0x0000541034257816 */ /* 0x000fe40000000025 */
[----:B------:R-:W-:Y:S02]  /*9370*/  LOP3.LUT R35, R35, 0xffff0000, RZ, 0xc0, !PT ;  /* 0xffff000023237812 */ /* 0x000fe400078ec0ff */
[----:B------:R-:W-:Y:S01]  /*9380*/  LOP3.LUT R29, R29, 0xffff0000, RZ, 0xc0, !PT ;  /* 0xffff00001d1d7812 */ /* 0x000fe200078ec0ff */
[----:B--2---:R-:W-:-:S04]  /*9390*/  IMAD.IADD R3, R3, 0x1, R0 ;  /* 0x0000000103037824 */ /* 0x004fc800078e0200 */
[----:B------:R-:W-:-:S05]  /*93a0*/  IMAD R3, R3, 0x2, R2 ;  /* 0x0000000203037824 */ /* 0x000fca00078e0202 */
[----:B------:R-:W0:Y:S01]  /*93b0*/  LDS.128 R24, [R3+0x20400] ;  /* 0x0204000003187984 */ /* 0x000e220000000c00 */
[----:B------:R-:W-:Y:S01]  /*93c0*/  IMAD.U32 R0, R12, 0x10000, RZ ;  /* 0x000100000c007824 */ /* 0x000fe200078e00ff */
        /* <DEDUP_REMOVED lines=12> */
[C---:B------:R-:W-:Y:S02]  /*9490*/  FMUL.FTZ R40, R11.reuse, R36 ;  /* 0x000000240b287220 */ /* 0x040fe40000410000 */
[C---:B------:R-:W-:Y:S01]  /*94a0*/  FFMA.FTZ R39, R0.reuse, R25, -R39 ;  /* 0x0000001900277223 */ /* 0x040fe20000010827 */
[----:B------:R-:W-:Y:S01]  /*94b0*/  FFMA.FTZ R27, R0, R34, R27 ;  /* 0x00000022001b7223 */ /* 0x000fe2000001001b */
[----:B------:R-:W-:Y:S02]  /*94c0*/  IMAD.U32 R0, R32, 0x10000, RZ ;  /* 0x0001000020007824 */ /* 0x000fe400078e00ff */
[-C--:B------:R-:W-:Y:S01]  /*94d0*/  FMUL.FTZ R34, R11, R30.reuse ;  /* 0x0000001e0b227220 */ /* 0x080fe20000410000 */
[----:B------:R-:W-:Y:S02]  /*94e0*/  IMAD.U32 R9, R38, 0x10000, RZ ;  /* 0x0001000026097824 */ /* 0x000fe400078e00ff */
[----:B------:R-:W-:Y:S01]  /*94f0*/  FFMA.FTZ R40, R5, R30, -R40 ;  /* 0x0000001e05287223 */ /* 0x000fe20000010828 */
[----:B------:R-:W-:Y:S01]  /*9500*/  FMUL.FTZ R30, R21, R0 ;  /* 0x00000000151e7220 */ /* 0x000fe20000410000 */
[----:B------:R-:W-:Y:S01]  /*9510*/  FFMA.FTZ R34, R5, R36, R34 ;  /* 0x0000002405227223 */ /* 0x000fe20000010022 */
[-C--:B------:R-:W-:Y:S01]  /*9520*/  FMUL.FTZ R11, R21, R9.reuse ;  /* 0x00000009150b7220 */ /* 0x080fe20000410000 */
[----:B------:R-:W-:Y:S01]  /*9530*/  LOP3.LUT R5, R28, 0xffff0000, RZ, 0xc0, !PT ;  /* 0xffff00001c057812 */ /* 0x000fe200078ec0ff */
[----:B------:R-:W-:Y:S01]  /*9540*/  FFMA.FTZ R30, R8, R9, R30 ;  /* 0x00000009081e7223 */ /* 0x000fe2000001001e */
[----:B------:R-:W-:Y:S01]  /*9550*/  FMUL.FTZ R9, R10, R33 ;  /* 0x000000210a097220 */ /* 0x000fe20000410000 */
[----:B------:R-:W-:Y:S01]  /*9560*/  FFMA.FTZ R21, R8, R0, -R11 ;  /* 0x0000000008157223 */ /* 0x000fe2000001080b */
[----:B------:R-:W-:-:S02]  /*9570*/  IMAD.U32 R8, R37, 0x10000, RZ ;  /* 0x0001000025087824 */ /* 0x000fc400078e00ff */
[-C--:B------:R-:W-:Y:S01]  /*9580*/  FMUL.FTZ R11, R10, R5.reuse ;  /* 0x000000050a0b7220 */ /* 0x080fe20000410000 */
[----:B------:R-:W-:Y:S01]  /*9590*/  FFMA.FTZ R10, R4, R5, -R9 ;  /* 0x00000005040a7223 */ /* 0x000fe20000010809 */
[----:B------:R-:W-:Y:S02]  /*95a0*/  IMAD.U32 R0, R31, 0x10000, RZ ;  /* 0x000100001f007824 */ /* 0x000fe400078e00ff */
[C---:B------:R-:W-:Y:S01]  /*95b0*/  FMUL.FTZ R9, R13.reuse, R8 ;  /* 0x000000080d097220 */ /* 0x040fe20000410000 */
[C---:B------:R-:W-:Y:S01]  /*95c0*/  FMUL.FTZ R5, R24.reuse, R35 ;  /* 0x0000002318057220 */ /* 0x040fe20000410000 */
[----:B------:R-:W-:Y:S01]  /*95d0*/  FMUL.FTZ R28, R24, R29 ;  /* 0x0000001d181c7220 */ /* 0x000fe20000410000 */
[----:B------:R-:W-:Y:S01]  /*95e0*/  FFMA.FTZ R24, R4, R33, R11 ;  /* 0x0000002104187223 */ /* 0x000fe2000001000b */
[-C--:B------:R-:W-:Y:S01]  /*95f0*/  FMUL.FTZ R13, R13, R0.reuse ;  /* 0x000000000d0d7220 */ /* 0x080fe20000410000 */
[----:B------:R-:W-:Y:S01]  /*9600*/  FFMA.FTZ R11, R6, R0, -R9 ;  /* 0x00000000060b7223 */ /* 0x000fe20000010809 */
[----:B------:R-:W-:Y:S01]  /*9610*/  LOP3.LUT R4, R37, 0xffff0000, RZ, 0xc0, !PT ;  /* 0xffff000025047812 */ /* 0x000fe200078ec0ff */
[----:B------:R-:W-:Y:S01]  /*9620*/  FFMA.FTZ R29, R12, R29, -R5 ;  /* 0x0000001d0c1d7223 */ /* 0x000fe20000010805 */
[----:B------:R-:W-:-:S02]  /*9630*/  LOP3.LUT R0, R31, 0xffff0000, RZ, 0xc0, !PT ;  /* 0xffff00001f007812 */ /* 0x000fc400078ec0ff */
[----:B------:R-:W-:Y:S02]  /*9640*/  LOP3.LUT R9, R38, 0xffff0000, RZ, 0xc0, !PT ;  /* 0xffff000026097812 */ /* 0x000fe400078ec0ff */
[----:B------:R-:W-:Y:S01]  /*9650*/  LOP3.LUT R5, R32, 0xffff0000, RZ, 0xc0, !PT ;  /* 0xffff000020057812 */ /* 0x000fe200078ec0ff */
[----:B------:R-:W-:Y:S01]  /*9660*/  FFMA.FTZ R13, R6, R8, R13 ;  /* 0x00000008060d7223 */ /* 0x000fe2000001000d */
[C---:B------:R-:W-:Y:S01]  /*9670*/  FMUL.FTZ R6, R15.reuse, R4 ;  /* 0x000000040f067220 */ /* 0x040fe20000410000 */
[-C--:B------:R-:W-:Y:S01]  /*9680*/  FMUL.FTZ R15, R15, R0.reuse ;  /* 0x000000000f0f7220 */ /* 0x080fe20000410000 */
[C---:B------:R-:W-:Y:S01]  /*9690*/  FMUL.FTZ R25, R26.reuse, R9 ;  /* 0x000000091a197220 */ /* 0x040fe20000410000 */
[----:B------:R-:W-:Y:S01]  /*96a0*/  FMUL.FTZ R26, R26, R5 ;  /* 0x000000051a1a7220 */ /* 0x000fe20000410000 */
[----:B------:R-:W-:Y:S01]  /*96b0*/  FFMA.FTZ R35, R12, R35, R28 ;  /* 0x000000230c237223 */ /* 0x000fe2000001001c */
        /* <DEDUP_REMOVED lines=14> */
.L_x_5654:
[----:B------:R-:W-:Y:S05]  /*97a0*/  BSYNC B0 ;  /* 0x0000000000007941 */ /* 0x000fea0003800000 */
.L_x_5640:
        /* <DEDUP_REMOVED lines=8> */
.L_x_5637:
[----:B------:R-:W-:-:S13]  /*9830*/  ISETP.NE.AND P0, PT, R187, 0x3, PT ;  /* 0x00000003bb00780c */ /* 0x000fda0003f05270 */
[----:B------:R-:W-:Y:S05]  /*9840*/  @!P0 BRA `(.L_x_5667) ;  /* 0x0000000000048947 */ /* 0x000fea0003800000 */
[----:B------:R-:W-:Y:S01]  /*9850*/  BPT.TRAP 0x1 ;  /* 0x000000040000795c */ /* 0x000fe20000300000 */
.L_x_5667:
[----:B------:R-:W-:Y:S01]  /*9860*/  IMAD R172, R18, 0x8, R2 ;  /* 0x0000000812ac7824 */ /* 0x000fe200078e0202 */
[----:B-1----:R-:W-:-:S04]  /*9870*/  SHF.L.U32 R15, R19, 0x1f, RZ ;  /* 0x0000001f130f7819 */ /* 0x002fc800000006ff */
[----:B------:R1:W0:Y:S01]  /*9880*/  SYNCS.PHASECHK.TRANS64.TRYWAIT P1, [R172+URZ+0x38830], R15 ;  /* 0x0388300fac0075a7 */ /* 0x000222000802017f */
[----:B------:R-:W-:Y:S05]  /*9890*/  @!P0 BRA `(.L_x_5668) ;  /* 0x0000000000048947 */ /* 0x000fea0003800000 */
[----:B------:R-:W-:Y:S01]  /*98a0*/  BPT.TRAP 0x1 ;  /* 0x000000040000795c */ /* 0x000fe20000300000 */
.L_x_5668:
[C---:B--2---:R-:W-:Y:S02]  /*98b0*/  VIADD R0, R2.reuse, 0x22400 ;  /* 0x0002240002007836 */ /* 0x044fe40000000000 */
[----:B0--3--:R-:W-:-:S03]  /*98c0*/  VIADD R3, R2, 0x20400 ;  /* 0x0002040002037836 */ /* 0x009fc60000000000 */
        /* <DEDUP_REMOVED lines=8> */
.L_x_5669:
        /* <DEDUP_REMOVED lines=13> */
[----:B------:R-:W-:Y:S01]  /*9a20*/  SHF.L.U32 R3, R20, 0x1f, RZ ;  /* 0x0000001f14037819 */ /* 0x000fe200000006ff */
[----:B------:R-:W-:Y:S01]  /*9a30*/  IMAD.MOV.U32 R9, RZ, RZ, 0x40000040 ;  /* 0x40000040ff097424 */ /* 0x000fe200078e00ff */
[----:B------:R-:W-:Y:S01]  /*9a40*/  BSSY B0, `(.L_x_5671) ;  /* 0x0000022000007945 */ /* 0x000fe20003800000 */
[----:B------:R-:W-:-:S02]  /*9a50*/  VIADD R10, R4, 0x4 ;  /* 0x00000004040a7836 */ /* 0x000fc40000000000 */
[----:B------:R-:W-:Y:S02]  /*9a60*/  IMAD.MOV.U32 R11, RZ, RZ, 0x40000040 ;  /* 0x40000040ff0b7424 */ /* 0x000fe400078e00ff */
[----:B------:R-:W-:-:S04]  /*9a70*/  IMAD.MOV.U32 R7, RZ, RZ, 0x40000040 ;  /* 0x40000040ff077424 */ /* 0x000fc800078e00ff */
[----:B------:R-:W-:Y:S01]  /*9a80*/  HGMMA.64x64x16.F32.BF16 R24, gdesc[UR4], RZ, !UPT, gsb0 ;  /* 0x00e00000041879f0 */ /* 0x000fe2000c0018ff */
        /* <DEDUP_REMOVED lines=8> */
[----:B------:R-:W-:-:S07]  /*9b10*/  WARPGROUP.ARRIVE ;  /* 0x00000000000079c5 */ /* 0x000fce0000000000 */
[----:B------:R-:W-:Y:S01]  /*9b20*/  HGMMA.64x64x16.F32.BF16 R24, gdesc[UR4], R24, gsb0 ;  /* 0x00e00000041879f0 */ /* 0x000fe20008001818 */
[----:B------:R-:W-:Y:S02]  /*9b30*/  R2UR UR4, R10 ;  /* 0x000000000a0472ca */ /* 0x000fe400000e0000 */
[----:B------:R-:W-:Y:S02]  /*9b40*/  R2UR UR5, R11 ;  /* 0x000000000b0572ca */ /* 0x000fe400000e0000 */
[----:B------:R-:W-:Y:S01]  /*9b50*/  R2UR UR6, R8 ;  /* 0x00000000080672ca */ /* 0x000fe200000e0000 */
[----:B------:R-:W-:Y:S01]  /*9b60*/  VIADD R8, R4, 0x6 ;  /* 0x0000000604087836 */ /* 0x000fe20000000000 */
[----:B------:R-:W-:Y:S01]  /*9b70*/  R2UR UR7, R9 ;  /* 0x00000000090772ca */ /* 0x000fe200000e0000 */
[----:B------:R-:W-:Y:S01]  /*9b80*/  IMAD.MOV.U32 R9, RZ, RZ, 0x40000040 ;  /* 0x40000040ff097424 */ /* 0x000fe200078e00ff */
[----:B------:R-:W-:Y:S02]  /*9b90*/  WARPGROUP.DEPBAR.LE gsb0, 0x0 ;  /* 0x00008000000079c5 */ /* 0x000fe40000010000 */
[----:B------:R-:W-:-:S09]  /*9ba0*/  WARPGROUP.ARRIVE ;  /* 0x00000000000079c5 */ /* 0x000fd20000000000 */
[----:B------:R-:W-:Y:S01]  /*9bb0*/  HGMMA.64x64x16.F32.BF16 R24, gdesc[UR4], R24, gsb0 ;  /* 0x00e00000041879f0 */ /* 0x000fe20008001818 */
[----:B------:R-:W-:Y:S02]  /*9bc0*/  R2UR UR4, R8 ;  /* 0x00000000080472ca */ /* 0x000fe400000e0000 */
[----:B------:R-:W-:Y:S02]  /*9bd0*/  R2UR UR5, R9 ;  /* 0x00000000090572ca */ /* 0x000fe400000e0000 */
[----:B------:R-:W-:Y:S02]  /*9be0*/  R2UR UR6, R6 ;  /* 0x00000000060672ca */ /* 0x000fe400000e0000 */
[----:B------:R-:W-:Y:S01]  /*9bf0*/  R2UR UR7, R7 ;  /* 0x00000000070772ca */ /* 0x000fe200000e0000 */
[----:B------:R-:W-:Y:S02]  /*9c00*/  WARPGROUP.DEPBAR.LE gsb0, 0x0 ;  /* 0x00008000000079c5 */ /* 0x000fe40000010000 */
[----:B------:R-:W-:-:S10]  /*9c10*/  WARPGROUP.ARRIVE ;  /* 0x00000000000079c5 */ /* 0x000fd40000000000 */
[----:B------:R-:W-:Y:S03]  /*9c20*/  HGMMA.64x64x16.F32.BF16 R24, gdesc[UR4], R24, gsb0 ;  /* 0x00e00000041879f0 */ /* 0x000fe60008001818 */
[----:B------:R-:W-:Y:S02]  /*9c30*/  WARPGROUP.DEPBAR.LE gsb0, 0x0 ;  /* 0x00008000000079c5 */ /* 0x000fe40000010000 */
[----:B------:R-:W2:Y:S02]  /*9c40*/  SYNCS.PHASECHK.TRANS64.TRYWAIT P1, [R2+URZ+0x38810], R3 ;  /* 0x03881003020075a7 */ /* 0x000ea4000802017f */
[----:B--2---:R-:W-:Y:S05]  /*9c50*/  @!P1 BRA `(.L_x_5672) ;  /* 0x0000018400e09947 */ /* 0x004fea0003800000 */
.L_x_5938:
[----:B------:R-:W-:Y:S05]  /*9c60*/  BSYNC B0 ;  /* 0x0000000000007941 */ /* 0x000fea0003800000 */
.L_x_5671:
[----:B------:R-:W-:Y:S05]  /*9c70*/  @!P0 BRA `(.L_x_5673) ;  /* 0x0000000000048947 */ /* 0x000fea0003800000 */
[----:B------:R-:W-:Y:S01]  /*9c80*/  BPT.TRAP 0x1 ;  /* 0x000000040000795c */ /* 0x000fe20000300000 */
.L_x_5673:
[----:B------:R3:W0:Y:S01]  /*9c90*/  SYNCS.PHASECHK.TRANS64.TRYWAIT P2, [R172+URZ+0x38850], R15 ;  /* 0x0388500fac0075a7 */ /* 0x000622000804017f */
[----:B------:R-:W-:Y:S05]  /*9ca0*/  @!P0 BRA `(.L_x_5674) ;  /* 0x0000000000048947 */ /* 0x000fea0003800000 */
[----:B------:R-:W-:Y:S01]  /*9cb0*/  BPT.TRAP 0x1 ;  /* 0x000000040000795c */ /* 0x000fe20000300000 */
.L_x_5674:
[----:B--2---:R-:W2:Y:S01]  /*9cc0*/  S2R R3, SR_TID.X ;  /* 0x0000000000037919 */ /* 0x004ea20000002100 */
[----:B------:R-:W-:Y:S01]  /*9cd0*/  BSSY B0, `(.L_x_5675) ;  /* 0x0000009000007945 */ /* 0x000fe20003800000 */
[----:B--2---:R-:W-:Y:S01]  /*9ce0*/  LOP3.LUT R6, R3, 0x7f, RZ, 0xc0, !PT ;  /* 0x0000007f03067812 */ /* 0x004fe200078ec0ff */
[----:B------:R-:W-:-:S03]  /*9cf0*/  VIADD R3, R2, 0x400 ;  /* 0x0000040002037836 */ /* 0x000fc60000000000 */
[----:B------:R-:W-:Y:S02]  /*9d00*/  ISETP.NE.AND P1, PT, R6, RZ, PT ;  /* 0x000000ff0600720c */ /* 0x000fe40003f25270 */
[----:B------:R-:W-:-:S04]  /*9d10*/  SHF.R.U32.HI R3, RZ, 0x4, R3 ;  /* 0x00000004ff037819 */ /* 0x000fc80000011603 */
[----:B------:R-:W-:Y:S01]  /*9d20*/  LOP3.LUT R3, R3, 0x3fff, RZ, 0xc0, !PT ;  /* 0x00003fff03037812 */ /* 0x000fe200078ec0ff */
[----:B0-----:R-:W-:Y:S06]  /*9d30*/  @P2 BRA `(.L_x_5676) ;  /* 0x0000000000082947 */ /* 0x001fec0003800000 */
[----:B------:R-:W0:Y:S02]  /*9d40*/  SYNCS.PHASECHK.TRANS64.TRYWAIT P2, [R172+URZ+0x38850], R15 ;  /* 0x0388500fac0075a7 */ /* 0x000e24000804017f */
[----:B0-----:R-:W-:Y:S05]  /*9d50*/  @!P2 BRA `(.L_x_5677) ;  /* 0x0000018400b4a947 */ /* 0x001fea0003800000 */
.L_x_5676:
[----:B------:R-:W-:Y:S05]  /*9d60*/  BSYNC B0 ;  /* 0x0000000000007941 */ /* 0x000fea0003800000 */
.L_x_5675:
[----:B------:R-:W-:Y:S05]  /*9d70*/  WARPSYNC.ALL ;  /* 0x0000000000007948 */ /* 0x000fea0003800000 */
[----:B------:R-:W-:Y:S01]  /*9d80*/  LOP3.LUT R3, R3, 0x10000, RZ, 0xfc, !PT ;  /* 0x0001000003037812 */ /* 0x000fe200078efcff */
[----:B------:R-:W-:Y:S01]  /*9d90*/  VIADD R6, R2, 0x26400 ;  /* 0x0002640002067836 */ /* 0x000fe20000000000 */
[----:B------:R-:W-:-:S03]  /*9da0*/  WARPGROUP.ARRIVE ;  /* 0x00000000000079c5 */ /* 0x000fc60000000000 */
[----:B----4-:R-:W-:-:S03]  /*9db0*/  IMAD R14, R18, 0x1000, R3 ;  /* 0x00001000120e7824 */ /* 0x010fc600078e0203 */
[----:B------:R-:W2:Y:S01]  /*9dc0*/  S2R R58, SR_TID.X ;  /* 0x00000000003a7919 */ /* 0x000ea20000002100 */
[----:B01-3--:R-:W-:Y:S01]  /*9dd0*/  IMAD.MOV.U32 R15, RZ, RZ, 0x40000040 ;  /* 0x40000040ff0f7424 */ /* 0x00bfe200078e00ff */
        /* <DEDUP_REMOVED lines=14> */
[----:B------:R-:W-:Y:S01]  /*9ec0*/  ULDC UR38, c[0x0][0xad0] ;  /* 0x0002b40000267ab9 */ /* 0x000fe20000000800 */
[----:B------:R-:W-:Y:S01]  /*9ed0*/  IMAD.MOV.U32 R63, RZ, RZ, 0x40000040 ;  /* 0x40000040ff3f7424 */ /* 0x000fe200078e00ff */
[----:B------:R-:W-:Y:S01]  /*9ee0*/  ULDC UR39, c[0x0][0xad0] ;  /* 0x0002b40000277ab9 */ /* 0x000fe20000000800 */
[----:B------:R-:W-:Y:S01]  /*9ef0*/  IMAD.MOV.U32 R65, RZ, RZ, 0x40000040 ;  /* 0x40000040ff417424 */ /* 0x000fe200078e00ff */
[----:B------:R-:W-:Y:S01]  /*9f00*/  ULDC UR36, c[0x0][0xa80] ;  /* 0x0002a00000247ab9 */ /* 0x000fe20000000800 */
[----:B------:R-:W-:Y:S01]  /*9f10*/  ULDC UR37, c[0x0][0xa80] ;  /* 0x0002a00000257ab9 */ /* 0x000fe20000000800 */
[----:B------:R-:W-:Y:S05]  /*9f20*/  BSSY B0, `(.L_x_5678) ;  /* 0x000069f000007945 */ /* 0x000fea0003800000 */
        /* <DEDUP_REMOVED lines=9> */
[----:B--2---:R-:W-:-:S05]  /*9fc0*/  SHF.R.U32.HI R58, RZ, 0x7, R58 ;  /* 0x00000007ff3a7819 */ /* 0x004fca000001163a */
[----:B------:R0:W1:Y:S02]  /*9fd0*/  SHFL.IDX PT, R15, R58, RZ, 0x1f ;  /* 0x00001fff3a0f7589 */ /* 0x00006400000e0000 */
[----:B0-----:R-:W-:Y:S01]  /*9fe0*/  VIADD R58, R6, 0x800 ;  /* 0x00000800063a7836 */ /* 0x001fe20000000000 */
[----:B-1----:R-:W-:-:S04]  /*9ff0*/  ISETP.GT.AND P2, PT, R15, 0x7f, PT ;  /* 0x0000007f0f00780c */ /* 0x002fc80003f44270 */
[----:B------:R-:W-:Y:S02]  /*a000*/  SEL R15, RZ, 0x2, !P2 ;  /* 0x00000002ff0f7807 */ /* 0x000fe40005000000 */
[C---:B------:R-:W-:Y:S02]  /*a010*/  SEL R59, R61.reuse, 0x2, P2 ;  /* 0x000000023d3b7807 */ /* 0x040fe40001000000 */
[----:B------:R-:W-:Y:S01]  /*a020*/  SEL R61, R61, 0x6, !P2 ;  /* 0x000000063d3d7807 */ /* 0x000fe20005000000 */
        /* <DEDUP_REMOVED lines=175> */
[----:B------:R-:W-:Y:S02]  /*ab20*/  IMAD.MOV.U32 R21, RZ, RZ, 0x40000040 ;  /* 0x40000040ff157424 */ /* 0x000fe400078e00ff */
[----:B------:R-:W-:-:S02]  /*ab30*/  VIADD R58, R6, 0xe00 ;  /* 0x00000e00063a7836 */ /* 0x000fc40000000000 */
[----:B------:R-:W-:Y:S01]  /*ab40*/  IMAD.MOV.U32 R60, RZ, RZ, 0x40 ;  /* 0x00000040ff3c7424 */ /* 0x000fe200078e00ff */
[----:B------:R-:W-:Y:S02]  /*ab50*/  WARPGROUP.DEPBAR.LE gsb0, 0x0 ;  /* 0x00008000000079c5 */ /* 0x000fe40000010000 */
[----:B------:R-:W-:-:S06]  /*ab60*/  WARPGROUP.ARRIVE ;  /* 0x00000000000079c5 */ /* 0x000fcc0000000000 */
[----:B------:R-:W-:Y:S01]  /*ab70*/  HGMMA.64x64x16.F32.BF16 R24, gdesc[UR4], R24, gsb0 ;  /* 0x00e00000041879f0 */ /* 0x000fe20008001818 */
[----:B------:R-:W-:Y:S01]  /*ab80*/  R2UR UR6, R56 ;  /* 0x00000000380672ca */ /* 0x000fe200000e0000 */
[----:B------:R-:W-:Y:S01]  /*ab90*/  IMAD.MOV.U32 R56, RZ, RZ, 0xa00 ;  /* 0x00000a00ff387424 */ /* 0x000fe200078e00ff */
[----:B------:R-:W-:Y:S01]  /*aba0*/  R2UR UR7, R57 ;  /* 0x00000000390772ca */ /* 0x000fe200000e0000 */
[----:B------:R-:W-:Y:S01]  /*abb0*/  IMAD.MOV.U32 R57, RZ, RZ, 0x40000040 ;  /* 0x40000040ff397424 */ /* 0x000fe200078e00ff */
[----:B------:R-:W-:Y:S01]  /*abc0*/  R2UR UR4, R20 ;  /* 0x00000000140472ca */ /* 0x000fe200000e0000 */
[----:B------:R-:W-:Y:S01]  /*abd0*/  IMAD.MOV.U32 R20, RZ, RZ, 0x28 ;  /* 0x00000028ff147424 */ /* 0x000fe200078e00ff */
[----:B------:R-:W-:Y:S02]  /*abe0*/  R2UR UR5, R21 ;  /* 0x00000000150572ca */ /* 0x000fe400000e0000 */
[----:B------:R-:W-:Y:S02]  /*abf0*/  SEL R56, R56, 0x980, P2 ;  /* 0x0000098038387807 */ /* 0x000fe40001000000 */
[----:B------:R-:W-:-:S02]  /*ac00*/  SEL R20, R20, 0x26, P2 ;  /* 0x0000002614147807 */ /* 0x000fc40001000000 */
[----:B------:R-:W-:Y:S02]  /*ac10*/  LOP3.LUT R56, R56, 0xa00, RZ, 0xc0, !PT ;  /* 0x00000a0038387812 */ /* 0x000fe400078ec0ff */
[----:B------:R-:W-:-:S04]  /*ac20*/  LOP3.LUT R21, R20, 0x6, RZ, 0xc0, !PT ;  /* 0x0000000614157812 */ /* 0x000fc800078ec0ff */
[CC--:B------:R-:W-:Y:S02]  /*ac30*/  IADD3 R62, R21.reuse, R56.reuse, R6 ;  /* 0x00000038153e7210 */ /* 0x0c0fe40007ffe006 */
[----:B------:R-:W-:Y:S01]  /*ac40*/  IADD3 R20, R21, R56, R14 ;  /* 0x0000003815147210 */ /* 0x000fe20007ffe00e */
[----:B------:R-:W-:Y:S02]  /*ac50*/  IMAD.MOV.U32 R21, RZ, RZ, 0x40000040 ;  /* 0x40000040ff157424 */ /* 0x000fe400078e00ff */
[----:B------:R-:W-:-:S04]  /*ac60*/  VIADD R56, R14, 0xa00 ;  /* 0x00000a000e387836 */ /* 0x000fc80000000000 */
[----:B------:R-:W-:Y:S01]  /*ac70*/  IMAD.IADD R64, R15, 0x1, R56 ;  /* 0x000000010f407824 */ /* 0x000fe200078e0238 */
[----:B------:R-:W-:Y:S02]  /*ac80*/  WARPGROUP.DEPBAR.LE gsb0, 0x0 ;  /* 0x00008000000079c5 */ /* 0x000fe40000010000 */
[----:B------:R-:W-:-:S06]  /*ac90*/  WARPGROUP.ARRIVE ;  /* 0x00000000000079c5 */ /* 0x000fcc0000000000 */
[----:B------:R-:W-:Y:S01]  /*aca0*/  HGMMA.64x64x16.F32.BF16 R24, gdesc[UR4], R24, gsb0 ;  /* 0x00e00000041879f0 */ /* 0x000fe20008001818 */
[----:B------:R-:W-:Y:S02]  /*acb0*/  R2UR UR4, R62 ;  /* 0x000000003e0472ca */ /* 0x000fe400000e0000 */
[----:B------:R-:W-:Y:S01]  /*acc0*/  R2UR UR5, R63 ;  /* 0x000000003f0572ca */ /* 0x000fe200000e0000 */
[----:B------:R-:W-:Y:S01]  /*acd0*/  IMAD.MOV.U32 R63, RZ, RZ, 0x40000040 ;  /* 0x40000040ff3f7424 */ /* 0x000fe200078e00ff */
[----:B------:R-:W-:Y:S01]  /*ace0*/  R2UR UR6, R20 ;  /* 0x00000000140672ca */ /* 0x000fe200000e0000 */
[----:B------:R-:W-:Y:S01]  /*acf0*/  VIADD R20, R6, 0xa00 ;  /* 0x00000a0006147836 */ /* 0x000fe20000000000 */
[----:B------:R-:W-:Y:S01]  /*ad00*/  R2UR UR7, R21 ;  /* 0x00000000150772ca */ /* 0x000fe200000e0000 */
[----:B------:R-:W-:Y:S02]  /*ad10*/  IMAD.MOV.U32 R21, RZ, RZ, 0x40000040 ;  /* 0x40000040ff157424 */ /* 0x000fe400078e00ff */
[----:B------:R-:W-:Y:S01]  /*ad20*/  IMAD.IADD R62, R15, 0x1, R20 ;  /* 0x000000010f3e7824 */ /* 0x000fe200078e0214 */
[----:B------:R-:W-:-:S02]  /*ad30*/  WARPGROUP.DEPBAR.LE gsb0, 0x0 ;  /* 0x00008000000079c5 */ /* 0x000fc40000010000 */
        /* <DEDUP_REMOVED lines=68> */
[----:B------:R-:W-:Y:S02]  /*b180*/  R2UR UR7, R65 ;  /* 0x00000000410772ca */ /* 0x000fe400000e0000 */
        /* <DEDUP_REMOVED lines=20> */
[----:B------:R-:W-:Y:S01]  /*b2d0*/  VIADD R56, R14, 0xe00 ;  /* 0x00000e000e387836 */ /* 0x000fe20000000000 */
        /* <DEDUP_REMOVED lines=24> */
[----:B------:R-:W-:Y:S01]  /*b460*/  IMAD.IADD R56, R61, 0x1, R56 ;  /* 0x000000013d387824 */ /* 0x000fe200078e0238 */
[----:B------:R-:W-:-:S02]  /*b470*/  WARPGROUP.DEPBAR.LE gsb0, 0x0 ;  /* 0x00008000000079c5 */ /* 0x000fc40000010000 */
[----:B------:R-:W-:-:S07]  /*b480*/  WARPGROUP.ARRIVE ;  /* 0x00000000000079c5 */ /* 0x000fce0000000000 */
[----:B------:R-:W-:Y:S01]  /*b490*/  HGMMA.64x64x16.F32.BF16 R24, gdesc[UR4], R24, gsb0 ;  /* 0x00e00000041879f0 */ /* 0x000fe20008001818 */
[----:B------:R-:W-:Y:S02]  /*b4a0*/  R2UR UR6, R62 ;  /* 0x000000003e0672ca */ /* 0x000fe400000e0000 */
        /* <DEDUP_REMOVED lines=8> */
[----:B------:R-:W-:Y:S02]  /*b530*/  R2UR UR6, R56 ;  /* 0x00000000380672ca */ /* 0x000fe400000e0000 */
[----:B------:R-:W-:Y:S01]  /*b540*/  R2UR UR7, R57 ;  /* 0x00000000390772ca */ /* 0x000fe200000e0000 */
[----:B------:R-:W-:Y:S01]  /*b550*/  IMAD.MOV.U32 R57, RZ, RZ, 0x40000040 ;  /* 0x40000040ff397424 */ /* 0x000fe200078e00ff */
[----:B------:R-:W-:Y:S01]  /*b560*/  R2UR UR4, R20 ;  /* 0x00000000140472ca */ /* 0x000fe200000e0000 */
[----:B------:R-:W-:Y:S01]  /*b570*/  IMAD.MOV.U32 R20, RZ, RZ, 0x1000 ;  /* 0x00001000ff147424 */ /* 0x000fe200078e00ff */
[----:B------:R-:W-:-:S04]  /*b580*/  R2UR UR5, R21 ;  /* 0x00000000150572ca */ /* 0x000fc800000e0000 */
        /* <DEDUP_REMOVED lines=8> */
[----:B------:R-:W-:Y:S02]  /*b610*/  R2UR UR4, R56 ;  /* 0x00000000380472ca */ /* 0x000fe400000e0000 */
[----:B------:R-:W-:Y:S02]  /*b620*/  R2UR UR5, R57 ;  /* 0x00000000390572ca */ /* 0x000fe400000e0000 */
[----:B------:R-:W-:Y:S02]  /*b630*/  R2UR UR6, R14 ;  /* 0x000000000e0672ca */ /* 0x000fe400000e0000 */
[----:B------:R-:W-:Y:S01]  /*b640*/  R2UR UR7, R15 ;  /* 0x000000000f0772ca */ /* 0x000fe200000e0000 */
[----:B------:R-:W0:Y:S02]  /*b650*/  LDC R14, c[0x0][0x448] ;  /* 0x00011200ff0e7b82 */ /* 0x000e240000000800 */
[----:B0-----:R-:W-:Y:S01]  /*b660*/  ISETP.NE.AND P2, PT, R14, 0x1, PT ;  /* 0x000000010e00780c */ /* 0x001fe20003f45270 */
[----:B------:R-:W-:-:S12]  /*b670*/  IMAD.IADD R14, R216, 0x1, R195 ;  /* 0x00000001d80e7824 */ /* 0x000fd800078e02c3 */
[----:B------:R-:W0:Y:S08]  /*b680*/  @P2 LDC R15, c[0x0][0x44c] ;  /* 0x00011300ff0f2b82 */ /* 0x000e300000000800 */
[----:B------:R-:W1:Y:S01]  /*b690*/  @P2 LDC R20, c[0x0][0x450] ;  /* 0x00011400ff142b82 */ /* 0x000e620000000800 */
[----:B0-----:R-:W-:Y:S01]  /*b6a0*/  @P2 IMAD.HI.U32 R15, R14, R15, RZ ;  /* 0x0000000f0e0f2227 */ /* 0x001fe200078e00ff */
[----:B------:R-:W-:-:S02]  /*b6b0*/  WARPGROUP.DEPBAR.LE gsb0, 0x0 ;  /* 0x00008000000079c5 */ /* 0x000fc40000010000 */
[----:B------:R-:W-:Y:S02]  /*b6c0*/  WARPGROUP.ARRIVE ;  /* 0x00000000000079c5 */ /* 0x000fe40000000000 */
[----:B-1----:R-:W-:Y:S01]  /*b6d0*/  @P2 SHF.R.U32.HI R14, RZ, R20, R15 ;  /* 0x00000014ff0e2219 */ /* 0x002fe2000001160f */
[----:B------:R-:W-:-:S03]  /*b6e0*/  IMAD R20, R171, -0x40, R60 ;  /* 0xffffffc0ab147824 */ /* 0x000fc600078e023c */
[----:B------:R-:W-:Y:S01]  /*b6f0*/  HGMMA.64x64x16.F32.BF16 R24, gdesc[UR4], R24, gsb0 ;  /* 0x00e00000041879f0 */ /* 0x000fe20008001818 */
[----:B------:R-:W0:Y:S01]  /*b700*/  SHFL.IDX PT, R21, R14, RZ, 0x1c1f ;  /* 0x001c1fff0e157589 */ /* 0x000e2200000e0000 */
[----:B------:R-:W-:Y:S01]  /*b710*/  ULDC UR4, c[0x0][0xad0] ;  /* 0x0002b40000047ab9 */ /* 0x000fe20000000800 */
[----:B------:R-:W-:Y:S02]  /*b720*/  IADD3 R15, R211, 0x1, R20 ;  /* 0x00000001d30f7810 */ /* 0x000fe40007ffe014 */
[----:B------:R-:W-:Y:S01]  /*b730*/  IADD3 R20, -R189, R20, R211 ;  /* 0x00000014bd147210 */ /* 0x000fe20007ffe1d3 */
[----:B------:R-:W1:Y:S01]  /*b740*/  SHFL.IDX PT, R14, R14, 0x1, 0x1c1f ;  /* 0x003c1f000e0e7f89 */ /* 0x000e6200000e0000 */
[----:B------:R-:W-:-:S04]  /*b750*/  IADD3 R15, -R194, R15, -R189 ;  /* 0x0000000fc20f7210 */ /* 0x000fc80007ffe9bd */
        /* <DEDUP_REMOVED lines=37> */
[----:B------:R0:W3:Y:S01]  /*b9b0*/  MUFU.TANH R56, R29 ;  /* 0x0000001d00387308 */ /* 0x0000e20000002400 */
[----:B-1----:R-:W-:Y:S01]  /*b9c0*/  FSEL R25, R25, -INF , P4 ;  /* 0xff80000019197808 */ /* 0x002fe20002000000 */
[----:B------:R-:W-:Y:S01]  /*b9d0*/  FMUL.FTZ R43, R43, UR4 ;  /* 0x000000042b2b7c20 */ /* 0x000fe20008410000 */
[----:B------:R-:W-:Y:S01]  /*b9e0*/  ISETP.GT.AND P4, PT, R21, 0x10, PT ;  /* 0x000000101500780c */ /* 0x000fe20003f84270 */
[----:B------:R-:W-:Y:S01]  /*b9f0*/  FMUL.FTZ R46, R46, UR4 ;  /* 0x000000042e2e7c20 */ /* 0x000fe20008410000 */
[----:B------:R-:W-:Y:S01]  /*ba00*/  FMUL.FTZ R47, R47, UR4 ;  /* 0x000000042f2f7c20 */ /* 0x000fe20008410000 */
[----:B------:R-:W-:Y:S01]  /*ba10*/  FMUL.FTZ R50, R50, UR4 ;  /* 0x0000000432327c20 */ /* 0x000fe20008410000 */
[----:B------:R-:W-:Y:S01]  /*ba20*/  FMUL.FTZ R51, R51, UR4 ;  /* 0x0000000433337c20 */ /* 0x000fe20008410000 */
[----:B------:R3:W1:Y:S01]  /*ba30*/  MUFU.TANH R57, R32 ;  /* 0x0000002000397308 */ /* 0x0006620000002400 */
[----:B--2---:R-:W-:Y:S01]  /*ba40*/  FSEL R28, R28, -INF , P5 ;  /* 0xff8000001c1c7808 */ /* 0x004fe20002800000 */
[----:B------:R-:W-:Y:S01]  /*ba50*/  FMUL.FTZ R54, R54, UR4 ;  /* 0x0000000436367c20 */ /* 0x000fe20008410000 */
[----:B0-----:R-:W-:Y:S01]  /*ba60*/  FMNMX.FTZ R29, R24, R25, !PT ;  /* 0x00000019181d7209 */ /* 0x001fe20007810000 */
[----:B------:R-:W-:Y:S01]  /*ba70*/  FMUL.FTZ R55, R55, UR4 ;  /* 0x0000000437377c20 */ /* 0x000fe20008410000 */
[----:B------:R-:W-:Y:S01]  /*ba80*/  ISETP.GT.AND P5, PT, R14, 0x8, PT ;  /* 0x000000080e00780c */ /* 0x000fe20003fa4270 */
[----:B------:R-:W-:Y:S01]  /*ba90*/  ULDC UR4, c[0x0][0xa80] ;  /* 0x0002a00000047ab9 */ /* 0x000fe20000000800 */
[----:B------:R-:W-:Y:S01]  /*baa0*/  FMNMX.FTZ R29, R28, R29, !PT ;  /* 0x0000001d1c1d7209 */ /* 0x000fe20007810000 */
[----:B------:R-:W0:Y:S01]  /*bab0*/  MUFU.TANH R33, R33 ;  /* 0x0000002100217308 */ /* 0x000e220000002400 */
[----:B---3--:R-:W-:Y:S01]  /*bac0*/  FSEL R32, R56, -INF , P3 ;  /* 0xff80000038207808 */ /* 0x008fe20001800000 */
[----:B------:R-:W-:Y:S01]  /*bad0*/  IMAD.U32 R169, RZ, RZ, UR4 ;  /* 0x00000004ffa97e24 */ /* 0x000fe2000f8e00ff */
[----:B------:R-:W-:-:S02]  /*bae0*/  ISETP.GT.AND P3, PT, R21, 0x11, PT ;  /* 0x000000111500780c */ /* 0x000fc40003f64270 */
[----:B------:R-:W-:-:S03]  /*baf0*/  FMNMX.FTZ R29, R32, R29, !PT ;  /* 0x0000001d201d7209 */ /* 0x000fc60007810000 */
[----:B------:R1:W-:Y:S08]  /*bb00*/  MUFU.TANH R58, R36 ;  /* 0x00000024003a7308 */ /* 0x0003f00000002400 */
[----:B------:R-:W2:Y:S01]  /*bb10*/  MUFU.TANH R37, R37 ;  /* 0x0000002500257308 */ /* 0x000ea20000002400 */
[----:B-1----:R-:W-:Y:S02]  /*bb20*/  FSEL R36, R57, -INF , P4 ;  /* 0xff80000039247808 */ /* 0x002fe40002000000 */
[----:B------:R-:W-:-:S02]  /*bb30*/  ISETP.GT.AND P4, PT, R21, 0x18, PT ;  /* 0x000000181500780c */ /* 0x000fc40003f84270 */
[----:B------:R-:W-:-:S03]  /*bb40*/  FMNMX.FTZ R29, R36, R29, !PT ;  /* 0x0000001d241d7209 */ /* 0x000fc60007810000 */
[----:B------:R0:W-:Y:S08]  /*bb50*/  MUFU.TANH R59, R40 ;  /* 0x00000028003b7308 */ /* 0x0001f00000002400 */
[----:B------:R-:W1:Y:S01]  /*bb60*/  MUFU.TANH R41, R41 ;  /* 0x0000002900297308 */ /* 0x000e620000002400 */
[----:B0-----:R-:W-:Y:S02]  /*bb70*/  FSEL R40, R33, -INF , P3 ;  /* 0xff80000021287808 */ /* 0x001fe40001800000 */
[----:B------:R-:W-:-:S02]  /*bb80*/  ISETP.GT.AND P3, PT, R21, 0x19, PT ;  /* 0x000000191500780c */ /* 0x000fc40003f64270 */
[----:B------:R-:W-:Y:S02]  /*bb90*/  FMNMX.FTZ R29, R40, R29, !PT ;  /* 0x0000001d281d7209 */ /* 0x000fe40007810000 */
[----:B--2---:R-:W-:Y:S01]  /*bba0*/  FSEL R56, R37, -INF , P3 ;  /* 0xff80000025387808 */ /* 0x004fe20001800000 */
[----:B------:R0:W2:Y:S01]  /*bbb0*/  MUFU.TANH R60, R44 ;  /* 0x0000002c003c7308 */ /* 0x0000a20000002400 */
[----:B------:R-:W-:-:S07]  /*bbc0*/  ISETP.GT.AND P3, PT, R21, 0x21, PT ;  /* 0x000000211500780c */ /* 0x000fce0003f64270 */
[----:B------:R-:W3:Y:S01]  /*bbd0*/  MUFU.TANH R45, R45 ;  /* 0x0000002d002d7308 */ /* 0x000ee20000002400 */
[----:B0-----:R-:W-:Y:S02]  /*bbe0*/  FSEL R44, R58, -INF , P4 ;  /* 0xff8000003a2c7808 */ /* 0x001fe40002000000 */
[----:B------:R-:W-:Y:S02]  /*bbf0*/  ISETP.GT.AND P4, PT, R21, 0x20, PT ;  /* 0x000000201500780c */ /* 0x000fe40003f84270 */
[----:B------:R-:W-:Y:S02]  /*bc00*/  FMNMX.FTZ R29, R44, R29, !PT ;  /* 0x0000001d2c1d7209 */ /* 0x000fe40007810000 */
[----:B-1----:R-:W-:Y:S01]  /*bc10*/  FSEL R58, R41, -INF , P3 ;  /* 0xff800000293a7808 */ /* 0x002fe20001800000 */
[----:B------:R0:W1:Y:S01]  /*bc20*/  MUFU.TANH R57, R48 ;  /* 0x0000003000397308 */ /* 0x0000620000002400 */
[----:B------:R-:W-:Y:S02]  /*bc30*/  FMNMX.FTZ R29, R56, R29, !PT ;  /* 0x0000001d381d7209 */ /* 0x000fe40007810000 */
[----:B------:R-:W-:-:S05]  /*bc40*/  ISETP.GT.AND P3, PT, R21, 0x29, PT ;  /* 0x000000291500780c */ /* 0x000fca0003f64270 */
[----:B------:R-:W4:Y:S01]  /*bc50*/  MUFU.TANH R49, R49 ;  /* 0x0000003100317308 */ /* 0x000f220000002400 */
[----:B0-----:R-:W-:Y:S02]  /*bc60*/  FSEL R48, R59, -INF , P4 ;  /* 0xff8000003b307808 */ /* 0x001fe40002000000 */
[C---:B------:R-:W-:Y:S02]  /*bc70*/  ISETP.GT.AND P4, PT, R21.reuse, 0x28, PT ;  /* 0x000000281500780c */ /* 0x040fe40003f84270 */
[----:B------:R-:W-:Y:S02]  /*bc80*/  FMNMX.FTZ R29, R48, R29, !PT ;  /* 0x0000001d301d7209 */ /* 0x000fe40007810000 */
[----:B--2---:R-:W-:Y:S01]  /*bc90*/  FSEL R60, R60, -INF , P4 ;  /* 0xff8000003c3c7808 */ /* 0x004fe20002000000 */
[----:B------:R1:W0:Y:S01]  /*bca0*/  MUFU.TANH R66, R52 ;  /* 0x0000003400427308 */ /* 0x0002220000002400 */
[----:B------:R-:W-:Y:S02]  /*bcb0*/  FMNMX.FTZ R29, R58, R29, !PT ;  /* 0x0000001d3a1d7209 */ /* 0x000fe40007810000 */
[----:B------:R-:W-:-:S02]  /*bcc0*/  ISETP.GT.AND P4, PT, R21, 0x30, PT ;  /* 0x000000301500780c */ /* 0x000fc40003f84270 */
[----:B---3--:R-:W-:Y:S02]  /*bcd0*/  FSEL R62, R45, -INF , P3 ;  /* 0xff8000002d3e7808 */ /* 0x008fe40001800000 */
[----:B------:R-:W-:Y:S01]  /*bce0*/  FMNMX.FTZ R29, R60, R29, !PT ;  /* 0x0000001d3c1d7209 */ /* 0x000fe20007810000 */
[----:B------:R-:W2:Y:S01]  /*bcf0*/  MUFU.TANH R53, R53 ;  /* 0x0000003500357308 */ /* 0x000ea20000002400 */
[----:B------:R-:W-:Y:S02]  /*bd00*/  ISETP.GT.AND P3, PT, R21, 0x31, PT ;  /* 0x000000311500780c */ /* 0x000fe40003f64270 */
[----:B-1----:R-:W-:Y:S02]  /*bd10*/  FSEL R52, R57, -INF , P4 ;  /* 0xff80000039347808 */ /* 0x002fe40002000000 */
[----:B------:R-:W-:Y:S02]  /*bd20*/  FMNMX.FTZ R29, R62, R29, !PT ;  /* 0x0000001d3e1d7209 */ /* 0x000fe40007810000 */
[----:B------:R-:W-:Y:S01]  /*bd30*/  ISETP.GT.AND P4, PT, R21, 0x38, PT ;  /* 0x000000381500780c */ /* 0x000fe20003f84270 */
[----:B------:R-:W1:Y:S01]  /*bd40*/  MUFU.TANH R26, R26 ;  /* 0x0000001a001a7308 */ /* 0x000e620000002400 */
[----:B----4-:R-:W-:-:S02]  /*bd50*/  FSEL R64, R49, -INF , P3 ;  /* 0xff80000031407808 */ /* 0x010fc40001800000 */
[----:B------:R-:W-:Y:S02]  /*bd60*/  FMNMX.FTZ R29, R52, R29, !PT ;  /* 0x0000001d341d7209 */ /* 0x000fe40007810000 */
[----:B------:R-:W-:Y:S02]  /*bd70*/  ISETP.GT.AND P3, PT, R21, 0x39, PT ;  /* 0x000000391500780c */ /* 0x000fe40003f64270 */
[----:B0-----:R-:W-:Y:S01]  /*bd80*/  FSEL R66, R66, -INF , P4 ;  /* 0xff80000042427808 */ /* 0x001fe20002000000 */
[----:B------:R-:W0:Y:S01]  /*bd90*/  MUFU.TANH R27, R27 ;  /* 0x0000001b001b7308 */ /* 0x000e220000002400 */
[----:B------:R-:W-:Y:S02]  /*bda0*/  FMNMX.FTZ R29, R64, R29, !PT ;  /* 0x0000001d401d7209 */ /* 0x000fe40007810000 */
[----:B--2---:R-:W-:Y:S02]  /*bdb0*/  FSEL R68, R53, -INF , P3 ;  /* 0xff80000035447808 */ /* 0x004fe40001800000 */
[----:B------:R-:W-:-:S02]  /*bdc0*/  FMNMX.FTZ R29, R66, R29, !PT ;  /* 0x0000001d421d7209 */ /* 0x000fc40007810000 */
[----:B------:R-:W-:Y:S01]  /*bdd0*/  ISETP.GT.AND P3, PT, R14, RZ, PT ;  /* 0x000000ff0e00720c */ /* 0x000fe20003f64270 */
[----:B------:R-:W2:Y:S01]  /*bde0*/  MUFU.TANH R30, R30 ;  /* 0x0000001e001e7308 */ /* 0x000ea20000002400 */
[----:B------:R-:W-:Y:S02]  /*bdf0*/  FMNMX.FTZ R29, R68, R29, !PT ;  /* 0x0000001d441d7209 */ /* 0x000fe40007810000 */
[----:B------:R-:W-:Y:S02]  /*be00*/  ISETP.GT.AND P4, PT, R14, 0x1, PT ;  /* 0x000000010e00780c */ /* 0x000fe40003f84270 */
[----:B-1----:R-:W-:Y:S01]  /*be10*/  FSEL R26, R26, -INF , P3 ;  /* 0xff8000001a1a7808 */ /* 0x002fe20001800000 */
[----:B------:R-:W1:Y:S01]  /*be20*/  SHFL.BFLY PT, R70, R29, 0x2, 0x1f ;  /* 0x0c401f001d467f89 */ /* 0x000e6200000e0000 */
[----:B------:R-:W-:Y:S01]  /*be30*/  ISETP.GT.AND P3, PT, R14, 0x9, PT ;  /* 0x000000090e00780c */ /* 0x000fe20003f64270 */
[----:B------:R-:W3:Y:S01]  /*be40*/  MUFU.TANH R31, R31 ;  /* 0x0000001f001f7308 */ /* 0x000ee20000002400 */
[----:B0-----:R-:W-:-:S02]  /*be50*/  FSEL R15, R27, -INF , P4 ;  /* 0xff8000001b0f7808 */ /* 0x001fc40002000000 */
[----:B------:R-:W-:-:S05]  /*be60*/  ISETP.GT.AND P4, PT, R14, 0x10, PT ;  /* 0x000000100e00780c */ /* 0x000fca0003f84270 */
[----:B------:R3:W0:Y:S01]  /*be70*/  MUFU.TANH R33, R34 ;  /* 0x0000002200217308 */ /* 0x0006220000002400 */
[----:B--2---:R-:W-:Y:S02]  /*be80*/  FSEL R30, R30, -INF , P5 ;  /* 0xff8000001e1e7808 */ /* 0x004fe40002800000 */
[----:B------:R-:W-:-:S05]  /*be90*/  ISETP.GT.AND P5, PT, R14, 0x21, PT ;  /* 0x000000210e00780c */ /* 0x000fca0003fa4270 */
[----:B------:R-:W2:Y:S01]  /*bea0*/  MUFU.TANH R35, R35 ;  /* 0x0000002300237308 */ /* 0x000ea20000002400 */
[----:B---3--:R-:W-:Y:S02]  /*beb0*/  FSEL R34, R31, -INF , P3 ;  /* 0xff8000001f227808 */ /* 0x008fe40001800000 */
[----:B------:R-:W-:Y:S02]  /*bec0*/  ISETP.GT.AND P3, PT, R14, 0x11, PT ;  /* 0x000000110e00780c */ /* 0x000fe40003f64270 */
[----:B-1----:R-:W-:-:S03]  /*bed0*/  FMNMX.FTZ R70, R29, R70, !PT ;  /* 0x000000461d467209 */ /* 0x002fc60007810000 */
[----:B------:R0:W-:Y:S02]  /*bee0*/  MUFU.TANH R29, R38 ;  /* 0x00000026001d7308 */ /* 0x0001e40000002400 */
[----:B------:R-:W1:Y:S06]  /*bef0*/  SHFL.BFLY PT, R21, R70, 0x1, 0x1f ;  /* 0x0c201f0046157f89 */ /* 0x000e6c00000e0000 */
[----:B------:R-:W3:Y:S01]  /*bf00*/  MUFU.TANH R39, R39 ;  /* 0x0000002700277308 */ /* 0x000ee20000002400 */
[----:B0-----:R-:W-:Y:S02]  /*bf10*/  FSEL R38, R33, -INF , P4 ;  /* 0xff80000021267808 */ /* 0x001fe40002000000 */
[----:B------:R-:W-:-:S05]  /*bf20*/  ISETP.GT.AND P4, PT, R14, 0x18, PT ;  /* 0x000000180e00780c */ /* 0x000fca0003f84270 */
[----:B------:R2:W-:Y:S08]  /*bf30*/  MUFU.TANH R37, R42 ;  /* 0x0000002a00257308 */ /* 0x0005f00000002400 */
[----:B------:R-:W0:Y:S01]  /*bf40*/  MUFU.TANH R43, R43 ;  /* 0x0000002b002b7308 */ /* 0x000e220000002400 */
[----:B--2---:R-:W-:Y:S02]  /*bf50*/  FSEL R42, R35, -INF , P3 ;  /* 0xff800000232a7808 */ /* 0x004fe40001800000 */
[----:B-1----:R-:W-:-:S02]  /*bf60*/  FMNMX.FTZ R168, R70, R21, !PT ;  /* 0x0000001546a87209 */ /* 0x002fc40007810000 */
[----:B------:R-:W-:Y:S02]  /*bf70*/  FMNMX.FTZ R21, R26, R15, !PT ;  /* 0x0000000f1a157209 */ /* 0x000fe40007810000 */
[----:B------:R-:W-:Y:S01]  /*bf80*/  ISETP.GT.AND P3, PT, R14, 0x19, PT ;  /* 0x000000190e00780c */ /* 0x000fe20003f64270 */
[----:B------:R1:W2:Y:S01]  /*bf90*/  MUFU.TANH R74, R46 ;  /* 0x0000002e004a7308 */ /* 0x0002a20000002400 */
[----:B------:R-:W-:Y:S01]  /*bfa0*/  FMNMX.FTZ R21, R30, R21, !PT ;  /* 0x000000151e157209 */ /* 0x000fe20007810000 */
[----:B------:R-:W-:Y:S01]  /*bfb0*/  FMUL.FTZ R20, R168, R169 ;  /* 0x000000a9a8147220 */ /* 0x000fe20000410000 */
[----:B---3--:R-:W-:Y:S02]  /*bfc0*/  FSEL R70, R39, -INF , P3 ;  /* 0xff80000027467808 */ /* 0x008fe40001800000 */
[----:B------:R-:W-:Y:S02]  /*bfd0*/  FMNMX.FTZ R21, R34, R21, !PT ;  /* 0x0000001522157209 */ /* 0x000fe40007810000 */
[----:B------:R-:W-:Y:S01]  /*bfe0*/  ISETP.GT.AND P3, PT, R14, 0x29, PT ;  /* 0x000000290e00780c */ /* 0x000fe20003f64270 */
[----:B------:R-:W3:Y:S01]  /*bff0*/  MUFU.TANH R47, R47 ;  /* 0x0000002f002f7308 */ /* 0x000ee20000002400 */
[----:B------:R-:W-:-:S02]  /*c000*/  FMNMX.FTZ R21, R38, R21, !PT ;  /* 0x0000001526157209 */ /* 0x000fc40007810000 */
[----:B-1----:R-:W-:Y:S02]  /*c010*/  FSEL R46, R29, -INF , P4 ;  /* 0xff8000001d2e7808 */ /* 0x002fe40002000000 */
[----:B------:R-:W-:Y:S02]  /*c020*/  FMNMX.FTZ R21, R42, R21, !PT ;  /* 0x000000152a157209 */ /* 0x000fe40007810000 */
[----:B------:R-:W-:Y:S01]  /*c030*/  ISETP.GT.AND P4, PT, R14, 0x28, PT ;  /* 0x000000280e00780c */ /* 0x000fe20003f84270 */
[----:B------:R1:W4:Y:S01]  /*c040*/  MUFU.TANH R31, R50 ;  /* 0x00000032001f7308 */ /* 0x0003220000002400 */
[----:B------:R-:W-:Y:S02]  /*c050*/  FMNMX.FTZ R21, R46, R21, !PT ;  /* 0x000000152e157209 */ /* 0x000fe40007810000 */
[----:B0-----:R-:W-:Y:S02]  /*c060*/  FSEL R72, R43, -INF , P5 ;  /* 0xff8000002b487808 */ /* 0x001fe40002800000 */
[----:B------:R-:W-:-:S02]  /*c070*/  FMNMX.FTZ R21, R70, R21, !PT ;  /* 0x0000001546157209 */ /* 0x000fc40007810000 */
[----:B--2---:R-:W-:Y:S01]  /*c080*/  FSEL R74, R74, -INF , P4 ;  /* 0xff8000004a4a7808 */ /* 0x004fe20002000000 */
[----:B------:R-:W0:Y:S01]  /*c090*/  MUFU.TANH R51, R51 ;  /* 0x0000003300337308 */ /* 0x000e220000002400 */
[----:B-1----:R-:W-:Y:S02]  /*c0a0*/  FSEL R50, R37, -INF , P6 ;  /* 0xff80000025327808 */ /* 0x002fe40003000000 */
[----:B------:R-:W-:Y:S02]  /*c0b0*/  FSETP.NEU.FTZ.AND P5, PT, R168, -INF , PT ;  /* 0xff800000a800780b */ /* 0x000fe40003fbd000 */
[----:B------:R-:W-:Y:S02]  /*c0c0*/  FMNMX.FTZ R21, R50, R21, !PT ;  /* 0x0000001532157209 */ /* 0x000fe40007810000 */
[----:B------:R-:W-:Y:S01]  /*c0d0*/  ISETP.GT.AND P6, PT, R14, 0x30, PT ;  /* 0x000000300e00780c */ /* 0x000fe20003fc4270 */
[----:B------:R4:W1:Y:S01]  /*c0e0*/  MUFU.TANH R78, R54 ;  /* 0x00000036004e7308 */ /* 0x0008620000002400 */
[----:B------:R-:W-:-:S02]  /*c0f0*/  FMNMX.FTZ R21, R72, R21, !PT ;  /* 0x0000001548157209 */ /* 0x000fc40007810000 */
[----:B---3--:R-:W-:Y:S02]  /*c100*/  FSEL R76, R47, -INF , P3 ;  /* 0xff8000002f4c7808 */ /* 0x008fe40001800000 */
[----:B------:R-:W-:Y:S02]  /*c110*/  FMNMX.FTZ R21, R74, R21, !PT ;  /* 0x000000154a157209 */ /* 0x000fe40007810000 */
[----:B------:R-:W-:Y:S01]  /*c120*/  FSEL R27, R20, RZ, P5 ;  /* 0x000000ff141b7208 */ /* 0x000fe20002800000 */
[----:B------:R-:W2:Y:S01]  /*c130*/  MUFU.TANH R55, R55 ;  /* 0x0000003700377308 */ /* 0x000ea20000002400 */
[----:B------:R-:W-:Y:S02]  /*c140*/  ISETP.GT.AND P3, PT, R14, 0x31, PT ;  /* 0x000000310e00780c */ /* 0x000fe40003f64270 */
[----:B----4-:R-:W-:Y:S01]  /*c150*/  FSEL R54, R31, -INF , P6 ;  /* 0xff8000001f367808 */ /* 0x010fe20003000000 */
[--C-:B------:R-:W-:Y:S01]  /*c160*/  FFMA.FTZ R20, R24, R169, -R27.reuse ;  /* 0x000000a918147223 */ /* 0x100fe2000001081b */
[----:B------:R-:W-:Y:S01]  /*c170*/  FMNMX.FTZ R21, R76, R21, !PT ;  /* 0x000000154c157209 */ /* 0x000fe20007810000 */
[-CC-:B------:R-:W-:Y:S01]  /*c180*/  FFMA.FTZ R25, R25, R169.reuse, -R27.reuse ;  /* 0x000000a919197223 */ /* 0x180fe2000001081b */
[----:B------:R-:W-:Y:S01]  /*c190*/  ISETP.GT.AND P4, PT, R14, 0x38, PT ;  /* 0x000000380e00780c */ /* 0x000fe20003f84270 */
[--C-:B------:R-:W-:Y:S01]  /*c1a0*/  FFMA.FTZ R28, R28, R169, -R27.reuse ;  /* 0x000000a91c1c7223 */ /* 0x100fe2000001081b */
[----:B0-----:R-:W-:Y:S01]  /*c1b0*/  FSEL R24, R51, -INF , P3 ;  /* 0xff80000033187808 */ /* 0x001fe20001800000 */
[----:B------:R-:W-:Y:S01]  /*c1c0*/  MUFU.EX2 R29, R25 ;  /* 0x00000019001d7308 */ /* 0x000fe20000000800 */
[----:B------:R-:W-:Y:S01]  /*c1d0*/  FMNMX.FTZ R21, R54, R21, !PT ;  /* 0x0000001536157209 */ /* 0x000fe20007810000 */
[-CC-:B------:R-:W-:Y:S01]  /*c1e0*/  FFMA.FTZ R32, R32, R169.reuse, -R27.reuse ;  /* 0x000000a920207223 */ /* 0x180fe2000001081b */
[----:B------:R-:W-:Y:S01]  /*c1f0*/  ISETP.GT.AND P3, PT, R14, 0x39, PT ;  /* 0x000000390e00780c */ /* 0x000fe20003f64270 */
[-CC-:B------:R-:W-:Y:S01]  /*c200*/  FFMA.FTZ R36, R36, R169.reuse, -R27.reuse ;  /* 0x000000a924247223 */ /* 0x180fe2000001081b */
[----:B-1----:R-:W-:Y:S01]  /*c210*/  FSEL R78, R78, -INF , P4 ;  /* 0xff8000004e4e7808 */ /* 0x002fe20002000000 */
[--C-:B------:R-:W-:Y:S01]  /*c220*/  FFMA.FTZ R40, R40, R169, -R27.reuse ;  /* 0x000000a928287223 */ /* 0x100fe2000001081b */
[----:B------:R-:W-:Y:S01]  /*c230*/  FMNMX.FTZ R21, R24, R21, !PT ;  /* 0x0000001518157209 */ /* 0x000fe20007810000 */
[----:B------:R0:W-:Y:S01]  /*c240*/  MUFU.EX2 R152, R20 ;  /* 0x0000001400987308 */ /* 0x0001e20000000800 */
[----:B--2---:R-:W-:Y:S01]  /*c250*/  FSEL R80, R55, -INF , P3 ;  /* 0xff80000037507808 */ /* 0x004fe20001800000 */
[--C-:B------:R-:W-:Y:S01]  /*c260*/  FFMA.FTZ R44, R44, R169, -R27.reuse ;  /* 0x000000a92c2c7223 */ /* 0x100fe2000001081b */
[----:B------:R-:W-:Y:S01]  /*c270*/  FMNMX.FTZ R21, R78, R21, !PT ;  /* 0x000000154e157209 */ /* 0x000fe20007810000 */
[-CC-:B------:R-:W-:Y:S01]  /*c280*/  FFMA.FTZ R56, R56, R169.reuse, -R27.reuse ;  /* 0x000000a938387223 */ /* 0x180fe2000001081b */
[-CC-:B------:R-:W-:Y:S01]  /*c290*/  FFMA.FTZ R48, R48, R169.reuse, -R27.reuse ;  /* 0x000000a930307223 */ /* 0x180fe2000001081b */
[--C-:B------:R-:W-:Y:S01]  /*c2a0*/  FFMA.FTZ R177, R62, R169, -R27.reuse ;  /* 0x000000a93eb17223 */ /* 0x100fe2000001081b */
[----:B------:R-:W-:Y:S01]  /*c2b0*/  FMNMX.FTZ R21, R80, R21, !PT ;  /* 0x0000001550157209 */ /* 0x000fe20007810000 */
[----:B------:R-:W-:Y:S01]  /*c2c0*/  MUFU.EX2 R28, R28 ;  /* 0x0000001c001c7308 */ /* 0x000fe20000000800 */
[-CC-:B0-----:R-:W-:Y:S01]  /*c2d0*/  FFMA.FTZ R20, R58, R169.reuse, -R27.reuse ;  /* 0x000000a93a147223 */ /* 0x181fe2000001081b */
[-CC-:B------:R-:W-:Y:S01]  /*c2e0*/  FFMA.FTZ R178, R52, R169.reuse, -R27.reuse ;  /* 0x000000a934b27223 */ /* 0x180fe2000001081b */
[-CC-:B------:R-:W-:Y:S01]  /*c2f0*/  FFMA.FTZ R179, R64, R169.reuse, -R27.reuse ;  /* 0x000000a940b37223 */ /* 0x180fe2000001081b */
[----:B------:R-:W0:Y:S01]  /*c300*/  SHFL.BFLY PT, R14, R21, 0x2, 0x1f ;  /* 0x0c401f00150e7f89 */ /* 0x000e2200000e0000 */
[-CC-:B------:R-:W-:Y:S01]  /*c310*/  FFMA.FTZ R174, R66, R169.reuse, -R27.reuse ;  /* 0x000000a942ae7223 */ /* 0x180fe2000001081b */
[----:B------:R-:W-:-:S02]  /*c320*/  FFMA.FTZ R175, R68, R169, -R27 ;  /* 0x000000a944af7223 */ /* 0x000fc4000001081b */
[----:B------:R-:W1:Y:S08]  /*c330*/  MUFU.EX2 R31, R32 ;  /* 0x00000020001f7308 */ /* 0x000e700000000800 */
[----:B------:R-:W-:Y:S08]  /*c340*/  MUFU.EX2 R36, R36 ;  /* 0x0000002400247308 */ /* 0x000ff00000000800 */
[----:B------:R-:W2:Y:S01]  /*c350*/  MUFU.EX2 R33, R40 ;  /* 0x0000002800217308 */ /* 0x000ea20000000800 */
[----:B-1----:R-:W-:-:S02]  /*c360*/  F2FP.BF16.F32.PACK_AB R154, R31, R28 ;  /* 0x0000001c1f9a723e */ /* 0x002fc400000010ff */
[----:B0-----:R-:W-:Y:S01]  /*c370*/  FMNMX.FTZ R14, R21, R14, !PT ;  /* 0x0000000e150e7209 */ /* 0x001fe20007810000 */
[----:B------:R-:W-:-:S04]  /*c380*/  FFMA.FTZ R21, R60, R169, -R27 ;  /* 0x000000a93c157223 */ /* 0x000fc8000001081b */
[----:B------:R-:W-:Y:S01]  /*c390*/  MUFU.EX2 R44, R44 ;  /* 0x0000002c002c7308 */ /* 0x000fe20000000800 */
[----:B------:R-:W0:Y:S07]  /*c3a0*/  SHFL.BFLY PT, R25, R14, 0x1, 0x1f ;  /* 0x0c201f000e197f89 */ /* 0x000e2e00000e0000 */
[----:B------:R-:W1:Y:S01]  /*c3b0*/  MUFU.EX2 R35, R56 ;  /* 0x0000003800237308 */ /* 0x000e620000000800 */
[----:B--2---:R-:W-:-:S07]  /*c3c0*/  F2FP.BF16.F32.PACK_AB R156, R33, R36 ;  /* 0x00000024219c723e */ /* 0x004fce00000010ff */
[----:B------:R-:W-:Y:S08]  /*c3d0*/  MUFU.EX2 R37, R48 ;  /* 0x0000003000257308 */ /* 0x000ff00000000800 */
[----:B------:R-:W-:Y:S01]  /*c3e0*/  MUFU.EX2 R20, R20 ;  /* 0x0000001400147308 */ /* 0x000fe20000000800 */
[----:B0-----:R-:W-:Y:S02]  /*c3f0*/  FMNMX.FTZ R170, R14, R25, !PT ;  /* 0x000000190eaa7209 */ /* 0x001fe40007810000 */
[----:B-1----:R-:W-:-:S02]  /*c400*/  F2FP.BF16.F32.PACK_AB R158, R35, R44 ;  /* 0x0000002c239e723e */ /* 0x002fc400000010ff */
[C---:B------:R-:W-:Y:S01]  /*c410*/  FSETP.NEU.FTZ.AND P3, PT, R170.reuse, -INF , PT ;  /* 0xff800000aa00780b */ /* 0x040fe20003f7d000 */
[-C--:B------:R-:W-:Y:S02]  /*c420*/  FMUL.FTZ R14, R170, R169.reuse ;  /* 0x000000a9aa0e7220 */ /* 0x080fe40000410000 */
[----:B------:R-:W-:Y:S03]  /*c430*/  MUFU.EX2 R21, R21 ;  /* 0x0000001500157308 */ /* 0x000fe60000000800 */
[----:B------:R-:W-:Y:S01]  /*c440*/  FSEL R25, R14, RZ, P3 ;  /* 0x000000ff0e197208 */ /* 0x000fe20001800000 */
[C---:B------:R-:W-:Y:S02]  /*c450*/  @!P1 VIADD R14, R172.reuse, 0x38840 ;  /* 0x00038840ac0e9836 */ /* 0x040fe40000000000 */
[----:B------:R-:W-:Y:S02]  /*c460*/  @!P1 VIADD R172, R172, 0x38860 ;  /* 0x00038860acac9836 */ /* 0x000fe40000000000 */
        /* <DEDUP_REMOVED lines=16> */
[-CC-:B------:R-:W-:Y:S01]  /*c570*/  FFMA.FTZ R176, R78, R169.reuse, -R25.reuse ;  /* 0x000000a94eb07223 */ /* 0x180fe20000010819 */
[----:B------:R-:W-:Y:S01]  /*c580*/  FFMA.FTZ R173, R80, R169, -R25 ;  /* 0x000000a950ad7223 */ /* 0x000fe20000010819 */
[----:B------:R-:W-:Y:S01]  /*c590*/  FADD.FTZ R25, R152, R29 ;  /* 0x0000001d98197221 */ /* 0x000fe20000010000 */
[----:B------:R-:W-:Y:S01]  /*c5a0*/  @!P1 PRMT R14, RZ, 0x654, R14 ;  /* 0x00000654ff0e9816 */ /* 0x000fe2000000000e */
[----:B0-----:R-:W-:Y:S01]  /*c5b0*/  IMAD.MOV.U32 R15, RZ, RZ, 0x40000040 ;  /* 0x40000040ff0f7424 */ /* 0x001fe200078e00ff */
[----:B------:R-:W0:Y:S01]  /*c5c0*/  MUFU.EX2 R30, R30 ;  /* 0x0000001e001e7308 */ /* 0x000e220000000800 */
[----:B------:R-:W-:Y:S01]  /*c5d0*/  FADD.FTZ R32, R28, R25 ;  /* 0x000000191c207221 */ /* 0x000fe20000010000 */
[----:B------:R-:W-:Y:S01]  /*c5e0*/  IMAD.MOV.U32 R25, RZ, RZ, 0x40000040 ;  /* 0x40000040ff197424 */ /* 0x000fe200078e00ff */
[----:B------:R2:W-:Y:S01]  /*c5f0*/  @!P1 SYNCS.ARRIVE.TRANS64.RED.A1T0 RZ, [R14+URZ], RZ ;  /* 0x000000ff0eff99a7 */ /* 0x0005e2000810043f */
[----:B------:R-:W-:Y:S01]  /*c600*/  R2UR UR7, R15 ;  /* 0x000000000f0772ca */ /* 0x000fe200000e0000 */
[----:B------:R-:W-:Y:S01]  /*c610*/  FADD.FTZ R15, R31, R32 ;  /* 0x000000201f0f7221 */ /* 0x000fe20000010000 */
[----:B------:R-:W-:-:S02]  /*c620*/  F2FP.BF16.F32.PACK_AB R152, R29, R152 ;  /* 0x000000981d98723e */ /* 0x000fc400000010ff */
[----:B------:R0:W3:Y:S01]  /*c630*/  MUFU.EX2 R155, R34 ;  /* 0x00000022009b7308 */ /* 0x0000e20000000800 */
[----:B-1----:R-:W-:Y:S01]  /*c640*/  FADD.FTZ R27, R26, R153 ;  /* 0x000000991a1b7221 */ /* 0x002fe20000010000 */
[----:B------:R-:W-:Y:S01]  /*c650*/  R2UR UR11, R25 ;  /* 0x00000000190b72ca */ /* 0x000fe200000e0000 */
[----:B--2---:R-:W-:Y:S01]  /*c660*/  IMAD R14, R18, 0x1000, R191 ;  /* 0x00001000120e7824 */ /* 0x004fe200078e02bf */
[----:B------:R-:W-:Y:S02]  /*c670*/  F2FP.BF16.F32.PACK_AB R153, R153, R26 ;  /* 0x0000001a9999723e */ /* 0x000fe400000010ff */
[----:B------:R-:W-:Y:S01]  /*c680*/  F2FP.BF16.F32.PACK_AB R160, R20, R37 ;  /* 0x0000002514a0723e */ /* 0x000fe200000010ff */
[----:B------:R-:W-:Y:S01]  /*c690*/  VIADD R24, R14, 0x80 ;  /* 0x000000800e187836 */ /* 0x000fe20000000000 */
[----:B------:R-:W1:Y:S01]  /*c6a0*/  MUFU.EX2 R38, R38 ;  /* 0x0000002600267308 */ /* 0x000e620000000800 */
[----:B0-----:R-:W-:Y:S01]  /*c6b0*/  FADD.FTZ R34, R30, R27 ;  /* 0x0000001b1e227221 */ /* 0x001fe20000010000 */
[----:B------:R-:W-:-:S02]  /*c6c0*/  R2UR UR6, R14 ;  /* 0x000000000e0672ca */ /* 0x000fc400000e0000 */
[----:B------:R-:W-:Y:S01]  /*c6d0*/  R2UR UR10, R24 ;  /* 0x00000000180a72ca */ /* 0x000fe200000e0000 */
[----:B------:R-:W-:Y:S01]  /*c6e0*/  FADD.FTZ R24, R36, R15 ;  /* 0x0000000f24187221 */ /* 0x000fe20000010000 */
[----:B------:R-:W-:Y:S02]  /*c6f0*/  @!P1 PRMT R172, RZ, 0x654, R172 ;  /* 0x00000654ffac9816 */ /* 0x000fe400000000ac */
[----:B------:R-:W0:Y:S01]  /*c700*/  MUFU.EX2 R157, R42 ;  /* 0x0000002a009d7308 */ /* 0x000e220000000800 */
[----:B---3--:R-:W-:Y:S01]  /*c710*/  FADD.FTZ R25, R155, R34 ;  /* 0x000000229b197221 */ /* 0x008fe20000010000 */
[----:B------:R-:W-:Y:S01]  /*c720*/  FADD.FTZ R15, R33, R24 ;  /* 0x00000018210f7221 */ /* 0x000fe20000010000 */
[----:B------:R-:W-:Y:S01]  /*c730*/  F2FP.BF16.F32.PACK_AB R155, R155, R30 ;  /* 0x0000001e9b9b723e */ /* 0x000fe200000010ff */
[----:B------:R-:W-:Y:S02]  /*c740*/  BAR.SYNC.DEFER_BLOCKING 0xf, 0x100 ;  /* 0x03c4000000007b1d */ /* 0x000fe40000010000 */
[----:B------:R-:W-:Y:S01]  /*c750*/  FADD.FTZ R24, R44, R15 ;  /* 0x0000000f2c187221 */ /* 0x000fe20000010000 */
[----:B-1----:R-:W-:-:S03]  /*c760*/  FADD.FTZ R28, R38, R25 ;  /* 0x00000019261c7221 */ /* 0x002fc60000010000 */
[----:B------:R-:W1:Y:S01]  /*c770*/  MUFU.EX2 R46, R46 ;  /* 0x0000002e002e7308 */ /* 0x000e620000000800 */
[----:B------:R-:W-:-:S04]  /*c780*/  FADD.FTZ R24, R35, R24 ;  /* 0x0000001823187221 */ /* 0x000fc80000010000 */
[----:B------:R-:W-:Y:S01]  /*c790*/  FADD.FTZ R198, R37, R24 ;  /* 0x0000001825c67221 */ /* 0x000fe20000010000 */
[C---:B0-----:R-:W-:Y:S02]  /*c7a0*/  FADD.FTZ R25, R157.reuse, R28 ;  /* 0x0000001c9d197221 */ /* 0x041fe40000010000 */
[----:B------:R-:W0:Y:S01]  /*c7b0*/  MUFU.EX2 R159, R70 ;  /* 0x00000046009f7308 */ /* 0x000e220000000800 */
[----:B------:R-:W-:-:S07]  /*c7c0*/  F2FP.BF16.F32.PACK_AB R157, R157, R38 ;  /* 0x000000269d9d723e */ /* 0x000fce00000010ff */
[----:B------:R-:W2:Y:S01]  /*c7d0*/  MUFU.EX2 R177, R177 ;  /* 0x000000b100b17308 */ /* 0x000ea20000000800 */
[----:B-1----:R-:W-:Y:S01]  /*c7e0*/  FADD.FTZ R26, R46, R25 ;  /* 0x000000192e1a7221 */ /* 0x002fe20000010000 */
[----:B------:R1:W-:Y:S06]  /*c7f0*/  STSM.16.M88.4 [R210+0x36400], R152 ;  /* 0x03640098d2007844 */ /* 0x0003ec0000000200 */
[----:B------:R-:W3:Y:S01]  /*c800*/  MUFU.EX2 R196, R196 ;  /* 0x000000c400c47308 */ /* 0x000ee20000000800 */
[C---:B0-----:R-:W-:Y:S01]  /*c810*/  FADD.FTZ R15, R159.reuse, R26 ;  /* 0x0000001a9f0f7221 */ /* 0x041fe20000010000 */
[----:B------:R-:W-:-:S05]  /*c820*/  F2FP.BF16.F32.PACK_AB R159, R159, R46 ;  /* 0x0000002e9f9f723e */ /* 0x000fca00000010ff */
[----:B------:R0:W-:Y:S01]  /*c830*/  STSM.16.M88.4 [R212], R156 ;  /* 0x0000009cd4007844 */ /* 0x0001e20000000200 */
[----:B------:R-:W4:Y:S01]  /*c840*/  MUFU.EX2 R197, R197 ;  /* 0x000000c500c57308 */ /* 0x000f220000000800 */
[----:B--2---:R-:W-:-:S07]  /*c850*/  F2FP.BF16.F32.PACK_AB R162, R177, R21 ;  /* 0x00000015b1a2723e */ /* 0x004fce00000010ff */
[----:B------:R-:W-:Y:S01]  /*c860*/  MUFU.EX2 R180, R180 ;  /* 0x000000b400b47308 */ /* 0x000fe20000000800 */
[----:B---3--:R-:W-:-:S07]  /*c870*/  FADD.FTZ R15, R196, R15 ;  /* 0x0000000fc40f7221 */ /* 0x008fce0000010000 */
[----:B------:R-:W2:Y:S01]  /*c880*/  MUFU.EX2 R181, R181 ;  /* 0x000000b500b57308 */ /* 0x000ea20000000800 */
[C---:B----4-:R-:W-:Y:S01]  /*c890*/  F2FP.BF16.F32.PACK_AB R161, R197.reuse, R196 ;  /* 0x000000c4c5a1723e */ /* 0x050fe200000010ff */
[----:B------:R-:W-:Y:S02]  /*c8a0*/  FADD.FTZ R197, R197, R15 ;  /* 0x0000000fc5c57221 */ /* 0x000fe40000010000 */
[----:B------:R-:W3:Y:S04]  /*c8b0*/  @P2 LDC R15, c[0x0][0x450] ;  /* 0x00011400ff0f2b82 */ /* 0x000ee80000000800 */
[----:B------:R-:W-:Y:S08]  /*c8c0*/  MUFU.EX2 R178, R178 ;  /* 0x000000b200b27308 */ /* 0x000ff00000000800 */
[----:B------:R-:W4:Y:S01]  /*c8d0*/  MUFU.EX2 R179, R179 ;  /* 0x000000b300b37308 */ /* 0x000f220000000800 */
[----:B--2---:R-:W-:Y:S01]  /*c8e0*/  F2FP.BF16.F32.PACK_AB R163, R181, R180 ;  /* 0x000000b4b5a3723e */ /* 0x004fe200000010ff */
[----:B------:R-:W-:-:S04]  /*c8f0*/  FADD.FTZ R180, R180, R197 ;  /* 0x000000c5b4b47221 */ /* 0x000fc80000010000 */
[----:B------:R0:W-:Y:S01]  /*c900*/  STSM.16.M88.4 [R214], R160 ;  /* 0x000000a0d6007844 */ /* 0x0001e20000000200 */
[----:B------:R-:W-:Y:S01]  /*c910*/  FADD.FTZ R181, R181, R180 ;  /* 0x000000b4b5b57221 */ /* 0x000fe20000010000 */
[----:B------:R-:W-:Y:S08]  /*c920*/  MUFU.EX2 R174, R174 ;  /* 0x000000ae00ae7308 */ /* 0x000ff00000000800 */
[----:B------:R-:W2:Y:S01]  /*c930*/  MUFU.EX2 R175, R175 ;  /* 0x000000af00af7308 */ /* 0x000ea20000000800 */
[----:B----4-:R-:W-:-:S07]  /*c940*/  F2FP.BF16.F32.PACK_AB R164, R179, R178 ;  /* 0x000000b2b3a4723e */ /* 0x010fce00000010ff */
[----:B------:R-:W-:Y:S08]  /*c950*/  MUFU.EX2 R182, R182 ;  /* 0x000000b600b67308 */ /* 0x000ff00000000800 */
[----:B------:R-:W4:Y:S01]  /*c960*/  MUFU.EX2 R183, R183 ;  /* 0x000000b700b77308 */ /* 0x000f220000000800 */
[----:B--2---:R-:W-:-:S07]  /*c970*/  F2FP.BF16.F32.PACK_AB R166, R175, R174 ;  /* 0x000000aeafa6723e */ /* 0x004fce00000010ff */
[----:B------:R-:W-:Y:S08]  /*c980*/  MUFU.EX2 R176, R176 ;  /* 0x000000b000b07308 */ /* 0x000ff00000000800 */
[----:B------:R-:W2:Y:S01]  /*c990*/  MUFU.EX2 R173, R173 ;  /* 0x000000ad00ad7308 */ /* 0x000ea20000000800 */
[----:B----4-:R-:W-:Y:S01]  /*c9a0*/  F2FP.BF16.F32.PACK_AB R165, R183, R182 ;  /* 0x000000b6b7a5723e */ /* 0x010fe200000010ff */
[----:B------:R-:W-:-:S04]  /*c9b0*/  FADD.FTZ R182, R182, R181 ;  /* 0x000000b5b6b67221 */ /* 0x000fc80000010000 */
[----:B------:R-:W-:Y:S01]  /*c9c0*/  FADD.FTZ R183, R183, R182 ;  /* 0x000000b6b7b77221 */ /* 0x000fe20000010000 */
[----:B--2---:R-:W-:-:S03]  /*c9d0*/  F2FP.BF16.F32.PACK_AB R167, R173, R176 ;  /* 0x000000b0ada7723e */ /* 0x004fc600000010ff */
[----:B------:R-:W-:Y:S02]  /*c9e0*/  FADD.FTZ R176, R176, R183 ;  /* 0x000000b7b0b07221 */ /* 0x000fe40000010000 */
[----:B------:R0:W-:Y:S01]  /*c9f0*/  STSM.16.M88.4 [R213], R164 ;  /* 0x000000a4d5007844 */ /* 0x0001e20000000200 */
[----:B------:R-:W-:-:S06]  /*ca00*/  WARPGROUP.ARRIVE ;  /* 0x00000000000079c5 */ /* 0x000fcc0000000000 */
[----:B------:R-:W-:Y:S03]  /*ca10*/  HGMMA.64x256x16.F32.BF16 R24, R152, gdesc[UR4].tnspB, RZ, !UPT, gsb0 ;  /* 0x43e0000498187df0 */ /* 0x000fe6000c0018ff */
[----:B------:R-:W-:Y:S02]  /*ca20*/  WARPGROUP.DEPBAR.LE gsb0, 0x0 ;  /* 0x00008000000079c5 */ /* 0x000fe40000010000 */
[----:B------:R-:W-:Y:S01]  /*ca30*/  WARPGROUP.ARRIVE ;  /* 0x00000000000079c5 */ /* 0x000fe20000000000 */
[----:B-1----:R-:W-:Y:S01]  /*ca40*/  FADD.FTZ R152, R20, R198 ;  /* 0x000000c614987221 */ /* 0x002fe20000010000 */
[----:B------:R-:W-:Y:S01]  /*ca50*/  IMAD.MOV.U32 R153, RZ, RZ, R195 ;  /* 0x000000ffff997224 */ /* 0x000fe200078e00c3 */
[----:B------:R-:W1:Y:S02]  /*ca60*/  @P2 LDC R20, c[0x0][0x44c] ;  /* 0x00011300ff142b82 */ /* 0x000e640000000800 */
[----:B------:R-:W-:-:S15]  /*ca70*/  FADD.FTZ R152, R21, R152 ;  /* 0x0000009815987221 */ /* 0x000fde0000010000 */
[----:B------:R-:W-:-:S03]  /*ca80*/  NOP ;  /* 0x0000000000007918 */ /* 0x000fc60000000000 */
[----:B------:R-:W-:Y:S01]  /*ca90*/  HGMMA.64x256x16.F32.BF16 R24, R156, gdesc[UR8].tnspB, R24, gsb0 ;  /* 0x43e000089c187df0 */ /* 0x000fe20008001818 */
[----:B------:R-:W-:Y:S02]  /*caa0*/  IMAD.MOV.U32 R21, RZ, RZ, 0x40000040 ;  /* 0x40000040ff157424 */ /* 0x000fe400078e00ff */
[----:B------:R-:W-:-:S03]  /*cab0*/  FADD.FTZ R177, R177, R152 ;  /* 0x00000098b1b17221 */ /* 0x000fc60000010000 */
[----:B------:R-:W-:Y:S01]  /*cac0*/  R2UR UR7, R21 ;  /* 0x00000000150772ca */ /* 0x000fe200000e0000 */
[----:B------:R-:W-:Y:S02]  /*cad0*/  VIADD R21, R171, 0xfffffffe ;  /* 0xfffffffeab157836 */ /* 0x000fe40000000000 */
[----:B------:R-:W-:-:S04]  /*cae0*/  FADD.FTZ R178, R178, R177 ;  /* 0x000000b1b2b27221 */ /* 0x000fc80000010000 */
[----:B------:R-:W-:Y:S01]  /*caf0*/  FADD.FTZ R179, R179, R178 ;  /* 0x000000b2b3b37221 */ /* 0x000fe20000010000 */
[----:B-1----:R-:W-:-:S05]  /*cb00*/  @P2 IMAD.HI.U32 R20, R195, R20, RZ ;  /* 0x00000014c3142227 */ /* 0x002fca00078e00ff */
[----:B---3--:R-:W-:Y:S01]  /*cb10*/  @P2 SHF.R.U32.HI R153, RZ, R15, R20 ;  /* 0x0000000fff992219 */ /* 0x008fe20000011614 */
[C---:B------:R-:W-:Y:S02]  /*cb20*/  VIADD R20, R14.reuse, 0x100 ;  /* 0x000001000e147836 */ /* 0x040fe40000000000 */
[----:B------:R-:W-:Y:S02]  /*cb30*/  VIADD R14, R14, 0x180 ;  /* 0x000001800e0e7836 */ /* 0x000fe40000000000 */
[----:B------:R-:W-:Y:S01]  /*cb40*/  IMAD.MOV.U32 R15, RZ, RZ, 0x40000040 ;  /* 0x40000040ff0f7424 */ /* 0x000fe200078e00ff */
[----:B------:R-:W-:Y:S01]  /*cb50*/  R2UR UR6, R20 ;  /* 0x00000000140672ca */ /* 0x000fe200000e0000 */
[----:B------:R-:W-:Y:S02]  /*cb60*/  WARPGROUP.DEPBAR.LE gsb0, 0x0 ;  /* 0x00008000000079c5 */ /* 0x000fe40000010000 */
[----:B------:R-:W-:-:S10]  /*cb70*/  WARPGROUP.ARRIVE ;  /* 0x00000000000079c5 */ /* 0x000fd40000000000 */
[----:B------:R-:W-:Y:S01]  /*cb80*/  HGMMA.64x256x16.F32.BF16 R24, R160, gdesc[UR4].tnspB, R24, gsb0 ;  /* 0x43e00004a0187df0 */ /* 0x000fe20008001818 */
[----:B------:R-:W-:Y:S02]  /*cb90*/  R2UR UR6, R14 ;  /* 0x000000000e0672ca */ /* 0x000fe400000e0000 */
[----:B------:R-:W-:Y:S02]  /*cba0*/  R2UR UR7, R15 ;  /* 0x000000000f0772ca */ /* 0x000fe400000e0000 */
[----:B------:R-:W-:-:S04]  /*cbb0*/  IADD3 R14, R153, R211, -R194 ;  /* 0x000000d3990e7210 */ /* 0x000fc80007ffe8c2 */
[----:B------:R-:W-:-:S04]  /*cbc0*/  SHF.R.S32.HI R15, RZ, 0x1f, R14 ;  /* 0x0000001fff0f7819 */ /* 0x000fc8000001140e */
[----:B------:R-:W-:Y:S01]  /*cbd0*/  LEA.HI R15, R15, R14, RZ, 0x6 ;  /* 0x0000000e0f0f7211 */ /* 0x000fe200078f30ff */
[----:B------:R-:W-:-:S03]  /*cbe0*/  FADD.FTZ R14, R174, R179 ;  /* 0x000000b3ae0e7221 */ /* 0x000fc60000010000 */
[----:B------:R-:W-:Y:S01]  /*cbf0*/  SHF.R.S32.HI R15, RZ, 0x6, R15 ;  /* 0x00000006ff0f7819 */ /* 0x000fe2000001140f */
[----:B------:R-:W-:-:S03]  /*cc00*/  FADD.FTZ R14, R175, R14 ;  /* 0x0000000eaf0e7221 */ /* 0x000fc60000010000 */
[----:B------:R-:W-:Y:S01]  /*cc10*/  VIMNMX R196, RZ, R15, !PT ;  /* 0x0000000fffc47248 */ /* 0x000fe20007fe0100 */
[----:B------:R-:W-:-:S03]  /*cc20*/  FADD.FTZ R15, R173, R176 ;  /* 0x000000b0ad0f7221 */ /* 0x000fc60000010000 */
        /* <DEDUP_REMOVED lines=15> */
[----:B------:R-:W-:Y:S01]  /*cd20*/  BSSY B1, `(.L_x_5680) ;  /* 0x00003bd000017945 */ /* 0x000fe20003800000 */
[----:B------:R-:W-:Y:S02]  /*cd30*/  IMAD.MOV.U32 R201, RZ, RZ, R170 ;  /* 0x000000ffffc97224 */ /* 0x000fe400078e00aa */
[----:B------:R-:W-:Y:S02]  /*cd40*/  IMAD.MOV.U32 R197, RZ, RZ, R168 ;  /* 0x000000ffffc57224 */ /* 0x000fe400078e00a8 */
[----:B------:R-:W-:-:S07]  /*cd50*/  IMAD.MOV.U32 R200, RZ, RZ, R18 ;  /* 0x000000ffffc87224 */ /* 0x000fce00078e0012 */
.L_x_5691:
[----:B------:R-:W-:-:S05]  /*cd60*/  VIADD R18, R200, 0x1 ;  /* 0x00000001c8127836 */ /* 0x000fca0000000000 */
[----:B------:R-:W-:-:S04]  /*cd70*/  ISETP.NE.AND P3, PT, R18, 0x2, PT ;  /* 0x000000021200780c */ /* 0x000fc80003f65270 */
[----:B------:R-:W-:Y:S02]  /*cd80*/  SEL R20, RZ, 0x1, P3 ;  /* 0x00000001ff147807 */ /* 0x000fe40001800000 */
[----:B------:R-:W-:Y:S02]  /*cd90*/  SEL R18, R18, RZ, P3 ;  /* 0x000000ff12127207 */ /* 0x000fe40001800000 */
[----:B------:R-:W-:Y:S01]  /*cda0*/  LOP3.LUT R19, R19, R20, RZ, 0x3c, !PT ;  /* 0x0000001413137212 */ /* 0x000fe200078e3cff */
[----:B------:R-:W-:Y:S06]  /*cdb0*/  @!P0 BRA `(.L_x_5681) ;  /* 0x0000000000048947 */ /* 0x000fec0003800000 */
[----:B------:R-:W-:Y:S01]  /*cdc0*/  BPT.TRAP 0x1 ;  /* 0x000000040000795c */ /* 0x000fe20000300000 */
.L_x_5681:
[----:B------:R-:W-:Y:S01]  /*cdd0*/  IMAD R20, R18, 0x8, R2 ;  /* 0x0000000812147824 */ /* 0x000fe200078e0202 */
[----:B------:R-:W-:-:S04]  /*cde0*/  SHF.L.U32 R198, R19, 0x1f, RZ ;  /* 0x0000001f13c67819 */ /* 0x000fc800000006ff */
[----:B------:R1:W2:Y:S01]  /*cdf0*/  SYNCS.PHASECHK.TRANS64.TRYWAIT P3, [R20+URZ+0x38830], R198 ;  /* 0x038830c6140075a7 */ /* 0x0002a2000806017f */
[----:B------:R-:W-:Y:S05]  /*ce00*/  @!P0 BRA `(.L_x_5682) ;  /* 0x0000000000048947 */ /* 0x000fea0003800000 */
[----:B------:R-:W-:Y:S01]  /*ce10*/  BPT.TRAP 0x1 ;  /* 0x000000040000795c */ /* 0x000fe20000300000 */
.L_x_5682:
[----:B------:R-:W-:Y:S01]  /*ce20*/  BSSY B2, `(.L_x_5683) ;  /* 0x0000006000027945 */ /* 0x000fe20003800000 */
[----:B0-----:R-:W-:Y:S02]  /*ce30*/  IMAD R156, R18, 0x200, R0 ;  /* 0x00000200129c7824 */ /* 0x001fe400078e0200 */
[----:B------:R-:W-:Y:S01]  /*ce40*/  IMAD.MOV.U32 R157, RZ, RZ, 0x40000040 ;  /* 0x40000040ff9d7424 */ /* 0x000fe200078e00ff */
[----:B--2---:R-:W-:Y:S06]  /*ce50*/  @P3 BRA `(.L_x_5684) ;  /* 0x0000000000083947 */ /* 0x004fec0003800000 */
[----:B------:R-:W0:Y:S02]  /*ce60*/  SYNCS.PHASECHK.TRANS64.TRYWAIT P3, [R20+URZ+0x38830], R198 ;  /* 0x038830c6140075a7 */ /* 0x000e24000806017f */
[----:B0-----:R-:W-:Y:S05]  /*ce70*/  @!P3 BRA `(.L_x_5685) ;  /* 0x000001540080b947 */ /* 0x001fea0003800000 */
.L_x_5684:
[----:B------:R-:W-:Y:S05]  /*ce80*/  BSYNC B2 ;  /* 0x0000000000027941 */ /* 0x000fea0003800000 */
.L_x_5683:
        /* <DEDUP_REMOVED lines=36> */
.L_x_5686:
[----:B------:R2:W3:Y:S01]  /*d0d0*/  SYNCS.PHASECHK.TRANS64.TRYWAIT P3, [R20+URZ+0x38850], R198 ;  /* 0x038850c6140075a7 */ /* 0x0004e2000806017f */
[----:B------:R-:W-:Y:S05]  /*d0e0*/  @!P0 BRA `(.L_x_5687) ;  /* 0x0000000000048947 */ /* 0x000fea0003800000 */
[----:B------:R-:W-:Y:S01]  /*d0f0*/  BPT.TRAP 0x1 ;  /* 0x000000040000795c */ /* 0x000fe20000300000 */
.L_x_5687:
[----:B------:R-:W-:Y:S04]  /*d100*/  BSSY B2, `(.L_x_5688) ;  /* 0x0000004000027945 */ /* 0x000fe80003800000 */
[----:B---3--:R-:W-:Y:S05]  /*d110*/  @P3 BRA `(.L_x_5689) ;  /* 0x0000000000083947 */ /* 0x008fea0003800000 */
[----:B------:R-:W3:Y:S02]  /*d120*/  SYNCS.PHASECHK.TRANS64.TRYWAIT P3, [R20+URZ+0x38850], R198 ;  /* 0x038850c6140075a7 */ /* 0x000ee4000806017f */
[----:B---3--:R-:W-:Y:S05]  /*d130*/  @!P3 BRA `(.L_x_5690) ;  /* 0x0000015000e4b947 */ /* 0x008fea0003800000 */
.L_x_5689:
[----:B------:R-:W-:Y:S05]  /*d140*/  BSYNC B2 ;  /* 0x0000000000027941 */ /* 0x000fea0003800000 */
.L_x_5688:
[----:B------:R-:W-:Y:S01]  /*d150*/  IMAD R204, R18, 0x1000, R3 ;  /* 0x0000100012cc7824 */ /* 0x000fe200078e0203 */
[----:B------:R-:W-:Y:S01]  /*d160*/  R2UR UR4, R6 ;  /* 0x00000000060472ca */ /* 0x000fe200000e0000 */
[----:B------:R-:W-:Y:S01]  /*d170*/  IMAD.MOV.U32 R205, RZ, RZ, 0x40000040 ;  /* 0x40000040ffcd7424 */ /* 0x000fe200078e00ff */
[----:B------:R-:W-:Y:S01]  /*d180*/  R2UR UR5, R7 ;  /* 0x00000000070572ca */ /* 0x000fe200000e0000 */
[----:B------:R-:W-:Y:S01]  /*d190*/  WARPGROUP.ARRIVE ;  /* 0x00000000000079c5 */ /* 0x000fe20000000000 */
[----:B------:R-:W-:Y:S01]  /*d1a0*/  R2UR UR6, R204 ;  /* 0x00000000cc0672ca */ /* 0x000fe200000e0000 */
[----:B0123--:R-:W-:Y:S01]  /*d1b0*/  VIADD R198, R6, 0x2 ;  /* 0x0000000206c67836 */ /* 0x00ffe20000000000 */
[----:B------:R-:W-:Y:S01]  /*d1c0*/  R2UR UR7, R205 ;  /* 0x00000000cd0772ca */ /* 0x000fe200000e0000 */
[----:B------:R-:W-:Y:S02]  /*d1d0*/  IMAD.MOV.U32 R199, RZ, RZ, 0x40000040 ;  /* 0x40000040ffc77424 */ /* 0x000fe400078e00ff */
[----:B------:R-:W0:Y:S01]  /*d1e0*/  S2R R202, SR_TID.X ;  /* 0x0000000000ca7919 */ /* 0x000e220000002100 */
[----:B------:R-:W-:-:S02]  /*d1f0*/  VIADD R205, R204, 0x800 ;  /* 0x00000800cccd7836 */ /* 0x000fc40000000000 */
[----:B------:R-:W-:Y:S02]  /*d200*/  IMAD.MOV.U32 R207, RZ, RZ, 0x40000040 ;  /* 0x40000040ffcf7424 */ /* 0x000fe400078e00ff */
[----:B------:R-:W-:Y:S02]  /*d210*/  VIADD R208, R6, 0x800 ;  /* 0x0000080006d07836 */ /* 0x000fe40000000000 */
[----:B------:R-:W-:-:S03]  /*d220*/  IMAD.MOV.U32 R209, RZ, RZ, 0xa00 ;  /* 0x00000a00ffd17424 */ /* 0x000fc600078e00ff */
        /* <DEDUP_REMOVED lines=9> */
[----:B0-----:R-:W-:Y:S01]  /*d2c0*/  SHF.R.U32.HI R202, RZ, 0x7, R202 ;  /* 0x00000007ffca7819 */ /* 0x001fe200000116ca */
[----:B------:R-:W-:Y:S02]  /*d2d0*/  WARPGROUP.DEPBAR.LE gsb0, 0x0 ;  /* 0x00008000000079c5 */ /* 0x000fe40000010000 */
[----:B------:R-:W-:-:S08]  /*d2e0*/  WARPGROUP.ARRIVE ;  /* 0x00000000000079c5 */ /* 0x000fd00000000000 */
        /* <DEDUP_REMOVED lines=150> */
[----:B------:R-:W0:Y:S01]  /*dc50*/  SHFL.IDX PT, R198, R202, RZ, 0x1f ;  /* 0x00001fffcac67589 */ /* 0x000e2200000e0000 */
[----:B------:R-:W-:Y:S01]  /*dc60*/  IMAD.MOV.U32 R199, RZ, RZ, 0x4 ;  /* 0x00000004ffc77424 */ /* 0x000fe200078e00ff */
        /* <DEDUP_REMOVED lines=164> */
[C---:B------:R-:W-:Y:S01]  /*e6b0*/  IMAD.IADD R206, R208.reuse, 0x1, R198 ;  /* 0x00000001d0ce7824 */ /* 0x040fe200078e02c6 */
[----:B------:R-:W-:Y:S01]  /*e6c0*/  R2UR UR7, R207 ;  /* 0x00000000cf0772ca */ /* 0x000fe200000e0000 */
[----:B------:R-:W-:Y:S02]  /*e6d0*/  IMAD.MOV.U32 R207, RZ, RZ, 0x40000040 ;  /* 0x40000040ffcf7424 */ /* 0x000fe400078e00ff */
[----:B------:R-:W-:Y:S01]  /*e6e0*/  IMAD.IADD R198, R208, 0x1, R199 ;  /* 0x00000001d0c67824 */ /* 0x000fe200078e02c7 */
[----:B------:R-:W-:Y:S01]  /*e6f0*/  R2UR UR4, R206 ;  /* 0x00000000ce0472ca */ /* 0x000fe200000e0000 */
[----:B------:R-:W-:Y:S01]  /*e700*/  IMAD.IADD R206, R208, 0x1, R202 ;  /* 0x00000001d0ce7824 */ /* 0x000fe200078e02ca */
[----:B------:R-:W-:Y:S01]  /*e710*/  R2UR UR5, R207 ;  /* 0x00000000cf0572ca */ /* 0x000fe200000e0000 */
[----:B------:R-:W-:Y:S01]  /*e720*/  IMAD.MOV.U32 R207, RZ, RZ, 0x40000040 ;  /* 0x40000040ffcf7424 */ /* 0x000fe200078e00ff */
[----:B------:R-:W-:-:S02]  /*e730*/  WARPGROUP.DEPBAR.LE gsb0, 0x0 ;  /* 0x00008000000079c5 */ /* 0x000fc40000010000 */
[----:B------:R-:W-:-:S09]  /*e740*/  WARPGROUP.ARRIVE ;  /* 0x00000000000079c5 */ /* 0x000fd20000000000 */
[----:B------:R-:W-:Y:S01]  /*e750*/  HGMMA.64x64x16.F32.BF16 R152, gdesc[UR4], R152, gsb0 ;  /* 0x00e00000049879f0 */ /* 0x000fe20008001898 */
[----:B------:R-:W-:Y:S01]  /*e760*/  R2UR UR4, R206 ;  /* 0x00000000ce0472ca */ /* 0x000fe200000e0000 */
[--C-:B------:R-:W-:Y:S01]  /*e770*/  IMAD.IADD R206, R202, 0x1, R205.reuse ;  /* 0x00000001cace7824 */ /* 0x100fe200078e02cd */
[----:B------:R-:W-:Y:S01]  /*e780*/  R2UR UR5, R207 ;  /* 0x00000000cf0572ca */ /* 0x000fe200000e0000 */
[----:B------:R-:W-:Y:S01]  /*e790*/  IMAD.MOV.U32 R207, RZ, RZ, 0x40000040 ;  /* 0x40000040ffcf7424 */ /* 0x000fe200078e00ff */
[----:B------:R-:W0:Y:S02]  /*e7a0*/  @P2 LDC R202, c[0x0][0x44c] ;  /* 0x00011300ffca2b82 */ /* 0x000e240000000800 */
[----:B------:R-:W-:Y:S01]  /*e7b0*/  R2UR UR6, R206 ;  /* 0x00000000ce0672ca */ /* 0x000fe200000e0000 */
[----:B------:R-:W-:Y:S01]  /*e7c0*/  IMAD.IADD R206, R199, 0x1, R205 ;  /* 0x00000001c7ce7824 */ /* 0x000fe200078e02cd */
[----:B------:R-:W-:Y:S01]  /*e7d0*/  R2UR UR7, R207 ;  /* 0x00000000cf0772ca */ /* 0x000fe200000e0000 */
[----:B------:R-:W-:-:S02]  /*e7e0*/  IMAD.MOV.U32 R199, RZ, RZ, 0x40000040 ;  /* 0x40000040ffc77424 */ /* 0x000fc400078e00ff */
        /* <DEDUP_REMOVED lines=8> */
[----:B------:R-:W-:Y:S01]  /*e870*/  IMAD.MOV.U32 R198, RZ, RZ, 0x40 ;  /* 0x00000040ffc67424 */ /* 0x000fe200078e00ff */
[----:B------:R-:W-:Y:S02]  /*e880*/  R2UR UR5, R199 ;  /* 0x00000000c70572ca */ /* 0x000fe400000e0000 */
[----:B------:R-:W-:Y:S01]  /*e890*/  R2UR UR6, R206 ;  /* 0x00000000ce0672ca */ /* 0x000fe200000e0000 */
[----:B------:R-:W1:Y:S01]  /*e8a0*/  @P2 LDC R199, c[0x0][0x450] ;  /* 0x00011400ffc72b82 */ /* 0x000e620000000800 */
[----:B------:R-:W-:Y:S02]  /*e8b0*/  R2UR UR7, R207 ;  /* 0x00000000cf0772ca */ /* 0x000fe400000e0000 */
[----:B------:R-:W-:-:S04]  /*e8c0*/  SEL R198, R198, 0x3e, P3 ;  /* 0x0000003ec6c67807 */ /* 0x000fc80001800000 */
[----:B------:R-:W-:-:S04]  /*e8d0*/  LOP3.LUT R198, R198, 0x6, RZ, 0xc0, !PT ;  /* 0x00000006c6c67812 */ /* 0x000fc800078ec0ff */
[CC--:B------:R-:W-:Y:S02]  /*e8e0*/  IADD3 R204, R198.reuse, R205.reuse, R204 ;  /* 0x000000cdc6cc7210 */ /* 0x0c0fe40007ffe0cc */
[----:B------:R-:W-:Y:S01]  /*e8f0*/  IADD3 R198, R198, R205, R6 ;  /* 0x000000cdc6c67210 */ /* 0x000fe20007ffe006 */
[----:B------:R-:W-:-:S04]  /*e900*/  IMAD.IADD R205, R216, 0x1, R195 ;  /* 0x00000001d8cd7824 */ /* 0x000fc800078e02c3 */
[----:B0-----:R-:W-:-:S04]  /*e910*/  @P2 IMAD.HI.U32 R206, R205, R202, RZ ;  /* 0x000000cacdce2227 */ /* 0x001fc800078e00ff */
[----:B------:R-:W-:Y:S01]  /*e920*/  IMAD.MOV.U32 R202, RZ, RZ, R205 ;  /* 0x000000ffffca7224 */ /* 0x000fe200078e00cd */
[----:B-1----:R-:W-:Y:S01]  /*e930*/  @P2 SHF.R.U32.HI R202, RZ, R199, R206 ;  /* 0x000000c7ffca2219 */ /* 0x002fe200000116ce */
        /* <DEDUP_REMOVED lines=14> */
[----:B------:R-:W-:Y:S02]  /*ea20*/  R2UR UR7, R199 ;  /* 0x00000000c70772ca */ /* 0x000fe400000e0000 */
[----:B------:R-:W-:Y:S01]  /*ea30*/  R2UR UR6, R198 ;  /* 0x00000000c60672ca */ /* 0x000fe200000e0000 */
[----:B------:R-:W-:Y:S02]  /*ea40*/  WARPGROUP.DEPBAR.LE gsb0, 0x0 ;  /* 0x00008000000079c5 */ /* 0x000fe40000010000 */
[----:B------:R-:W-:Y:S01]  /*ea50*/  FMUL.FTZ R207, R152, UR39 ;  /* 0x0000002798cf7c20 */ /* 0x000fe20008410000 */
[----:B------:R-:W-:Y:S01]  /*ea60*/  FMUL.FTZ R152, R153, UR39 ;  /* 0x0000002799987c20 */ /* 0x000fe20008410000 */
[----:B------:R-:W-:Y:S01]  /*ea70*/  FMUL.FTZ R206, R161, UR39 ;  /* 0x00000027a1ce7c20 */ /* 0x000fe20008410000 */
[----:B------:R-:W0:Y:S01]  /*ea80*/  SHFL.IDX PT, R153, R202, RZ, 0x1c1f ;  /* 0x001c1fffca997589 */ /* 0x000e2200000e0000 */
[----:B------:R-:W-:-:S02]  /*ea90*/  IMAD.MOV.U32 R161, RZ, RZ, -0x40 ;  /* 0xffffffc0ffa17424 */ /* 0x000fc400078e00ff */
[----:B------:R-:W-:Y:S01]  /*eaa0*/  FMUL.FTZ R199, R156, UR39 ;  /* 0x000000279cc77c20 */ /* 0x000fe20008410000 */
[----:B------:R-:W1:Y:S01]  /*eab0*/  MUFU.TANH R207, R207 ;  /* 0x000000cf00cf7308 */ /* 0x000e620000002400 */
[----:B------:R-:W-:Y:S01]  /*eac0*/  FMUL.FTZ R157, R157, UR39 ;  /* 0x000000279d9d7c20 */ /* 0x000fe20008410000 */
[----:B------:R-:W-:Y:S02]  /*ead0*/  IMAD R161, R21, R161, 0x1 ;  /* 0x0000000115a17424 */ /* 0x000fe400078e02a1 */
[----:B------:R-:W-:Y:S01]  /*eae0*/  FMUL.FTZ R156, R160, UR39 ;  /* 0x00000027a09c7c20 */ /* 0x000fe20008410000 */
[----:B------:R-:W-:Y:S01]  /*eaf0*/  FMUL.FTZ R205, R168, UR39 ;  /* 0x00000027a8cd7c20 */ /* 0x000fe20008410000 */
[----:B------:R-:W-:Y:S01]  /*eb00*/  FMUL.FTZ R160, R164, UR39 ;  /* 0x00000027a4a07c20 */ /* 0x000fe20008410000 */
[----:B------:R-:W-:Y:S01]  /*eb10*/  FMUL.FTZ R165, R165, UR39 ;  /* 0x00000027a5a57c20 */ /* 0x000fe20008410000 */
[----:B------:R-:W-:Y:S01]  /*eb20*/  IADD3 R161, R211, R161, -R189 ;  /* 0x000000a1d3a17210 */ /* 0x000fe20007ffe8bd */
[----:B------:R-:W2:Y:S01]  /*eb30*/  MUFU.TANH R152, R152 ;  /* 0x0000009800987308 */ /* 0x000ea20000002400 */
[----:B------:R-:W-:Y:S01]  /*eb40*/  FMUL.FTZ R204, R169, UR39 ;  /* 0x00000027a9cc7c20 */ /* 0x000fe20008410000 */
[----:B------:R-:W-:Y:S01]  /*eb50*/  FMUL.FTZ R208, R173, UR39 ;  /* 0x00000027add07c20 */ /* 0x000fe20008410000 */
[----:B------:R-:W-:Y:S01]  /*eb60*/  FMUL.FTZ R172, R172, UR39 ;  /* 0x00000027acac7c20 */ /* 0x000fe20008410000 */
[----:B------:R-:W-:-:S02]  /*eb70*/  IMAD.IADD R168, R161, 0x1, -R194 ;  /* 0x00000001a1a87824 */ /* 0x000fc400078e0ac2 */
[----:B------:R-:W-:Y:S01]  /*eb80*/  FMUL.FTZ R158, R158, UR39 ;  /* 0x000000279e9e7c20 */ /* 0x000fe20008410000 */
[----:B------:R-:W-:Y:S01]  /*eb90*/  FMUL.FTZ R176, R176, UR39 ;  /* 0x00000027b0b07c20 */ /* 0x000fe20008410000 */
[----:B------:R-:W-:Y:S01]  /*eba0*/  FMUL.FTZ R180, R180, UR39 ;  /* 0x00000027b4b47c20 */ /* 0x000fe20008410000 */
[----:B------:R-:W3:Y:S01]  /*ebb0*/  MUFU.TANH R199, R199 ;  /* 0x000000c700c77308 */ /* 0x000ee20000002400 */
[----:B------:R-:W-:Y:S01]  /*ebc0*/  FMUL.FTZ R181, R181, UR39 ;  /* 0x00000027b5b57c20 */ /* 0x000fe20008410000 */
[----:B------:R-:W-:Y:S01]  /*ebd0*/  FMUL.FTZ R159, R159, UR39 ;  /* 0x000000279f9f7c20 */ /* 0x000fe20008410000 */
[----:B------:R-:W-:Y:S01]  /*ebe0*/  FMUL.FTZ R162, R162, UR39 ;  /* 0x00000027a2a27c20 */ /* 0x000fe20008410000 */
[----:B------:R-:W4:Y:S01]  /*ebf0*/  SHFL.IDX PT, R202, R202, 0x1, 0x1c1f ;  /* 0x003c1f00caca7f89 */ /* 0x000f2200000e0000 */
[----:B0-----:R-:W-:Y:S02]  /*ec00*/  IMAD.IADD R169, R168, 0x1, R153 ;  /* 0x00000001a8a97824 */ /* 0x001fe400078e0299 */
[----:B------:R-:W-:Y:S01]  /*ec10*/  FMUL.FTZ R171, R171, UR39 ;  /* 0x00000027abab7c20 */ /* 0x000fe20008410000 */
[----:B------:R-:W-:Y:S01]  /*ec20*/  FMUL.FTZ R209, R182, UR39 ;  /* 0x00000027b6d17c20 */ /* 0x000fe20008410000 */
[----:B------:R-:W0:Y:S01]  /*ec30*/  MUFU.TANH R157, R157 ;  /* 0x0000009d009d7308 */ /* 0x000e220000002400 */
[----:B------:R-:W-:Y:S01]  /*ec40*/  FMUL.FTZ R227, R183, UR39 ;  /* 0x00000027b7e37c20 */ /* 0x000fe20008410000 */
[----:B------:R-:W-:-:S02]  /*ec50*/  ISETP.GT.AND P5, PT, R169, RZ, PT ;  /* 0x000000ffa900720c */ /* 0x000fc40003fa4270 */
[----:B------:R-:W-:Y:S02]  /*ec60*/  ISETP.GT.AND P6, PT, R169, 0x1, PT ;  /* 0x00000001a900780c */ /* 0x000fe40003fc4270 */
[----:B-1----:R-:W-:Y:S02]  /*ec70*/  FSEL R153, R207, -INF , P5 ;  /* 0xff800000cf997808 */ /* 0x002fe40002800000 */
[----:B------:R-:W1:Y:S01]  /*ec80*/  MUFU.TANH R156, R156 ;  /* 0x0000009c009c7308 */ /* 0x000e620000002400 */
[C---:B------:R-:W-:Y:S02]  /*ec90*/  ISETP.GT.AND P3, PT, R169.reuse, 0x8, PT ;  /* 0x00000008a900780c */ /* 0x040fe40003f64270 */
[C---:B------:R-:W-:Y:S02]  /*eca0*/  ISETP.GT.AND P4, PT, R169.reuse, 0x9, PT ;  /* 0x00000009a900780c */ /* 0x040fe40003f84270 */
[C---:B------:R-:W-:Y:S02]  /*ecb0*/  ISETP.GT.AND P5, PT, R169.reuse, 0x10, PT ;  /* 0x00000010a900780c */ /* 0x040fe40003fa4270 */
[----:B--2---:R-:W-:Y:S01]  /*ecc0*/  FSEL R152, R152, -INF , P6 ;  /* 0xff80000098987808 */ /* 0x004fe20003000000 */
[----:B------:R-:W2:Y:S01]  /*ecd0*/  MUFU.TANH R206, R206 ;  /* 0x000000ce00ce7308 */ /* 0x000ea20000002400 */
[----:B------:R-:W-:-:S02]  /*ece0*/  ISETP.GT.AND P6, PT, R169, 0x11, PT ;  /* 0x00000011a900780c */ /* 0x000fc40003fc4270 */
[----:B---3--:R-:W-:Y:S01]  /*ecf0*/  FSEL R161, R199, -INF , P3 ;  /* 0xff800000c7a17808 */ /* 0x008fe20001800000 */
[----:B------:R-:W-:Y:S01]  /*ed00*/  FMUL.FTZ R199, R154, UR39 ;  /* 0x000000279ac77c20 */ /* 0x000fe20008410000 */
[----:B0-----:R-:W-:Y:S01]  /*ed10*/  FSEL R157, R157, -INF , P4 ;  /* 0xff8000009d9d7808 */ /* 0x001fe20002000000 */
[----:B----4-:R-:W-:Y:S01]  /*ed20*/  IMAD.IADD R168, R168, 0x1, R202 ;  /* 0x00000001a8a87824 */ /* 0x010fe200078e02ca */
[C---:B------:R-:W-:Y:S01]  /*ed30*/  ISETP.GT.AND P3, PT, R169.reuse, 0x18, PT ;  /* 0x00000018a900780c */ /* 0x040fe20003f64270 */
[----:B------:R-:W0:Y:S01]  /*ed40*/  MUFU.TANH R160, R160 ;  /* 0x000000a000a07308 */ /* 0x000e220000002400 */
[C---:B------:R-:W-:Y:S02]  /*ed50*/  ISETP.GT.AND P4, PT, R169.reuse, 0x19, PT ;  /* 0x00000019a900780c */ /* 0x040fe40003f84270 */
[----:B-1----:R-:W-:Y:S02]  /*ed60*/  FSEL R164, R156, -INF , P5 ;  /* 0xff8000009ca47808 */ /* 0x002fe40002800000 */
[----:B------:R-:W-:-:S03]  /*ed70*/  ISETP.GT.AND P5, PT, R169, 0x20, PT ;  /* 0x00000020a900780c */ /* 0x000fc60003fa4270 */
[----:B------:R-:W-:Y:S01]  /*ed80*/  MUFU.TANH R165, R165 ;  /* 0x000000a500a57308 */ /* 0x000fe20000002400 */
[----:B--2---:R-:W-:Y:S02]  /*ed90*/  FSEL R156, R206, -INF , P6 ;  /* 0xff800000ce9c7808 */ /* 0x004fe40003000000 */
[----:B------:R-:W-:-:S05]  /*eda0*/  ISETP.GT.AND P6, PT, R169, 0x21, PT ;  /* 0x00000021a900780c */ /* 0x000fca0003fc4270 */
[----:B------:R-:W1:Y:S01]  /*edb0*/  MUFU.TANH R204, R204 ;  /* 0x000000cc00cc7308 */ /* 0x000e620000002400 */
[----:B0-----:R-:W-:Y:S02]  /*edc0*/  FSEL R160, R160, -INF , P3 ;  /* 0xff800000a0a07808 */ /* 0x001fe40001800000 */
[----:B------:R-:W-:-:S05]  /*edd0*/  ISETP.GT.AND P3, PT, R169, 0x28, PT ;  /* 0x00000028a900780c */ /* 0x000fca0003f64270 */
[----:B------:R-:W0:Y:S08]  /*ede0*/  MUFU.TANH R205, R205 ;  /* 0x000000cd00cd7308 */ /* 0x000e300000002400 */
[----:B------:R2:W3:Y:S01]  /*edf0*/  MUFU.TANH R207, R172 ;  /* 0x000000ac00cf7308 */ /* 0x0004e20000002400 */
[----:B-1----:R-:W-:Y:S01]  /*ee00*/  FSEL R154, R204, -INF , P6 ;  /* 0xff800000cc9a7808 */ /* 0x002fe20003000000 */
[----:B------:R-:W-:Y:S01]  /*ee10*/  FMUL.FTZ R204, R155, UR39 ;  /* 0x000000279bcc7c20 */ /* 0x000fe20008410000 */
[----:B------:R-:W-:-:S05]  /*ee20*/  ISETP.GT.AND P6, PT, R169, 0x31, PT ;  /* 0x00000031a900780c */ /* 0x000fca0003fc4270 */
[----:B------:R-:W1:Y:S01]  /*ee30*/  MUFU.TANH R208, R208 ;  /* 0x000000d000d07308 */ /* 0x000e620000002400 */
[----:B--2---:R-:W-:Y:S02]  /*ee40*/  FSEL R172, R165, -INF , P4 ;  /* 0xff800000a5ac7808 */ /* 0x004fe40002000000 */
[----:B------:R-:W-:Y:S02]  /*ee50*/  ISETP.GT.AND P4, PT, R169, 0x29, PT ;  /* 0x00000029a900780c */ /* 0x000fe40003f84270 */
[----:B0-----:R-:W-:Y:S02]  /*ee60*/  FSEL R165, R205, -INF , P5 ;  /* 0xff800000cda57808 */ /* 0x001fe40002800000 */
[----:B------:R-:W-:Y:S01]  /*ee70*/  ISETP.GT.AND P5, PT, R169, 0x30, PT ;  /* 0x00000030a900780c */ /* 0x000fe20003fa4270 */
[----:B------:R-:W-:Y:S01]  /*ee80*/  MUFU.TANH R181, R181 ;  /* 0x000000b500b57308 */ /* 0x000fe20000002400 */
[----:B---3--:R-:W-:Y:S01]  /*ee90*/  FSEL R173, R207, -INF , P3 ;  /* 0xff800000cfad7808 */ /* 0x008fe20001800000 */
[----:B------:R-:W-:Y:S01]  /*eea0*/  FMUL.FTZ R207, R174, UR39 ;  /* 0x00000027aecf7c20 */ /* 0x000fe20008410000 */
[----:B------:R-:W-:-:S05]  /*eeb0*/  ISETP.GT.AND P3, PT, R169, 0x38, PT ;  /* 0x00000038a900780c */ /* 0x000fca0003f64270 */
[----:B------:R-:W-:Y:S01]  /*eec0*/  MUFU.TANH R199, R199 ;  /* 0x000000c700c77308 */ /* 0x000fe20000002400 */
[----:B-1----:R-:W-:Y:S02]  /*eed0*/  FSEL R155, R208, -INF , P4 ;  /* 0xff800000d09b7808 */ /* 0x002fe40002000000 */
[----:B------:R-:W-:-:S05]  /*eee0*/  ISETP.GT.AND P4, PT, R169, 0x39, PT ;  /* 0x00000039a900780c */ /* 0x000fca0003f84270 */
[----:B------:R0:W-:Y:S08]  /*eef0*/  MUFU.TANH R169, R204 ;  /* 0x000000cc00a97308 */ /* 0x0001f00000002400 */
[----:B------:R-:W-:Y:S01]  /*ef00*/  MUFU.TANH R171, R171 ;  /* 0x000000ab00ab7308 */ /* 0x000fe20000002400 */
[----:B0-----:R-:W-:-:S04]  /*ef10*/  FMNMX.FTZ R204, R153, R197, !PT ;  /* 0x000000c599cc7209 */ /* 0x001fc80007810000 */
[----:B------:R-:W-:-:S03]  /*ef20*/  FMNMX.FTZ R205, R152, R204, !PT ;  /* 0x000000cc98cd7209 */ /* 0x000fc60007810000 */
[----:B------:R0:W-:Y:S01]  /*ef30*/  MUFU.TANH R204, R158 ;  /* 0x0000009e00cc7308 */ /* 0x0001e20000002400 */
[----:B------:R-:W-:-:S07]  /*ef40*/  FMNMX.FTZ R205, R161, R205, !PT ;  /* 0x000000cda1cd7209 */ /* 0x000fce0007810000 */
[----:B------:R-:W-:Y:S01]  /*ef50*/  MUFU.TANH R207, R207 ;  /* 0x000000cf00cf7308 */ /* 0x000fe20000002400 */
[----:B0-----:R-:W-:-:S04]  /*ef60*/  FMNMX.FTZ R158, R157, R205, !PT ;  /* 0x000000cd9d9e7209 */ /* 0x001fc80007810000 */
[----:B------:R-:W-:-:S03]  /*ef70*/  FMNMX.FTZ R158, R164, R158, !PT ;  /* 0x0000009ea49e7209 */ /* 0x000fc60007810000 */
[----:B------:R0:W1:Y:S01]  /*ef80*/  MUFU.TANH R205, R176 ;  /* 0x000000b000cd7308 */ /* 0x0000620000002400 */
[----:B------:R-:W-:-:S04]  /*ef90*/  FMNMX.FTZ R158, R156, R158, !PT ;  /* 0x0000009e9c9e7209 */ /* 0x000fc80007810000 */
[----:B------:R-:W-:-:S03]  /*efa0*/  FMNMX.FTZ R158, R160, R158, !PT ;  /* 0x0000009ea09e7209 */ /* 0x000fc60007810000 */
[----:B------:R-:W-:Y:S01]  /*efb0*/  MUFU.TANH R209, R209 ;  /* 0x000000d100d17308 */ /* 0x000fe20000002400 */
[----:B0-----:R-:W-:Y:S01]  /*efc0*/  FMUL.FTZ R176, R177, UR39 ;  /* 0x00000027b1b07c20 */ /* 0x001fe20008410000 */
[----:B------:R-:W-:-:S04]  /*efd0*/  FMNMX.FTZ R177, R172, R158, !PT ;  /* 0x0000009eacb17209 */ /* 0x000fc80007810000 */
[----:B------:R-:W-:Y:S02]  /*efe0*/  FMNMX.FTZ R177, R165, R177, !PT ;  /* 0x000000b1a5b17209 */ /* 0x000fe40007810000 */
[----:B------:R-:W0:Y:S02]  /*eff0*/  MUFU.TANH R176, R176 ;  /* 0x000000b000b07308 */ /* 0x000e240000002400 */
[----:B------:R-:W-:-:S06]  /*f000*/  FMNMX.FTZ R177, R154, R177, !PT ;  /* 0x000000b19ab17209 */ /* 0x000fcc0007810000 */
[----:B------:R2:W3:Y:S08]  /*f010*/  MUFU.TANH R158, R180 ;  /* 0x000000b4009e7308 */ /* 0x0004f00000002400 */
[----:B------:R-:W-:Y:S01]  /*f020*/  MUFU.TANH R227, R227 ;  /* 0x000000e300e37308 */ /* 0x000fe20000002400 */
[----:B--2---:R-:W-:Y:S02]  /*f030*/  FMNMX.FTZ R180, R173, R177, !PT ;  /* 0x000000b1adb47209 */ /* 0x004fe40007810000 */
[----:B-1----:R-:W-:-:S02]  /*f040*/  FSEL R177, R205, -INF , P5 ;  /* 0xff800000cdb17808 */ /* 0x002fc40002800000 */
[----:B------:R-:W-:Y:S02]  /*f050*/  FMNMX.FTZ R180, R155, R180, !PT ;  /* 0x000000b49bb47209 */ /* 0x000fe40007810000 */
[----:B0-----:R-:W-:Y:S01]  /*f060*/  FSEL R176, R176, -INF , P6 ;  /* 0xff800000b0b07808 */ /* 0x001fe20003000000 */
[----:B------:R0:W1:Y:S01]  /*f070*/  MUFU.TANH R205, R159 ;  /* 0x0000009f00cd7308 */ /* 0x0000620000002400 */
[----:B------:R-:W-:Y:S02]  /*f080*/  FMNMX.FTZ R180, R177, R180, !PT ;  /* 0x000000b4b1b47209 */ /* 0x000fe40007810000 */
[----:B---3--:R-:W-:Y:S02]  /*f090*/  FSEL R158, R158, -INF , P3 ;  /* 0xff8000009e9e7808 */ /* 0x008fe40001800000 */
[----:B------:R-:W-:Y:S02]  /*f0a0*/  FMNMX.FTZ R206, R176, R180, !PT ;  /* 0x000000b4b0ce7209 */ /* 0x000fe40007810000 */
[C---:B------:R-:W-:Y:S01]  /*f0b0*/  ISETP.GT.AND P5, PT, R168.reuse, 0x1, PT ;  /* 0x00000001a800780c */ /* 0x040fe20003fa4270 */
[----:B------:R2:W-:Y:S01]  /*f0c0*/  MUFU.TANH R180, R162 ;  /* 0x000000a200b47308 */ /* 0x0005e20000002400 */
[----:B0-----:R-:W-:Y:S01]  /*f0d0*/  FSEL R159, R181, -INF , P4 ;  /* 0xff800000b59f7808 */ /* 0x001fe20002000000 */
[----:B------:R-:W-:Y:S01]  /*f0e0*/  FMUL.FTZ R181, R163, UR39 ;  /* 0x00000027a3b57c20 */ /* 0x000fe20008410000 */
[----:B------:R-:W-:-:S02]  /*f0f0*/  ISETP.GT.AND P4, PT, R168, RZ, PT ;  /* 0x000000ffa800720c */ /* 0x000fc40003f84270 */
[C---:B------:R-:W-:Y:S02]  /*f100*/  ISETP.GT.AND P6, PT, R168.reuse, 0x8, PT ;  /* 0x00000008a800780c */ /* 0x040fe40003fc4270 */
[----:B------:R-:W-:Y:S01]  /*f110*/  ISETP.GT.AND P3, PT, R168, 0x9, PT ;  /* 0x00000009a800780c */ /* 0x000fe20003f64270 */
[----:B------:R-:W-:Y:S01]  /*f120*/  MUFU.TANH R181, R181 ;  /* 0x000000b500b57308 */ /* 0x000fe20000002400 */
[----:B--2---:R-:W-:Y:S01]  /*f130*/  FMNMX.FTZ R162, R158, R206, !PT ;  /* 0x000000ce9ea27209 */ /* 0x004fe20007810000 */
[----:B------:R-:W-:Y:S01]  /*f140*/  FMUL.FTZ R206, R166, UR39 ;  /* 0x00000027a6ce7c20 */ /* 0x000fe20008410000 */
[----:B------:R-:W-:Y:S01]  /*f150*/  FMUL.FTZ R166, R167, UR39 ;  /* 0x00000027a7a67c20 */ /* 0x000fe20008410000 */
[----:B------:R-:W-:Y:S01]  /*f160*/  FMUL.FTZ R167, R170, UR39 ;  /* 0x00000027aaa77c20 */ /* 0x000fe20008410000 */
[----:B------:R-:W-:Y:S02]  /*f170*/  FMNMX.FTZ R162, R159, R162, !PT ;  /* 0x000000a29fa27209 */ /* 0x000fe40007810000 */
[----:B------:R-:W-:Y:S01]  /*f180*/  FSEL R202, R204, -INF , P6 ;  /* 0xff800000ccca7808 */ /* 0x000fe20003000000 */
[----:B------:R-:W-:Y:S01]  /*f190*/  MUFU.TANH R206, R206 ;  /* 0x000000ce00ce7308 */ /* 0x000fe20000002400 */
[----:B-1----:R-:W-:Y:S01]  /*f1a0*/  FSEL R205, R205, -INF , P3 ;  /* 0xff800000cdcd7808 */ /* 0x002fe20001800000 */
[----:B------:R-:W0:Y:S01]  /*f1b0*/  SHFL.BFLY PT, R163, R162, 0x2, 0x1f ;  /* 0x0c401f00a2a37f89 */ /* 0x000e2200000e0000 */
[----:B------:R-:W-:-:S02]  /*f1c0*/  ISETP.GT.AND P6, PT, R168, 0x18, PT ;  /* 0x00000018a800780c */ /* 0x000fc40003fc4270 */
[----:B------:R-:W-:-:S03]  /*f1d0*/  ISETP.GT.AND P3, PT, R168, 0x19, PT ;  /* 0x00000019a800780c */ /* 0x000fc60003f64270 */
[----:B------:R-:W1:Y:S08]  /*f1e0*/  MUFU.TANH R166, R166 ;  /* 0x000000a600a67308 */ /* 0x000e700000002400 */
[----:B------:R-:W2:Y:S01]  /*f1f0*/  MUFU.TANH R167, R167 ;  /* 0x000000a700a77308 */ /* 0x000ea20000002400 */
[----:B-1----:R-:W-:Y:S02]  /*f200*/  FSEL R166, R166, -INF , P3 ;  /* 0xff800000a6a67808 */ /* 0x002fe40001800000 */
[----:B0-----:R-:W-:-:S02]  /*f210*/  FMNMX.FTZ R170, R162, R163, !PT ;  /* 0x000000a3a2aa7209 */ /* 0x001fc40007810000 */
[----:B------:R-:W-:Y:S01]  /*f220*/  FSEL R163, R169, -INF , P5 ;  /* 0xff800000a9a37808 */ /* 0x000fe20002800000 */
[----:B------:R-:W-:Y:S01]  /*f230*/  FMUL.FTZ R169, R175, UR39 ;  /* 0x00000027afa97c20 */ /* 0x000fe20008410000 */
[----:B------:R-:W-:Y:S01]  /*f240*/  FSEL R162, R199, -INF , P4 ;  /* 0xff800000c7a27808 */ /* 0x000fe20002000000 */
[----:B------:R-:W0:Y:S01]  /*f250*/  SHFL.BFLY PT, R174, R170, 0x1, 0x1f ;  /* 0x0c201f00aaae7f89 */ /* 0x000e2200000e0000 */
[----:B------:R-:W-:Y:S01]  /*f260*/  ISETP.GT.AND P5, PT, R168, 0x11, PT ;  /* 0x00000011a800780c */ /* 0x000fe20003fa4270 */
[----:B------:R-:W-:Y:S01]  /*f270*/  FMUL.FTZ R175, R178, UR39 ;  /* 0x00000027b2af7c20 */ /* 0x000fe20008410000 */
[----:B------:R-:W-:Y:S01]  /*f280*/  ISETP.GT.AND P4, PT, R168, 0x10, PT ;  /* 0x00000010a800780c */ /* 0x000fe20003f84270 */
[----:B------:R-:W1:Y:S01]  /*f290*/  MUFU.TANH R169, R169 ;  /* 0x000000a900a97308 */ /* 0x000e620000002400 */
[----:B------:R-:W-:Y:S02]  /*f2a0*/  FSEL R204, R181, -INF , P5 ;  /* 0xff800000b5cc7808 */ /* 0x000fe40002800000 */
[----:B------:R-:W-:-:S02]  /*f2b0*/  FSEL R199, R180, -INF , P4 ;  /* 0xff800000b4c77808 */ /* 0x000fc40002000000 */
[----:B------:R-:W-:Y:S02]  /*f2c0*/  FSEL R181, R206, -INF , P6 ;  /* 0xff800000ceb57808 */ /* 0x000fe40003000000 */
[C---:B------:R-:W-:Y:S01]  /*f2d0*/  ISETP.GT.AND P4, PT, R168.reuse, 0x20, PT ;  /* 0x00000020a800780c */ /* 0x040fe20003f84270 */
[----:B------:R-:W3:Y:S01]  /*f2e0*/  MUFU.TANH R175, R175 ;  /* 0x000000af00af7308 */ /* 0x000ee20000002400 */
[C---:B------:R-:W-:Y:S02]  /*f2f0*/  ISETP.GT.AND P5, PT, R168.reuse, 0x21, PT ;  /* 0x00000021a800780c */ /* 0x040fe40003fa4270 */
[C---:B------:R-:W-:Y:S02]  /*f300*/  ISETP.GT.AND P6, PT, R168.reuse, 0x28, PT ;  /* 0x00000028a800780c */ /* 0x040fe40003fc4270 */
[----:B------:R-:W-:Y:S02]  /*f310*/  ISETP.GT.AND P3, PT, R168, 0x29, PT ;  /* 0x00000029a800780c */ /* 0x000fe40003f64270 */
[----:B--2---:R-:W-:-:S02]  /*f320*/  FSEL R167, R167, -INF , P4 ;  /* 0xff800000a7a77808 */ /* 0x004fc40002000000 */
[----:B------:R-:W-:Y:S01]  /*f330*/  FSEL R180, R171, -INF , P5 ;  /* 0xff800000abb47808 */ /* 0x000fe20002800000 */
[----:B------:R-:W-:Y:S01]  /*f340*/  FMUL.FTZ R171, R179, UR39 ;  /* 0x00000027b3ab7c20 */ /* 0x000fe20008410000 */
[----:B------:R-:W-:Y:S02]  /*f350*/  FSEL R207, R207, -INF , P6 ;  /* 0xff800000cfcf7808 */ /* 0x000fe40003000000 */
[----:B-1----:R-:W-:Y:S02]  /*f360*/  FSEL R206, R169, -INF , P3 ;  /* 0xff800000a9ce7808 */ /* 0x002fe40001800000 */
[C---:B------:R-:W-:Y:S01]  /*f370*/  ISETP.GT.AND P4, PT, R168.reuse, 0x30, PT ;  /* 0x00000030a800780c */ /* 0x040fe20003f84270 */
[----:B------:R-:W1:Y:S01]  /*f380*/  MUFU.TANH R171, R171 ;  /* 0x000000ab00ab7308 */ /* 0x000e620000002400 */
[C---:B------:R-:W-:Y:S02]  /*f390*/  ISETP.GT.AND P5, PT, R168.reuse, 0x31, PT ;  /* 0x00000031a800780c */ /* 0x040fe40003fa4270 */
[----:B------:R-:W-:-:S02]  /*f3a0*/  ISETP.GT.AND P6, PT, R168, 0x38, PT ;  /* 0x00000038a800780c */ /* 0x000fc40003fc4270 */
[----:B------:R-:W-:Y:S02]  /*f3b0*/  ISETP.GT.AND P3, PT, R168, 0x39, PT ;  /* 0x00000039a800780c */ /* 0x000fe40003f64270 */
[----:B------:R-:W-:Y:S02]  /*f3c0*/  FMNMX.FTZ R168, R162, R201, !PT ;  /* 0x000000c9a2a87209 */ /* 0x000fe40007810000 */
[----:B---3--:R-:W-:Y:S02]  /*f3d0*/  FSEL R182, R175, -INF , P4 ;  /* 0xff800000afb67808 */ /* 0x008fe40002000000 */
[----:B------:R-:W-:Y:S02]  /*f3e0*/  FMNMX.FTZ R168, R163, R168, !PT ;  /* 0x000000a8a3a87209 */ /* 0x000fe40007810000 */
[----:B------:R-:W-:Y:S02]  /*f3f0*/  FSEL R209, R209, -INF , P6 ;  /* 0xff800000d1d17808 */ /* 0x000fe40003000000 */
[----:B------:R-:W-:-:S02]  /*f400*/  FMNMX.FTZ R168, R202, R168, !PT ;  /* 0x000000a8caa87209 */ /* 0x000fc40007810000 */
[----:B-1----:R-:W-:Y:S02]  /*f410*/  FSEL R183, R171, -INF , P5 ;  /* 0xff800000abb77808 */ /* 0x002fe40002800000 */
[----:B------:R-:W-:Y:S02]  /*f420*/  FMNMX.FTZ R169, R205, R168, !PT ;  /* 0x000000a8cda97209 */ /* 0x000fe40007810000 */
[----:B0-----:R-:W-:Y:S02]  /*f430*/  FMNMX.FTZ R168, R170, R174, !PT ;  /* 0x000000aeaaa87209 */ /* 0x001fe40007810000 */
[----:B------:R-:W-:Y:S01]  /*f440*/  FMNMX.FTZ R170, R199, R169, !PT ;  /* 0x000000a9c7aa7209 */ /* 0x000fe20007810000 */
[----:B------:R-:W-:Y:S01]  /*f450*/  IMAD.U32 R169, RZ, RZ, UR37 ;  /* 0x00000025ffa97e24 */ /* 0x000fe2000f8e00ff */
[----:B------:R-:W-:Y:S02]  /*f460*/  FSETP.NEU.FTZ.AND P4, PT, R168, -INF , PT ;  /* 0xff800000a800780b */ /* 0x000fe40003f9d000 */
[----:B------:R-:W-:Y:S01]  /*f470*/  FMNMX.FTZ R170, R204, R170, !PT ;  /* 0x000000aaccaa7209 */ /* 0x000fe20007810000 */
[----:B------:R-:W-:Y:S01]  /*f480*/  FMUL.FTZ R178, R168, R169 ;  /* 0x000000a9a8b27220 */ /* 0x000fe20000410000 */
[----:B------:R-:W-:-:S02]  /*f490*/  FSEL R227, R227, -INF , P3 ;  /* 0xff800000e3e37808 */ /* 0x000fc40001800000 */
[----:B------:R-:W-:Y:S02]  /*f4a0*/  FMNMX.FTZ R170, R181, R170, !PT ;  /* 0x000000aab5aa7209 */ /* 0x000fe40007810000 */
[----:B------:R-:W-:Y:S02]  /*f4b0*/  FSEL R178, R178, RZ, P4 ;  /* 0x000000ffb2b27208 */ /* 0x000fe40002000000 */
[----:B------:R-:W-:-:S03]  /*f4c0*/  FMNMX.FTZ R170, R166, R170, !PT ;  /* 0x000000aaa6aa7209 */ /* 0x000fc60007810000 */
[-CC-:B------:R-:W-:Y:S01]  /*f4d0*/  FFMA.FTZ R208, R157, R169.reuse, -R178.reuse ;  /* 0x000000a99dd07223 */ /* 0x180fe200000108b2 */
[----:B------:R-:W-:Y:S01]  /*f4e0*/  FMNMX.FTZ R170, R167, R170, !PT ;  /* 0x000000aaa7aa7209 */ /* 0x000fe20007810000 */
[-CC-:B------:R-:W-:Y:S01]  /*f4f0*/  FFMA.FTZ R157, R164, R169.reuse, -R178.reuse ;  /* 0x000000a9a49d7223 */ /* 0x180fe200000108b2 */
[-CC-:B------:R-:W-:Y:S01]  /*f500*/  FFMA.FTZ R174, R154, R169.reuse, -R178.reuse ;  /* 0x000000a99aae7223 */ /* 0x180fe200000108b2 */
[-CC-:B------:R-:W-:Y:S01]  /*f510*/  FFMA.FTZ R179, R159, R169.reuse, -R178.reuse ;  /* 0x000000a99fb37223 */ /* 0x180fe200000108b2 */
[----:B------:R-:W-:Y:S01]  /*f520*/  FMNMX.FTZ R170, R180, R170, !PT ;  /* 0x000000aab4aa7209 */ /* 0x000fe20007810000 */
[-CC-:B------:R-:W-:Y:S01]  /*f530*/  FFMA.FTZ R171, R172, R169.reuse, -R178.reuse ;  /* 0x000000a9acab7223 */ /* 0x180fe200000108b2 */
[-CC-:B------:R-:W-:Y:S01]  /*f540*/  FFMA.FTZ R172, R165, R169.reuse, -R178.reuse ;  /* 0x000000a9a5ac7223 */ /* 0x180fe200000108b2 */
[-CC-:B------:R-:W-:Y:S01]  /*f550*/  FFMA.FTZ R175, R155, R169.reuse, -R178.reuse ;  /* 0x000000a99baf7223 */ /* 0x180fe200000108b2 */
[----:B------:R-:W-:Y:S01]  /*f560*/  FMNMX.FTZ R170, R207, R170, !PT ;  /* 0x000000aacfaa7209 */ /* 0x000fe20007810000 */
[-CC-:B------:R-:W-:Y:S01]  /*f570*/  FFMA.FTZ R153, R153, R169.reuse, -R178.reuse ;  /* 0x000000a999997223 */ /* 0x180fe200000108b2 */
[----:B------:R-:W-:Y:S01]  /*f580*/  FSEL R165, R168, RZ, P4 ;  /* 0x000000ffa8a57208 */ /* 0x000fe20002000000 */
[-CC-:B------:R-:W-:Y:S01]  /*f590*/  FFMA.FTZ R152, R152, R169.reuse, -R178.reuse ;  /* 0x000000a998987223 */ /* 0x180fe200000108b2 */
[----:B------:R-:W-:Y:S01]  /*f5a0*/  FMNMX.FTZ R170, R206, R170, !PT ;  /* 0x000000aaceaa7209 */ /* 0x000fe20007810000 */
[-CC-:B------:R-:W-:Y:S01]  /*f5b0*/  FFMA.FTZ R161, R161, R169.reuse, -R178.reuse ;  /* 0x000000a9a1a17223 */ /* 0x180fe200000108b2 */
[-CC-:B------:R-:W-:Y:S01]  /*f5c0*/  FFMA.FTZ R158, R158, R169.reuse, -R178.reuse ;  /* 0x000000a99e9e7223 */ /* 0x180fe200000108b2 */
[----:B------:R-:W-:Y:S01]  /*f5d0*/  FADD.FTZ R165, -R165, R197 ;  /* 0x000000c5a5a57221 */ /* 0x000fe20000010100 */
[----:B------:R-:W-:Y:S01]  /*f5e0*/  FMNMX.FTZ R170, R182, R170, !PT ;  /* 0x000000aab6aa7209 */ /* 0x000fe20007810000 */
[----:B------:R-:W-:Y:S01]  /*f5f0*/  MUFU.EX2 R153, R153 ;  /* 0x0000009900997308 */ /* 0x000fe20000000800 */
[-CC-:B------:R-:W-:Y:S01]  /*f600*/  FFMA.FTZ R156, R156, R169.reuse, -R178.reuse ;  /* 0x000000a99c9c7223 */ /* 0x180fe200000108b2 */
[-C--:B------:R-:W-:Y:S01]  /*f610*/  FMUL.FTZ R165, R165, R169.reuse ;  /* 0x000000a9a5a57220 */ /* 0x080fe20000410000 */
[----:B------:R-:W-:Y:S01]  /*f620*/  FMNMX.FTZ R170, R183, R170, !PT ;  /* 0x000000aab7aa7209 */ /* 0x000fe20007810000 */
[-CC-:B------:R-:W-:Y:S01]  /*f630*/  FFMA.FTZ R160, R160, R169.reuse, -R178.reuse ;  /* 0x000000a9a0a07223 */ /* 0x180fe200000108b2 */
[-CC-:B------:R-:W-:Y:S01]  /*f640*/  FFMA.FTZ R173, R173, R169.reuse, -R178.reuse ;  /* 0x000000a9adad7223 */ /* 0x180fe200000108b2 */
[-CC-:B------:R-:W-:Y:S01]  /*f650*/  FFMA.FTZ R177, R177, R169.reuse, -R178.reuse ;  /* 0x000000a9b1b17223 */ /* 0x180fe200000108b2 */
[----:B------:R-:W-:Y:S01]  /*f660*/  FMNMX.FTZ R170, R209, R170, !PT ;  /* 0x000000aad1aa7209 */ /* 0x000fe20007810000 */
[----:B------:R-:W0:Y:S01]  /*f670*/  MUFU.EX2 R165, R165 ;  /* 0x000000a500a57308 */ /* 0x000e220000000800 */
[----:B------:R-:W-:-:S02]  /*f680*/  FFMA.FTZ R176, R176, R169, -R178 ;  /* 0x000000a9b0b07223 */ /* 0x000fc400000108b2 */
[----:B------:R-:W-:-:S05]  /*f690*/  FMNMX.FTZ R170, R227, R170, !PT ;  /* 0x000000aae3aa7209 */ /* 0x000fca0007810000 */
[----:B------:R-:W1:Y:S01]  /*f6a0*/  SHFL.BFLY PT, R164, R170, 0x2, 0x1f ;  /* 0x0c401f00aaa47f89 */ /* 0x000e6200000e0000 */
[----:B------:R-:W2:Y:S08]  /*f6b0*/  MUFU.EX2 R152, R152 ;  /* 0x0000009800987308 */ /* 0x000eb00000000800 */
[----:B------:R-:W3:Y:S01]  /*f6c0*/  MUFU.EX2 R161, R161 ;  /* 0x000000a100a17308 */ /* 0x000ee20000000800 */
[----:B0-----:R-:W-:Y:S01]  /*f6d0*/  FFMA.FTZ R14, R165, R14, R153 ;  /* 0x0000000ea50e7223 */ /* 0x001fe20000010099 */
[-C--:B------:R-:W-:Y:S01]  /*f6e0*/  FMUL.FTZ R24, R24, R165.reuse ;  /* 0x000000a518187220 */ /* 0x080fe20000410000 */
[-C--:B------:R-:W-:Y:S01]  /*f6f0*/  FMUL.FTZ R25, R25, R165.reuse ;  /* 0x000000a519197220 */ /* 0x080fe20000410000 */
[-C--:B------:R-:W-:Y:S01]  /*f700*/  FMUL.FTZ R28, R28, R165.reuse ;  /* 0x000000a51c1c7220 */ /* 0x080fe20000410000 */
[-C--:B------:R-:W-:Y:S01]  /*f710*/  FMUL.FTZ R29, R29, R165.reuse ;  /* 0x000000a51d1d7220 */ /* 0x080fe20000410000 */
[-C--:B------:R-:W-:Y:S01]  /*f720*/  FMUL.FTZ R32, R32, R165.reuse ;  /* 0x000000a520207220 */ /* 0x080fe20000410000 */
[----:B------:R-:W-:Y:S01]  /*f730*/  FMUL.FTZ R33, R33, R165 ;  /* 0x000000a521217220 */ /* 0x000fe20000410000 */
[----:B------:R-:W-:Y:S01]  /*f740*/  MUFU.EX2 R178, R158 ;  /* 0x0000009e00b27308 */ /* 0x000fe20000000800 */
[C---:B--2---:R-:W-:Y:S01]  /*f750*/  FADD.FTZ R14, R152.reuse, R14 ;  /* 0x0000000e980e7221 */ /* 0x044fe20000010000 */
[----:B------:R-:W-:Y:S01]  /*f760*/  F2FP.BF16.F32.PACK_AB R152, R152, R153 ;  /* 0x000000999898723e */ /* 0x000fe200000010ff */
[-C--:B------:R-:W-:Y:S01]  /*f770*/  FMUL.FTZ R36, R36, R165.reuse ;  /* 0x000000a524247220 */ /* 0x080fe20000410000 */
[-C--:B------:R-:W-:Y:S01]  /*f780*/  FMUL.FTZ R37, R37, R165.reuse ;  /* 0x000000a525257220 */ /* 0x080fe20000410000 */
[-C--:B------:R-:W-:Y:S01]  /*f790*/  FMUL.FTZ R40, R40, R165.reuse ;  /* 0x000000a528287220 */ /* 0x080fe20000410000 */
[-C--:B------:R-:W-:Y:S01]  /*f7a0*/  FMUL.FTZ R41, R41, R165.reuse ;  /* 0x000000a529297220 */ /* 0x080fe20000410000 */
[----:B-1----:R-:W-:Y:S01]  /*f7b0*/  FMNMX.FTZ R170, R170, R164, !PT ;  /* 0x000000a4aaaa7209 */ /* 0x002fe20007810000 */
[----:B------:R-:W0:Y:S01]  /*f7c0*/  MUFU.EX2 R208, R208 ;  /* 0x000000d000d07308 */ /* 0x000e220000000800 */
[----:B---3--:R-:W-:Y:S01]  /*f7d0*/  FADD.FTZ R14, R161, R14 ;  /* 0x0000000ea10e7221 */ /* 0x008fe20000010000 */
[-C--:B------:R-:W-:Y:S01]  /*f7e0*/  FMUL.FTZ R44, R44, R165.reuse ;  /* 0x000000a52c2c7220 */ /* 0x080fe20000410000 */
[-C--:B------:R-:W-:Y:S01]  /*f7f0*/  FMUL.FTZ R45, R45, R165.reuse ;  /* 0x000000a52d2d7220 */ /* 0x080fe20000410000 */
[----:B------:R-:W1:Y:S01]  /*f800*/  SHFL.BFLY PT, R154, R170, 0x1, 0x1f ;  /* 0x0c201f00aa9a7f89 */ /* 0x000e6200000e0000 */
        /* <DEDUP_REMOVED lines=19> */
[----:B------:R-:W-:Y:S01]  /*f940*/  MUFU.EX2 R160, R160 ;  /* 0x000000a000a07308 */ /* 0x000fe20000000800 */
[----:B--2---:R-:W-:Y:S01]  /*f950*/  FADD.FTZ R14, R157, R14 ;  /* 0x0000000e9d0e7221 */ /* 0x004fe20000010000 */
[-C--:B------:R-:W-:Y:S01]  /*f960*/  FMUL.FTZ R80, R80, R165.reuse ;  /* 0x000000a550507220 */ /* 0x080fe20000410000 */
[-C--:B------:R-:W-:Y:S01]  /*f970*/  FMUL.FTZ R81, R81, R165.reuse ;  /* 0x000000a551517220 */ /* 0x080fe20000410000 */
[----:B-1----:R-:W-:Y:S01]  /*f980*/  FMNMX.FTZ R170, R170, R154, !PT ;  /* 0x0000009aaaaa7209 */ /* 0x002fe20007810000 */
[-C--:B------:R-:W-:Y:S01]  /*f990*/  FMUL.FTZ R84, R84, R165.reuse ;  /* 0x000000a554547220 */ /* 0x080fe20000410000 */
[-C--:B------:R-:W-:Y:S01]  /*f9a0*/  FMUL.FTZ R85, R85, R165.reuse ;  /* 0x000000a555557220 */ /* 0x080fe20000410000 */
[----:B------:R-:W-:Y:S01]  /*f9b0*/  FMUL.FTZ R88, R88, R165 ;  /* 0x000000a558587220 */ /* 0x000fe20000410000 */
[C---:B------:R-:W-:Y:S01]  /*f9c0*/  FSETP.NEU.FTZ.AND P3, PT, R170.reuse, -INF , PT ;  /* 0xff800000aa00780b */ /* 0x040fe20003f7d000 */
[----:B------:R-:W-:Y:S01]  /*f9d0*/  FMUL.FTZ R159, R170, R169 ;  /* 0x000000a9aa9f7220 */ /* 0x000fe20000410000 */
[----:B------:R-:W-:Y:S01]  /*f9e0*/  MUFU.EX2 R171, R171 ;  /* 0x000000ab00ab7308 */ /* 0x000fe20000000800 */
[-C--:B------:R-:W-:Y:S01]  /*f9f0*/  FMUL.FTZ R89, R89, R165.reuse ;  /* 0x000000a559597220 */ /* 0x080fe20000410000 */
[-C--:B------:R-:W-:Y:S01]  /*fa00*/  FMUL.FTZ R92, R92, R165.reuse ;  /* 0x000000a55c5c7220 */ /* 0x080fe20000410000 */
[-C--:B------:R-:W-:Y:S01]  /*fa10*/  FMUL.FTZ R93, R93, R165.reuse ;  /* 0x000000a55d5d7220 */ /* 0x080fe20000410000 */
[----:B------:R-:W-:Y:S01]  /*fa20*/  FSEL R159, R159, RZ, P3 ;  /* 0x000000ff9f9f7208 */ /* 0x000fe20001800000 */
[-C--:B------:R-:W-:Y:S01]  /*fa30*/  FMUL.FTZ R96, R96, R165.reuse ;  /* 0x000000a560607220 */ /* 0x080fe20000410000 */
[-C--:B------:R-:W-:Y:S01]  /*fa40*/  FMUL.FTZ R97, R97, R165.reuse ;  /* 0x000000a561617220 */ /* 0x080fe20000410000 */
[----:B------:R-:W-:Y:S01]  /*fa50*/  FMUL.FTZ R100, R100, R165 ;  /* 0x000000a564647220 */ /* 0x000fe20000410000 */
[----:B------:R-:W-:Y:S01]  /*fa60*/  MUFU.EX2 R172, R172 ;  /* 0x000000ac00ac7308 */ /* 0x000fe20000000800 */
[-CC-:B------:R-:W-:Y:S01]  /*fa70*/  FFMA.FTZ R155, R202, R169.reuse, -R159.reuse ;  /* 0x000000a9ca9b7223 */ /* 0x180fe2000001089f */
[-CC-:B------:R-:W-:Y:S01]  /*fa80*/  FFMA.FTZ R202, R166, R169.reuse, -R159.reuse ;  /* 0x000000a9a6ca7223 */ /* 0x180fe2000001089f */
[-CC-:B------:R-:W-:Y:S01]  /*fa90*/  FFMA.FTZ R167, R167, R169.reuse, -R159.reuse ;  /* 0x000000a9a7a77223 */ /* 0x180fe2000001089f */
[----:B------:R-:W-:Y:S01]  /*faa0*/  FSEL R166, R170, RZ, P3 ;  /* 0x000000ffaaa67208 */ /* 0x000fe20001800000 */
[-CC-:B------:R-:W-:Y:S01]  /*fab0*/  FFMA.FTZ R154, R162, R169.reuse, -R159.reuse ;  /* 0x000000a9a29a7223 */ /* 0x180fe2000001089f */
[-CC-:B------:R-:W-:Y:S01]  /*fac0*/  FFMA.FTZ R162, R163, R169.reuse, -R159.reuse ;  /* 0x000000a9a3a27223 */ /* 0x180fe2000001089f */
[-C--:B------:R-:W-:Y:S01]  /*fad0*/  FFMA.FTZ R158, R199, R169.reuse, -R159 ;  /* 0x000000a9c79e7223 */ /* 0x080fe2000001089f */
[----:B------:R0:W-:Y:S01]  /*fae0*/  MUFU.EX2 R197, R167 ;  /* 0x000000a700c57308 */ /* 0x0001e20000000800 */
[----:B------:R-:W-:Y:S01]  /*faf0*/  FADD.FTZ R166, -R166, R201 ;  /* 0x000000c9a6a67221 */ /* 0x000fe20000010100 */
[-CC-:B------:R-:W-:Y:S01]  /*fb00*/  FFMA.FTZ R163, R205, R169.reuse, -R159.reuse ;  /* 0x000000a9cda37223 */ /* 0x180fe2000001089f */
[-CC-:B------:R-:W-:Y:S01]  /*fb10*/  FFMA.FTZ R164, R204, R169.reuse, -R159.reuse ;  /* 0x000000a9cca47223 */ /* 0x180fe2000001089f */
[-CC-:B------:R-:W-:Y:S01]  /*fb20*/  FFMA.FTZ R181, R181, R169.reuse, -R159.reuse ;  /* 0x000000a9b5b57223 */ /* 0x180fe2000001089f */
[-C--:B------:R-:W-:Y:S01]  /*fb30*/  FMUL.FTZ R166, R166, R169.reuse ;  /* 0x000000a9a6a67220 */ /* 0x080fe20000410000 */
[-CC-:B------:R-:W-:Y:S01]  /*fb40*/  FFMA.FTZ R180, R180, R169.reuse, -R159.reuse ;  /* 0x000000a9b4b47223 */ /* 0x180fe2000001089f */
[----:B------:R-:W-:Y:S01]  /*fb50*/  FFMA.FTZ R204, R206, R169, -R159 ;  /* 0x000000a9cecc7223 */ /* 0x000fe2000001089f */
[----:B------:R-:W-:Y:S01]  /*fb60*/  MUFU.EX2 R154, R154 ;  /* 0x0000009a009a7308 */ /* 0x000fe20000000800 */
[----:B0-----:R-:W-:-:S02]  /*fb70*/  IMAD.MOV R167, RZ, RZ, -R203 ;  /* 0x000000ffffa77224 */ /* 0x001fc400078e0acb */
[-CC-:B------:R-:W-:Y:S01]  /*fb80*/  FFMA.FTZ R201, R183, R169.reuse, -R159.reuse ;  /* 0x000000a9b7c97223 */ /* 0x180fe2000001089f */
[-CC-:B------:R-:W-:Y:S01]  /*fb90*/  FFMA.FTZ R205, R209, R169.reuse, -R159.reuse ;  /* 0x000000a9d1cd7223 */ /* 0x180fe2000001089f */
[----:B------:R-:W-:Y:S01]  /*fba0*/  FFMA.FTZ R206, R227, R169, -R159 ;  /* 0x000000a9e3ce7223 */ /* 0x000fe2000001089f */
[----:B------:R-:W-:Y:S01]  /*fbb0*/  FMUL.FTZ R101, R101, R165 ;  /* 0x000000a565657220 */ /* 0x000fe20000410000 */
[----:B------:R-:W-:Y:S01]  /*fbc0*/  ISETP.NE.AND P3, PT, R189, R167, PT ;  /* 0x000000a7bd00720c */ /* 0x000fe20003f65270 */
[----:B------:R-:W-:Y:S01]  /*fbd0*/  @!P1 VIADD R167, R20, 0x38840 ;  /* 0x0003884014a79836 */ /* 0x000fe20000000000 */
[----:B------:R-:W0:Y:S01]  /*fbe0*/  MUFU.EX2 R166, R166 ;  /* 0x000000a600a67308 */ /* 0x000e220000000800 */
[-C--:B------:R-:W-:Y:S01]  /*fbf0*/  FMUL.FTZ R104, R104, R165.reuse ;  /* 0x000000a568687220 */ /* 0x080fe20000410000 */
[-C--:B------:R-:W-:Y:S01]  /*fc00*/  FMUL.FTZ R105, R105, R165.reuse ;  /* 0x000000a569697220 */ /* 0x080fe20000410000 */
[-C--:B------:R-:W-:Y:S01]  /*fc10*/  FMUL.FTZ R108, R108, R165.reuse ;  /* 0x000000a56c6c7220 */ /* 0x080fe20000410000 */
[----:B------:R-:W-:Y:S01]  /*fc20*/  @!P1 PRMT R167, RZ, 0x654, R167 ;  /* 0x00000654ffa79816 */ /* 0x000fe200000000a7 */
[-C--:B------:R-:W-:Y:S01]  /*fc30*/  FMUL.FTZ R109, R109, R165.reuse ;  /* 0x000000a56d6d7220 */ /* 0x080fe20000410000 */
[-C--:B------:R-:W-:Y:S01]  /*fc40*/  FMUL.FTZ R112, R112, R165.reuse ;  /* 0x000000a570707220 */ /* 0x080fe20000410000 */
[-C--:B------:R-:W-:Y:S01]  /*fc50*/  FMUL.FTZ R113, R113, R165.reuse ;  /* 0x000000a571717220 */ /* 0x080fe20000410000 */
[----:B------:R-:W1:Y:S01]  /*fc60*/  MUFU.EX2 R162, R162 ;  /* 0x000000a200a27308 */ /* 0x000e620000000800 */
[----:B------:R2:W-:Y:S01]  /*fc70*/  @!P1 SYNCS.ARRIVE.TRANS64.RED.A1T0 RZ, [R167+URZ], RZ ;  /* 0x000000ffa7ff99a7 */ /* 0x0005e2000810043f */
[----:B------:R-:W-:Y:S01]  /*fc80*/  FMUL.FTZ R116, R116, R165 ;  /* 0x000000a574747220 */ /* 0x000fe20000410000 */
[----:B------:R-:W-:-:S02]  /*fc90*/  @!P3 IMAD R199, R200, 0x40, R190 ;  /* 0x00000040c8c7b824 */ /* 0x000fc400078e02be */
[--C-:B------:R-:W-:Y:S01]  /*fca0*/  FFMA.FTZ R200, R207, R169, -R159.reuse ;  /* 0x000000a9cfc87223 */ /* 0x100fe2000001089f */
[C---:B---3--:R-:W-:Y:S01]  /*fcb0*/  FADD.FTZ R207, R156.reuse, R14 ;  /* 0x0000000e9ccf7221 */ /* 0x048fe20000010000 */
[----:B------:R-:W-:Y:S01]  /*fcc0*/  F2FP.BF16.F32.PACK_AB R156, R156, R157 ;  /* 0x0000009d9c9c723e */ /* 0x000fe200000010ff */
[----:B------:R-:W-:Y:S01]  /*fcd0*/  @!P3 IMAD R199, R199, 0x4, R2 ;  /* 0x00000004c7c7b824 */ /* 0x000fe200078e0202 */
[----:B------:R-:W3:Y:S01]  /*fce0*/  MUFU.EX2 R155, R155 ;  /* 0x0000009b009b7308 */ /* 0x000ee20000000800 */
[----:B--2---:R-:W-:Y:S01]  /*fcf0*/  FFMA.FTZ R167, R182, R169, -R159 ;  /* 0x000000a9b6a77223 */ /* 0x004fe2000001089f */
[----:B0-----:R-:W-:Y:S01]  /*fd00*/  FFMA.FTZ R15, R166, R15, R154 ;  /* 0x0000000fa60f7223 */ /* 0x001fe2000001009a */
[----:B------:R-:W-:Y:S01]  /*fd10*/  FADD.FTZ R207, R160, R207 ;  /* 0x000000cfa0cf7221 */ /* 0x000fe20000010000 */
[----:B------:R-:W-:Y:S01]  /*fd20*/  @!P3 STS [R199+0x38400], R165 ;  /* 0x038400a5c700b388 */ /* 0x000fe20000000800 */
[-C--:B------:R-:W-:Y:S01]  /*fd30*/  FMUL.FTZ R117, R117, R165.reuse ;  /* 0x000000a575757220 */ /* 0x080fe20000410000 */
[-C--:B------:R-:W-:Y:S01]  /*fd40*/  FMUL.FTZ R120, R120, R165.reuse ;  /* 0x000000a578787220 */ /* 0x080fe20000410000 */
[-C--:B------:R-:W-:Y:S01]  /*fd50*/  FMUL.FTZ R121, R121, R165.reuse ;  /* 0x000000a579797220 */ /* 0x080fe20000410000 */
[----:B------:R-:W0:Y:S01]  /*fd60*/  MUFU.EX2 R163, R163 ;  /* 0x000000a300a37308 */ /* 0x000e220000000800 */
[----:B------:R2:W-:Y:S01]  /*fd70*/  @!P3 STS [R199+0x38420], R166 ;  /* 0x038420a6c700b388 */ /* 0x0005e20000000800 */
[C---:B-1----:R-:W-:Y:S01]  /*fd80*/  FADD.FTZ R15, R162.reuse, R15 ;  /* 0x0000000fa20f7221 */ /* 0x042fe20000010000 */
[----:B------:R-:W-:Y:S01]  /*fd90*/  F2FP.BF16.F32.PACK_AB R153, R162, R154 ;  /* 0x0000009aa299723e */ /* 0x000fe200000010ff */
[----:B------:R-:W-:Y:S01]  /*fda0*/  FMUL.FTZ R124, R124, R165 ;  /* 0x000000a57c7c7220 */ /* 0x000fe20000410000 */
[----:B------:R-:W-:Y:S01]  /*fdb0*/  F2FP.BF16.F32.PACK_AB R154, R208, R161 ;  /* 0x000000a1d09a723e */ /* 0x000fe200000010ff */
        /* <DEDUP_REMOVED lines=11> */
[C---:B0-----:R-:W-:Y:S01]  /*fe70*/  FADD.FTZ R15, R163.reuse, R15 ;  /* 0x0000000fa30f7221 */ /* 0x041fe20000010000 */
[----:B------:R-:W-:Y:S01]  /*fe80*/  F2FP.BF16.F32.PACK_AB R155, R163, R155 ;  /* 0x0000009ba39b723e */ /* 0x000fe200000010ff */
[----:B------:R-:W-:Y:S01]  /*fe90*/  BAR.SYNC.DEFER_BLOCKING 0xf, 0x100 ;  /* 0x03c4000000007b1d */ /* 0x000fe20000010000 */
[-C--:B------:R-:W-:Y:S01]  /*fea0*/  FMUL.FTZ R141, R141, R165.reuse ;  /* 0x000000a58d8d7220 */ /* 0x080fe20000410000 */
[-C--:B------:R-:W-:Y:S01]  /*feb0*/  FMUL.FTZ R144, R144, R165.reuse ;  /* 0x000000a590907220 */ /* 0x080fe20000410000 */
[-C--:B------:R-:W-:Y:S01]  /*fec0*/  FMUL.FTZ R145, R145, R165.reuse ;  /* 0x000000a591917220 */ /* 0x080fe20000410000 */
[-C--:B------:R-:W-:Y:S01]  /*fed0*/  FMUL.FTZ R148, R148, R165.reuse ;  /* 0x000000a594947220 */ /* 0x080fe20000410000 */
[----:B------:R-:W-:Y:S01]  /*fee0*/  FMUL.FTZ R149, R149, R165 ;  /* 0x000000a595957220 */ /* 0x000fe20000410000 */
[----:B------:R-:W-:Y:S01]  /*fef0*/  MUFU.EX2 R181, R181 ;  /* 0x000000b500b57308 */ /* 0x000fe20000000800 */
[----:B-1----:R-:W-:Y:S01]  /*ff00*/  FADD.FTZ R15, R158, R15 ;  /* 0x0000000f9e0f7221 */ /* 0x002fe20000010000 */
        /* <DEDUP_REMOVED lines=8> */
[----:B------:R-:W-:Y:S01]  /*ff90*/  FMUL.FTZ R38, R38, R166 ;  /* 0x000000a626267220 */ /* 0x000fe20000410000 */
[----:B------:R-:W-:Y:S01]  /*ffa0*/  F2FP.BF16.F32.PACK_AB R158, R171, R160 ;  /* 0x000000a0ab9e723e */ /* 0x000fe200000010ff */
        /* <DEDUP_REMOVED lines=66> */
[----:B------:R-:W-:Y:S01]  /*103d0*/  FMUL.FTZ R151, R151, R166 ;  /* 0x000000a697977220 */ /* 0x000fe20000410000 */
[----:B-1----:R-:W-:Y:S01]  /*103e0*/  F2FP.BF16.F32.PACK_AB R160, R174, R172 ;  /* 0x000000acaea0723e */ /* 0x002fe200000010ff */
[----:B------:R-:W1:Y:S01]  /*103f0*/  MUFU.EX2 R179, R179 ;  /* 0x000000b300b37308 */ /* 0x000e620000000800 */
[----:B0-----:R-:W-:Y:S01]  /*10400*/  F2FP.BF16.F32.PACK_AB R161, R180, R197 ;  /* 0x000000c5b4a1723e */ /* 0x001fe200000010ff */
[----:B------:R0:W-:Y:S01]  /*10410*/  STSM.16.M88.4 [R210+0x36400], R152 ;  /* 0x03640098d2007844 */ /* 0x0001e20000000200 */
[----:B------:R-:W-:Y:S01]  /*10420*/  F2FP.BF16.F32.PACK_AB R162, R175, R173 ;  /* 0x000000adafa2723e */ /* 0x000fe200000010ff */
[----:B------:R-:W-:Y:S01]  /*10430*/  VIADD R14, R198, 0x80 ;  /* 0x00000080c60e7836 */ /* 0x000fe20000000000 */
[----:B----4-:R-:W-:Y:S01]  /*10440*/  F2FP.BF16.F32.PACK_AB R163, R182, R200 ;  /* 0x000000c8b6a3723e */ /* 0x010fe200000010ff */
[----:B------:R0:W-:Y:S01]  /*10450*/  STSM.16.M88.4 [R212], R156 ;  /* 0x0000009cd4007844 */ /* 0x0001e20000000200 */
[----:B------:R-:W-:Y:S01]  /*10460*/  IMAD.MOV.U32 R15, RZ, RZ, 0x40000040 ;  /* 0x40000040ff0f7424 */ /* 0x000fe200078e00ff */
[----:B------:R-:W-:Y:S01]  /*10470*/  MUFU.EX2 R183, R167 ;  /* 0x000000a700b77308 */ /* 0x000fe20000000800 */
[----:B---3--:R-:W-:Y:S01]  /*10480*/  F2FP.BF16.F32.PACK_AB R164, R176, R177 ;  /* 0x000000b1b0a4723e */ /* 0x008fe200000010ff */
[----:B------:R0:W-:Y:S01]  /*10490*/  STSM.16.M88.4 [R214], R160 ;  /* 0x000000a0d6007844 */ /* 0x0001e20000000200 */
[----:B--2---:R-:W-:-:S02]  /*104a0*/  IMAD.MOV.U32 R199, RZ, RZ, 0x40000040 ;  /* 0x40000040ffc77424 */ /* 0x004fc400078e00ff */
[----:B------:R-:W-:Y:S01]  /*104b0*/  FADD.FTZ R181, R181, R204 ;  /* 0x000000ccb5b57221 */ /* 0x000fe20000010000 */
[----:B------:R-:W-:Y:S01]  /*104c0*/  FADD.FTZ R207, R171, R207 ;  /* 0x000000cfabcf7221 */ /* 0x000fe20000010000 */
[----:B------:R-:W-:Y:S01]  /*104d0*/  ISETP.GT.AND P3, PT, R21, R196, PT ;  /* 0x000000c41500720c */ /* 0x000fe20003f64270 */
[----:B------:R-:W-:Y:S01]  /*104e0*/  @!P1 VIADD R20, R20, 0x38860 ;  /* 0x0003886014149836 */ /* 0x000fe20000000000 */
[----:B------:R-:W2:Y:S01]  /*104f0*/  MUFU.EX2 R201, R201 ;  /* 0x000000c900c97308 */ /* 0x000ea20000000800 */
[----:B-1----:R-:W-:Y:S01]  /*10500*/  F2FP.BF16.F32.PACK_AB R166, R179, R178 ;  /* 0x000000b2b3a6723e */ /* 0x002fe200000010ff */
[----:B------:R-:W-:Y:S01]  /*10510*/  FADD.FTZ R202, R202, R181 ;  /* 0x000000b5caca7221 */ /* 0x000fe20000010000 */
[----:B------:R-:W-:Y:S01]  /*10520*/  FADD.FTZ R207, R172, R207 ;  /* 0x000000cfaccf7221 */ /* 0x000fe20000010000 */
[----:B------:R-:W-:Y:S02]  /*10530*/  @!P1 PRMT R20, RZ, 0x654, R20 ;  /* 0x00000654ff149816 */ /* 0x000fe40000000014 */
        /* <DEDUP_REMOVED lines=8> */
[----:B--2---:R-:W-:Y:S01]  /*105c0*/  F2FP.BF16.F32.PACK_AB R165, R201, R183 ;  /* 0x000000b7c9a5723e */ /* 0x004fe200000010ff */
[----:B------:R-:W-:Y:S01]  /*105d0*/  FADD.FTZ R182, R182, R197 ;  /* 0x000000c5b6b67221 */ /* 0x000fe20000010000 */
[----:B------:R-:W-:Y:S01]  /*105e0*/  FADD.FTZ R177, R177, R174 ;  /* 0x000000aeb1b17221 */ /* 0x000fe20000010000 */
[----:B------:R-:W-:Y:S02]  /*105f0*/  IMAD.MOV.U32 R200, RZ, RZ, R18 ;  /* 0x000000ffffc87224 */ /* 0x000fe400078e0012 */
[----:B------:R-:W-:Y:S01]  /*10600*/  FADD.FTZ R182, R183, R182 ;  /* 0x000000b6b7b67221 */ /* 0x000fe20000010000 */
[----:B------:R-:W-:Y:S01]  /*10610*/  FADD.FTZ R177, R176, R177 ;  /* 0x000000b1b0b17221 */ /* 0x000fe20000010000 */
[----:B------:R-:W-:-:S02]  /*10620*/  IMAD.MOV.U32 R197, RZ, RZ, R168 ;  /* 0x000000ffffc57224 */ /* 0x000fc400078e00a8 */
[----:B------:R-:W-:Y:S01]  /*10630*/  FADD.FTZ R182, R201, R182 ;  /* 0x000000b6c9b67221 */ /* 0x000fe20000010000 */
[----:B------:R-:W-:Y:S01]  /*10640*/  IMAD.MOV.U32 R201, RZ, RZ, R170 ;  /* 0x000000ffffc97224 */ /* 0x000fe200078e00aa */
[----:B-1----:R-:W-:-:S05]  /*10650*/  F2FP.BF16.F32.PACK_AB R167, R206, R205 ;  /* 0x000000cdcea7723e */ /* 0x002fca00000010ff */
[----:B------:R0:W-:Y:S01]  /*10660*/  STSM.16.M88.4 [R213], R164 ;  /* 0x000000a4d5007844 */ /* 0x0001e20000000200 */
[----:B------:R-:W-:-:S06]  /*10670*/  WARPGROUP.ARRIVE ;  /* 0x00000000000079c5 */ /* 0x000fcc0000000000 */
[----:B------:R-:W-:Y:S01]  /*10680*/  HGMMA.64x256x16.F32.BF16 R24, R152, gdesc[UR4].tnspB, R24, gsb0 ;  /* 0x43e0000498187df0 */ /* 0x000fe20008001818 */
[----:B------:R-:W-:Y:S01]  /*10690*/  R2UR UR6, R14 ;  /* 0x000000000e0672ca */ /* 0x000fe200000e0000 */
[C---:B------:R-:W-:Y:S01]  /*106a0*/  VIADD R14, R198.reuse, 0x100 ;  /* 0x00000100c60e7836 */ /* 0x040fe20000000000 */
[----:B------:R-:W-:Y:S01]  /*106b0*/  R2UR UR7, R15 ;  /* 0x000000000f0772ca */ /* 0x000fe200000e0000 */
[----:B------:R-:W-:Y:S02]  /*106c0*/  IMAD.MOV.U32 R15, RZ, RZ, 0x40000040 ;  /* 0x40000040ff0f7424 */ /* 0x000fe400078e00ff */
[----:B------:R-:W-:Y:S01]  /*106d0*/  VIADD R198, R198, 0x180 ;  /* 0x00000180c6c67836 */ /* 0x000fe20000000000 */
[----:B------:R-:W-:Y:S02]  /*106e0*/  WARPGROUP.DEPBAR.LE gsb0, 0x0 ;  /* 0x00008000000079c5 */ /* 0x000fe40000010000 */
[----:B------:R-:W-:-:S15]  /*106f0*/  WARPGROUP.ARRIVE ;  /* 0x00000000000079c5 */ /* 0x000fde0000000000 */
[----:B------:R-:W-:-:S04]  /*10700*/  NOP ;  /* 0x0000000000007918 */ /* 0x000fc80000000000 */
[----:B------:R-:W-:Y:S01]  /*10710*/  HGMMA.64x256x16.F32.BF16 R24, R156, gdesc[UR4].tnspB, R24, gsb0 ;  /* 0x43e000049c187df0 */ /* 0x000fe20008001818 */
[----:B------:R-:W-:Y:S01]  /*10720*/  R2UR UR6, R14 ;  /* 0x000000000e0672ca */ /* 0x000fe200000e0000 */
[----:B------:R-:W-:Y:S01]  /*10730*/  FADD.FTZ R14, R178, R177 ;  /* 0x000000b1b20e7221 */ /* 0x000fe20000010000 */
[----:B------:R-:W-:Y:S01]  /*10740*/  R2UR UR7, R15 ;  /* 0x000000000f0772ca */ /* 0x000fe200000e0000 */
[----:B------:R-:W-:Y:S02]  /*10750*/  FADD.FTZ R15, R205, R182 ;  /* 0x000000b6cd0f7221 */ /* 0x000fe40000010000 */
[----:B------:R-:W-:Y:S02]  /*10760*/  FADD.FTZ R14, R179, R14 ;  /* 0x0000000eb30e7221 */ /* 0x000fe40000010000 */
[----:B------:R-:W-:Y:S01]  /*10770*/  FADD.FTZ R15, R206, R15 ;  /* 0x0000000fce0f7221 */ /* 0x000fe20000010000 */
[----:B------:R-:W-:Y:S02]  /*10780*/  WARPGROUP.DEPBAR.LE gsb0, 0x0 ;  /* 0x00008000000079c5 */ /* 0x000fe40000010000 */
[----:B------:R-:W-:-:S15]  /*10790*/  WARPGROUP.ARRIVE ;  /* 0x00000000000079c5 */ /* 0x000fde0000000000 */
[----:B------:R-:W-:-:S02]  /*107a0*/  NOP ;  /* 0x0000000000007918 */ /* 0x000fc40000000000 */
        /* <DEDUP_REMOVED lines=17> */
[----:B-1----:R-:W-:-:S04]  /*108c0*/  VIADD R20, R21, 0xffffffff ;  /* 0xffffffff15147836 */ /* 0x002fc80000000000 */
[----:B------:R-:W-:Y:S01]  /*108d0*/  IMAD.MOV.U32 R21, RZ, RZ, R20 ;  /* 0x000000ffff157224 */ /* 0x000fe200078e0014 */
[----:B0-----:R-:W-:Y:S06]  /*108e0*/  @P3 BRA `(.L_x_5691) ;  /* 0xffffffc4001c3947 */ /* 0x001fec000383ffff */
[----:B------:R-:W-:Y:S05]  /*108f0*/  BSYNC B1 ;  /* 0x0000000000017941 */ /* 0x000fea0003800000 */
.L_x_5680:
[----:B------:R-:W-:-:S07]  /*10900*/  IMAD.MOV.U32 R21, RZ, RZ, R20 ;  /* 0x000000ffff157224 */ /* 0x000fce00078e0014 */
.L_x_5679:
[----:B------:R-:W-:Y:S05]  /*10910*/  BSYNC B0 ;  /* 0x0000000000007941 */ /* 0x000fea0003800000 */
.L_x_5678:
[----:B------:R-:W-:Y:S01]  /*10920*/  ISETP.GE.AND P2, PT, R21, RZ, PT ;  /* 0x000000ff1500720c */ /* 0x000fe20003f46270 */
[----:B------:R-:W-:-:S12]  /*10930*/  BSSY B0, `(.L_x_5692) ;  /* 0x000036a000007945 */ /* 0x000fd80003800000 */
[----:B------:R-:W-:Y:S05]  /*10940*/  @!P2 BRA `(.L_x_5693) ;  /* 0x0000003400a0a947 */ /* 0x000fea0003800000 */
[----:B------:R-:W-:Y:S02]  /*10950*/  IMAD.MOV.U32 R199, RZ, RZ, R170 ;  /* 0x000000ffffc77224 */ /* 0x000fe400078e00aa */
[----:B------:R-:W-:Y:S02]  /*10960*/  IMAD.MOV.U32 R194, RZ, RZ, R168 ;  /* 0x000000ffffc27224 */ /* 0x000fe400078e00a8 */
[----:B------:R-:W-:-:S07]  /*10970*/  IMAD.MOV.U32 R198, RZ, RZ, R18 ;  /* 0x000000ffffc67224 */ /* 0x000fce00078e0012 */
.L_x_5704:
[----:B------:R-:W-:-:S05]  /*10980*/  VIADD R18, R198, 0x1 ;  /* 0x00000001c6127836 */ /* 0x000fca0000000000 */
[----:B------:R-:W-:-:S04]  /*10990*/  ISETP.NE.AND P2, PT, R18, 0x2, PT ;  /* 0x000000021200780c */ /* 0x000fc80003f45270 */
[----:B------:R-:W-:Y:S02]  /*109a0*/  SEL R20, RZ, 0x1, P2 ;  /* 0x00000001ff147807 */ /* 0x000fe40001000000 */
[----:B------:R-:W-:Y:S02]  /*109b0*/  SEL R18, R18, RZ, P2 ;  /* 0x000000ff12127207 */ /* 0x000fe40001000000 */
[----:B------:R-:W-:Y:S01]  /*109c0*/  LOP3.LUT R19, R19, R20, RZ, 0x3c, !PT ;  /* 0x0000001413137212 */ /* 0x000fe200078e3cff */
[----:B------:R-:W-:Y:S06]  /*109d0*/  @!P0 BRA `(.L_x_5694) ;  /* 0x0000000000048947 */ /* 0x000fec0003800000 */
[----:B------:R-:W-:Y:S01]  /*109e0*/  BPT.TRAP 0x1 ;  /* 0x000000040000795c */ /* 0x000fe20000300000 */
.L_x_5694:
[----:B------:R-:W-:Y:S01]  /*109f0*/  IMAD R20, R18, 0x8, R2 ;  /* 0x0000000812147824 */ /* 0x000fe200078e0202 */
[----:B------:R-:W-:-:S04]  /*10a00*/  SHF.L.U32 R196, R19, 0x1f, RZ ;  /* 0x0000001f13c47819 */ /* 0x000fc800000006ff */
[----:B------:R1:W2:Y:S01]  /*10a10*/  SYNCS.PHASECHK.TRANS64.TRYWAIT P2, [R20+URZ+0x38830], R196 ;  /* 0x038830c4140075a7 */ /* 0x0002a2000804017f */
[----:B------:R-:W-:Y:S05]  /*10a20*/  @!P0 BRA `(.L_x_5695) ;  /* 0x0000000000048947 */ /* 0x000fea0003800000 */
[----:B------:R-:W-:Y:S01]  /*10a30*/  BPT.TRAP 0x1 ;  /* 0x000000040000795c */ /* 0x000fe20000300000 */
.L_x_5695:
[----:B------:R-:W-:Y:S01]  /*10a40*/  BSSY B1, `(.L_x_5696) ;  /* 0x0000006000017945 */ /* 0x000fe20003800000 */
[----:B0-----:R-:W-:Y:S02]  /*10a50*/  IMAD R156, R18, 0x200, R0 ;  /* 0x00000200129c7824 */ /* 0x001fe400078e0200 */
[----:B------:R-:W-:Y:S01]  /*10a60*/  IMAD.MOV.U32 R157, RZ, RZ, 0x40000040 ;  /* 0x40000040ff9d7424 */ /* 0x000fe200078e00ff */
[----:B--2---:R-:W-:Y:S06]  /*10a70*/  @P2 BRA `(.L_x_5697) ;  /* 0x0000000000082947 */ /* 0x004fec0003800000 */
[----:B------:R-:W0:Y:S02]  /*10a80*/  SYNCS.PHASECHK.TRANS64.TRYWAIT P2, [R20+URZ+0x38830], R196 ;  /* 0x038830c4140075a7 */ /* 0x000e24000804017f */
[----:B0-----:R-:W-:Y:S05]  /*10a90*/  @!P2 BRA `(.L_x_5698) ;  /* 0x0000011800a0a947 */ /* 0x001fea0003800000 */
.L_x_5697:
[----:B------:R-:W-:Y:S05]  /*10aa0*/  BSYNC B1 ;  /* 0x0000000000017941 */ /* 0x000fea0003800000 */
.L_x_5696:
        /* <DEDUP_REMOVED lines=36> */
.L_x_5699:
[----:B------:R2:W3:Y:S01]  /*10cf0*/  SYNCS.PHASECHK.TRANS64.TRYWAIT P2, [R20+URZ+0x38850], R196 ;  /* 0x038850c4140075a7 */ /* 0x0004e2000804017f */
[----:B------:R-:W-:Y:S05]  /*10d00*/  @!P0 BRA `(.L_x_5700) ;  /* 0x0000000000048947 */ /* 0x000fea0003800000 */
[----:B------:R-:W-:Y:S01]  /*10d10*/  BPT.TRAP 0x1 ;  /* 0x000000040000795c */ /* 0x000fe20000300000 */
.L_x_5700:
[----:B------:R-:W-:Y:S04]  /*10d20*/  BSSY B1, `(.L_x_5701) ;  /* 0x0000004000017945 */ /* 0x000fe80003800000 */
[----:B---3--:R-:W-:Y:S05]  /*10d30*/  @P2 BRA `(.L_x_5702) ;  /* 0x0000000000082947 */ /* 0x008fea0003800000 */
[----:B------:R-:W3:Y:S02]  /*10d40*/  SYNCS.PHASECHK.TRANS64.TRYWAIT P2, [R20+URZ+0x38850], R196 ;  /* 0x038850c4140075a7 */ /* 0x000ee4000804017f */
[----:B---3--:R-:W-:Y:S05]  /*10d50*/  @!P2 BRA `(.L_x_5703) ;  /* 0x000001180004a947 */ /* 0x008fea0003800000 */
.L_x_5702:
[----:B------:R-:W-:Y:S05]  /*10d60*/  BSYNC B1 ;  /* 0x0000000000017941 */ /* 0x000fea0003800000 */
.L_x_5701:
        /* <DEDUP_REMOVED lines=13> */
[----:B------:R-:W-:Y:S02]  /*10e40*/  IMAD.MOV.U32 R207, RZ, RZ, 0x40000040 ;  /* 0x40000040ffcf7424 */ /* 0x000fe400078e00ff */
[----:B------:R-:W-:Y:S01]  /*10e50*/  IMAD.MOV.U32 R208, RZ, RZ, 0x28 ;  /* 0x00000028ffd07424 */ /* 0x000fe200078e00ff */
[----:B------:R-:W-:Y:S01]  /*10e60*/  HGMMA.64x64x16.F32.BF16 R152, gdesc[UR4], R152, gsb0 ;  /* 0x00e00000049879f0 */ /* 0x000fe20008001898 */
[----:B------:R-:W-:Y:S01]  /*10e70*/  R2UR UR4, R196 ;  /* 0x00000000c40472ca */ /* 0x000fe200000e0000 */
[----:B------:R-:W-:Y:S01]  /*10e80*/  VIADD R196, R204, 0x2 ;  /* 0x00000002ccc47836 */ /* 0x000fe20000000000 */
[----:B------:R-:W-:Y:S01]  /*10e90*/  R2UR UR5, R197 ;  /* 0x00000000c50572ca */ /* 0x000fe200000e0000 */
[----:B------:R-:W-:-:S02]  /*10ea0*/  IMAD.MOV.U32 R197, RZ, RZ, 0x40000040 ;  /* 0x40000040ffc57424 */ /* 0x000fc400078e00ff */
[----:B------:R-:W-:Y:S01]  /*10eb0*/  IMAD.MOV.U32 R209, RZ, RZ, 0xa00 ;  /* 0x00000a00ffd17424 */ /* 0x000fe200078e00ff */
        /* <DEDUP_REMOVED lines=161> */
[----:B------:R-:W-:Y:S02]  /*118d0*/  SEL R208, R208, 0x26, P2 ;  /* 0x00000026d0d07807 */ /* 0x000fe40001000000 */
[----:B------:R-:W-:Y:S01]  /*118e0*/  SEL R209, R209, 0x980, P2 ;  /* 0x00000980d1d17807 */ /* 0x000fe20001000000 */
[----:B------:R-:W-:Y:S01]  /*118f0*/  IMAD.IADD R200, R196, 0x1, R202 ;  /* 0x00000001c4c87824 */ /* 0x000fe200078e02ca */
[----:B------:R-:W-:Y:S02]  /*11900*/  LOP3.LUT R208, R208, 0x6, RZ, 0xc0, !PT ;  /* 0x00000006d0d07812 */ /* 0x000fe400078ec0ff */
        /* <DEDUP_REMOVED lines=8> */
[----:B------:R-:W-:Y:S02]  /*11990*/  R2UR UR4, R200 ;  /* 0x00000000c80472ca */ /* 0x000fe400000e0000 */
[----:B------:R-:W-:Y:S01]  /*119a0*/  R2UR UR5, R201 ;  /* 0x00000000c90572ca */ /* 0x000fe200000e0000 */
[----:B------:R-:W-:Y:S01]  /*119b0*/  VIADD R201, R6, 0xa00 ;  /* 0x00000a0006c97836 */ /* 0x000fe20000000000 */
[C---:B------:R-:W-:Y:S02]  /*119c0*/  SEL R200, R197.reuse, 0x2, P2 ;  /* 0x00000002c5c87807 */ /* 0x040fe40001000000 */
[----:B------:R-:W-:-:S03]  /*119d0*/  SEL R197, R197, 0x6, !P2 ;  /* 0x00000006c5c57807 */ /* 0x000fc60005000000 */
[----:B------:R-:W-:Y:S01]  /*119e0*/  IMAD.IADD R206, R202, 0x1, R200 ;  /* 0x00000001cace7824 */ /* 0x000fe200078e02c8 */
        /* <DEDUP_REMOVED lines=34> */
[----:B------:R-:W-:Y:S01]  /*11c10*/  IMAD.MOV.U32 R208, RZ, RZ, 0x30 ;  /* 0x00000030ffd07424 */ /* 0x000fe200078e00ff */
[----:B------:R-:W-:Y:S01]  /*11c20*/  R2UR UR7, R209 ;  /* 0x00000000d10772ca */ /* 0x000fe200000e0000 */
[----:B------:R-:W-:-:S03]  /*11c30*/  IMAD.MOV.U32 R209, RZ, RZ, 0xc00 ;  /* 0x00000c00ffd17424 */ /* 0x000fc600078e00ff */
[----:B------:R-:W-:Y:S02]  /*11c40*/  SEL R208, R208, 0x2e, P2 ;  /* 0x0000002ed0d07807 */ /* 0x000fe40001000000 */
[----:B------:R-:W-:Y:S02]  /*11c50*/  SEL R209, R209, 0xb80, P2 ;  /* 0x00000b80d1d17807 */ /* 0x000fe40001000000 */
        /* <DEDUP_REMOVED lines=76> */
[----:B------:R-:W-:Y:S01]  /*12120*/  IMAD.MOV.U32 R201, RZ, RZ, 0x40000040 ;  /* 0x40000040ffc97424 */ /* 0x000fe200078e00ff */
        /* <DEDUP_REMOVED lines=21> */
[----:B------:R-:W-:Y:S02]  /*12280*/  R2UR UR6, R208 ;  /* 0x00000000d00672ca */ /* 0x000fe400000e0000 */
        /* <DEDUP_REMOVED lines=8> */
[C---:B------:R-:W-:Y:S01]  /*12310*/  IMAD.IADD R196, R205.reuse, 0x1, R197 ;  /* 0x00000001cdc47824 */ /* 0x040fe200078e02c5 */
[----:B------:R-:W-:Y:S01]  /*12320*/  R2UR UR4, R206 ;  /* 0x00000000ce0472ca */ /* 0x000fe200000e0000 */
[----:B------:R-:W-:Y:S01]  /*12330*/  IMAD.IADD R206, R205, 0x1, R200 ;  /* 0x00000001cdce7824 */ /* 0x000fe200078e02c8 */
[----:B------:R-:W-:Y:S01]  /*12340*/  R2UR UR5, R207 ;  /* 0x00000000cf0572ca */ /* 0x000fe200000e0000 */
[----:B------:R-:W-:-:S02]  /*12350*/  IMAD.MOV.U32 R207, RZ, RZ, 0x40000040 ;  /* 0x40000040ffcf7424 */ /* 0x000fc400078e00ff */
[----:B------:R-:W-:Y:S02]  /*12360*/  IMAD.IADD R200, R200, 0x1, R202 ;  /* 0x00000001c8c87824 */ /* 0x000fe400078e02ca */
[----:B------:R-:W-:-:S05]  /*12370*/  IMAD.MOV.U32 R205, RZ, RZ, 0x40 ;  /* 0x00000040ffcd7424 */ /* 0x000fca00078e00ff */
[----:B------:R-:W-:-:S04]  /*12380*/  SEL R205, R205, 0x3e, P2 ;  /* 0x0000003ecdcd7807 */ /* 0x000fc80001000000 */
[----:B------:R-:W-:Y:S01]  /*12390*/  LOP3.LUT R205, R205, 0x6, RZ, 0xc0, !PT ;  /* 0x00000006cdcd7812 */ /* 0x000fe200078ec0ff */
        /* <DEDUP_REMOVED lines=8> */
[----:B------:R-:W-:Y:S02]  /*12420*/  IMAD.MOV.U32 R197, RZ, RZ, 0x40000040 ;  /* 0x40000040ffc57424 */ /* 0x000fe400078e00ff */
        /* <DEDUP_REMOVED lines=129> */
[C---:B------:R-:W-:Y:S01]  /*12c40*/  FADD.FTZ R171, -R168.reuse, R194 ;  /* 0x000000c2a8ab7221 */ /* 0x040fe20000010100 */
[----:B------:R-:W-:-:S03]  /*12c50*/  FMUL.FTZ R194, R168, R169 ;  /* 0x000000a9a8c27220 */ /* 0x000fc60000410000 */
[-C--:B------:R-:W-:Y:S01]  /*12c60*/  FMUL.FTZ R171, R171, R169.reuse ;  /* 0x000000a9abab7220 */ /* 0x080fe20000410000 */
[-CC-:B------:R-:W-:Y:S01]  /*12c70*/  FFMA.FTZ R208, R156, R169.reuse, -R194.reuse ;  /* 0x000000a99cd07223 */ /* 0x180fe200000108c2 */
[-CC-:B------:R-:W-:Y:S01]  /*12c80*/  FFMA.FTZ R156, R159, R169.reuse, -R194.reuse ;  /* 0x000000a99f9c7223 */ /* 0x180fe200000108c2 */
[----:B0-----:R-:W-:Y:S01]  /*12c90*/  FMNMX.FTZ R170, R182, R170, !PT ;  /* 0x000000aab6aa7209 */ /* 0x001fe20007810000 */
[-CC-:B------:R-:W-:Y:S01]  /*12ca0*/  FFMA.FTZ R159, R161, R169.reuse, -R194.reuse ;  /* 0x000000a9a19f7223 */ /* 0x180fe200000108c2 */
[-CC-:B------:R-:W-:Y:S01]  /*12cb0*/  FFMA.FTZ R174, R165, R169.reuse, -R194.reuse ;  /* 0x000000a9a5ae7223 */ /* 0x180fe200000108c2 */
[-CC-:B------:R-:W-:Y:S01]  /*12cc0*/  FFMA.FTZ R178, R201, R169.reuse, -R194.reuse ;  /* 0x000000a9c9b27223 */ /* 0x180fe200000108c2 */
[-CC-:B------:R-:W-:Y:S01]  /*12cd0*/  FFMA.FTZ R152, R152, R169.reuse, -R194.reuse ;  /* 0x000000a998987223 */ /* 0x180fe200000108c2 */
[-CC-:B------:R-:W-:Y:S01]  /*12ce0*/  FFMA.FTZ R153, R153, R169.reuse, -R194.reuse ;  /* 0x000000a999997223 */ /* 0x180fe200000108c2 */
[----:B------:R0:W2:Y:S01]  /*12cf0*/  MUFU.EX2 R179, R171 ;  /* 0x000000ab00b37308 */ /* 0x0000a20000000800 */
[-CC-:B------:R-:W-:Y:S01]  /*12d00*/  FFMA.FTZ R197, R197, R169.reuse, -R194.reuse ;  /* 0x000000a9c5c57223 */ /* 0x180fe200000108c2 */
[----:B-1----:R-:W-:Y:S01]  /*12d10*/  FMNMX.FTZ R170, R183, R170, !PT ;  /* 0x000000aab7aa7209 */ /* 0x002fe20007810000 */
[-CC-:B------:R-:W-:Y:S01]  /*12d20*/  FFMA.FTZ R160, R160, R169.reuse, -R194.reuse ;  /* 0x000000a9a0a07223 */ /* 0x180fe200000108c2 */
[-CC-:B------:R-:W-:Y:S01]  /*12d30*/  FFMA.FTZ R172, R172, R169.reuse, -R194.reuse ;  /* 0x000000a9acac7223 */ /* 0x180fe200000108c2 */
[-CC-:B------:R-:W-:Y:S01]  /*12d40*/  FFMA.FTZ R173, R173, R169.reuse, -R194.reuse ;  /* 0x000000a9adad7223 */ /* 0x180fe200000108c2 */
[-CC-:B------:R-:W-:Y:S01]  /*12d50*/  FFMA.FTZ R176, R176, R169.reuse, -R194.reuse ;  /* 0x000000a9b0b07223 */ /* 0x180fe200000108c2 */
[----:B------:R-:W1:Y:S01]  /*12d60*/  SHFL.BFLY PT, R175, R170, 0x2, 0x1f ;  /* 0x0c401f00aaaf7f89 */ /* 0x000e6200000e0000 */
[----:B------:R-:W3:Y:S01]  /*12d70*/  MUFU.EX2 R152, R152 ;  /* 0x0000009800987308 */ /* 0x000ee20000000800 */
[-CC-:B0-----:R-:W-:Y:S01]  /*12d80*/  FFMA.FTZ R171, R164, R169.reuse, -R194.reuse ;  /* 0x000000a9a4ab7223 */ /* 0x181fe200000108c2 */
[-CC-:B------:R-:W-:Y:S01]  /*12d90*/  FFMA.FTZ R177, R177, R169.reuse, -R194.reuse ;  /* 0x000000a9b1b17223 */ /* 0x180fe200000108c2 */
[----:B------:R-:W-:-:S05]  /*12da0*/  FFMA.FTZ R180, R180, R169, -R194 ;  /* 0x000000a9b4b47223 */ /* 0x000fca00000108c2 */
[----:B------:R-:W0:Y:S01]  /*12db0*/  MUFU.EX2 R153, R153 ;  /* 0x0000009900997308 */ /* 0x000e220000000800 */
[-C--:B--2---:R-:W-:Y:S01]  /*12dc0*/  FMUL.FTZ R24, R24, R179.reuse ;  /* 0x000000b318187220 */ /* 0x084fe20000410000 */
[-C--:B------:R-:W-:Y:S01]  /*12dd0*/  FMUL.FTZ R25, R25, R179.reuse ;  /* 0x000000b319197220 */ /* 0x080fe20000410000 */
[-C--:B------:R-:W-:Y:S01]  /*12de0*/  FMUL.FTZ R28, R28, R179.reuse ;  /* 0x000000b31c1c7220 */ /* 0x080fe20000410000 */
[-C--:B------:R-:W-:Y:S01]  /*12df0*/  FMUL.FTZ R29, R29, R179.reuse ;  /* 0x000000b31d1d7220 */ /* 0x080fe20000410000 */
[-C--:B------:R-:W-:Y:S01]  /*12e00*/  FMUL.FTZ R32, R32, R179.reuse ;  /* 0x000000b320207220 */ /* 0x080fe20000410000 */
[-C--:B------:R-:W-:Y:S01]  /*12e10*/  FMUL.FTZ R33, R33, R179.reuse ;  /* 0x000000b321217220 */ /* 0x080fe20000410000 */
[-C--:B------:R-:W-:Y:S01]  /*12e20*/  FMUL.FTZ R36, R36, R179.reuse ;  /* 0x000000b324247220 */ /* 0x080fe20000410000 */
[----:B------:R-:W2:Y:S01]  /*12e30*/  MUFU.EX2 R208, R208 ;  /* 0x000000d000d07308 */ /* 0x000ea20000000800 */
[----:B---3--:R-:W-:Y:S01]  /*12e40*/  FFMA.FTZ R14, R179, R14, R152 ;  /* 0x0000000eb30e7223 */ /* 0x008fe20000010098 */
[-C--:B------:R-:W-:Y:S01]  /*12e50*/  FMUL.FTZ R37, R37, R179.reuse ;  /* 0x000000b325257220 */ /* 0x080fe20000410000 */
[-C--:B------:R-:W-:Y:S01]  /*12e60*/  FMUL.FTZ R40, R40, R179.reuse ;  /* 0x000000b328287220 */ /* 0x080fe20000410000 */
[-C--:B------:R-:W-:Y:S01]  /*12e70*/  FMUL.FTZ R41, R41, R179.reuse ;  /* 0x000000b329297220 */ /* 0x080fe20000410000 */
[-C--:B------:R-:W-:Y:S01]  /*12e80*/  FMUL.FTZ R44, R44, R179.reuse ;  /* 0x000000b32c2c7220 */ /* 0x080fe20000410000 */
[----:B------:R-:W-:Y:S01]  /*12e90*/  FMUL.FTZ R45, R45, R179 ;  /* 0x000000b32d2d7220 */ /* 0x000fe20000410000 */
[----:B-1----:R-:W-:Y:S01]  /*12ea0*/  FMNMX.FTZ R170, R170, R175, !PT ;  /* 0x000000afaaaa7209 */ /* 0x002fe20007810000 */
[----:B------:R-:W-:Y:S01]  /*12eb0*/  MUFU.EX2 R197, R197 ;  /* 0x000000c500c57308 */ /* 0x000fe20000000800 */
[----:B------:R-:W-:Y:S01]  /*12ec0*/  FFMA.FTZ R175, R200, R169, -R194 ;  /* 0x000000a9c8af7223 */ /* 0x000fe200000108c2 */
[C---:B0-----:R-:W-:Y:S01]  /*12ed0*/  FADD.FTZ R14, R153.reuse, R14 ;  /* 0x0000000e990e7221 */ /* 0x041fe20000010000 */
[----:B------:R-:W-:Y:S01]  /*12ee0*/  F2FP.BF16.F32.PACK_AB R152, R153, R152 ;  /* 0x000000989998723e */ /* 0x000fe200000010ff */
[----:B------:R-:W0:Y:S01]  /*12ef0*/  SHFL.BFLY PT, R161, R170, 0x1, 0x1f ;  /* 0x0c201f00aaa17f89 */ /* 0x000e2200000e0000 */
[-C--:B------:R-:W-:Y:S01]  /*12f00*/  FMUL.FTZ R48, R48, R179.reuse ;  /* 0x000000b330307220 */ /* 0x080fe20000410000 */
[-C--:B------:R-:W-:Y:S01]  /*12f10*/  FMUL.FTZ R49, R49, R179.reuse ;  /* 0x000000b331317220 */ /* 0x080fe20000410000 */
[-C--:B------:R-:W-:Y:S01]  /*12f20*/  FMUL.FTZ R52, R52, R179.reuse ;  /* 0x000000b334347220 */ /* 0x080fe20000410000 */
[----:B------:R-:W-:Y:S01]  /*12f30*/  MUFU.EX2 R156, R156 ;  /* 0x0000009c009c7308 */ /* 0x000fe20000000800 */
[----:B--2---:R-:W-:Y:S01]  /*12f40*/  FADD.FTZ R14, R208, R14 ;  /* 0x0000000ed00e7221 */ /* 0x004fe20000010000 */
        /* <DEDUP_REMOVED lines=18> */
[----:B0-----:R-:W-:Y:S01]  /*13070*/  FMNMX.FTZ R170, R170, R161, !PT ;  /* 0x000000a1aaaa7209 */ /* 0x001fe20007810000 */
[-C--:B------:R-:W-:Y:S01]  /*13080*/  FMUL.FTZ R85, R85, R179.reuse ;  /* 0x000000b355557220 */ /* 0x080fe20000410000 */
[-C--:B------:R-:W-:Y:S01]  /*13090*/  FMUL.FTZ R88, R88, R179.reuse ;  /* 0x000000b358587220 */ /* 0x080fe20000410000 */
[----:B------:R-:W-:Y:S01]  /*130a0*/  FMUL.FTZ R89, R89, R179 ;  /* 0x000000b359597220 */ /* 0x000fe20000410000 */
[----:B------:R-:W-:Y:S01]  /*130b0*/  MUFU.EX2 R171, R171 ;  /* 0x000000ab00ab7308 */ /* 0x000fe20000000800 */
[C---:B------:R-:W-:Y:S01]  /*130c0*/  FMUL.FTZ R165, R170.reuse, R169 ;  /* 0x000000a9aaa57220 */ /* 0x040fe20000410000 */
[----:B------:R-:W-:Y:S01]  /*130d0*/  FADD.FTZ R161, -R170, R199 ;  /* 0x000000c7aaa17221 */ /* 0x000fe20000010100 */
[-C--:B------:R-:W-:Y:S01]  /*130e0*/  FMUL.FTZ R92, R92, R179.reuse ;  /* 0x000000b35c5c7220 */ /* 0x080fe20000410000 */
[----:B------:R-:W-:Y:S01]  /*130f0*/  FMUL.FTZ R93, R93, R179 ;  /* 0x000000b35d5d7220 */ /* 0x000fe20000410000 */
[-CC-:B------:R-:W-:Y:S01]  /*13100*/  FFMA.FTZ R201, R155, R169.reuse, -R165.reuse ;  /* 0x000000a99bc97223 */ /* 0x180fe200000108a5 */
[-CC-:B------:R-:W-:Y:S01]  /*13110*/  FFMA.FTZ R155, R157, R169.reuse, -R165.reuse ;  /* 0x000000a99d9b7223 */ /* 0x180fe200000108a5 */
[----:B------:R-:W-:Y:S01]  /*13120*/  FFMA.FTZ R157, R162, R169, -R165 ;  /* 0x000000a9a29d7223 */ /* 0x000fe200000108a5 */
[----:B------:R-:W-:-:S02]  /*13130*/  IMAD.MOV R162, RZ, RZ, -R203 ;  /* 0x000000ffffa27224 */ /* 0x000fc400078e0acb */
[-C--:B------:R-:W-:Y:S01]  /*13140*/  FMUL.FTZ R161, R161, R169.reuse ;  /* 0x000000a9a1a17220 */ /* 0x080fe20000410000 */
[-CC-:B------:R-:W-:Y:S01]  /*13150*/  FFMA.FTZ R154, R154, R169.reuse, -R165.reuse ;  /* 0x000000a99a9a7223 */ /* 0x180fe200000108a5 */
[----:B------:R-:W-:Y:S01]  /*13160*/  MUFU.EX2 R201, R201 ;  /* 0x000000c900c97308 */ /* 0x000fe20000000800 */
[-CC-:B------:R-:W-:Y:S01]  /*13170*/  FFMA.FTZ R164, R158, R169.reuse, -R165.reuse ;  /* 0x000000a99ea47223 */ /* 0x180fe200000108a5 */
[----:B------:R-:W-:Y:S01]  /*13180*/  ISETP.NE.AND P2, PT, R189, R162, PT ;  /* 0x000000a2bd00720c */ /* 0x000fe20003f45270 */
[----:B------:R-:W-:Y:S02]  /*13190*/  @!P1 VIADD R162, R20, 0x38840 ;  /* 0x0003884014a29836 */ /* 0x000fe40000000000 */
[-CC-:B------:R-:W-:Y:S01]  /*131a0*/  FFMA.FTZ R158, R163, R169.reuse, -R165.reuse ;  /* 0x000000a9a39e7223 */ /* 0x180fe200000108a5 */
[-CC-:B------:R-:W-:Y:S01]  /*131b0*/  FFMA.FTZ R194, R166, R169.reuse, -R165.reuse ;  /* 0x000000a9a6c27223 */ /* 0x180fe200000108a5 */
[-CC-:B------:R-:W-:Y:S01]  /*131c0*/  FFMA.FTZ R199, R167, R169.reuse, -R165.reuse ;  /* 0x000000a9a7c77223 */ /* 0x180fe200000108a5 */
[-CC-:B------:R-:W-:Y:S01]  /*131d0*/  FFMA.FTZ R181, R181, R169.reuse, -R165.reuse ;  /* 0x000000a9b5b57223 */ /* 0x180fe200000108a5 */
[----:B------:R-:W-:Y:S01]  /*131e0*/  MUFU.EX2 R161, R161 ;  /* 0x000000a100a17308 */ /* 0x000fe20000000800 */
[----:B------:R-:W-:Y:S01]  /*131f0*/  @!P1 PRMT R162, RZ, 0x654, R162 ;  /* 0x00000654ffa29816 */ /* 0x000fe200000000a2 */
[-CC-:B------:R-:W-:Y:S01]  /*13200*/  FFMA.FTZ R200, R202, R169.reuse, -R165.reuse ;  /* 0x000000a9cac87223 */ /* 0x180fe200000108a5 */
[-CC-:B------:R-:W-:Y:S01]  /*13210*/  FFMA.FTZ R205, R205, R169.reuse, -R165.reuse ;  /* 0x000000a9cdcd7223 */ /* 0x180fe200000108a5 */
[-CC-:B------:R-:W-:Y:S01]  /*13220*/  FFMA.FTZ R206, R206, R169.reuse, -R165.reuse ;  /* 0x000000a9cece7223 */ /* 0x180fe200000108a5 */
[----:B------:R0:W-:Y:S01]  /*13230*/  @!P1 SYNCS.ARRIVE.TRANS64.RED.A1T0 RZ, [R162+URZ], RZ ;  /* 0x000000ffa2ff99a7 */ /* 0x0001e2000810043f */
[----:B------:R-:W-:Y:S01]  /*13240*/  FFMA.FTZ R207, R207, R169, -R165 ;  /* 0x000000a9cfcf7223 */ /* 0x000fe200000108a5 */
[-C--:B------:R-:W-:Y:S01]  /*13250*/  FMUL.FTZ R96, R96, R179.reuse ;  /* 0x000000b360607220 */ /* 0x080fe20000410000 */
[----:B------:R-:W1:Y:S01]  /*13260*/  MUFU.EX2 R154, R154 ;  /* 0x0000009a009a7308 */ /* 0x000e620000000800 */
[-C--:B------:R-:W-:Y:S01]  /*13270*/  FMUL.FTZ R97, R97, R179.reuse ;  /* 0x000000b361617220 */ /* 0x080fe20000410000 */
[-C--:B------:R-:W-:Y:S01]  /*13280*/  FMUL.FTZ R100, R100, R179.reuse ;  /* 0x000000b364647220 */ /* 0x080fe20000410000 */
[-C--:B------:R-:W-:Y:S01]  /*13290*/  FMUL.FTZ R101, R101, R179.reuse ;  /* 0x000000b365657220 */ /* 0x080fe20000410000 */
[----:B------:R-:W-:Y:S01]  /*132a0*/  FMUL.FTZ R104, R104, R179 ;  /* 0x000000b368687220 */ /* 0x000fe20000410000 */
[----:B0-----:R-:W-:-:S02]  /*132b0*/  @!P2 IMAD R162, R198, 0x40, R190 ;  /* 0x00000040c6a2a824 */ /* 0x001fc400078e02be */
[-CC-:B------:R-:W-:Y:S01]  /*132c0*/  FFMA.FTZ R198, R204, R169.reuse, -R165.reuse ;  /* 0x000000a9ccc67223 */ /* 0x180fe200000108a5 */
[-CC-:B------:R-:W-:Y:S01]  /*132d0*/  FFMA.FTZ R204, R182, R169.reuse, -R165.reuse ;  /* 0x000000a9b6cc7223 */ /* 0x180fe200000108a5 */
[----:B------:R-:W0:Y:S01]  /*132e0*/  MUFU.EX2 R155, R155 ;  /* 0x0000009b009b7308 */ /* 0x000e220000000800 */
[----:B------:R-:W-:Y:S02]  /*132f0*/  @!P2 IMAD R162, R162, 0x4, R2 ;  /* 0x00000004a2a2a824 */ /* 0x000fe400078e0202 */
[----:B------:R-:W-:Y:S01]  /*13300*/  FFMA.FTZ R165, R183, R169, -R165 ;  /* 0x000000a9b7a57223 */ /* 0x000fe200000108a5 */
[-C--:B------:R-:W-:Y:S01]  /*13310*/  FMUL.FTZ R105, R105, R179.reuse ;  /* 0x000000b369697220 */ /* 0x080fe20000410000 */
[-C--:B------:R-:W-:Y:S01]  /*13320*/  FMUL.FTZ R108, R108, R179.reuse ;  /* 0x000000b36c6c7220 */ /* 0x080fe20000410000 */
[-C--:B------:R-:W-:Y:S01]  /*13330*/  FMUL.FTZ R109, R109, R179.reuse ;  /* 0x000000b36d6d7220 */ /* 0x080fe20000410000 */
[----:B------:R-:W-:Y:S01]  /*13340*/  @!P2 STS [R162+0x38400], R179 ;  /* 0x038400b3a200a388 */ /* 0x000fe20000000800 */
[----:B------:R-:W-:Y:S01]  /*13350*/  FMUL.FTZ R112, R112, R179 ;  /* 0x000000b370707220 */ /* 0x000fe20000410000 */
[----:B------:R-:W2:Y:S01]  /*13360*/  MUFU.EX2 R164, R164 ;  /* 0x000000a400a47308 */ /* 0x000ea20000000800 */
[----:B-1----:R-:W-:Y:S01]  /*13370*/  FFMA.FTZ R15, R161, R15, R154 ;  /* 0x0000000fa10f7223 */ /* 0x002fe2000001009a */
[----:B------:R1:W-:Y:S01]  /*13380*/  @!P2 STS [R162+0x38420], R161 ;  /* 0x038420a1a200a388 */ /* 0x0003e20000000800 */
[----:B------:R-:W-:Y:S01]  /*13390*/  F2FP.BF16.F32.PACK_AB R153, R201, R154 ;  /* 0x0000009ac999723e */ /* 0x000fe200000010ff */
[-C--:B------:R-:W-:Y:S01]  /*133a0*/  FMUL.FTZ R113, R113, R179.reuse ;  /* 0x000000b371717220 */ /* 0x080fe20000410000 */
[----:B------:R-:W-:Y:S01]  /*133b0*/  FADD.FTZ R15, R201, R15 ;  /* 0x0000000fc90f7221 */ /* 0x000fe20000010000 */
        /* <DEDUP_REMOVED lines=21> */
[----:B0-----:R-:W-:Y:S01]  /*13510*/  FADD.FTZ R15, R155, R15 ;  /* 0x0000000f9b0f7221 */ /* 0x001fe20000010000 */
[C---:B------:R-:W-:Y:S01]  /*13520*/  FADD.FTZ R14, R197.reuse, R14 ;  /* 0x0000000ec50e7221 */ /* 0x040fe20000010000 */
[----:B------:R-:W-:Y:S01]  /*13530*/  F2FP.BF16.F32.PACK_AB R154, R197, R208 ;  /* 0x000000d0c59a723e */ /* 0x000fe200000010ff */
[----:B------:R-:W-:Y:S01]  /*13540*/  FMUL.FTZ R26, R26, R161 ;  /* 0x000000a11a1a7220 */ /* 0x000fe20000410000 */
[----:B--2---:R-:W-:Y:S01]  /*13550*/  FADD.FTZ R15, R164, R15 ;  /* 0x0000000fa40f7221 */ /* 0x004fe20000010000 */
[----:B------:R-:W0:Y:S01]  /*13560*/  MUFU.EX2 R199, R199 ;  /* 0x000000c700c77308 */ /* 0x000e220000000800 */
[----:B------:R-:W-:Y:S01]  /*13570*/  FADD.FTZ R14, R156, R14 ;  /* 0x0000000e9c0e7221 */ /* 0x000fe20000010000 */
[----:B------:R-:W-:Y:S01]  /*13580*/  F2FP.BF16.F32.PACK_AB R155, R164, R155 ;  /* 0x0000009ba49b723e */ /* 0x000fe200000010ff */
[----:B------:R-:W-:Y:S01]  /*13590*/  BAR.SYNC.DEFER_BLOCKING 0xf, 0x100 ;  /* 0x03c4000000007b1d */ /* 0x000fe20000010000 */
[----:B---3--:R-:W-:Y:S01]  /*135a0*/  FADD.FTZ R15, R157, R15 ;  /* 0x0000000f9d0f7221 */ /* 0x008fe20000010000 */
[----:B----4-:R-:W-:Y:S01]  /*135b0*/  F2FP.BF16.F32.PACK_AB R157, R158, R157 ;  /* 0x0000009d9e9d723e */ /* 0x010fe200000010ff */
[----:B------:R-:W-:Y:S01]  /*135c0*/  FMUL.FTZ R27, R27, R161 ;  /* 0x000000a11b1b7220 */ /* 0x000fe20000410000 */
[----:B------:R-:W-:Y:S01]  /*135d0*/  F2FP.BF16.F32.PACK_AB R156, R160, R156 ;  /* 0x0000009ca09c723e */ /* 0x000fe200000010ff */
[----:B------:R-:W-:Y:S01]  /*135e0*/  FADD.FTZ R202, R158, R15 ;  /* 0x0000000f9eca7221 */ /* 0x000fe20000010000 */
[----:B------:R-:W-:Y:S01]  /*135f0*/  MUFU.EX2 R174, R174 ;  /* 0x000000ae00ae7308 */ /* 0x000fe20000000800 */
[----:B------:R-:W-:Y:S01]  /*13600*/  F2FP.BF16.F32.PACK_AB R158, R171, R159 ;  /* 0x0000009fab9e723e */ /* 0x000fe200000010ff */
        /* <DEDUP_REMOVED lines=67> */
[----:B------:R-:W-:Y:S01]  /*13a40*/  FADD.FTZ R205, R159, R205 ;  /* 0x000000cd9fcd7221 */ /* 0x000fe20000010000 */
[-C--:B------:R-:W-:Y:S01]  /*13a50*/  FMUL.FTZ R146, R146, R161.reuse ;  /* 0x000000a192927220 */ /* 0x080fe20000410000 */
[-C--:B------:R-:W-:Y:S01]  /*13a60*/  FMUL.FTZ R147, R147, R161.reuse ;  /* 0x000000a193937220 */ /* 0x080fe20000410000 */
[----:B------:R-:W3:Y:S01]  /*13a70*/  MUFU.EX2 R178, R178 ;  /* 0x000000b200b27308 */ /* 0x000ee20000000800 */
[-C--:B------:R-:W-:Y:S01]  /*13a80*/  FMUL.FTZ R150, R150, R161.reuse ;  /* 0x000000a196967220 */ /* 0x080fe20000410000 */
[----:B------:R-:W-:Y:S01]  /*13a90*/  FMUL.FTZ R151, R151, R161 ;  /* 0x000000a197977220 */ /* 0x000fe20000410000 */
[----:B0-----:R-:W-:Y:S01]  /*13aa0*/  F2FP.BF16.F32.PACK_AB R159, R199, R194 ;  /* 0x000000c2c79f723e */ /* 0x001fe200000010ff */
[----:B------:R0:W-:Y:S01]  /*13ab0*/  STSM.16.M88.4 [R210+0x36400], R152 ;  /* 0x03640098d2007844 */ /* 0x0001e20000000200 */
[----:B--2---:R-:W-:Y:S01]  /*13ac0*/  F2FP.BF16.F32.PACK_AB R160, R175, R174 ;  /* 0x000000aeafa0723e */ /* 0x004fe200000010ff */
[----:B------:R-:W-:Y:S01]  /*13ad0*/  VIADD R14, R196, 0x80 ;  /* 0x00000080c40e7836 */ /* 0x000fe20000000000 */
[----:B-1----:R-:W-:Y:S01]  /*13ae0*/  F2FP.BF16.F32.PACK_AB R161, R200, R181 ;  /* 0x000000b5c8a1723e */ /* 0x002fe200000010ff */
[----:B------:R-:W-:Y:S01]  /*13af0*/  MUFU.EX2 R177, R177 ;  /* 0x000000b100b17308 */ /* 0x000fe20000000800 */
[----:B------:R-:W-:Y:S01]  /*13b00*/  F2FP.BF16.F32.PACK_AB R162, R173, R172 ;  /* 0x000000acada2723e */ /* 0x000fe200000010ff */
[----:B------:R0:W-:Y:S01]  /*13b10*/  STSM.16.M88.4 [R212], R156 ;  /* 0x0000009cd4007844 */ /* 0x0001e20000000200 */
[----:B----4-:R-:W-:Y:S01]  /*13b20*/  F2FP.BF16.F32.PACK_AB R163, R182, R198 ;  /* 0x000000c6b6a3723e */ /* 0x010fe200000010ff */
[----:B------:R-:W-:-:S02]  /*13b30*/  IMAD.MOV.U32 R15, RZ, RZ, 0x40000040 ;  /* 0x40000040ff0f7424 */ /* 0x000fc400078e00ff */
[----:B------:R-:W-:Y:S01]  /*13b40*/  FADD.FTZ R202, R194, R202 ;  /* 0x000000cac2ca7221 */ /* 0x000fe20000010000 */
[----:B------:R-:W-:Y:S02]  /*13b50*/  IMAD.MOV.U32 R197, RZ, RZ, 0x40000040 ;  /* 0x40000040ffc57424 */ /* 0x000fe400078e00ff */
[----:B------:R-:W-:Y:S01]  /*13b60*/  FADD.FTZ R205, R171, R205 ;  /* 0x000000cdabcd7221 */ /* 0x000fe20000010000 */
[----:B------:R-:W1:Y:S01]  /*13b70*/  MUFU.EX2 R180, R180 ;  /* 0x000000b400b47308 */ /* 0x000e620000000800 */
[----:B---3--:R-:W-:Y:S01]  /*13b80*/  F2FP.BF16.F32.PACK_AB R164, R178, R176 ;  /* 0x000000b0b2a4723e */ /* 0x008fe200000010ff */
[----:B------:R0:W-:Y:S01]  /*13b90*/  STSM.16.M88.4 [R214], R160 ;  /* 0x000000a0d6007844 */ /* 0x0001e20000000200 */
[----:B------:R-:W-:Y:S01]  /*13ba0*/  FADD.FTZ R202, R199, R202 ;  /* 0x000000cac7ca7221 */ /* 0x000fe20000010000 */
[----:B------:R-:W-:Y:S01]  /*13bb0*/  FADD.FTZ R174, R174, R205 ;  /* 0x000000cdaeae7221 */ /* 0x000fe20000010000 */
[----:B------:R-:W-:Y:S01]  /*13bc0*/  ISETP.GT.AND P2, PT, R21, RZ, PT ;  /* 0x000000ff1500720c */ /* 0x000fe20003f44270 */
[----:B------:R-:W-:-:S02]  /*13bd0*/  @!P1 VIADD R20, R20, 0x38860 ;  /* 0x0003886014149836 */ /* 0x000fc40000000000 */
[----:B------:R-:W-:Y:S01]  /*13be0*/  FADD.FTZ R181, R181, R202 ;  /* 0x000000cab5b57221 */ /* 0x000fe20000010000 */
[----:B------:R-:W2:Y:S01]  /*13bf0*/  MUFU.EX2 R183, R206 ;  /* 0x000000ce00b77308 */ /* 0x000ea20000000800 */
[----:B------:R-:W-:Y:S01]  /*13c00*/  FADD.FTZ R175, R175, R174 ;  /* 0x000000aeafaf7221 */ /* 0x000fe20000010000 */
[----:B------:R-:W-:Y:S02]  /*13c10*/  IMAD.MOV.U32 R199, RZ, RZ, R170 ;  /* 0x000000ffffc77224 */ /* 0x000fe400078e00aa */
[----:B------:R-:W-:Y:S01]  /*13c20*/  FADD.FTZ R181, R200, R181 ;  /* 0x000000b5c8b57221 */ /* 0x000fe20000010000 */
[----:B------:R-:W-:Y:S01]  /*13c30*/  @!P1 PRMT R20, RZ, 0x654, R20 ;  /* 0x00000654ff149816 */ /* 0x000fe20000000014 */
[----:B------:R-:W-:Y:S01]  /*13c40*/  FADD.FTZ R172, R172, R175 ;  /* 0x000000afacac7221 */ /* 0x000fe20000010000 */
[----:B------:R-:W-:Y:S02]  /*13c50*/  IMAD.MOV.U32 R194, RZ, RZ, R168 ;  /* 0x000000ffffc27224 */ /* 0x000fe400078e00a8 */
[----:B------:R-:W-:Y:S01]  /*13c60*/  FADD.FTZ R181, R198, R181 ;  /* 0x000000b5c6b57221 */ /* 0x000fe20000010000 */
[----:B------:R-:W3:Y:S01]  /*13c70*/  MUFU.EX2 R201, R207 ;  /* 0x000000cf00c97308 */ /* 0x000ee20000000800 */
[----:B-1----:R-:W-:Y:S01]  /*13c80*/  F2FP.BF16.F32.PACK_AB R166, R180, R177 ;  /* 0x000000b1b4a6723e */ /* 0x002fe200000010ff */
[----:B------:R-:W-:Y:S01]  /*13c90*/  FADD.FTZ R173, R173, R172 ;  /* 0x000000acadad7221 */ /* 0x000fe20000010000 */
[----:B------:R-:W-:Y:S01]  /*13ca0*/  FADD.FTZ R182, R182, R181 ;  /* 0x000000b5b6b67221 */ /* 0x000fe20000010000 */
[----:B------:R-:W-:-:S02]  /*13cb0*/  IMAD.MOV.U32 R198, RZ, RZ, R18 ;  /* 0x000000ffffc67224 */ /* 0x000fc400078e0012 */
[----:B------:R-:W-:Y:S02]  /*13cc0*/  FADD.FTZ R173, R176, R173 ;  /* 0x000000adb0ad7221 */ /* 0x000fe40000010000 */
[----:B------:R-:W-:Y:S01]  /*13cd0*/  MUFU.EX2 R204, R204 ;  /* 0x000000cc00cc7308 */ /* 0x000fe20000000800 */
[----:B--2---:R-:W-:Y:S01]  /*13ce0*/  FADD.FTZ R182, R183, R182 ;  /* 0x000000b6b7b67221 */ /* 0x004fe20000010000 */
[----:B------:R-:W-:-:S04]  /*13cf0*/  FADD.FTZ R178, R178, R173 ;  /* 0x000000adb2b27221 */ /* 0x000fc80000010000 */
[----:B------:R-:W-:Y:S02]  /*13d00*/  FADD.FTZ R177, R177, R178 ;  /* 0x000000b2b1b17221 */ /* 0x000fe40000010000 */
[----:B------:R3:W1:Y:S02]  /*13d10*/  MUFU.EX2 R179, R165 ;  /* 0x000000a500b37308 */ /* 0x0006640000000800 */
[C---:B---3--:R-:W-:Y:S01]  /*13d20*/  F2FP.BF16.F32.PACK_AB R165, R201.reuse, R183 ;  /* 0x000000b7c9a5723e */ /* 0x048fe200000010ff */
[----:B------:R-:W-:Y:S01]  /*13d30*/  FADD.FTZ R201, R201, R182 ;  /* 0x000000b6c9c97221 */ /* 0x000fe20000010000 */
[----:B-1----:R-:W-:-:S03]  /*13d40*/  F2FP.BF16.F32.PACK_AB R167, R179, R204 ;  /* 0x000000ccb3a7723e */ /* 0x002fc600000010ff */
[----:B------:R-:W-:Y:S02]  /*13d50*/  FADD.FTZ R204, R204, R201 ;  /* 0x000000c9cccc7221 */ /* 0x000fe40000010000 */
        /* <DEDUP_REMOVED lines=15> */
[----:B------:R-:W-:Y:S01]  /*13e50*/  FADD.FTZ R15, R179, R204 ;  /* 0x000000ccb30f7221 */ /* 0x000fe20000010000 */
[----:B------:R-:W-:Y:S02]  /*13e60*/  WARPGROUP.DEPBAR.LE gsb0, 0x0 ;  /* 0x00008000000079c5 */ /* 0x000fe40000010000 */
[----:B------:R-:W-:-:S15]  /*13e70*/  WARPGROUP.ARRIVE ;  /* 0x00000000000079c5 */ /* 0x000fde0000000000 */
[----:B------:R-:W-:-:S06]  /*13e80*/  NOP ;  /* 0x0000000000007918 */ /* 0x000fcc0000000000 */
        /* <DEDUP_REMOVED lines=20> */
.L_x_5693:
[----:B------:R-:W-:Y:S05]  /*13fd0*/  BSYNC B0 ;  /* 0x0000000000007941 */ /* 0x000fea0003800000 */
.L_x_5692:
[----:B------:R-:W1:Y:S01]  /*13fe0*/  SHFL.BFLY PT, R3, R14, 0x2, 0x1f ;  /* 0x0c401f000e037f89 */ /* 0x000e6200000e0000 */
[----:B------:R-:W-:Y:S02]  /*13ff0*/  IMAD.MOV R6, RZ, RZ, -R203 ;  /* 0x000000ffff067224 */ /* 0x000fe400078e0acb */
[----:B------:R-:W-:Y:S01]  /*14000*/  VIADD R171, R18, 0x1 ;  /* 0x0000000112ab7836 */ /* 0x000fe20000000000 */
[----:B------:R-:W2:Y:S01]  /*14010*/  SHFL.BFLY PT, R0, R15, 0x2, 0x1f ;  /* 0x0c401f000f007f89 */ /* 0x000ea200000e0000 */
[----:B------:R-:W-:Y:S01]  /*14020*/  IMAD.MOV.U32 R21, RZ, RZ, -0x800000 ;  /* 0xff800000ff157424 */ /* 0x000fe200078e00ff */
[----:B------:R-:W-:Y:S08]  /*14030*/  BAR.ARV 0x8, 0x100 ;  /* 0x0204000000007b1d */ /* 0x000ff00000002000 */
[----:B------:R-:W-:Y:S01]  /*14040*/  BAR.SYNC.DEFER_BLOCKING 0xf, 0x100 ;  /* 0x03c4000000007b1d */ /* 0x000fe20000010000 */
[----:B------:R-:W-:Y:S01]  /*14050*/  ISETP.NE.AND P0, PT, R189, R6, PT ;  /* 0x00000006bd00720c */ /* 0x000fe20003f05270 */
[----:B------:R-:W-:Y:S01]  /*14060*/  IMAD.MOV.U32 R20, RZ, RZ, -0x800000 ;  /* 0xff800000ff147424 */ /* 0x000fe200078e00ff */
[----:B------:R-:W-:Y:S01]  /*14070*/  ISETP.NE.AND P1, PT, R171, 0x2, PT ;  /* 0x00000002ab00780c */ /* 0x000fe20003f25270 */
[----:B------:R-:W-:-:S03]  /*14080*/  VIADD R226, R226, 0x1 ;  /* 0x00000001e2e27836 */ /* 0x000fc60000000000 */
[----:B------:R-:W-:Y:S01]  /*14090*/  SEL R6, RZ, 0x1, P1 ;  /* 0x00000001ff067807 */ /* 0x000fe20000800000 */
[----:B-1----:R-:W-:-:S03]  /*140a0*/  FADD.FTZ R4, R3, R14 ;  /* 0x0000000e03047221 */ /* 0x002fc60000010000 */
[----:B------:R-:W-:Y:S01]  /*140b0*/  LOP3.LUT R19, R19, R6, RZ, 0x3c, !PT ;  /* 0x0000000613137212 */ /* 0x000fe200078e3cff */
[----:B--2---:R-:W-:Y:S01]  /*140c0*/  FADD.FTZ R5, R0, R15 ;  /* 0x0000000f00057221 */ /* 0x004fe20000010000 */
[----:B------:R-:W1:Y:S04]  /*140d0*/  SHFL.BFLY PT, R3, R4, 0x1, 0x1f ;  /* 0x0c201f0004037f89 */ /* 0x000e6800000e0000 */
[----:B------:R-:W2:Y:S01]  /*140e0*/  SHFL.BFLY PT, R0, R5, 0x1, 0x1f ;  /* 0x0c201f0005007f89 */ /* 0x000ea200000e0000 */
[----:B-1----:R-:W-:Y:S01]  /*140f0*/  FADD.FTZ R7, R4, R3 ;  /* 0x0000000304077221 */ /* 0x002fe20000010000 */
[----:B------:R-:W-:Y:S02]  /*14100*/  IMAD.MOV.U32 R3, RZ, RZ, RZ ;  /* 0x000000ffff037224 */ /* 0x000fe400078e00ff */
[----:B------:R-:W-:-:S02]  /*14110*/  IMAD.MOV.U32 R4, RZ, RZ, RZ ;  /* 0x000000ffff047224 */ /* 0x000fc400078e00ff */
[----:B--2---:R-:W-:Y:S01]  /*14120*/  FADD.FTZ R0, R5, R0 ;  /* 0x0000000005007221 */ /* 0x004fe20000010000 */
[----:B------:R-:W-:Y:S01]  /*14130*/  FSETP.NE.FTZ.AND P2, PT, R7, RZ, PT ;  /* 0x000000ff0700720b */ /* 0x000fe20003f55000 */
[----:B------:R-:W-:-:S03]  /*14140*/  @!P0 IMAD R5, R18, 0x40, R190 ;  /* 0x0000004012058824 */ /* 0x000fc600078e02be */
[----:B------:R-:W-:Y:S01]  /*14150*/  FSETP.NE.FTZ.AND P3, PT, R0, RZ, PT ;  /* 0x000000ff0000720b */ /* 0x000fe20003f75000 */
[----:B------:R-:W-:-:S08]  /*14160*/  @!P0 IMAD R5, R5, 0x4, R2 ;  /* 0x0000000405058824 */ /* 0x000fd000078e0202 */
[----:B------:R-:W0:Y:S01]  /*14170*/  @P2 MUFU.RCP R3, R7 ;  /* 0x0000000700032308 */ /* 0x000e220000001000 */
[----:B------:R-:W-:-:S03]  /*14180*/  @P2 FMUL.FTZ R18, R169, 0.69314718246459960938 ;  /* 0x3f317218a9122820 */ /* 0x000fc60000410000 */
[----:B------:R-:W-:-:S04]  /*14190*/  @P3 FMUL.FTZ R169, R169, 0.69314718246459960938 ;  /* 0x3f317218a9a93820 */ /* 0x000fc80000410000 */
[----:B------:R-:W1:Y:S08]  /*141a0*/  @P3 MUFU.RCP R4, R0 ;  /* 0x0000000000043308 */ /* 0x000e700000001000 */
[----:B------:R-:W2:Y:S01]  /*141b0*/  @P2 MUFU.LG2 R2, R7 ;  /* 0x0000000700022308 */ /* 0x000ea20000000c00 */
[-C--:B0-----:R-:W-:Y:S01]  /*141c0*/  FMUL.FTZ R172, R32, R3.reuse ;  /* 0x0000000320ac7220 */ /* 0x081fe20000410000 */
[----:B------:R0:W-:Y:S01]  /*141d0*/  @!P0 STS [R5+0x38400], R3 ;  /* 0x0384000305008388 */ /* 0x0001e20000000800 */
[-C--:B------:R-:W-:Y:S01]  /*141e0*/  FMUL.FTZ R166, R33, R3.reuse ;  /* 0x0000000321a67220 */ /* 0x080fe20000410000 */
[-C--:B------:R-:W-:Y:S01]  /*141f0*/  FMUL.FTZ R24, R24, R3.reuse ;  /* 0x0000000318187220 */ /* 0x080fe20000410000 */
[-C--:B------:R-:W-:Y:S01]  /*14200*/  FMUL.FTZ R25, R25, R3.reuse ;  /* 0x0000000319197220 */ /* 0x080fe20000410000 */
[-C--:B------:R-:W-:Y:S01]  /*14210*/  FMUL.FTZ R28, R28, R3.reuse ;  /* 0x000000031c1c7220 */ /* 0x080fe20000410000 */
[-C--:B------:R-:W-:Y:S01]  /*14220*/  FMUL.FTZ R29, R29, R3.reuse ;  /* 0x000000031d1d7220 */ /* 0x080fe20000410000 */
[----:B------:R-:W3:Y:S01]  /*14230*/  @P3 MUFU.LG2 R32, R0 ;  /* 0x0000000000203308 */ /* 0x000ee20000000c00 */
        /* <DEDUP_REMOVED lines=65> */
[----:B------:R-:W-:Y:S01]  /*14650*/  FMUL.FTZ R13, R66, R4 ;  /* 0x00000004420d7220 */ /* 0x000fe20000410000 */
[----:B------:R-:W-:Y:S01]  /*14660*/  @P2 FFMA.FTZ R21, R18, R168, R33 ;  /* 0x000000a812152223 */ /* 0x000fe20000010021 */
[----:B------:R-:W-:Y:S01]  /*14670*/  PLOP3.LUT P0, PT, PT, PT, PT, 0x8, 0x0 ;  /* 0x000000000000781c */ /* 0x000fe20003f0e170 */
[-C--:B------:R-:W-:Y:S01]  /*14680*/  FMUL.FTZ R26, R26, R4.reuse ;  /* 0x000000041a1a7220 */ /* 0x080fe20000410000 */
[-C--:B------:R-:W-:Y:S01]  /*14690*/  FMUL.FTZ R27, R30, R4.reuse ;  /* 0x000000041e1b7220 */ /* 0x080fe20000410000 */
[-C--:B------:R-:W-:Y:S01]  /*146a0*/  FMUL.FTZ R31, R31, R4.reuse ;  /* 0x000000041f1f7220 */ /* 0x080fe20000410000 */
[-C--:B0-----:R-:W-:Y:S01]  /*146b0*/  FMUL.FTZ R3, R34, R4.reuse ;  /* 0x0000000422037220 */ /* 0x081fe20000410000 */
        /* <DEDUP_REMOVED lines=58> */
.L_x_5627:
[----:B------:R-:W-:Y:S05]  /*14a60*/  BSYNC B7 ;  /* 0x0000000000077941 */ /* 0x000fea0003800000 */
.L_x_5625:
        /* <DEDUP_REMOVED lines=9> */
[----:B------:R-:W2:Y:S01]  /*14b00*/  LDL R4, [R1+0xc] ;  /* 0x00000c0001047983 */ /* 0x000ea20000100800 */
[----:B------:R-:W-:Y:S01]  /*14b10*/  F2FP.BF16.F32.PACK_AB R24, R25, R24 ;  /* 0x000000181918723e */ /* 0x000fe200000010ff */
[----:B------:R-:W-:Y:S01]  /*14b20*/  ULDC.64 UR4, c[0x0][0xd00] ;  /* 0x0003400000047ab9 */ /* 0x000fe20000000a00 */
[----:B------:R-:W-:Y:S01]  /*14b30*/  F2FP.BF16.F32.PACK_AB R25, R0, R26 ;  /* 0x0000001a0019723e */ /* 0x000fe200000010ff */
[----:B------:R-:W3:Y:S01]  /*14b40*/  S2R R41, SR_SWINHI ;  /* 0x0000000000297919 */ /* 0x000ee20000002f00 */
        /* <DEDUP_REMOVED lines=16> */
[----:B------:R-:W-:Y:S02]  /*14c50*/  MOV R36, R2 ;  /* 0x0000000200247202 */ /* 0x000fe40000000f00 */
[----:B---3--:R-:W-:Y:S02]  /*14c60*/  MOV R37, R41 ;  /* 0x0000002900257202 */ /* 0x008fe40000000f00 */
        /* <DEDUP_REMOVED lines=25> */
[----:B------:R-:W-:Y:S01]  /*14e00*/  F2FP.BF16.F32.PACK_AB R147, R151, R150 ;  /* 0x000000969793723e */ /* 0x000fe200000010ff */
[----:B------:R-:W-:Y:S01]  /*14e10*/  BAR.SYNC.DEFER_BLOCKING 0x1, 0x100 ;  /* 0x0044000000007b1d */ /* 0x000fe20000010000 */
[----:B--2---:R-:W-:-:S03]  /*14e20*/  IMAD.WIDE R40, R4, 0x2, R36 ;  /* 0x0000000204287825 */ /* 0x004fc600078e0224 */
[C---:B------:R-:W-:Y:S02]  /*14e30*/  LOP3.LUT R45, R40.reuse, 0x380, RZ, 0xc0, !PT ;  /* 0x00000380282d7812 */ /* 0x040fe400078ec0ff */
[C---:B------:R-:W-:Y:S02]  /*14e40*/  IADD3 R0, P1, R40.reuse, 0x20, RZ ;  /* 0x0000002028007810 */ /* 0x040fe40007f3e0ff */
[----:B------:R-:W-:Y:S02]  /*14e50*/  SHF.R.U64 R45, R45, 0x3, RZ ;  /* 0x000000032d2d7819 */ /* 0x000fe400000012ff */
[C---:B------:R-:W-:Y:S02]  /*14e60*/  IADD3 R28, P4, R40.reuse, 0x60, RZ ;  /* 0x00000060281c7810 */ /* 0x040fe40007f9e0ff */
[----:B------:R-:W-:Y:S01]  /*14e70*/  LOP3.LUT R44, R45, R40, RZ, 0x3c, !PT ;  /* 0x000000282d2c7212 */ /* 0x000fe200078e3cff */
[--C-:B------:R-:W-:Y:S01]  /*14e80*/  IMAD.MOV.U32 R45, RZ, RZ, R41.reuse ;  /* 0x000000ffff2d7224 */ /* 0x100fe200078e0029 */
[----:B------:R-:W-:Y:S01]  /*14e90*/  IADD3 R4, P0, R40, 0x40, RZ ;  /* 0x0000004028047810 */ /* 0x000fe20007f1e0ff */
[----:B------:R-:W-:Y:S01]  /*14ea0*/  IMAD.X R29, RZ, RZ, R41, P4 ;  /* 0x000000ffff1d7224 */ /* 0x000fe200020e0629 */
[----:B------:R-:W-:-:S02]  /*14eb0*/  LOP3.LUT R169, R0, 0x380, RZ, 0xc0, !PT ;  /* 0x0000038000a97812 */ /* 0x000fc400078ec0ff */
[----:B------:R-:W-:Y:S02]  /*14ec0*/  LOP3.LUT R173, R28, 0x380, RZ, 0xc0, !PT ;  /* 0x000003801cad7812 */ /* 0x000fe400078ec0ff */
[----:B------:R-:W-:Y:S02]  /*14ed0*/  MOV R44, R44 ;  /* 0x0000002c002c7202 */ /* 0x000fe40000000f00 */
[----:B------:R-:W-:Y:S02]  /*14ee0*/  LOP3.LUT R171, R4, 0x380, RZ, 0xc0, !PT ;  /* 0x0000038004ab7812 */ /* 0x000fe400078ec0ff */
[----:B------:R-:W-:Y:S01]  /*14ef0*/  SHF.R.U64 R169, R169, 0x3, RZ ;  /* 0x00000003a9a97819 */ /* 0x000fe200000012ff */
[----:B------:R2:W-:Y:S01]  /*14f00*/  STSM.16.M88.4 [R44], R24 ;  /* 0x000000182c007844 */ /* 0x0005e20000000200 */
[----:B-----5:R-:W-:Y:S02]  /*14f10*/  IADD3 R30, P3, R40, 0x2000, RZ ;  /* 0x00002000281e7810 */ /* 0x020fe40007f7e0ff */
[----:B------:R-:W-:-:S02]  /*14f20*/  SHF.R.U64 R173, R173, 0x3, RZ ;  /* 0x00000003adad7819 */ /* 0x000fc400000012ff */
[C---:B-1----:R-:W-:Y:S01]  /*14f30*/  IADD3 R32, P5, R40.reuse, 0x2040, RZ ;  /* 0x0000204028207810 */ /* 0x042fe20007fbe0ff */
[--C-:B------:R-:W-:Y:S01]  /*14f40*/  IMAD.X R31, RZ, RZ, R41.reuse, P3 ;  /* 0x000000ffff1f7224 */ /* 0x100fe200018e0629 */
[----:B------:R-:W-:Y:S02]  /*14f50*/  SHF.R.U64 R171, R171, 0x3, RZ ;  /* 0x00000003abab7819 */ /* 0x000fe400000012ff */
[----:B------:R-:W-:Y:S01]  /*14f60*/  IADD3 R48, P6, R40, 0x2020, RZ ;  /* 0x0000202028307810 */ /* 0x000fe20007fde0ff */
[--C-:B------:R-:W-:Y:S01]  /*14f70*/  IMAD.X R53, RZ, RZ, R41.reuse, P5 ;  /* 0x000000ffff357224 */ /* 0x100fe200028e0629 */
[----:B------:R-:W-:Y:S02]  /*14f80*/  LOP3.LUT R28, R173, R28, RZ, 0x3c, !PT ;  /* 0x0000001cad1c7212 */ /* 0x000fe400078e3cff */
[----:B------:R-:W-:Y:S01]  /*14f90*/  LOP3.LUT R173, R32, 0x380, RZ, 0xc0, !PT ;  /* 0x0000038020ad7812 */ /* 0x000fe200078ec0ff */
[--C-:B------:R-:W-:Y:S01]  /*14fa0*/  IMAD.X R49, RZ, RZ, R41.reuse, P6 ;  /* 0x000000ffff317224 */ /* 0x100fe200030e0629 */
[----:B------:R-:W-:Y:S01]  /*14fb0*/  IADD3 R68, P4, R40, 0x4040, RZ ;  /* 0x0000404028447810 */ /* 0x000fe20007f9e0ff */
[--C-:B--2---:R-:W-:Y:S01]  /*14fc0*/  IMAD.X R25, RZ, RZ, R41.reuse, P1 ;  /* 0x000000ffff197224 */ /* 0x104fe200008e0629 */
[----:B------:R-:W-:Y:S01]  /*14fd0*/  LOP3.LUT R24, R169, R0, RZ, 0x3c, !PT ;  /* 0x00000000a9187212 */ /* 0x000fe200078e3cff */
[--C-:B------:R-:W-:Y:S01]  /*14fe0*/  IMAD.X R27, RZ, RZ, R41.reuse, P0 ;  /* 0x000000ffff1b7224 */ /* 0x100fe200000e0629 */
[----:B------:R-:W-:Y:S01]  /*14ff0*/  LOP3.LUT R169, R30, 0x380, RZ, 0xc0, !PT ;  /* 0x000003801ea97812 */ /* 0x000fe200078ec0ff */
[----:B------:R-:W-:Y:S01]  /*15000*/  IMAD.X R69, RZ, RZ, R41, P4 ;  /* 0x000000ffff457224 */ /* 0x000fe200020e0629 */
[----:B------:R-:W-:-:S02]  /*15010*/  LOP3.LUT R26, R171, R4, RZ, 0x3c, !PT ;  /* 0x00000004ab1a7212 */ /* 0x000fc400078e3cff */
[----:B------:R-:W-:Y:S02]  /*15020*/  LOP3.LUT R171, R48, 0x380, RZ, 0xc0, !PT ;  /* 0x0000038030ab7812 */ /* 0x000fe400078ec0ff */
[----:B------:R-:W-:Y:S02]  /*15030*/  SHF.R.U64 R169, R169, 0x3, RZ ;  /* 0x00000003a9a97819 */ /* 0x000fe400000012ff */
[C---:B------:R-:W-:Y:S02]  /*15040*/  IADD3 R60, P1, R40.reuse, 0x4000, RZ ;  /* 0x00004000283c7810 */ /* 0x040fe40007f3e0ff */
[----:B------:R-:W-:Y:S02]  /*15050*/  SHF.R.U64 R173, R173, 0x3, RZ ;  /* 0x00000003adad7819 */ /* 0x000fe400000012ff */
[----:B------:R-:W-:Y:S01]  /*15060*/  SHF.R.U64 R171, R171, 0x3, RZ ;  /* 0x00000003abab7819 */ /* 0x000fe200000012ff */
[----:B------:R-:W-:Y:S01]  /*15070*/  IMAD.X R61, RZ, RZ, R41, P1 ;  /* 0x000000ffff3d7224 */ /* 0x000fe200008e0629 */
[----:B------:R-:W-:-:S02]  /*15080*/  IADD3 R64, P0, R40, 0x4020, RZ ;  /* 0x0000402028407810 */ /* 0x000fc40007f1e0ff */
[----:B------:R-:W-:Y:S02]  /*15090*/  LOP3.LUT R30, R169, R30, RZ, 0x3c, !PT ;  /* 0x0000001ea91e7212 */ /* 0x000fe400078e3cff */
[----:B------:R-:W-:Y:S01]  /*150a0*/  IADD3 R56, P2, R40, 0x2060, RZ ;  /* 0x0000206028387810 */ /* 0x000fe20007f5e0ff */
[--C-:B------:R-:W-:Y:S01]  /*150b0*/  IMAD.X R65, RZ, RZ, R41.reuse, P0 ;  /* 0x000000ffff417224 */ /* 0x100fe200000e0629 */
[----:B------:R-:W-:Y:S02]  /*150c0*/  LOP3.LUT R52, R173, R32, RZ, 0x3c, !PT ;  /* 0x00000020ad347212 */ /* 0x000fe400078e3cff */
[----:B------:R-:W-:Y:S01]  /*150d0*/  LOP3.LUT R169, R60, 0x380, RZ, 0xc0, !PT ;  /* 0x000003803ca97812 */ /* 0x000fe200078ec0ff */
[----:B------:R-:W-:Y:S01]  /*150e0*/  IMAD.X R57, RZ, RZ, R41, P2 ;  /* 0x000000ffff397224 */ /* 0x000fe200010e0629 */
[----:B------:R-:W-:Y:S02]  /*150f0*/  LOP3.LUT R48, R171, R48, RZ, 0x3c, !PT ;  /* 0x00000030ab307212 */ /* 0x000fe400078e3cff */
[----:B------:R-:W-:-:S02]  /*15100*/  LOP3.LUT R173, R68, 0x380, RZ, 0xc0, !PT ;  /* 0x0000038044ad7812 */ /* 0x000fc400078ec0ff */
[----:B------:R-:W-:Y:S02]  /*15110*/  LOP3.LUT R171, R64, 0x380, RZ, 0xc0, !PT ;  /* 0x0000038040ab7812 */ /* 0x000fe400078ec0ff */
[----:B------:R-:W-:Y:S02]  /*15120*/  SHF.R.U64 R169, R169, 0x3, RZ ;  /* 0x00000003a9a97819 */ /* 0x000fe400000012ff */
[----:B------:R-:W-:Y:S02]  /*15130*/  IADD3 R44, P6, R40, 0x6000, RZ ;  /* 0x00006000282c7810 */ /* 0x000fe40007fde0ff */
[----:B------:R-:W-:Y:S02]  /*15140*/  LOP3.LUT R175, R56, 0x380, RZ, 0xc0, !PT ;  /* 0x0000038038af7812 */ /* 0x000fe400078ec0ff */
[----:B------:R-:W-:Y:S01]  /*15150*/  SHF.R.U64 R173, R173, 0x3, RZ ;  /* 0x00000003adad7819 */ /* 0x000fe200000012ff */
[----:B------:R-:W-:Y:S01]  /*15160*/  IMAD.X R115, RZ, RZ, R41, P6 ;  /* 0x000000ffff737224 */ /* 0x000fe200030e0629 */
[----:B------:R-:W-:-:S02]  /*15170*/  IADD3 R168, P2, R40, 0x6040, RZ ;  /* 0x0000604028a87810 */ /* 0x000fc40007f5e0ff */
[----:B------:R-:W-:Y:S02]  /*15180*/  SHF.R.U64 R171, R171, 0x3, RZ ;  /* 0x00000003abab7819 */ /* 0x000fe400000012ff */
[----:B------:R-:W-:Y:S01]  /*15190*/  IADD3 R70, P5, R40, 0x6020, RZ ;  /* 0x0000602028467810 */ /* 0x000fe20007fbe0ff */
[--C-:B------:R-:W-:Y:S01]  /*151a0*/  IMAD.X R45, RZ, RZ, R41.reuse, P2 ;  /* 0x000000ffff2d7224 */ /* 0x100fe200010e0629 */
[----:B------:R-:W-:Y:S02]  /*151b0*/  LOP3.LUT R60, R169, R60, RZ, 0x3c, !PT ;  /* 0x0000003ca93c7212 */ /* 0x000fe400078e3cff */
[----:B------:R-:W-:Y:S01]  /*151c0*/  SHF.R.U64 R175, R175, 0x3, RZ ;  /* 0x00000003afaf7819 */ /* 0x000fe200000012ff */
[----:B------:R-:W-:Y:S01]  /*151d0*/  IMAD.X R119, RZ, RZ, R41, P5 ;  /* 0x000000ffff777224 */ /* 0x000fe200028e0629 */
[----:B------:R-:W-:Y:S02]  /*151e0*/  LOP3.LUT R68, R173, R68, RZ, 0x3c, !PT ;  /* 0x00000044ad447212 */ /* 0x000fe400078e3cff */
[----:B------:R-:W-:-:S02]  /*151f0*/  LOP3.LUT R169, R44, 0x380, RZ, 0xc0, !PT ;  /* 0x000003802ca97812 */ /* 0x000fc400078ec0ff */
[----:B------:R-:W-:Y:S02]  /*15200*/  IADD3 R72, P3, R40, 0x4060, RZ ;  /* 0x0000406028487810 */ /* 0x000fe40007f7e0ff */
[----:B------:R-:W-:Y:S02]  /*15210*/  LOP3.LUT R64, R171, R64, RZ, 0x3c, !PT ;  /* 0x00000040ab407212 */ /* 0x000fe400078e3cff */
[----:B------:R-:W-:Y:S01]  /*15220*/  LOP3.LUT R173, R168, 0x380, RZ, 0xc0, !PT ;  /* 0x00000380a8ad7812 */ /* 0x000fe200078ec0ff */
[----:B------:R-:W-:Y:S01]  /*15230*/  IMAD.X R73, RZ, RZ, R41, P3 ;  /* 0x000000ffff497224 */ /* 0x000fe200018e0629 */
[----:B------:R-:W-:Y:S02]  /*15240*/  LOP3.LUT R171, R70, 0x380, RZ, 0xc0, !PT ;  /* 0x0000038046ab7812 */ /* 0x000fe400078ec0ff */
[----:B------:R-:W-:Y:S02]  /*15250*/  LOP3.LUT R56, R175, R56, RZ, 0x3c, !PT ;  /* 0x00000038af387212 */ /* 0x000fe400078e3cff */
[----:B------:R-:W-:-:S02]  /*15260*/  SHF.R.U64 R169, R169, 0x3, RZ ;  /* 0x00000003a9a97819 */ /* 0x000fc400000012ff */
[----:B------:R-:W-:Y:S02]  /*15270*/  LOP3.LUT R175, R72, 0x380, RZ, 0xc0, !PT ;  /* 0x0000038048af7812 */ /* 0x000fe400078ec0ff */
[----:B------:R-:W-:Y:S02]  /*15280*/  SHF.R.U64 R173, R173, 0x3, RZ ;  /* 0x00000003adad7819 */ /* 0x000fe400000012ff */
[----:B------:R-:W-:Y:S02]  /*15290*/  SHF.R.U64 R171, R171, 0x3, RZ ;  /* 0x00000003abab7819 */ /* 0x000fe400000012ff */
[----:B------:R-:W-:Y:S02]  /*152a0*/  LOP3.LUT R114, R169, R44, RZ, 0x3c, !PT ;  /* 0x0000002ca9727212 */ /* 0x000fe400078e3cff */
[----:B------:R-:W-:Y:S02]  /*152b0*/  SHF.R.U64 R175, R175, 0x3, RZ ;  /* 0x00000003afaf7819 */ /* 0x000fe400000012ff */
[----:B------:R-:W-:-:S02]  /*152c0*/  LOP3.LUT R44, R173, R168, RZ, 0x3c, !PT ;  /* 0x000000a8ad2c7212 */ /* 0x000fc400078e3cff */
[----:B------:R-:W-:Y:S02]  /*152d0*/  IADD3 R40, P1, R40, 0x6060, RZ ;  /* 0x0000606028287810 */ /* 0x000fe40007f3e0ff */
[----:B------:R-:W-:Y:S02]  /*152e0*/  LOP3.LUT R118, R171, R70, RZ, 0x3c, !PT ;  /* 0x00000046ab767212 */ /* 0x000fe400078e3cff */
[----:B------:R-:W-:Y:S01]  /*152f0*/  MOV R168, R24 ;  /* 0x0000001800a87202 */ /* 0x000fe20000000f00 */
[----:B------:R-:W-:Y:S01]  /*15300*/  IMAD.X R41, RZ, RZ, R41, P1 ;  /* 0x000000ffff297224 */ /* 0x000fe200008e0629 */
[----:B------:R-:W-:Y:S02]  /*15310*/  MOV R169, R26 ;  /* 0x0000001a00a97202 */ /* 0x000fe40000000f00 */
[----:B------:R-:W-:Y:S02]  /*15320*/  MOV R32, R28 ;  /* 0x0000001c00207202 */ /* 0x000fe40000000f00 */
[----:B------:R-:W-:-:S02]  /*15330*/  MOV R70, R30 ;  /* 0x0000001e00467202 */ /* 0x000fc40000000f00 */
[----:B------:R-:W-:Y:S02]  /*15340*/  F2FP.BF16.F32.PACK_AB R24, R166, R172 ;  /* 0x000000aca618723e */ /* 0x000fe400000010ff */
[----:B------:R-:W-:Y:S02]  /*15350*/  F2FP.BF16.F32.PACK_AB R25, R5, R3 ;  /* 0x000000030519723e */ /* 0x000fe400000010ff */
[----:B------:R-:W-:Y:S02]  /*15360*/  F2FP.BF16.F32.PACK_AB R26, R164, R167 ;  /* 0x000000a7a41a723e */ /* 0x000fe400000010ff */
[----:B------:R-:W-:Y:S02]  /*15370*/  F2FP.BF16.F32.PACK_AB R27, R39, R38 ;  /* 0x00000026271b723e */ /* 0x000fe400000010ff */
[----:B------:R-:W-:Y:S02]  /*15380*/  F2FP.BF16.F32.PACK_AB R28, R162, R165 ;  /* 0x000000a5a21c723e */ /* 0x000fe400000010ff */
[----:B------:R-:W-:Y:S01]  /*15390*/  F2FP.BF16.F32.PACK_AB R29, R43, R42 ;  /* 0x0000002a2b1d723e */ /* 0x000fe200000010ff */
[----:B------:R1:W-:Y:S01]  /*153a0*/  STSM.16.M88.4 [R168], R24 ;  /* 0x00000018a8007844 */ /* 0x0003e20000000200 */
[----:B------:R-:W-:-:S02]  /*153b0*/  F2FP.BF16.F32.PACK_AB R30, R160, R163 ;  /* 0x000000a3a01e723e */ /* 0x000fc400000010ff */
[----:B------:R-:W-:Y:S02]  /*153c0*/  F2FP.BF16.F32.PACK_AB R31, R47, R46 ;  /* 0x0000002e2f1f723e */ /* 0x000fe400000010ff */
[----:B------:R-:W-:Y:S02]  /*153d0*/  LOP3.LUT R72, R175, R72, RZ, 0x3c, !PT ;  /* 0x00000048af487212 */ /* 0x000fe400078e3cff */
[----:B------:R-:W-:Y:S01]  /*153e0*/  LOP3.LUT R175, R40, 0x380, RZ, 0xc0, !PT ;  /* 0x0000038028af7812 */ /* 0x000fe200078ec0ff */
[----:B------:R2:W-:Y:S01]  /*153f0*/  STSM.16.M88.4 [R169], R28 ;  /* 0x0000001ca9007844 */ /* 0x0005e20000000200 */
[----:B------:R-:W-:Y:S02]  /*15400*/  F2FP.BF16.F32.PACK_AB R4, R158, R161 ;  /* 0x000000a19e04723e */ /* 0x000fe400000010ff */
[----:B------:R-:W-:Y:S02]  /*15410*/  F2FP.BF16.F32.PACK_AB R5, R51, R50 ;  /* 0x000000323305723e */ /* 0x000fe400000010ff */
[----:B------:R-:W-:-:S02]  /*15420*/  MOV R48, R48 ;  /* 0x0000003000307202 */ /* 0x000fc40000000f00 */
[----:B------:R-:W-:Y:S01]  /*15430*/  MOV R52, R52 ;  /* 0x0000003400347202 */ /* 0x000fe20000000f00 */
[----:B------:R3:W-:Y:S01]  /*15440*/  STSM.16.M88.4 [R32], R4 ;  /* 0x0000000420007844 */ /* 0x0007e20000000200 */
[----:B-1----:R-:W-:Y:S02]  /*15450*/  F2FP.BF16.F32.PACK_AB R24, R152, R153 ;  /* 0x000000999818723e */ /* 0x002fe400000010ff */
[----:B------:R-:W-:Y:S01]  /*15460*/  F2FP.BF16.F32.PACK_AB R25, R75, R74 ;  /* 0x0000004a4b19723e */ /* 0x000fe200000010ff */
[----:B------:R-:W-:Y:S01]  /*15470*/  STSM.16.M88.4 [R70], R8 ;  /* 0x0000000846007844 */ /* 0x000fe20000000200 */
[----:B------:R-:W-:Y:S02]  /*15480*/  F2FP.BF16.F32.PACK_AB R26, R77, R76 ;  /* 0x0000004c4d1a723e */ /* 0x000fe400000010ff */
[----:B------:R-:W-:Y:S01]  /*15490*/  F2FP.BF16.F32.PACK_AB R27, R79, R78 ;  /* 0x0000004e4f1b723e */ /* 0x000fe200000010ff */
[----:B------:R-:W-:Y:S01]  /*154a0*/  STSM.16.M88.4 [R48], R12 ;  /* 0x0000000c30007844 */ /* 0x000fe20000000200 */
[----:B------:R-:W-:-:S02]  /*154b0*/  SHF.R.U64 R175, R175, 0x3, RZ ;  /* 0x00000003afaf7819 */ /* 0x000fc400000012ff */
[----:B------:R-:W-:Y:S01]  /*154c0*/  MOV R56, R56 ;  /* 0x0000003800387202 */ /* 0x000fe20000000f00 */
[----:B------:R-:W-:Y:S01]  /*154d0*/  STSM.16.M88.4 [R52], R24 ;  /* 0x0000001834007844 */ /* 0x000fe20000000200 */
[----:B--2---:R-:W-:Y:S02]  /*154e0*/  F2FP.BF16.F32.PACK_AB R28, R81, R80 ;  /* 0x00000050511c723e */ /* 0x004fe400000010ff */
[----:B------:R-:W-:Y:S01]  /*154f0*/  F2FP.BF16.F32.PACK_AB R29, R83, R82 ;  /* 0x00000052531d723e */ /* 0x000fe200000010ff */
[----:B---3--:R-:W-:Y:S01]  /*15500*/  IMAD.MOV.U32 R32, RZ, RZ, RZ ;  /* 0x000000ffff207224 */ /* 0x008fe200078e00ff */
[----:B------:R-:W-:Y:S02]  /*15510*/  F2FP.BF16.F32.PACK_AB R30, R85, R84 ;  /* 0x00000054551e723e */ /* 0x000fe400000010ff */
[----:B------:R-:W-:Y:S02]  /*15520*/  F2FP.BF16.F32.PACK_AB R31, R87, R86 ;  /* 0x00000056571f723e */ /* 0x000fe400000010ff */
[----:B------:R-:W-:-:S02]  /*15530*/  MOV R60, R60 ;  /* 0x0000003c003c7202 */ /* 0x000fc40000000f00 */
[----:B------:R-:W-:Y:S01]  /*15540*/  MOV R64, R64 ;  /* 0x0000004000407202 */ /* 0x000fe20000000f00 */
[----:B------:R-:W-:Y:S01]  /*15550*/  STSM.16.M88.4 [R56], R28 ;  /* 0x0000001c38007844 */ /* 0x000fe20000000200 */
[----:B------:R-:W-:Y:S02]  /*15560*/  MOV R68, R68 ;  /* 0x0000004400447202 */ /* 0x000fe40000000f00 */
[----:B------:R-:W-:Y:S01]  /*15570*/  MOV R0, R114 ;  /* 0x0000007200007202 */ /* 0x000fe20000000f00 */
[----:B------:R-:W-:Y:S01]  /*15580*/  STSM.16.M88.4 [R60], R88 ;  /* 0x000000583c007844 */ /* 0x000fe20000000200 */
[----:B------:R-:W-:Y:S02]  /*15590*/  LOP3.LUT R40, R175, R40, RZ, 0x3c, !PT ;  /* 0x00000028af287212 */ /* 0x000fe400078e3cff */
[----:B------:R-:W-:Y:S01]  /*155a0*/  MOV R72, R72 ;  /* 0x0000004800487202 */ /* 0x000fe20000000f00 */
[----:B------:R-:W-:Y:S01]  /*155b0*/  STSM.16.M88.4 [R64], R96 ;  /* 0x0000006040007844 */ /* 0x000fe20000000200 */
[----:B------:R-:W-:-:S02]  /*155c0*/  F2FP.BF16.F32.PACK_AB R114, R117, R116 ;  /* 0x000000747572723e */ /* 0x000fc400000010ff */
[----:B------:R-:W-:Y:S01]  /*155d0*/  F2FP.BF16.F32.PACK_AB R115, R66, R62 ;  /* 0x0000003e4273723e */ /* 0x000fe200000010ff */
[----:B------:R-:W-:Y:S01]  /*155e0*/  STSM.16.M88.4 [R68], R104 ;  /* 0x0000006844007844 */ /* 0x000fe20000000200 */
[----:B------:R-:W-:Y:S02]  /*155f0*/  ISETP.NE.U32.AND P0, PT, RZ, UR4, PT ;  /* 0x00000004ff007c0c */ /* 0x000fe4000bf05070 */
[----:B------:R-:W-:Y:S01]  /*15600*/  IADD3 R6, P1, R218, UR4, RZ ;  /* 0x00000004da067c10 */ /* 0x000fe2000ff3e0ff */
[----:B------:R-:W-:Y:S01]  /*15610*/  STSM.16.M88.4 [R72], R112 ;  /* 0x0000007048007844 */ /* 0x000fe20000000200 */
[----:B------:R-:W-:Y:S02]  /*15620*/  MOV R118, R118 ;  /* 0x0000007600767202 */ /* 0x000fe40000000f00 */
[----:B------:R-:W-:Y:S01]  /*15630*/  MOV R44, R44 ;  /* 0x0000002c002c7202 */ /* 0x000fe20000000f00 */
[----:B------:R1:W-:Y:S01]  /*15640*/  STSM.16.M88.4 [R0], R120 ;  /* 0x0000007800007844 */ /* 0x0003e20000000200 */
[----:B------:R-:W-:-:S02]  /*15650*/  MOV R40, R40 ;  /* 0x0000002800287202 */ /* 0x000fc40000000f00 */
[----:B------:R-:W-:Y:S01]  /*15660*/  ISETP.NE.AND.EX P0, PT, RZ, UR5, PT, P0 ;  /* 0x00000005ff007c0c */ /* 0x000fe2000bf05300 */
[----:B------:R-:W-:Y:S01]  /*15670*/  STSM.16.M88.4 [R118], R128 ;  /* 0x0000008076007844 */ /* 0x000fe20000000200 */
[----:B------:R-:W-:Y:S01]  /*15680*/  IADD3.X R7, R219, UR5, RZ, P1, !PT ;  /* 0x00000005db077c10 */ /* 0x000fe20008ffe4ff */
[----:B------:R-:W-:Y:S02]  /*15690*/  ULDC.64 UR4, c[0x0][0xd08] ;  /* 0x0003420000047ab9 */ /* 0x000fe40000000a00 */
[----:B------:R-:W-:Y:S01]  /*156a0*/  STSM.16.M88.4 [R44], R136 ;  /* 0x000000882c007844 */ /* 0x000fe20000000200 */
[----:B------:R-:W-:-:S03]  /*156b0*/  ISETP.NE.U32.AND P6, PT, RZ, UR4, PT ;  /* 0x00000004ff007c0c */ /* 0x000fc6000bfc5070 */
[----:B------:R2:W-:Y:S01]  /*156c0*/  STSM.16.M88.4 [R40], R144 ;  /* 0x0000009028007844 */ /* 0x0005e20000000200 */
[----:B------:R-:W-:Y:S01]  /*156d0*/  BAR.SYNC.DEFER_BLOCKING 0x1, 0x100 ;  /* 0x0044000000007b1d */ /* 0x000fe20000010000 */
        /* <DEDUP_REMOVED lines=59> */
.L_x_5707:
        /* <DEDUP_REMOVED lines=45> */
[----:B------:R-:W-:Y:S02]  /*15d60*/  IMAD.IADD R26, R216, 0x1, R195 ;  /* 0x00000001d81a7824 */ /* 0x000fe400078e02c3 */
        /* <DEDUP_REMOVED lines=8> */
[----:B------:R-:W-:Y:S02]  /*15df0*/  IMAD.IADD R31, R190, 0x1, R195 ;  /* 0x00000001be1f7824 */ /* 0x000fe400078e02c3 */
        /* <DEDUP_REMOVED lines=34> */
.L_x_5708:
        /* <DEDUP_REMOVED lines=32> */
[----:B------:R-:W-:Y:S01]  /*16220*/  IMAD.IADD R82, R195, 0x1, R32 ;  /* 0x00000001c3527824 */ /* 0x000fe200078e0220 */
        /* <DEDUP_REMOVED lines=32> */
[----:B------:R-:W-:Y:S01]  /*16430*/  IMAD.IADD R195, R229, 0x1, R195 ;  /* 0x00000001e5c37824 */ /* 0x000fe200078e02c3 */
        /* <DEDUP_REMOVED lines=38> */
[----:B------:R-:W-:Y:S02]  /*166a0*/  SHF.R.S32.HI R95, RZ, 0x1f, R222 ;  /* 0x0000001fff5f7819 */ /* 0x000fe400000114de */
[----:B------:R-:W-:Y:S02]  /*166b0*/  SHF.R.S32.HI R96, RZ, 0x1f, R223 ;  /* 0x0000001fff607819 */ /* 0x000fe400000114df */
[----:B------:R-:W-:Y:S02]  /*166c0*/  SHF.R.S32.HI R97, RZ, 0x1f, R224 ;  /* 0x0000001fff617819 */ /* 0x000fe400000114e0 */
[----:B------:R-:W-:Y:S01]  /*166d0*/  SHF.R.S32.HI R98, RZ, 0x1f, R225 ;  /* 0x0000001fff627819 */ /* 0x000fe200000114e1 */
[----:B-12---:R-:W-:Y:S06]  /*166e0*/  @P1 BRA `(.L_x_5710) ;  /* 0x00000000007c1947 */ /* 0x006fec0003800000 */
[-C--:B------:R-:W-:Y:S02]  /*166f0*/  ISETP.GE.AND P1, PT, R225, R88.reuse, PT ;  /* 0x00000058e100720c */ /* 0x080fe40003f26270 */
[-C--:B------:R-:W-:Y:S02]  /*16700*/  ISETP.GE.AND P0, PT, R193, R88.reuse, PT ;  /* 0x00000058c100720c */ /* 0x080fe40003f06270 */
[-C--:B------:R-:W-:Y:S02]  /*16710*/  ISETP.GE.AND P5, PT, R224, R88.reuse, PT ;  /* 0x00000058e000720c */ /* 0x080fe40003fa6270 */
[----:B------:R-:W-:-:S07]  /*16720*/  ISETP.GE.AND P3, PT, R223, R88, PT ;  /* 0x00000058df00720c */ /* 0x000fce0003f66270 */
[----:B------:R-:W-:Y:S02]  /*16730*/  @!P1 LEA R82, P2, R225, R80, 0x1 ;  /* 0x00000050e1529211 */ /* 0x000fe400078408ff */
        /* <DEDUP_REMOVED lines=26> */
.L_x_5710:
[----:B------:R-:W-:Y:S05]  /*168e0*/  BSYNC B1 ;  /* 0x0000000000017941 */ /* 0x000fea0003800000 */
.L_x_5709:
[----:B------:R-:W-:Y:S01]  /*168f0*/  VIADD R0, R195, 0x20 ;  /* 0x00000020c3007836 */ /* 0x000fe20000000000 */
[----:B----45:R1:W2:Y:S04]  /*16900*/  SHFL.IDX PT, R7, R90, 0x1, 0x181f ;  /* 0x00381f005a077f89 */ /* 0x0302a800000e0000 */
[----:B------:R-:W-:Y:S01]  /*16910*/  ISETP.GE.AND P0, PT, R0, R91, PT ;  /* 0x0000005b0000720c */ /* 0x000fe20003f06270 */
[----:B------:R1:W4:-:S12]  /*16920*/  SHFL.IDX PT, R6, R89, 0x1, 0x181f ;  /* 0x00381f0059067f89 */ /* 0x00031800000e0000 */
[----:B-1----:R-:W-:Y:S05]  /*16930*/  @P0 BRA `(.L_x_5711) ;  /* 0x0000000c00f80947 */ /* 0x002fea0003800000 */
[-C--:B------:R-:W-:Y:S02]  /*16940*/  ISETP.GE.AND P5, PT, R225, R88.reuse, PT ;  /* 0x00000058e100720c */ /* 0x080fe40003fa6270 */
[-C--:B------:R-:W-:Y:S02]  /*16950*/  ISETP.GE.AND P6, PT, R193, R88.reuse, PT ;  /* 0x00000058c100720c */ /* 0x080fe40003fc6270 */
[-C--:B------:R-:W-:Y:S02]  /*16960*/  ISETP.GE.AND P3, PT, R224, R88.reuse, PT ;  /* 0x00000058e000720c */ /* 0x080fe40003f66270 */
[-C--:B------:R-:W-:Y:S02]  /*16970*/  ISETP.GE.AND P2, PT, R223, R88.reuse, PT ;  /* 0x00000058df00720c */ /* 0x080fe40003f46270 */
[-C--:B------:R-:W-:Y:S02]  /*16980*/  ISETP.GE.AND P1, PT, R222, R88.reuse, PT ;  /* 0x00000058de00720c */ /* 0x080fe40003f26270 */
[----:B------:R-:W-:-:S03]  /*16990*/  ISETP.GE.AND P0, PT, R221, R88, PT ;  /* 0x00000058dd00720c */ /* 0x000fc60003f06270 */
[-C--:B----4-:R-:W-:Y:S02]  /*169a0*/  @!P5 LEA R12, P4, R225, R6.reuse, 0x1 ;  /* 0x00000006e10cd211 */ /* 0x090fe400078808ff */
[----:B--2---:R-:W-:Y:S02]  /*169b0*/  @!P6 IMAD.WIDE R4, R193, 0x2, R6 ;  /* 0x00000002c104e825 */ /* 0x004fe400078e0206 */
        /* <DEDUP_REMOVED lines=14> */
[----:B-1----:R-:W-:-:S03]  /*16aa0*/  @P4 LEA R4, P5, R233, R6, 0x1 ;  /* 0x00000006e9044211 */ /* 0x002fc600078a08ff */
[----:B------:R2:W-:Y:S01]  /*16ab0*/  @!P1 ST.E.128 desc[UR40][R28.64], R52 ;  /* 0x000000341c009985 */ /* 0x0005e2000c101d28 */
[----:B------:R-:W-:-:S03]  /*16ac0*/  @P4 LEA.HI.X R5, R233, R7, R93, 0x1, P5 ;  /* 0x00000007e9054211 */ /* 0x000fc600028f0c5d */
[----:B------:R2:W-:Y:S01]  /*16ad0*/  @!P0 ST.E.128 desc[UR40][R30.64], R60 ;  /* 0x0000003c1e008985 */ /* 0x0005e2000c101d28 */
[----:B------:R-:W-:-:S03]  /*16ae0*/  LOP3.LUT P0, RZ, R32, 0x80, RZ, 0xc0, !PT ;  /* 0x0000008020ff7812 */ /* 0x000fc6000780c0ff */
[----:B------:R2:W-:Y:S10]  /*16af0*/  @P4 ST.E.128 desc[UR40][R4.64], R68 ;  /* 0x0000004404004985 */ /* 0x0005f4000c101d28 */
[----:B------:R-:W-:Y:S05]  /*16b00*/  @!P0 BRA `(.L_x_5711) ;  /* 0x0000000c00848947 */ /* 0x000fea0003800000 */
[----:B--2---:R-:W-:-:S04]  /*16b10*/  LEA R4, P0, R232, R6, 0x1 ;  /* 0x00000006e8047211 */ /* 0x004fc800078008ff */
[----:B------:R-:W-:-:S05]  /*16b20*/  LEA.HI.X R5, R232, R7, R92, 0x1, P0 ;  /* 0x00000007e8057211 */ /* 0x000fca00000f0c5c */
[----:B------:R1:W-:Y:S01]  /*16b30*/  ST.E.128 desc[UR40][R4.64], R76 ;  /* 0x0000004c04007985 */ /* 0x0003e2000c101d28 */
[----:B------:R-:W-:Y:S05]  /*16b40*/  BRA `(.L_x_5711) ;  /* 0x0000000c00747947 */ /* 0x000fea0003800000 */
.L_x_5706:
        /* <DEDUP_REMOVED lines=24> */
.L_x_5712:
        /* <DEDUP_REMOVED lines=8> */
[----:B----4-:R-:W-:Y:S01]  /*16d50*/  IMAD R4, R0, R14, RZ ;  /* 0x0000000e00047224 */ /* 0x010fe200078e02ff */
[----:B--2---:R-:W-:-:S04]  /*16d60*/  IADD3 R11, R195, -0x80, R5 ;  /* 0xffffff80c30b7810 */ /* 0x004fc80007ffe005 */
        /* <DEDUP_REMOVED lines=9> */
[----:B------:R-:W2:Y:S01]  /*16e00*/  @P0 LDC R6, c[0x0][0xcec] ;  /* 0x00033b00ff060b82 */ /* 0x000ea20000000800 */
[----:B------:R-:W-:Y:S01]  /*16e10*/  IMAD R9, R217, UR5, R8 ;  /* 0x00000005d9097c24 */ /* 0x000fe2000f8e0208 */
[----:B------:R-:W-:-:S03]  /*16e20*/  ULDC.64 UR4, c[0x0][0xc98] ;  /* 0x0003260000047ab9 */ /* 0x000fc60000000a00 */
[----:B------:R-:W-:-:S03]  /*16e30*/  IMAD.IADD R5, R5, 0x1, R9 ;  /* 0x0000000105057824 */ /* 0x000fc600078e0209 */
[----:B------:R-:W4:Y:S01]  /*16e40*/  @P0 LDC R15, c[0x0][0xcf0] ;  /* 0x00033c00ff0f0b82 */ /* 0x000f220000000800 */
[----:B------:R-:W-:-:S04]  /*16e50*/  IMAD.WIDE.U32 R4, R13, UR4, R4 ;  /* 0x000000040d047c25 */ /* 0x000fc8000f8e0004 */
[----:B--2---:R-:W-:-:S05]  /*16e60*/  @P0 IMAD.HI.U32 R6, R11, R6, RZ ;  /* 0x000000060b060227 */ /* 0x004fca00078e00ff */
[----:B----4-:R-:W-:Y:S01]  /*16e70*/  @P0 SHF.R.U32.HI R7, RZ, R15, R6 ;  /* 0x0000000fff070219 */ /* 0x010fe20000011606 */
[----:B------:R-:W-:-:S03]  /*16e80*/  IMAD R6, R230, UR4, RZ ;  /* 0x00000004e6067c24 */ /* 0x000fc6000f8e02ff */
[----:B------:R-:W-:Y:S01]  /*16e90*/  IADD3 R4, P0, R7, R4, RZ ;  /* 0x0000000407047210 */ /* 0x000fe20007f1e0ff */
[----:B------:R-:W-:Y:S02]  /*16ea0*/  IMAD.MOV R9, RZ, RZ, -R7 ;  /* 0x000000ffff097224 */ /* 0x000fe400078e0a07 */
[----:B------:R-:W-:Y:S01]  /*16eb0*/  IMAD R8, R13, UR5, R6 ;  /* 0x000000050d087c24 */ /* 0x000fe2000f8e0206 */
[----:B------:R-:W-:Y:S01]  /*16ec0*/  ULDC.64 UR4, c[0x0][0xc88] ;  /* 0x0003220000047ab9 */ /* 0x000fe20000000a00 */
[----:B------:R-:W-:Y:S01]  /*16ed0*/  IMAD R9, R14, R9, R11 ;  /* 0x000000090e097224 */ /* 0x000fe200078e020b */
[----:B------:R-:W-:-:S04]  /*16ee0*/  SHF.R.S32.HI R11, RZ, 0x1f, R7 ;  /* 0x0000001fff0b7819 */ /* 0x000fc80000011407 */
        /* <DEDUP_REMOVED lines=11> */
.L_x_5714:
[----:B------:R-:W-:Y:S05]  /*16fa0*/  BSYNC B1 ;  /* 0x0000000000017941 */ /* 0x000fea0003800000 */
.L_x_5713:
[----:B---3--:R-:W-:Y:S01]  /*16fb0*/  ISETP.NE.AND P0, PT, R21, 0x1, PT ;  /* 0x000000011500780c */ /* 0x008fe20003f05270 */
[----:B------:R-:W3:Y:S01]  /*16fc0*/  LDC R24, c[0x0][0xbc8] ;  /* 0x0002f200ff187b82 */ /* 0x000ee20000000800 */
        /* <DEDUP_REMOVED lines=13> */
[----:B------:R-:W-:Y:S01]  /*170a0*/  IMAD.IADD R5, R5, 0x1, R3 ;  /* 0x0000000105057824 */ /* 0x000fe200078e0203 */
[----:B-1----:R-:W-:Y:S01]  /*170b0*/  SHF.R.S32.HI R32, RZ, 0x1f, R223 ;  /* 0x0000001fff207819 */ /* 0x002fe200000114df */
[C---:B------:R-:W-:Y:S01]  /*170c0*/  IMAD R3, R217.reuse, UR5, R6 ;  /* 0x00000005d9037c24 */ /* 0x040fe2000f8e0206 */
[----:B------:R-:W-:Y:S01]  /*170d0*/  SHF.R.S32.HI R36, RZ, 0x1f, R224 ;  /* 0x0000001fff247819 */ /* 0x000fe200000114e0 */
[----:B------:R-:W-:Y:S01]  /*170e0*/  IMAD.WIDE.U32 R4, R217, UR4, R4 ;  /* 0x00000004d9047c25 */ /* 0x000fe2000f8e0004 */
[----:B------:R-:W1:Y:S01]  /*170f0*/  @P0 LDC R9, c[0x0][0xcf0] ;  /* 0x00033c00ff090b82 */ /* 0x000e620000000800 */
[----:B------:R-:W-:Y:S01]  /*17100*/  ULDC.64 UR4, c[0x0][0xbf0] ;  /* 0x0002fc0000047ab9 */ /* 0x000fe20000000a00 */
[----:B------:R-:W-:Y:S01]  /*17110*/  SHF.R.S32.HI R37, RZ, 0x1f, R225 ;  /* 0x0000001fff257819 */ /* 0x000fe200000114e1 */
[----:B------:R-:W-:Y:S01]  /*17120*/  IMAD R6, R228, 0x20, R229 ;  /* 0x00000020e4067824 */ /* 0x000fe200078e02e5 */
[-C--:B---3--:R-:W-:Y:S01]  /*17130*/  ISETP.GE.AND P1, PT, R225, R24.reuse, PT ;  /* 0x00000018e100720c */ /* 0x088fe20003f26270 */
[----:B------:R-:W-:Y:S01]  /*17140*/  IMAD.IADD R5, R5, 0x1, R3 ;  /* 0x0000000105057824 */ /* 0x000fe200078e0203 */
[-C--:B------:R-:W-:Y:S01]  /*17150*/  ISETP.GE.AND P2, PT, R193, R24.reuse, PT ;  /* 0x00000018c100720c */ /* 0x080fe20003f46270 */
[----:B------:R-:W-:Y:S01]  /*17160*/  IMAD R3, R230, UR4, RZ ;  /* 0x00000004e6037c24 */ /* 0x000fe2000f8e02ff */
[----:B------:R-:W-:Y:S01]  /*17170*/  SEL R10, RZ, 0xffffffff, P1 ;  /* 0xffffffffff0a7807 */ /* 0x000fe20000800000 */
[----:B------:R-:W-:Y:S01]  /*17180*/  IMAD.IADD R8, R195, 0x1, R6 ;  /* 0x00000001c3087824 */ /* 0x000fe200078e0206 */
        /* <DEDUP_REMOVED lines=11> */
[----:B-1----:R-:W-:Y:S01]  /*17240*/  @P0 SHF.R.U32.HI R3, RZ, R9, R6 ;  /* 0x00000009ff030219 */ /* 0x002fe20000011606 */
[----:B------:R-:W-:Y:S01]  /*17250*/  IMAD.SHL.U32 R11, R11, 0x8, RZ ;  /* 0x000000080b0b7824 */ /* 0x000fe200078e00ff */
[----:B------:R-:W-:Y:S01]  /*17260*/  LOP3.LUT R9, R10, 0x2, R7, 0xe2, !PT ;  /* 0x000000020a097812 */ /* 0x000fe200078ee207 */
[----:B------:R-:W-:Y:S01]  /*17270*/  IMAD.IADD R26, R229, 0x1, R195 ;  /* 0x00000001e51a7824 */ /* 0x000fe200078e02c3 */
        /* <DEDUP_REMOVED lines=69> */
.L_x_5716:
[----:B------:R-:W-:Y:S05]  /*176d0*/  BSYNC B1 ;  /* 0x0000000000017941 */ /* 0x000fea0003800000 */
.L_x_5715:
        /* <DEDUP_REMOVED lines=36> */
.L_x_5711:
[----:B------:R-:W-:Y:S05]  /*17920*/  BSYNC B0 ;  /* 0x0000000000007941 */ /* 0x000fea0003800000 */
.L_x_5705:
[----:B------:R-:W-:Y:S02]  /*17930*/  ULDC UR4, c[0x0][0xd3c] ;  /* 0x00034f0000047ab9 */ /* 0x000fe40000000800 */
[----:B------:R-:W-:-:S13]  /*17940*/  ISETP.GE.AND P0, PT, R35, UR4, PT ;  /* 0x0000000423007c0c */ /* 0x000fda000bf06270 */
[----:B------:R-:W-:Y:S05]  /*17950*/  @!P0 BRA `(.L_x_5717) ;  /* 0xfffffe98003c8947 */ /* 0x000fea000383ffff */
[----:B------:R-:W-:Y:S05]  /*17960*/  BRA `(.L_x_5584) ;  /* 0x000000a000387947 */ /* 0x000fea0003800000 */
.L_x_5582:
        /* <DEDUP_REMOVED lines=18> */
.L_x_5718:
        /* <DEDUP_REMOVED lines=42> */
.L_x_5724:
        /* <DEDUP_REMOVED lines=12> */
.L_x_5723:
[----:B------:R-:W-:Y:S05]  /*17df0*/  BSYNC B0 ;  /* 0x0000000000007941 */ /* 0x000fea0003800000 */
.L_x_5722:
        /* <DEDUP_REMOVED lines=21> */
.L_x_5720:
        /* <DEDUP_REMOVED lines=20> */
.L_x_5725:
[----:B-1----:R-:W-:Y:S01]  /*18090*/  IMAD.MOV R2, RZ, RZ, -R3 ;  /* 0x000000ffff027224 */ /* 0x002fe200078e0a03 */
[----:B--2---:R-:W-:Y:S01]  /*180a0*/  IABS R4, R8 ;  /* 0x0000000800047213 */ /* 0x004fe20000000000 */
        /* <DEDUP_REMOVED lines=24> */
[----:B------:R-:W-:Y:S01]  /*18230*/  VIADDMNMX R10, R3, UR5, R10, PT ;  /* 0x00000005030a7c46 */ /* 0x000fe2000b80010a */
[----:B------:R-:W-:Y:S01]  /*18240*/  IMAD.IADD R4, R7, 0x1, R4 ;  /* 0x0000000107047824 */ /* 0x000fe200078e0204 */
[----:B------:R-:W-:Y:S02]  /*18250*/  IABS R8, R7 ;  /* 0x0000000700087213 */ /* 0x000fe40000000000 */
[----:B------:R-:W-:-:S04]  /*18260*/  IABS R6, R10 ;  /* 0x0000000a00067213 */ /* 0x000fc80000000000 */
[----:B------:R-:W1:Y:S08]  /*18270*/  I2F.RP R11, R6 ;  /* 0x00000006000b7306 */ /* 0x000e700000209400 */
[----:B-1----:R-:W1:Y:S02]  /*18280*/  MUFU.RCP R11, R11 ;  /* 0x0000000b000b7308 */ /* 0x002e640000001000 */
[----:B-1----:R-:W-:-:S06]  /*18290*/  VIADD R2, R11, 0xffffffe ;  /* 0x0ffffffe0b027836 */ /* 0x002fcc0000000000 */
[----:B------:R1:W2:Y:S02]  /*182a0*/  F2I.FTZ.U32.TRUNC.NTZ R3, R2 ;  /* 0x0000000200037305 */ /* 0x0002a4000021f000 */
[----:B-1----:R-:W-:Y:S02]  /*182b0*/  IMAD.MOV.U32 R2, RZ, RZ, RZ ;  /* 0x000000ffff027224 */ /* 0x002fe400078e00ff */
[----:B--2---:R-:W-:-:S04]  /*182c0*/  IMAD.MOV R9, RZ, RZ, -R3 ;  /* 0x000000ffff097224 */ /* 0x004fc800078e0a03 */
[----:B------:R-:W-:-:S04]  /*182d0*/  IMAD R9, R9, R6, RZ ;  /* 0x0000000609097224 */ /* 0x000fc800078e02ff */
[----:B------:R-:W-:Y:S01]  /*182e0*/  IMAD.HI.U32 R3, R3, R9, R2 ;  /* 0x0000000903037227 */ /* 0x000fe200078e0002 */
[-C--:B------:R-:W-:Y:S02]  /*182f0*/  IABS R9, R10.reuse ;  /* 0x0000000a00097213 */ /* 0x080fe40000000000 */
[----:B------:R-:W-:-:S03]  /*18300*/  LOP3.LUT R2, R7, R10, RZ, 0x3c, !PT ;  /* 0x0000000a07027212 */ /* 0x000fc600078e3cff */
[----:B------:R-:W-:Y:S01]  /*18310*/  IMAD.MOV R9, RZ, RZ, -R9 ;  /* 0x000000ffff097224 */ /* 0x000fe200078e0a09 */
[----:B------:R-:W-:Y:S01]  /*18320*/  ISETP.GE.AND P2, PT, R2, RZ, PT ;  /* 0x000000ff0200720c */ /* 0x000fe20003f46270 */
[----:B------:R-:W-:-:S04]  /*18330*/  IMAD.HI.U32 R3, R3, R8, RZ ;  /* 0x0000000803037227 */ /* 0x000fc800078e00ff */
        /* <DEDUP_REMOVED lines=14> */
.L_x_5721:
[----:B------:R-:W-:Y:S02]  /*18420*/  IMAD.MOV.U32 R17, RZ, RZ, RZ ;  /* 0x000000ffff117224 */ /* 0x000fe400078e00ff */
[----:B------:R-:W-:Y:S02]  /*18430*/  IMAD.U32 R16, RZ, RZ, UR6 ;  /* 0x00000006ff107e24 */ /* 0x000fe4000f8e00ff */
[----:B------:R-:W-:-:S07]  /*18440*/  IMAD.MOV.U32 R18, RZ, RZ, RZ ;  /* 0x000000ffff127224 */ /* 0x000fce00078e00ff */
.L_x_5726:
[----:B------:R-:W-:-:S13]  /*18450*/  ISETP.NE.AND P0, PT, R0, RZ, PT ;  /* 0x000000ff0000720c */ /* 0x000fda0003f05270 */
[----:B------:R-:W1:Y:S01]  /*18460*/  @!P0 S2R R3, SR_CgaCtaId ;  /* 0x0000000000038919 */ /* 0x000e620000008800 */
[----:B------:R-:W-:-:S04]  /*18470*/  @!P0 MOV R0, 0x400 ;  /* 0x0000040000008802 */ /* 0x000fc80000000f00 */
[----:B-1----:R-:W-:-:S05]  /*18480*/  @!P0 LEA R0, R3, R0, 0x18 ;  /* 0x0000000003008211 */ /* 0x002fca00078ec0ff */
[----:B------:R1:W-:Y:S01]  /*18490*/  @!P0 STS.128 [R0+0x388d0], R16 ;  /* 0x0388d01000008388 */ /* 0x0003e20000000c00 */
[----:B------:R-:W-:Y:S06]  /*184a0*/  BAR.ARV 0x5, 0x180 ;  /* 0x0146000000007b1d */ /* 0x000fec0000002000 */
.L_x_5719:
        /* <DEDUP_REMOVED lines=41> */
.L_x_5897:
        /* <DEDUP_REMOVED lines=26> */
[C---:B------:R-:W-:Y:S01]  /*188e0*/  IADD3 R6, P5, R8.reuse, UR6, RZ ;  /* 0x0000000608067c10 */ /* 0x040fe2000ffbe0ff */
[----:B------:R-:W-:Y:S01]  /*188f0*/  IMAD.MOV.U32 R9, RZ, RZ, RZ ;  /* 0x000000ffff097224 */ /* 0x000fe200078e00ff */
        /* <DEDUP_REMOVED lines=38> */
.L_x_5728:
        /* <DEDUP_REMOVED lines=12> */
.L_x_5729:
[----:B------:R-:W-:Y:S05]  /*18c20*/  @!P0 BRA `(.L_x_5730) ;  /* 0x00000000000c8947 */ /* 0x000fea0003800000 */
[----:B------:R-:W2:Y:S04]  /*18c30*/  LDG.E R10, desc[UR40][R6.64] ;  /* 0x00000028060a7981 */ /* 0x000ea8000c1e1900 */
[----:B------:R-:W2:Y:S02]  /*18c40*/  LDG.E R6, desc[UR40][R6.64+0x4] ;  /* 0x0000042806067981 */ /* 0x000ea4000c1e1900 */
[----:B--2---:R-:W-:-:S07]  /*18c50*/  IMAD.IADD R10, R6, 0x1, -R10 ;  /* 0x00000001060a7824 */ /* 0x004fce00078e0a0a */
.L_x_5730:
[----:B------:R-:W2:Y:S01]  /*18c60*/  @P1 LDG.E R2, desc[UR40][R4.64] ;  /* 0x0000002804021981 */ /* 0x000ea2000c1e1900 */
[----:B------:R-:W3:Y:S01]  /*18c70*/  LDC R3, c[0x0][0x448] ;  /* 0x00011200ff037b82 */ /* 0x000ee20000000800 */
[----:B-----5:R-:W-:Y:S02]  /*18c80*/  IMAD.IADD R0, R10, 0x1, -R0 ;  /* 0x000000010a007824 */ /* 0x020fe400078e0a00 */
[----:B------:R4:W2:Y:S01]  /*18c90*/  @P1 LDG.E R4, desc[UR40][R4.64+0x4] ;  /* 0x0000042804041981 */ /* 0x0008a2000c1e1900 */
[----:B---3--:R-:W-:-:S13]  /*18ca0*/  ISETP.NE.AND P0, PT, R3, 0x1, PT ;  /* 0x000000010300780c */ /* 0x008fda0003f05270 */
[----:B----4-:R-:W3:Y:S01]  /*18cb0*/  @P0 LDC R5, c[0x0][0x450] ;  /* 0x00011400ff050b82 */ /* 0x010ee20000000800 */
[----:B------:R-:W-:Y:S01]  /*18cc0*/  BSSY B0, `(.L_x_5731) ;  /* 0x00001d1000007945 */ /* 0x000fe20003800000 */
[----:B--2---:R-:W-:-:S06]  /*18cd0*/  @P1 IMAD.IADD R8, R4, 0x1, -R2 ;  /* 0x0000000104081824 */ /* 0x004fcc00078e0a02 */
[----:B------:R-:W2:Y:S01]  /*18ce0*/  @P0 LDC R4, c[0x0][0x44c] ;  /* 0x00011300ff040b82 */ /* 0x000ea20000000800 */
[----:B------:R-:W-:-:S04]  /*18cf0*/  IMAD.SHL.U32 R2, R17, 0x40, RZ ;  /* 0x0000004011027824 */ /* 0x000fc800078e00ff */
[----:B------:R-:W-:-:S04]  /*18d00*/  VIADD R2, R2, 0x3f ;  /* 0x0000003f02027836 */ /* 0x000fc80000000000 */
[----:B------:R-:W-:Y:S02]  /*18d10*/  IMAD.MOV.U32 R3, RZ, RZ, R2 ;  /* 0x000000ffff037224 */ /* 0x000fe400078e0002 */
[----:B--2---:R-:W-:-:S04]  /*18d20*/  @P0 IMAD.HI.U32 R4, R2, R4, RZ ;  /* 0x0000000402040227 */ /* 0x004fc800078e00ff */
[----:B------:R-:W-:Y:S01]  /*18d30*/  IMAD.IADD R2, R0, 0x1, R8 ;  /* 0x0000000100027824 */ /* 0x000fe200078e0208 */
[----:B---3--:R-:W-:-:S03]  /*18d40*/  @P0 SHF.R.U32.HI R3, RZ, R5, R4 ;  /* 0x00000005ff030219 */ /* 0x008fc60000011604 */
[C---:B------:R-:W-:Y:S01]  /*18d50*/  VIADD R4, R2.reuse, 0x3f ;  /* 0x0000003f02047836 */ /* 0x040fe20000000000 */
[----:B------:R-:W-:-:S05]  /*18d60*/  IADD3 R21, R2, 0x40, -R14 ;  /* 0x0000004002157810 */ /* 0x000fca0007ffe80e */
[----:B------:R-:W-:Y:S01]  /*18d70*/  IMAD.IADD R2, R21, 0x1, R3 ;  /* 0x0000000115027824 */ /* 0x000fe200078e0203 */
[----:B------:R-:W-:-:S04]  /*18d80*/  SHF.R.S32.HI R3, RZ, 0x1f, R4 ;  /* 0x0000001fff037819 */ /* 0x000fc80000011404 */
[----:B------:R-:W-:Y:S02]  /*18d90*/  LEA.HI R20, R3, R4, RZ, 0x6 ;  /* 0x0000000403147211 */ /* 0x000fe400078f30ff */
[----:B------:R-:W-:-:S04]  /*18da0*/  SHF.R.S32.HI R3, RZ, 0x1f, R2 ;  /* 0x0000001fff037819 */ /* 0x000fc80000011402 */
[----:B------:R-:W-:Y:S02]  /*18db0*/  LEA.HI R2, R3, R2, RZ, 0x6 ;  /* 0x0000000203027211 */ /* 0x000fe400078f30ff */
[----:B------:R-:W-:Y:S02]  /*18dc0*/  SHF.R.S32.HI R20, RZ, 0x6, R20 ;  /* 0x00000006ff147819 */ /* 0x000fe40000011414 */
[----:B------:R-:W-:-:S04]  /*18dd0*/  SHF.R.S32.HI R2, RZ, 0x6, R2 ;  /* 0x00000006ff027819 */ /* 0x000fc80000011402 */
[----:B------:R-:W-:Y:S01]  /*18de0*/  VIMNMX R2, R20, R2, PT ;  /* 0x0000000214027248 */ /* 0x000fe20003fe0100 */
[----:B------:R-:W-:-:S04]  /*18df0*/  IMAD.MOV R3, RZ, RZ, -R0 ;  /* 0x000000ffff037224 */ /* 0x000fc800078e0a00 */
[----:B------:R-:W-:-:S05]  /*18e00*/  IMAD R2, R2, 0x40, -R0 ;  /* 0x0000004002027824 */ /* 0x000fca00078e0a00 */
[----:B------:R-:W-:Y:S02]  /*18e10*/  VIMNMX R0, R2, R8, PT ;  /* 0x0000000802007248 */ /* 0x000fe40003fe0100 */
[----:B------:R-:W-:-:S04]  /*18e20*/  VIMNMX R2, RZ, R3, !PT ;  /* 0x00000003ff027248 */ /* 0x000fc80007fe0100 */
[----:B------:R-:W-:Y:S02]  /*18e30*/  ISETP.GT.AND P0, PT, R0, R2, PT ;  /* 0x000000020000720c */ /* 0x000fe40003f04270 */
[----:B------:R-:W-:-:S11]  /*18e40*/  SHF.R.U32.HI R2, RZ, 0x6, R2 ;  /* 0x00000006ff027819 */ /* 0x000fd60000011602 */
[----:B------:R-:W-:-:S05]  /*18e50*/  @P0 VIADD R0, R0, 0x3f ;  /* 0x0000003f00000836 */ /* 0x000fca0000000000 */
[----:B------:R-:W-:Y:S01]  /*18e60*/  @P0 SHF.R.S32.HI R3, RZ, 0x1f, R0 ;  /* 0x0000001fff030819 */ /* 0x000fe20000011400 */
[----:B------:R-:W-:-:S03]  /*18e70*/  IMAD.MOV.U32 R7, RZ, RZ, R2 ;  /* 0x000000ffff077224 */ /* 0x000fc600078e0002 */
[----:B------:R-:W-:-:S04]  /*18e80*/  @P0 LEA.HI R0, R3, R0, RZ, 0x6 ;  /* 0x0000000003000211 */ /* 0x000fc800078f30ff */
[----:B------:R-:W-:-:S04]  /*18e90*/  @P0 SHF.R.S32.HI R7, RZ, 0x6, R0 ;  /* 0x00000006ff070819 */ /* 0x000fc80000011400 */
[----:B------:R-:W-:Y:S02]  /*18ea0*/  ISETP.GT.AND P2, PT, R7, R2, PT ;  /* 0x000000020700720c */ /* 0x000fe40003f44270 */
[----:B------:R-:W-:-:S11]  /*18eb0*/  PLOP3.LUT P0, PT, PT, PT, PT, 0x80, 0x0 ;  /* 0x000000000000781c */ /* 0x000fd60003f0f070 */
        /* <DEDUP_REMOVED lines=8> */
.L_x_5941:
[----:B--2---:R-:W-:Y:S02]  /*18f40*/  ISETP.NE.AND P0, PT, R14, RZ, PT ;  /* 0x000000ff0e00720c */ /* 0x004fe40003f05270 */
[----:B------:R-:W-:-:S11]  /*18f50*/  PLOP3.LUT P6, PT, PT, PT, PT, 0x8, 0x0 ;  /* 0x000000000000781c */ /* 0x000fd60003fce170 */
[----:B------:R-:W-:Y:S05]  /*18f60*/  @P0 BRA `(.L_x_5734) ;  /* 0x00000000000c0947 */ /* 0x000fea0003800000 */
[----:B------:R-:W-:-:S03]  /*18f70*/  UMOV UR4, 0xffffffff ;  /* 0xffffffff00047882 */ /* 0x000fc60000000000 */
[----:B------:R-:W-:Y:S05]  /*18f80*/  BRA.DIV UR4, `(.L_x_5735) ;  /* 0x0000009604c07947 */ /* 0x000fea000b800000 */
[----:B------:R-:W-:-:S13]  /*18f90*/  ELECT P6, URZ, PT ;  /* 0x00000000003f782f */ /* 0x000fda00038c0000 */
.L_x_5734:
        /* <DEDUP_REMOVED lines=10> */
.L_x_5944:
[----:B------:R-:W-:Y:S05]  /*19040*/  BSYNC B1 ;  /* 0x0000000000017941 */ /* 0x000fea0003800000 */
.L_x_5736:
        /* <DEDUP_REMOVED lines=14> */
.L_x_5945:
[----:B------:R-:W-:Y:S05]  /*19130*/  BSYNC B2 ;  /* 0x0000000000027941 */ /* 0x000fea0003800000 */
.L_x_5740:
        /* <DEDUP_REMOVED lines=9> */
.L_x_5743:
[----:B------:R-:W-:Y:S05]  /*191d0*/  BSYNC B2 ;  /* 0x0000000000027941 */ /* 0x000fea0003800000 */
.L_x_5742:
        /* <DEDUP_REMOVED lines=14> */
.L_x_5744:
        /* <DEDUP_REMOVED lines=13> */
.L_x_5946:
[----:B------:R-:W-:Y:S05]  /*19390*/  BSYNC B2 ;  /* 0x0000000000027941 */ /* 0x000fea0003800000 */
.L_x_5745:
[----:B------:R-:W-:Y:S01]  /*193a0*/  BSSY B2, `(.L_x_5747) ;  /* 0x000000b000027945 */ /* 0x000fe20003800000 */
[----:B------:R-:W-:Y:S02]  /*193b0*/  IMAD.MOV.U32 R10, RZ, RZ, 0x0 ;  /* 0x00000000ff0a7424 */ /* 0x000fe400078e00ff */
[----:B-1----:R-:W-:Y:S01]  /*193c0*/  IMAD.MOV.U32 R11, RZ, RZ, 0x12f00000 ;  /* 0x12f00000ff0b7424 */ /* 0x002fe200078e00ff */
[----:B------:R-:W-:Y:S06]  /*193d0*/  @P1 BRA `(.L_x_5748) ;  /* 0x00000000001c1947 */ /* 0x000fec0003800000 */
[----:B------:R-:W1:Y:S02]  /*193e0*/  S2R R5, SR_TID.X ;  /* 0x0000000000057919 */ /* 0x000e640000002100 */
[----:B-1----:R-:W-:Y:S01]  /*193f0*/  LOP3.LUT R6, R5, 0x1f, RZ, 0xc0, !PT ;  /* 0x0000001f05067812 */ /* 0x002fe200078ec0ff */
[----:B------:R-:W-:-:S03]  /*19400*/  IMAD.MOV.U32 R5, RZ, RZ, 0x10000 ;  /* 0x00010000ff057424 */ /* 0x000fc600078e00ff */
[----:B------:R-:W-:Y:S01]  /*19410*/  ISETP.NE.AND P0, PT, R6, RZ, PT ;  /* 0x000000ff0600720c */ /* 0x000fe20003f05270 */
[----:B------:R1:W-:-:S12]  /*19420*/  SYNCS.ARRIVE.TRANS64 RZ, [R4+URZ+0x388b0], R5 ;  /* 0x0388b00504ff79a7 */ /* 0x0003d8000800003f */
[----:B-1----:R-:W-:Y:S05]  /*19430*/  @!P0 BRA `(.L_x_5748) ;  /* 0x0000000000048947 */ /* 0x002fea0003800000 */
[----:B------:R-:W-:Y:S01]  /*19440*/  BPT.TRAP 0x1 ;  /* 0x000000040000795c */ /* 0x000fe20000300000 */
.L_x_5748:
[----:B------:R-:W-:Y:S05]  /*19450*/  BSYNC B2 ;  /* 0x0000000000027941 */ /* 0x000fea0003800000 */
.L_x_5747:
        /* <DEDUP_REMOVED lines=11> */
.L_x_5749:
        /* <DEDUP_REMOVED lines=15> */
.L_x_5750:
        /* <DEDUP_REMOVED lines=15> */
.L_x_5751:
        /* <DEDUP_REMOVED lines=15> */
.L_x_5752:
        /* <DEDUP_REMOVED lines=15> */
.L_x_5753:
        /* <DEDUP_REMOVED lines=15> */
.L_x_5754:
        /* <DEDUP_REMOVED lines=15> */
.L_x_5755:
        /* <DEDUP_REMOVED lines=15> */
.L_x_5756:
        /* <DEDUP_REMOVED lines=10> */
.L_x_5739:
[----:B------:R-:W-:Y:S05]  /*19c40*/  BSYNC B1 ;  /* 0x0000000000017941 */ /* 0x000fea0003800000 */
.L_x_5738:
        /* <DEDUP_REMOVED lines=13> */
.L_x_5776:
[----:B------:R-:W-:Y:S05]  /*19d20*/  YIELD ;  /* 0x0000000000007946 */ /* 0x000fea0003800000 */
[----:B------:R-:W-:Y:S04]  /*19d30*/  BSSY B1, `(.L_x_5757) ;  /* 0x00000bd000017945 */ /* 0x000fe80003800000 */
[----:B---3--:R-:W-:Y:S05]  /*19d40*/  @!P6 BRA `(.L_x_5758) ;  /* 0x0000000800ece947 */ /* 0x008fea0003800000 */
[----:B------:R-:W3:Y:S04]  /*19d50*/  LDL R7, [R1+0x4] ;  /* 0x0000040001077983 */ /* 0x000ee80000100800 */
[----:B--2---:R-:W3:Y:S04]  /*19d60*/  LDL R4, [R1+0x10] ;  /* 0x0000100001047983 */ /* 0x004ee80000100800 */
[----:B------:R-:W2:Y:S01]  /*19d70*/  LDL R5, [R1+0x20] ;  /* 0x0000200001057983 */ /* 0x000ea20000100800 */
[----:B------:R-:W0:Y:S01]  /*19d80*/  S2R R6, SR_TID.X ;  /* 0x0000000000067919 */ /* 0x000e220000002100 */
[----:B------:R-:W-:Y:S01]  /*19d90*/  BSSY B2, `(.L_x_5759) ;  /* 0x0000007000027945 */ /* 0x000fe20003800000 */
[----:B0-----:R-:W-:-:S04]  /*19da0*/  LOP3.LUT R6, R6, 0x7f, RZ, 0xc0, !PT ;  /* 0x0000007f06067812 */ /* 0x001fc800078ec0ff */
[----:B------:R-:W-:Y:S01]  /*19db0*/  ISETP.NE.AND P2, PT, R6, RZ, PT ;  /* 0x000000ff0600720c */ /* 0x000fe20003f45270 */
[----:B---3--:R-:W-:Y:S01]  /*19dc0*/  IMAD R4, R4, 0x8, R7 ;  /* 0x0000000804047824 */ /* 0x008fe200078e0207 */
[----:B--2---:R-:W-:-:S04]  /*19dd0*/  SHF.L.U32 R5, R5, 0x1f, RZ ;  /* 0x0000001f05057819 */ /* 0x004fc800000006ff */
[----:B------:R-:W0:Y:S02]  /*19de0*/  SYNCS.PHASECHK.TRANS64.TRYWAIT P1, [R4+URZ+0x388a0], R5 ;  /* 0x0388a005040075a7 */ /* 0x000e24000802017f */
[----:B0-----:R-:W-:Y:S05]  /*19df0*/  @!P1 BRA `(.L_x_5760) ;  /* 0x0000008800849947 */ /* 0x001fea0003800000 */
.L_x_5947:
[----:B------:R-:W-:Y:S05]  /*19e00*/  BSYNC B2 ;  /* 0x0000000000027941 */ /* 0x000fea0003800000 */
.L_x_5759:
        /* <DEDUP_REMOVED lines=9> */
.L_x_5762:
[----:B------:R-:W-:Y:S05]  /*19ea0*/  BSYNC B2 ;  /* 0x0000000000027941 */ /* 0x000fea0003800000 */
.L_x_5761:
        /* <DEDUP_REMOVED lines=13> */
.L_x_5763:
        /* <DEDUP_REMOVED lines=13> */
.L_x_5948:
[----:B------:R-:W-:Y:S05]  /*1a050*/  BSYNC B2 ;  /* 0x0000000000027941 */ /* 0x000fea0003800000 */
.L_x_5764:
        /* <DEDUP_REMOVED lines=11> */
.L_x_5767:
[----:B------:R-:W-:Y:S05]  /*1a110*/  BSYNC B2 ;  /* 0x0000000000027941 */ /* 0x000fea0003800000 */
.L_x_5766:
        /* <DEDUP_REMOVED lines=11> */
.L_x_5768:
        /* <DEDUP_REMOVED lines=15> */
.L_x_5769:
        /* <DEDUP_REMOVED lines=15> */
.L_x_5770:
        /* <DEDUP_REMOVED lines=15> */
.L_x_5771:
        /* <DEDUP_REMOVED lines=15> */
.L_x_5772:
        /* <DEDUP_REMOVED lines=15> */
.L_x_5773:
        /* <DEDUP_REMOVED lines=15> */
.L_x_5774:
        /* <DEDUP_REMOVED lines=15> */
.L_x_5775:
        /* <DEDUP_REMOVED lines=10> */
.L_x_5758:
[----:B------:R-:W-:Y:S05]  /*1a900*/  BSYNC B1 ;  /* 0x0000000000017941 */ /* 0x000fea0003800000 */
.L_x_5757:
        /* <DEDUP_REMOVED lines=12> */
.L_x_5732:
[----:B------:R-:W-:Y:S05]  /*1a9d0*/  BSYNC B0 ;  /* 0x0000000000007941 */ /* 0x000fea0003800000 */
.L_x_5731:
        /* <DEDUP_REMOVED lines=14> */
[----:B--23--:R-:W-:-:S04]  /*1aac0*/  VIMNMX R4, R20, R0, PT ;  /* 0x0000000014047248 */ /* 0x00cfc80003fe0100 */
[----:B------:R-:W-:Y:S01]  /*1aad0*/  ISETP.GT.AND P0, PT, R4, RZ, PT ;  /* 0x000000ff0400720c */ /* 0x000fe20003f04270 */
[----:B------:R2:W-:-:S12]  /*1aae0*/  STL [R1+0x34], R4 ;  /* 0x0000340401007387 */ /* 0x0005d80000100800 */
[----:B--2---:R-:W-:Y:S05]  /*1aaf0*/  @P0 BRA `(.L_x_5778) ;  /* 0x0000000000440947 */ /* 0x004fea0003800000 */
[----:B------:R-:W2:Y:S02]  /*1ab00*/  S2R R4, SR_TID.X ;  /* 0x0000000000047919 */ /* 0x000ea40000002100 */
        /* <DEDUP_REMOVED lines=16> */
.L_x_5778:
        /* <DEDUP_REMOVED lines=20> */
[----:B0-2---:R-:W-:Y:S05]  /*1ad50*/  CALL.ABS.NOINC R2 ;  /* 0x0000000002007343 */ /* 0x005fea0003c00000 */
.L_x_5781:
[----:B------:R-:W-:Y:S05]  /*1ad60*/  BSYNC B6 ;  /* 0x0000000000067941 */ /* 0x000fea0003800000 */
.L_x_5780:
        /* <DEDUP_REMOVED lines=13> */
[----:B------:R-:W-:-:S02]  /*1ae40*/  IMAD.U32 R7, RZ, RZ, UR9 ;  /* 0x00000009ff077e24 */ /* 0x000fc4000f8e00ff */
[----:B------:R-:W-:Y:S02]  /*1ae50*/  IMAD.U32 R10, RZ, RZ, UR4 ;  /* 0x00000004ff0a7e24 */ /* 0x000fe4000f8e00ff */
[----:B-1----:R-:W-:Y:S02]  /*1ae60*/  IMAD.U32 R11, RZ, RZ, UR5 ;  /* 0x00000005ff0b7e24 */ /* 0x002fe4000f8e00ff */
[----:B------:R-:W-:Y:S02]  /*1ae70*/  IMAD.MOV.U32 R8, RZ, RZ, 0x70 ;  /* 0x00000070ff087424 */ /* 0x000fe400078e00ff */
[----:B------:R-:W-:Y:S02]  /*1ae80*/  IMAD.MOV.U32 R12, RZ, RZ, 0x1 ;  /* 0x00000001ff0c7424 */ /* 0x000fe400078e00ff */
[----:B--2---:R-:W-:-:S07]  /*1ae90*/  IMAD.MOV.U32 R13, RZ, RZ, RZ ;  /* 0x000000ffff0d7224 */ /* 0x004fce00078e00ff */
[----:B------:R-:W-:-:S07]  /*1aea0*/  LEPC R20, `(.L_x_5784) ;  /* 0x000000001014794e */ /* 0x000fce0000000000 */
[----:B0--3--:R-:W-:Y:S05]  /*1aeb0*/  CALL.ABS.NOINC R2 ;  /* 0x0000000002007343 */ /* 0x009fea0003c00000 */
.L_x_5784:
        /* <DEDUP_REMOVED lines=16> */
.L_x_5783:
[----:B------:R-:W-:Y:S05]  /*1afc0*/  BSYNC B6 ;  /* 0x0000000000067941 */ /* 0x000fea0003800000 */
.L_x_5782:
        /* <DEDUP_REMOVED lines=10> */
[----:B----4-:R2:W3:Y:S02]  /*1b070*/  @P0 LDG.E R7, desc[UR40][R2.64] ;  /* 0x0000002802070981 */ /* 0x0104e4000c1e1900 */
        /* <DEDUP_REMOVED lines=14> */
.L_x_5951:
        /* <DEDUP_REMOVED lines=12> */
.L_x_5954:
        /* <DEDUP_REMOVED lines=25> */
.L_x_5788:
[----:B------:R-:W3:Y:S04]  /*1b3b0*/  LDL R7, [R1+0x4] ;  /* 0x0000040001077983 */ /* 0x000ee80000100800 */
[----:B0-2---:R-:W3:Y:S04]  /*1b3c0*/  LDL R0, [R1+0xc] ;  /* 0x00000c0001007983 */ /* 0x005ee80000100800 */
[----:B------:R-:W2:Y:S01]  /*1b3d0*/  LDL R2, [R1+0x1c] ;  /* 0x00001c0001027983 */ /* 0x000ea20000100800 */
[----:B---3--:R-:W-:Y:S01]  /*1b3e0*/  IMAD R0, R0, 0x8, R7 ;  /* 0x0000000800007824 */ /* 0x008fe200078e0207 */
[----:B--2---:R-:W-:-:S04]  /*1b3f0*/  SHF.L.U32 R2, R2, 0x1f, RZ ;  /* 0x0000001f02027819 */ /* 0x004fc800000006ff */
[----:B------:R-:W0:Y:S02]  /*1b400*/  SYNCS.PHASECHK.TRANS64.TRYWAIT P0, [R0+URZ+0x38840], R2 ;  /* 0x03884002000075a7 */ /* 0x000e24000800017f */
[----:B0-----:R-:W-:Y:S05]  /*1b410*/  @!P0 BRA `(.L_x_5789) ;  /* 0x0000007400788947 */ /* 0x001fea0003800000 */
.L_x_5955:
        /* <DEDUP_REMOVED lines=11> */
.L_x_5790:
        /* <DEDUP_REMOVED lines=27> */
.L_x_5786:
[----:B0-----:R-:W3:Y:S04]  /*1b680*/  LDL R0, [R1+0x4] ;  /* 0x0000040001007983 */ /* 0x001ee80000100800 */
        /* <DEDUP_REMOVED lines=16> */
[----:B0-----:R-:W-:-:S05]  /*1b790*/  SHF.R.S32.HI R0, RZ, 0x1f, R18 ;  /* 0x0000001fff007819 */ /* 0x001fca0000011412 */
        /* <DEDUP_REMOVED lines=19> */
.L_x_5792:
[----:B------:R-:W-:Y:S05]  /*1b8d0*/  BSYNC B6 ;  /* 0x0000000000067941 */ /* 0x000fea0003800000 */
.L_x_5791:
[----:B------:R-:W3:Y:S01]  /*1b8e0*/  LDL R4, [R1+0x48] ;  /* 0x0000480001047983 */ /* 0x000ee20000100800 */
[----:B------:R-:W0:Y:S01]  /*1b8f0*/  LDC R7, c[0x0][0x448] ;  /* 0x00011200ff077b82 */ /* 0x000e220000000800 */
[----:B------:R-:W-:Y:S01]  /*1b900*/  ULDC.64 UR4, c[0x0][0x298] ;  /* 0x0000a60000047ab9 */ /* 0x000fe20000000a00 */
[----:B------:R-:W-:Y:S01]  /*1b910*/  ULDC.64 UR6, c[0x0][0x280] ;  /* 0x0000a00000067ab9 */ /* 0x000fe20000000a00 */
[----:B------:R-:W4:Y:S04]  /*1b920*/  LDL R10, [R1+0x38] ;  /* 0x00003800010a7983 */ /* 0x000f280000100800 */
[----:B------:R-:W4:Y:S01]  /*1b930*/  LDL R9, [R1+0x54] ;  /* 0x0000540001097983 */ /* 0x000f220000100800 */
[----:B--2---:R-:W2:Y:S01]  /*1b940*/  S2R R2, SR_TID.X ;  /* 0x0000000000027919 */ /* 0x004ea20000002100 */
[----:B------:R-:W1:Y:S02]  /*1b950*/  S2R R0, SR_TID.X ;  /* 0x0000000000007919 */ /* 0x000e640000002100 */
[----:B------:R-:W4:Y:S04]  /*1b960*/  LDL R8, [R1+0x58] ;  /* 0x0000580001087983 */ /* 0x000f280000100800 */
[----:B------:R-:W4:Y:S01]  /*1b970*/  LDL R6, [R1+0x3c] ;  /* 0x00003c0001067983 */ /* 0x000f220000100800 */
[----:B0-----:R-:W-:-:S13]  /*1b980*/  ISETP.NE.AND P0, PT, R7, 0x1, PT ;  /* 0x000000010700780c */ /* 0x001fda0003f05270 */
[----:B------:R-:W0:Y:S01]  /*1b990*/  @P0 LDC R3, c[0x0][0x450] ;  /* 0x00011400ff030b82 */ /* 0x000e220000000800 */
[----:B--2---:R-:W-:-:S04]  /*1b9a0*/  LOP3.LUT R2, R2, 0x7f, RZ, 0xc0, !PT ;  /* 0x0000007f02027812 */ /* 0x004fc800078ec0ff */
[----:B------:R-:W-:Y:S01]  /*1b9b0*/  SHF.R.U32.HI R2, RZ, 0x3, R2 ;  /* 0x00000003ff027819 */ /* 0x000fe20000011602 */
[----:B-1----:R-:W-:-:S05]  /*1b9c0*/  IMAD.SHL.U32 R0, R0, 0x10, RZ ;  /* 0x0000001000007824 */ /* 0x002fca00078e00ff */
[----:B------:R-:W-:Y:S02]  /*1b9d0*/  LOP3.LUT R0, R2, 0x70, R0, 0xf8, !PT ;  /* 0x0000007002007812 */ /* 0x000fe400078ef800 */
[----:B------:R-:W1:Y:S03]  /*1b9e0*/  @P0 LDC R2, c[0x0][0x44c] ;  /* 0x00011300ff020b82 */ /* 0x000e660000000800 */
[----:B------:R-:W-:-:S04]  /*1b9f0*/  IMAD R5, R17, 0x40, R0 ;  /* 0x0000004011057824 */ /* 0x000fc800078e0200 */
[----:B------:R-:W-:Y:S01]  /*1ba00*/  IMAD.MOV.U32 R0, RZ, RZ, R5 ;  /* 0x000000ffff007224 */ /* 0x000fe200078e0005 */
[----:B------:R2:W-:Y:S01]  /*1ba10*/  STL [R1+0x2c], R5 ;  /* 0x00002c0501007387 */ /* 0x0005e20000100800 */
[----:B-1----:R-:W-:-:S05]  /*1ba20*/  @P0 IMAD.HI.U32 R2, R5, R2, RZ ;  /* 0x0000000205020227 */ /* 0x002fca00078e00ff */
[----:B0-----:R-:W-:Y:S01]  /*1ba30*/  @P0 SHF.R.U32.HI R0, RZ, R3, R2 ;  /* 0x00000003ff000219 */ /* 0x001fe20000011602 */
        /* <DEDUP_REMOVED lines=76> */
.L_x_5964:
        /* <DEDUP_REMOVED lines=12> */
.L_x_5794:
        /* <DEDUP_REMOVED lines=38> */
.L_x_5796:
[----:B------:R-:W-:Y:S05]  /*1c220*/  BSYNC B6 ;  /* 0x0000000000067941 */ /* 0x000fea0003800000 */
.L_x_5795:
        /* <DEDUP_REMOVED lines=188> */
.L_x_5974:
        /* <DEDUP_REMOVED lines=31> */
.L_x_5799:
[----:B------:R-:W-:Y:S05]  /*1cfe0*/  BSYNC B0 ;  /* 0x0000000000007941 */ /* 0x000fea0003800000 */
.L_x_5798:
[----:B--2---:R2:W5:Y:S01]  /*1cff0*/  LDL R0, [R1+0x4] ;  /* 0x0000040001007983 */ /* 0x0045620000100800 */
[----:B------:R-:W-:Y:S01]  /*1d000*/  PLOP3.LUT P0, PT, PT, PT, PT, 0x80, 0x0 ;  /* 0x000000000000781c */ /* 0x000fe20003f0f070 */
[----:B------:R-:W-:-:S12]  /*1d010*/  NOP ;  /* 0x0000000000007918 */ /* 0x000fd80000000000 */
.L_x_5800:
        /* <DEDUP_REMOVED lines=19> */
.L_x_5975:
[----:B------:R-:W-:Y:S05]  /*1d150*/  BSYNC B0 ;  /* 0x0000000000007941 */ /* 0x000fea0003800000 */
.L_x_5801:
        /* <DEDUP_REMOVED lines=16> */
.L_x_5976:
[----:B------:R-:W-:Y:S05]  /*1d260*/  BSYNC B1 ;  /* 0x0000000000017941 */ /* 0x000fea0003800000 */
.L_x_5805:
        /* <DEDUP_REMOVED lines=9> */
.L_x_5808:
[----:B------:R-:W-:Y:S05]  /*1d300*/  BSYNC B1 ;  /* 0x0000000000017941 */ /* 0x000fea0003800000 */
.L_x_5807:
        /* <DEDUP_REMOVED lines=14> */
.L_x_5809:
        /* <DEDUP_REMOVED lines=16> */
.L_x_5810:
        /* <DEDUP_REMOVED lines=16> */
.L_x_5811:
        /* <DEDUP_REMOVED lines=16> */
.L_x_5812:
        /* <DEDUP_REMOVED lines=16> */
.L_x_5813:
        /* <DEDUP_REMOVED lines=16> */
.L_x_5814:
        /* <DEDUP_REMOVED lines=16> */
.L_x_5815:
        /* <DEDUP_REMOVED lines=16> */
.L_x_5816:
        /* <DEDUP_REMOVED lines=11> */
.L_x_5804:
[----:B------:R-:W-:Y:S05]  /*1dba0*/  BSYNC B0 ;  /* 0x0000000000007941 */ /* 0x000fea0003800000 */
.L_x_5803:
        /* <DEDUP_REMOVED lines=29> */
[----:B------:R-:W1:Y:S03]  /*1dd80*/  LDC R6, c[0x0][0x43c] ;  /* 0x00010f00ff067b82 */ /* 0x000e660000000800 */
[----:B------:R-:W4:Y:S01]  /*1dd90*/  LDL R7, [R1+0x14] ;  /* 0x0000140001077983 */ /* 0x000f220000100800 */
[----:B------:R-:W-:Y:S01]  /*1dda0*/  IMAD.MOV.U32 R0, RZ, RZ, R4 ;  /* 0x000000ffff007224 */ /* 0x000fe200078e0004 */
[----:B------:R-:W-:Y:S01]  /*1ddb0*/  ULDC.64 UR6, c[0x0][0x428] ;  /* 0x00010a0000067ab9 */ /* 0x000fe20000000a00 */
[----:B-1----:R-:W-:-:S13]  /*1ddc0*/  ISETP.NE.AND P0, PT, R6, 0x1, PT ;  /* 0x000000010600780c */ /* 0x002fda0003f05270 */
[----:B------:R-:W1:Y:S02]  /*1ddd0*/  @P0 LDC.64 R2, c[0x0][0x440] ;  /* 0x00011000ff020b82 */ /* 0x000e640000000a00 */
[----:B-1----:R-:W-:-:S05]  /*1dde0*/  @P0 IMAD.HI.U32 R2, R4, R2, RZ ;  /* 0x0000000204020227 */ /* 0x002fca00078e00ff */
[----:B------:R-:W-:-:S04]  /*1ddf0*/  @P0 SHF.R.U32.HI R0, RZ, R3, R2 ;  /* 0x00000003ff000219 */ /* 0x000fc80000011602 */
[--C-:B------:R-:W-:Y:S01]  /*1de00*/  SHF.R.S32.HI R3, RZ, 0x1f, R0.reuse ;  /* 0x0000001fff037819 */ /* 0x100fe20000011400 */
[----:B------:R-:W-:-:S04]  /*1de10*/  IMAD.MOV R5, RZ, RZ, -R0 ;  /* 0x000000ffff057224 */ /* 0x000fc800078e0a00 */
[----:B------:R-:W-:Y:S02]  /*1de20*/  IMAD R5, R6, R5, R4 ;  /* 0x0000000506057224 */ /* 0x000fe400078e0204 */
[----:B---3--:R-:W-:-:S04]  /*1de30*/  IMAD R2, R10, UR6, RZ ;  /* 0x000000060a027c24 */ /* 0x008fc8000f8e02ff */
[----:B----4-:R-:W-:Y:S02]  /*1de40*/  IMAD R6, R7, UR7, R2 ;  /* 0x0000000707067c24 */ /* 0x010fe4000f8e0202 */
[----:B------:R-:W-:-:S04]  /*1de50*/  IMAD.MOV.U32 R2, RZ, RZ, R0 ;  /* 0x000000ffff027224 */ /* 0x000fc800078e0000 */
[----:B------:R-:W-:-:S04]  /*1de60*/  IMAD.WIDE.U32 R2, R7, UR6, R2 ;  /* 0x0000000607027c25 */ /* 0x000fc8000f8e0002 */
[----:B------:R-:W-:Y:S01]  /*1de70*/  IMAD.IADD R0, R6, 0x1, R3 ;  /* 0x0000000106007824 */ /* 0x000fe200078e0203 */
[----:B------:R-:W-:-:S04]  /*1de80*/  LEA R6, P0, R2, UR4, 0x2 ;  /* 0x0000000402067c11 */ /* 0x000fc8000f8010ff */
[----:B------:R-:W-:-:S05]  /*1de90*/  LEA.HI.X R7, R2, UR5, R0, 0x2, P0 ;  /* 0x0000000502077c11 */ /* 0x000fca00080f1400 */
[----:B------:R-:W3:Y:S04]  /*1dea0*/  LDG.E R0, desc[UR40][R6.64] ;  /* 0x0000002806007981 */ /* 0x000ee8000c1e1900 */
[----:B---3--:R1:W-:Y:S02]  /*1deb0*/  STL [R1], R0 ;  /* 0x0000000001007387 */ /* 0x0083e40000100800 */
.L_x_5823:
        /* <DEDUP_REMOVED lines=9> */
.L_x_5977:
[----:B------:R-:W-:Y:S05]  /*1df50*/  BSYNC B3 ;  /* 0x0000000000037941 */ /* 0x000fea0003800000 */
.L_x_5824:
        /* <DEDUP_REMOVED lines=9> */
.L_x_5827:
[----:B------:R-:W-:Y:S05]  /*1dff0*/  BSYNC B3 ;  /* 0x0000000000037941 */ /* 0x000fea0003800000 */
.L_x_5826:
        /* <DEDUP_REMOVED lines=14> */
.L_x_5828:
        /* <DEDUP_REMOVED lines=14> */
.L_x_5978:
[----:B------:R-:W-:Y:S05]  /*1e1c0*/  BSYNC B3 ;  /* 0x0000000000037941 */ /* 0x000fea0003800000 */
.L_x_5829:
        /* <DEDUP_REMOVED lines=11> */
.L_x_5832:
[----:B------:R-:W-:Y:S05]  /*1e280*/  BSYNC B3 ;  /* 0x0000000000037941 */ /* 0x000fea0003800000 */
.L_x_5831:
        /* <DEDUP_REMOVED lines=11> */
.L_x_5833:
        /* <DEDUP_REMOVED lines=16> */
.L_x_5834:
        /* <DEDUP_REMOVED lines=16> */
.L_x_5835:
        /* <DEDUP_REMOVED lines=16> */
.L_x_5836:
        /* <DEDUP_REMOVED lines=16> */
.L_x_5837:
        /* <DEDUP_REMOVED lines=16> */
.L_x_5838:
        /* <DEDUP_REMOVED lines=16> */
.L_x_5839:
        /* <DEDUP_REMOVED lines=16> */
.L_x_5840:
        /* <DEDUP_REMOVED lines=11> */
.L_x_5822:
[----:B------:R-:W-:Y:S05]  /*1eaf0*/  BSYNC B1 ;  /* 0x0000000000017941 */ /* 0x000fea0003800000 */
.L_x_5821:
[----:B------:R-:W3:Y:S02]  /*1eb00*/  LDL.LU R5, [R1+0x34] ;  /* 0x0000340001057983 */ /* 0x000ee40000300800 */
[----:B---3--:R-:W-:-:S07]  /*1eb10*/  VIADD R0, R5, 0xfffffffd ;  /* 0xfffffffd05007836 */ /* 0x008fce0000000000 */
.L_x_5820:
[----:B------:R-:W-:Y:S05]  /*1eb20*/  BSYNC B2 ;  /* 0x0000000000027941 */ /* 0x000fea0003800000 */
.L_x_5819:
[----:B------:R-:W-:-:S13]  /*1eb30*/  ISETP.NE.AND P0, PT, R4, RZ, PT ;  /* 0x000000ff0400720c */ /* 0x000fda0003f05270 */
[----:B------:R-:W-:Y:S05]  /*1eb40*/  @!P0 BRA `(.L_x_5818) ;  /* 0x0000001c00488947 */ /* 0x000fea0003800000 */
.L_x_5881:
        /* <DEDUP_REMOVED lines=37> */
.L_x_5843:
        /* <DEDUP_REMOVED lines=9> */
.L_x_5979:
[----:B------:R-:W-:Y:S05]  /*1ee30*/  BSYNC B2 ;  /* 0x0000000000027941 */ /* 0x000fea0003800000 */
.L_x_5844:
        /* <DEDUP_REMOVED lines=9> */
.L_x_5847:
[----:B------:R-:W-:Y:S05]  /*1eed0*/  BSYNC B2 ;  /* 0x0000000000027941 */ /* 0x000fea0003800000 */
.L_x_5846:
        /* <DEDUP_REMOVED lines=13> */
.L_x_5848:
        /* <DEDUP_REMOVED lines=14> */
.L_x_5980:
[----:B------:R-:W-:Y:S05]  /*1f090*/  BSYNC B2 ;  /* 0x0000000000027941 */ /* 0x000fea0003800000 */
.L_x_5849:
        /* <DEDUP_REMOVED lines=11> */
.L_x_5852:
[----:B------:R-:W-:Y:S05]  /*1f150*/  BSYNC B2 ;  /* 0x0000000000027941 */ /* 0x000fea0003800000 */
.L_x_5851:
        /* <DEDUP_REMOVED lines=10> */
.L_x_5853:
        /* <DEDUP_REMOVED lines=16> */
.L_x_5854:
        /* <DEDUP_REMOVED lines=16> */
.L_x_5855:
        /* <DEDUP_REMOVED lines=16> */
.L_x_5856:
        /* <DEDUP_REMOVED lines=16> */
.L_x_5857:
        /* <DEDUP_REMOVED lines=16> */
.L_x_5858:
        /* <DEDUP_REMOVED lines=16> */
.L_x_5859:
        /* <DEDUP_REMOVED lines=16> */
.L_x_5860:
        /* <DEDUP_REMOVED lines=11> */
.L_x_5842:
[----:B------:R-:W-:Y:S05]  /*1f9b0*/  BSYNC B1 ;  /* 0x0000000000017941 */ /* 0x000fea0003800000 */
.L_x_5841:
[----:B------:R-:W3:Y:S01]  /*1f9c0*/  LDL R5, [R1+0x8] ;  /* 0x0000080001057983 */ /* 0x000ee20000100800 */
[----:B------:R-:W-:Y:S01]  /*1f9d0*/  VIADD R7, R7, 0x1 ;  /* 0x0000000107077836 */ /* 0x000fe20000000000 */
[----:B------:R-:W-:Y:S04]  /*1f9e0*/  BSSY B1, `(.L_x_5861) ;  /* 0x00000e5000017945 */ /* 0x000fe80003800000 */
[----:B------:R-:W-:-:S04]  /*1f9f0*/  ISETP.NE.AND P0, PT, R7, 0x2, PT ;  /* 0x000000020700780c */ /* 0x000fc80003f05270 */
[----:B------:R-:W-:Y:S02]  /*1fa00*/  SEL R2, RZ, 0x1, P0 ;  /* 0x00000001ff027807 */ /* 0x000fe40000000000 */
[----:B0-----:R-:W-:Y:S02]  /*1fa10*/  SEL R9, R7, RZ, P0 ;  /* 0x000000ff07097207 */ /* 0x001fe40000000000 */
        /* <DEDUP_REMOVED lines=30> */
.L_x_5863:
        /* <DEDUP_REMOVED lines=9> */
.L_x_5981:
[----:B------:R-:W-:Y:S05]  /*1fc90*/  BSYNC B2 ;  /* 0x0000000000027941 */ /* 0x000fea0003800000 */
.L_x_5864:
        /* <DEDUP_REMOVED lines=9> */
.L_x_5867:
[----:B------:R-:W-:Y:S05]  /*1fd30*/  BSYNC B2 ;  /* 0x0000000000027941 */ /* 0x000fea0003800000 */
.L_x_5866:
        /* <DEDUP_REMOVED lines=14> */
.L_x_5868:
        /* <DEDUP_REMOVED lines=14> */
.L_x_5982:
[----:B------:R-:W-:Y:S05]  /*1ff00*/  BSYNC B2 ;  /* 0x0000000000027941 */ /* 0x000fea0003800000 */
.L_x_5869:
        /* <DEDUP_REMOVED lines=11> */
.L_x_5872:
[----:B------:R-:W-:Y:S05]  /*1ffc0*/  BSYNC B2 ;  /* 0x0000000000027941 */ /* 0x000fea0003800000 */
.L_x_5871:
        /* <DEDUP_REMOVED lines=11> */
.L_x_5873:
        /* <DEDUP_REMOVED lines=16> */
.L_x_5874:
        /* <DEDUP_REMOVED lines=16> */
.L_x_5875:
        /* <DEDUP_REMOVED lines=16> */
.L_x_5876:
        /* <DEDUP_REMOVED lines=16> */
.L_x_5877:
        /* <DEDUP_REMOVED lines=16> */
.L_x_5878:
        /* <DEDUP_REMOVED lines=16> */
.L_x_5879:
        /* <DEDUP_REMOVED lines=16> */
.L_x_5880:
        /* <DEDUP_REMOVED lines=11> */
.L_x_5862:
[----:B------:R-:W-:Y:S05]  /*20830*/  BSYNC B1 ;  /* 0x0000000000017941 */ /* 0x000fea0003800000 */
.L_x_5861:
[C---:B------:R-:W-:Y:S01]  /*20840*/  ISETP.GT.AND P0, PT, R0.reuse, 0x1, PT ;  /* 0x000000010000780c */ /* 0x040fe20003f04270 */
[----:B------:R-:W-:-:S12]  /*20850*/  VIADD R0, R0, 0xfffffffe ;  /* 0xfffffffe00007836 */ /* 0x000fd80000000000 */
[----:B------:R-:W-:Y:S05]  /*20860*/  @P0 BRA `(.L_x_5881) ;  /* 0xffffffe000b80947 */ /* 0x000fea000383ffff */
.L_x_5818:
[----:B------:R-:W-:Y:S05]  /*20870*/  BSYNC B0 ;  /* 0x0000000000007941 */ /* 0x000fea0003800000 */
.L_x_5817:
        /* <DEDUP_REMOVED lines=24> */
.L_x_5883:
[----:B------:R-:W-:Y:S05]  /*20a00*/  BSYNC B0 ;  /* 0x0000000000007941 */ /* 0x000fea0003800000 */
.L_x_5882:
[----:B------:R-:W-:-:S05]  /*20a10*/  SEL R0, R0, RZ, P0 ;  /* 0x000000ff00007207 */ /* 0x000fca0000000000 */
[----:B------:R3:W-:Y:S02]  /*20a20*/  STL [R1+0xc], R0 ;  /* 0x00000c0001007387 */ /* 0x0007e40000100800 */
.L_x_5779:
[----:B------:R-:W-:Y:S05]  /*20a30*/  BSYNC B7 ;  /* 0x0000000000077941 */ /* 0x000fea0003800000 */
.L_x_5777:
        /* <DEDUP_REMOVED lines=13> */
.L_x_5884:
        /* <DEDUP_REMOVED lines=36> */
.L_x_5992:
[----:B------:R-:W-:Y:S02]  /*20d50*/  ULDC UR4, c[0x0][0xd38] ;  /* 0x00034e0000047ab9 */ /* 0x000fe40000000800 */
[----:B------:R-:W-:-:S04]  /*20d60*/  IMAD.U32 R4, RZ, RZ, UR4 ;  /* 0x00000004ff047e24 */ /* 0x000fc8000f8e00ff */
[----:B---3--:R-:W-:-:S04]  /*20d70*/  IMAD R16, R16, R4, RZ ;  /* 0x0000000410107224 */ /* 0x008fc800078e02ff */
[----:B------:R-:W-:-:S05]  /*20d80*/  IMAD.IADD R5, R5, 0x1, R16 ;  /* 0x0000000105057824 */ /* 0x000fca00078e0210 */
[----:B------:R-:W-:-:S13]  /*20d90*/  ISETP.GT.AND P6, PT, R5, R0, PT ;  /* 0x000000000500720c */ /* 0x000fda0003fc4270 */
[----:B------:R-:W-:Y:S05]  /*20da0*/  @P6 BRA `(.L_x_5887) ;  /* 0x00000000009c6947 */ /* 0x000fea0003800000 */
.L_x_5892:
[----:B-1----:R-:W1:Y:S01]  /*20db0*/  LDC R2, c[0x0][0xd3c] ;  /* 0x00034f00ff027b82 */ /* 0x002e620000000800 */
[----:B------:R-:W-:-:S05]  /*20dc0*/  VIADD R19, R19, 0x1f ;  /* 0x0000001f13137836 */ /* 0x000fca0000000000 */
[----:B-1----:R-:W-:-:S13]  /*20dd0*/  ISETP.GE.AND P6, PT, R19, R2, PT ;  /* 0x000000021300720c */ /* 0x002fda0003fc6270 */
[----:B------:R-:W-:Y:S05]  /*20de0*/  @P6 BRA `(.L_x_5888) ;  /* 0x0000000400d46947 */ /* 0x000fea0003800000 */
[----:B------:R-:W1:Y:S01]  /*20df0*/  S2R R3, SR_TID.X ;  /* 0x0000000000037919 */ /* 0x000e620000002100 */
[----:B------:R-:W-:Y:S01]  /*20e00*/  BSSY B0, `(.L_x_5889) ;  /* 0x0000009000007945 */ /* 0x000fe20003800000 */
[----:B-1----:R-:W-:-:S05]  /*20e10*/  LOP3.LUT R3, R3, 0x1f, RZ, 0xc0, !PT ;  /* 0x0000001f03037812 */ /* 0x002fca00078ec0ff */
[----:B------:R-:W-:Y:S02]  /*20e20*/  IMAD.IADD R4, R19, 0x1, R3 ;  /* 0x0000000113047824 */ /* 0x000fe400078e0203 */
[----:B------:R-:W-:-:S03]  /*20e30*/  IMAD.MOV.U32 R3, RZ, RZ, RZ ;  /* 0x000000ffff037224 */ /* 0x000fc600078e00ff */
[----:B------:R-:W-:-:S13]  /*20e40*/  ISETP.GE.OR P6, PT, R4, R2, !P0 ;  /* 0x000000020400720c */ /* 0x000fda00047c6670 */
[----:B------:R-:W-:Y:S05]  /*20e50*/  @P6 BRA `(.L_x_5890) ;  /* 0x00000000000c6947 */ /* 0x000fea0003800000 */
[----:B------:R-:W1:Y:S02]  /*20e60*/  LDC.64 R2, c[0x0][0xd80] ;  /* 0x00036000ff027b82 */ /* 0x000e640000000a00 */
[----:B-1----:R-:W-:-:S06]  /*20e70*/  IMAD.WIDE R2, R4, 0x4, R2 ;  /* 0x0000000404027825 */ /* 0x002fcc00078e0202 */
[----:B------:R1:W5:Y:S02]  /*20e80*/  LDG.E R3, desc[UR40][R2.64] ;  /* 0x0000002802037981 */ /* 0x000364000c1e1900 */
.L_x_5890:
[----:B------:R-:W-:Y:S05]  /*20e90*/  BSYNC B0 ;  /* 0x0000000000007941 */ /* 0x000fea0003800000 */
.L_x_5889:
        /* <DEDUP_REMOVED lines=18> */
.L_x_6000:
[----:B------:R-:W-:Y:S02]  /*20fc0*/  ULDC UR4, c[0x0][0xd38] ;  /* 0x00034e0000047ab9 */ /* 0x000fe40000000800 */
[----:B------:R-:W-:-:S04]  /*20fd0*/  IMAD.U32 R4, RZ, RZ, UR4 ;  /* 0x00000004ff047e24 */ /* 0x000fc8000f8e00ff */
[----:B---3--:R-:W-:-:S04]  /*20fe0*/  IMAD R16, R16, R4, RZ ;  /* 0x0000000410107224 */ /* 0x008fc800078e02ff */
[----:B------:R-:W-:-:S05]  /*20ff0*/  IMAD.IADD R5, R16, 0x1, R5 ;  /* 0x0000000110057824 */ /* 0x000fca00078e0205 */
[----:B------:R-:W-:-:S13]  /*21000*/  ISETP.GT.AND P6, PT, R5, R0, PT ;  /* 0x000000000500720c */ /* 0x000fda0003fc4270 */
[----:B------:R-:W-:Y:S05]  /*21010*/  @!P6 BRA `(.L_x_5892) ;  /* 0xfffffffc0064e947 */ /* 0x000fea000383ffff */
.L_x_5887:
        /* <DEDUP_REMOVED lines=8> */
.L_x_6004:
[----:B------:R-:W-:Y:S01]  /*210a0*/  ISETP.NE.AND P0, PT, R5, RZ, PT ;  /* 0x000000ff0500720c */ /* 0x000fe20003f05270 */
[----:B------:R-:W-:-:S12]  /*210b0*/  IMAD.MOV.U32 R5, RZ, RZ, RZ ;  /* 0x000000ffff057224 */ /* 0x000fd800078e00ff */
[----:B------:R-:W-:Y:S05]  /*210c0*/  @!P0 BRA `(.L_x_5894) ;  /* 0x0000000000148947 */ /* 0x000fea0003800000 */
[----:B------:R-:W-:Y:S01]  /*210d0*/  UMOV UR4, 0xffffffff ;  /* 0xffffffff00047882 */ /* 0x000fe20000000000 */
[----:B------:R-:W-:Y:S02]  /*210e0*/  VIADD R12, R6, 0xffffffff ;  /* 0xffffffff060c7836 */ /* 0x000fe40000000000 */
[----:B------:R-:W-:Y:S05]  /*210f0*/  BRA.DIV UR4, `(.L_x_5895) ;  /* 0x0000003604887947 */ /* 0x000fea000b800000 */
[----:B-1----:R1:W0:Y:S02]  /*21100*/  SHFL.IDX PT, R2, R2, R12, 0x1f ;  /* 0x00001f0c02027589 */ /* 0x00222400000e0000 */
.L_x_6007:
[----:B0-----:R-:W-:-:S07]  /*21110*/  IMAD.MOV.U32 R5, RZ, RZ, R2 ;  /* 0x000000ffff057224 */ /* 0x001fce00078e0002 */
.L_x_5894:
[----:B-1-3--:R-:W1:Y:S01]  /*21120*/  LDC.64 R2, c[0x0][0xd90] ;  /* 0x00036400ff027b82 */ /* 0x00ae620000000a00 */
[----:B------:R-:W-:-:S04]  /*21130*/  IMAD.IADD R19, R6, 0x1, R19 ;  /* 0x0000000106137824 */ /* 0x000fc800078e0213 */
[----:B-1----:R-:W-:-:S05]  /*21140*/  IMAD.WIDE R2, R19, 0x4, R2 ;  /* 0x0000000413027825 */ /* 0x002fca00078e0202 */
[----:B------:R-:W4:Y:S01]  /*21150*/  LDG.E R7, desc[UR40][R2.64] ;  /* 0x0000002802077981 */ /* 0x000f22000c1e1900 */
        /* <DEDUP_REMOVED lines=62> */
.L_x_5888:
[----:B------:R-:W-:Y:S01]  /*21540*/  UMOV UR4, URZ ;  /* 0x0000003f00047c82 */ /* 0x000fe20008000000 */
[----:B------:R-:W-:Y:S01]  /*21550*/  UMOV UR5, URZ ;  /* 0x0000003f00057c82 */ /* 0x000fe20008000000 */
[----:B------:R-:W-:Y:S01]  /*21560*/  ULDC UR6, c[0x0][0xd3c] ;  /* 0x00034f0000067ab9 */ /* 0x000fe20000000800 */
[----:B------:R-:W-:Y:S02]  /*21570*/  IMAD.MOV.U32 R16, RZ, RZ, R0 ;  /* 0x000000ffff107224 */ /* 0x000fe400078e0000 */
[----:B------:R-:W-:Y:S02]  /*21580*/  IMAD.U32 R17, RZ, RZ, UR4 ;  /* 0x00000004ff117e24 */ /* 0x000fe4000f8e00ff */
[----:B------:R-:W-:Y:S02]  /*21590*/  IMAD.U32 R18, RZ, RZ, UR5 ;  /* 0x00000005ff127e24 */ /* 0x000fe4000f8e00ff */
[----:B------:R-:W-:-:S07]  /*215a0*/  IMAD.U32 R19, RZ, RZ, UR6 ;  /* 0x00000006ff137e24 */ /* 0x000fce000f8e00ff */
.L_x_5896:
[----:B------:R1:W3:Y:S01]  /*215b0*/  LDL R3, [R1+0x4] ;  /* 0x0000040001037983 */ /* 0x0002e20000100800 */
        /* <DEDUP_REMOVED lines=11> */
.L_x_5885:
[----:B------:R-:W-:Y:S02]  /*21670*/  ULDC UR4, c[0x0][0xd3c] ;  /* 0x00034f0000047ab9 */ /* 0x000fe40000000800 */
[----:B----4-:R-:W-:-:S13]  /*21680*/  ISETP.GE.AND P0, PT, R19, UR4, PT ;  /* 0x0000000413007c0c */ /* 0x010fda000bf06270 */
[----:B------:R-:W-:Y:S05]  /*21690*/  @!P0 BRA `(.L_x_5897) ;  /* 0xffffff7000288947 */ /* 0x000fea000383ffff */
[----:B------:R-:W-:Y:S05]  /*216a0*/  BSYNC B8 ;  /* 0x0000000000087941 */ /* 0x000fea0003800000 */
.L_x_5727:
        /* <DEDUP_REMOVED lines=12> */
.L_x_6008:
[----:B------:R-:W-:Y:S05]  /*21770*/  BSYNC B0 ;  /* 0x0000000000007941 */ /* 0x000fea0003800000 */
.L_x_5898:
[----:B------:R-:W-:-:S03]  /*21780*/  UMOV UR4, 0xffffffff ;  /* 0xffffffff00047882 */ /* 0x000fc60000000000 */
[----:B------:R-:W-:Y:S05]  /*21790*/  BRA.DIV UR4, `(.L_x_5900) ;  /* 0x00000032041c7947 */ /* 0x000fea000b800000 */
[----:B------:R-:W1:Y:S02]  /*217a0*/  S2R R2, SR_TID.X ;  /* 0x0000000000027919 */ /* 0x000e640000002100 */
[----:B-1----:R-:W-:-:S04]  /*217b0*/  SHF.R.U32.HI R2, RZ, 0x5, R2 ;  /* 0x00000005ff027819 */ /* 0x002fc80000011602 */
[----:B------:R-:W-:-:S05]  /*217c0*/  LOP3.LUT R2, R2, 0x3, RZ, 0xc0, !PT ;  /* 0x0000000302027812 */ /* 0x000fca00078ec0ff */
[----:B------:R1:W3:Y:S02]  /*217d0*/  SHFL.IDX PT, R14, R2, RZ, 0x1f ;  /* 0x00001fff020e7589 */ /* 0x0002e400000e0000 */
.L_x_6011:
[----:B---3--:R-:W-:-:S13]  /*217e0*/  ISETP.NE.AND P0, PT, R14, RZ, PT ;  /* 0x000000ff0e00720c */ /* 0x008fda0003f05270 */
[----:B------:R-:W-:Y:S05]  /*217f0*/  @P0 BRA `(.L_x_5584) ;  /* 0x0000000000940947 */ /* 0x000fea0003800000 */
[----:B------:R-:W-:-:S03]  /*21800*/  UMOV UR4, 0xffffffff ;  /* 0xffffffff00047882 */ /* 0x000fc60000000000 */
[----:B------:R-:W-:Y:S05]  /*21810*/  BRA.DIV UR4, `(.L_x_5901) ;  /* 0x0000003204307947 */ /* 0x000fea000b800000 */
[----:B------:R-:W-:-:S13]  /*21820*/  ELECT P6, URZ, PT ;  /* 0x00000000003f782f */ /* 0x000fda00038c0000 */
.L_x_6014:
[----:B------:R-:W-:Y:S05]  /*21830*/  @!P6 BRA `(.L_x_5584) ;  /* 0x000000000084e947 */ /* 0x000fea0003800000 */
[----:B-1----:R-:W3:Y:S02]  /*21840*/  LDL.LU R2, [R1+0x68] ;  /* 0x0000680001027983 */ /* 0x002ee40000300800 */
[----:B---3--:R-:W-:-:S04]  /*21850*/  LOP3.LUT R2, R2, 0x2, RZ, 0xfc, !PT ;  /* 0x0000000202027812 */ /* 0x008fc800078efcff */
[----:B------:R-:W-:-:S13]  /*21860*/  ISETP.NE.AND P2, PT, R2, 0x3, PT ;  /* 0x000000030200780c */ /* 0x000fda0003f45270 */
[----:B------:R-:W-:Y:S05]  /*21870*/  @!P2 BRA `(.L_x_5902) ;  /* 0x000000000004a947 */ /* 0x000fea0003800000 */
[----:B------:R-:W-:Y:S01]  /*21880*/  BPT.TRAP 0x1 ;  /* 0x000000040000795c */ /* 0x000fe20000300000 */
.L_x_5902:
        /* <DEDUP_REMOVED lines=14> */
.L_x_6015:
[----:B------:R-:W1:Y:S02]  /*21970*/  SYNCS.PHASECHK.TRANS64.TRYWAIT P0, [R7+URZ], R2 ;  /* 0x00000002070075a7 */ /* 0x000e64000800017f */
[----:B-1----:R-:W-:Y:S05]  /*21980*/  @!P0 BRA `(.L_x_5904) ;  /* 0x0000003000088947 */ /* 0x002fea0003800000 */
.L_x_6016:
[----:B------:R-:W-:Y:S05]  /*21990*/  @!P2 BRA `(.L_x_5905) ;  /* 0x000000000004a947 */ /* 0x000fea0003800000 */
[----:B------:R-:W-:Y:S01]  /*219a0*/  BPT.TRAP 0x1 ;  /* 0x000000040000795c */ /* 0x000fe20000300000 */
.L_x_5905:
[----:B------:R-:W3:Y:S01]  /*219b0*/  LDL.LU R4, [R1+0xc] ;  /* 0x00000c0001047983 */ /* 0x000ee20000300800 */
[----:B------:R-:W-:-:S04]  /*219c0*/  VIADD R0, R0, 0x38860 ;  /* 0x0003886000007836 */ /* 0x000fc80000000000 */
[----:B---3--:R-:W-:-:S04]  /*219d0*/  IMAD R4, R4, 0x8, R0 ;  /* 0x0000000804047824 */ /* 0x008fc800078e0200 */
[----:B------:R-:W3:Y:S02]  /*219e0*/  SYNCS.PHASECHK.TRANS64.TRYWAIT P0, [R4+URZ], R5 ;  /* 0x00000005040075a7 */ /* 0x000ee4000800017f */
[----:B---3--:R-:W-:Y:S05]  /*219f0*/  @!P0 BRA `(.L_x_5906) ;  /* 0x0000003000008947 */ /* 0x008fea0003800000 */
.L_x_6017:
[----:B------:R-:W-:-:S07]  /*21a00*/  IMAD R3, R3, 0x8, R0 ;  /* 0x0000000803037824 */ /* 0x000fce00078e0200 */
.L_x_5907:
[----:B----4-:R4:W0:Y:S02]  /*21a10*/  SYNCS.PHASECHK.TRANS64.TRYWAIT P0, [R3+URZ], R2 ;  /* 0x00000002030075a7 */ /* 0x010824000800017f */
[----:B0-----:R-:W-:Y:S05]  /*21a20*/  @!P0 NANOSLEEP.SYNCS 0x989680 ;  /* 0x009896800000895d */ /* 0x001fea0003900000 */
[----:B------:R-:W0:Y:S02]  /*21a30*/  @!P0 SYNCS.PHASECHK.TRANS64 P0, [R3+URZ], R2 ;  /* 0x00000002030085a7 */ /* 0x000e24000800007f */
[----:B0-----:R-:W-:Y:S05]  /*21a40*/  @!P0 BRA `(.L_x_5907) ;  /* 0xfffffffc00f08947 */ /* 0x001fea000383ffff */
.L_x_5584:
[----:B------:R-:W-:Y:S05]  /*21a50*/  BSYNC B9 ;  /* 0x0000000000097941 */ /* 0x000fea0003800000 */
.L_x_5581:
[----:B------:R-:W-:Y:S05]  /*21a60*/  EXIT ;  /* 0x000000000000794d */ /* 0x000fea0003800000 */
.L_x_5600:
[----:B0-----:R0:W1:Y:S02]  /*21a70*/  SYNCS.PHASECHK.TRANS64.TRYWAIT P5, [R68+URZ+0x38890], R73 ;  /* 0x03889049440075a7 */ /* 0x00106400080a017f */
[----:B-1----:R-:W-:Y:S05]  /*21a80*/  @!P5 NANOSLEEP.SYNCS 0x989680 ;  /* 0x009896800000d95d */ /* 0x002fea0003900000 */
[----:B------:R-:W1:Y:S02]  /*21a90*/  @!P5 SYNCS.PHASECHK.TRANS64 P5, [R68+URZ+0x38890], R73 ;  /* 0x038890494400d5a7 */ /* 0x000e6400080a007f */
[----:B-1----:R-:W-:Y:S05]  /*21aa0*/  @!P5 BRA `(.L_x_5600) ;  /* 0xfffffffc00f0d947 */ /* 0x002fea000383ffff */
[----:B------:R-:W-:Y:S05]  /*21ab0*/  BRA `(.L_x_5908) ;  /* 0xfffffe0c00407947 */ /* 0x000fea000383ffff */
.L_x_5610:
[----:B0-----:R0:W1:Y:S02]  /*21ac0*/  SYNCS.PHASECHK.TRANS64.TRYWAIT P5, [R68+URZ+0x38890], R73 ;  /* 0x03889049440075a7 */ /* 0x00106400080a017f */
[----:B-1----:R-:W-:Y:S05]  /*21ad0*/  @!P5 NANOSLEEP.SYNCS 0x989680 ;  /* 0x009896800000d95d */ /* 0x002fea0003900000 */
[----:B------:R-:W1:Y:S02]  /*21ae0*/  @!P5 SYNCS.PHASECHK.TRANS64 P5, [R68+URZ+0x38890], R73 ;  /* 0x038890494400d5a7 */ /* 0x000e6400080a007f */
[----:B-1----:R-:W-:Y:S05]  /*21af0*/  @!P5 BRA `(.L_x_5610) ;  /* 0xfffffffc00f0d947 */ /* 0x002fea000383ffff */
[----:B------:R-:W-:Y:S05]  /*21b00*/  BRA `(.L_x_5909) ;  /* 0xfffffe1400b07947 */ /* 0x000fea000383ffff */
.L_x_5615:
[----:B0-----:R0:W1:Y:S02]  /*21b10*/  SYNCS.PHASECHK.TRANS64.TRYWAIT P5, [R68+URZ+0x38890], R73 ;  /* 0x03889049440075a7 */ /* 0x00106400080a017f */
[----:B-1----:R-:W-:Y:S05]  /*21b20*/  @!P5 NANOSLEEP.SYNCS 0x989680 ;  /* 0x009896800000d95d */ /* 0x002fea0003900000 */
[----:B------:R-:W1:Y:S02]  /*21b30*/  @!P5 SYNCS.PHASECHK.TRANS64 P5, [R68+URZ+0x38890], R73 ;  /* 0x038890494400d5a7 */ /* 0x000e6400080a007f */
[----:B-1----:R-:W-:Y:S05]  /*21b40*/  @!P5 BRA `(.L_x_5615) ;  /* 0xfffffffc00f0d947 */ /* 0x002fea000383ffff */
[----:B------:R-:W-:Y:S05]  /*21b50*/  BRA `(.L_x_5910) ;  /* 0xfffffe1c00e47947 */ /* 0x000fea000383ffff */
.L_x_5619:
[----:B------:R0:W0:Y:S02]  /*21b60*/  SYNCS.PHASECHK.TRANS64.TRYWAIT P5, [R68+URZ+0x388b0], R73 ;  /* 0x0388b049440075a7 */ /* 0x00002400080a017f */
[----:B0-----:R-:W-:Y:S05]  /*21b70*/  @!P5 NANOSLEEP.SYNCS 0x989680 ;  /* 0x009896800000d95d */ /* 0x001fea0003900000 */
[----:B------:R-:W0:Y:S02]  /*21b80*/  @!P5 SYNCS.PHASECHK.TRANS64 P5, [R68+URZ+0x388b0], R73 ;  /* 0x0388b0494400d5a7 */ /* 0x000e2400080a007f */
[----:B0-----:R-:W-:Y:S05]  /*21b90*/  @!P5 BRA `(.L_x_5619) ;  /* 0xfffffffc00f0d947 */ /* 0x001fea000383ffff */
[----:B------:R-:W-:Y:S05]  /*21ba0*/  BRA `(.L_x_5911) ;  /* 0xfffffe2000607947 */ /* 0x000fea000383ffff */
.L_x_5642:
        /* <DEDUP_REMOVED lines=8> */
.L_x_5913:
[----:B------:R-:W-:Y:S05]  /*21c30*/  BSYNC B1 ;  /* 0x0000000000017941 */ /* 0x000fea0003800000 */
.L_x_5912:
        /* <DEDUP_REMOVED lines=8> */
.L_x_5914:
[----:B------:R-:W-:Y:S02]  /*21cc0*/  IMAD.MOV.U32 R13, RZ, RZ, R8 ;  /* 0x000000ffff0d7224 */ /* 0x000fe400078e0008 */
[----:B------:R-:W-:-:S07]  /*21cd0*/  IMAD.MOV.U32 R0, RZ, RZ, R14 ;  /* 0x000000ffff007224 */ /* 0x000fce00078e000e */
[----:B------:R-:W-:Y:S05]  /*21ce0*/  WARPSYNC.COLLECTIVE R15, `(.L_x_5915) ;  /* 0x000000000f087348 */ /* 0x000fea0003c00000 */
[----:B------:R0:W1:Y:S02]  /*21cf0*/  SHFL.IDX P6, R14, R13, R12, R11 ;  /* 0x0000000c0d0e7389 */ /* 0x00006400000c000b */
[----:B01----:R-:W-:Y:S01]  /*21d00*/  ENDCOLLECTIVE ;  /* 0x000000000000791b */ /* 0x003fe20003800000 */
.L_x_5915:
[----:B------:R-:W-:Y:S02]  /*21d10*/  IMAD.MOV.U32 R13, RZ, RZ, R7 ;  /* 0x000000ffff0d7224 */ /* 0x000fe400078e0007 */
[----:B------:R-:W-:-:S07]  /*21d20*/  IMAD.MOV.U32 R5, RZ, RZ, R14 ;  /* 0x000000ffff057224 */ /* 0x000fce00078e000e */
[----:B------:R-:W-:Y:S05]  /*21d30*/  WARPSYNC.COLLECTIVE R15, `(.L_x_5916) ;  /* 0x000000000f087348 */ /* 0x000fea0003c00000 */
[----:B------:R0:W1:Y:S02]  /*21d40*/  SHFL.IDX P6, R14, R13, R12, R11 ;  /* 0x0000000c0d0e7389 */ /* 0x00006400000c000b */
[----:B01----:R-:W-:Y:S01]  /*21d50*/  ENDCOLLECTIVE ;  /* 0x000000000000791b */ /* 0x003fe20003800000 */
.L_x_5916:
[----:B------:R-:W-:Y:S05]  /*21d60*/  BRA `(.L_x_5917) ;  /* 0xfffffe5000507947 */ /* 0x000fea000383ffff */
.L_x_5645:
        /* <DEDUP_REMOVED lines=8> */
.L_x_5919:
[----:B------:R-:W-:Y:S05]  /*21df0*/  BSYNC B1 ;  /* 0x0000000000017941 */ /* 0x000fea0003800000 */
.L_x_5918:
        /* <DEDUP_REMOVED lines=8> */
.L_x_5920:
[----:B------:R-:W-:Y:S02]  /*21e80*/  IMAD.MOV.U32 R13, RZ, RZ, R8 ;  /* 0x000000ffff0d7224 */ /* 0x000fe400078e0008 */
[----:B------:R-:W-:-:S07]  /*21e90*/  IMAD.MOV.U32 R0, RZ, RZ, R14 ;  /* 0x000000ffff007224 */ /* 0x000fce00078e000e */
[----:B------:R-:W-:Y:S05]  /*21ea0*/  WARPSYNC.COLLECTIVE R15, `(.L_x_5921) ;  /* 0x000000000f087348 */ /* 0x000fea0003c00000 */
[----:B------:R0:W1:Y:S02]  /*21eb0*/  SHFL.IDX P6, R14, R13, R12, R11 ;  /* 0x0000000c0d0e7389 */ /* 0x00006400000c000b */
[----:B01----:R-:W-:Y:S01]  /*21ec0*/  ENDCOLLECTIVE ;  /* 0x000000000000791b */ /* 0x003fe20003800000 */
.L_x_5921:
[----:B------:R-:W-:Y:S02]  /*21ed0*/  IMAD.MOV.U32 R13, RZ, RZ, R7 ;  /* 0x000000ffff0d7224 */ /* 0x000fe400078e0007 */
[----:B------:R-:W-:-:S07]  /*21ee0*/  IMAD.MOV.U32 R5, RZ, RZ, R14 ;  /* 0x000000ffff057224 */ /* 0x000fce00078e000e */
[----:B------:R-:W-:Y:S05]  /*21ef0*/  WARPSYNC.COLLECTIVE R15, `(.L_x_5922) ;  /* 0x000000000f087348 */ /* 0x000fea0003c00000 */
[----:B------:R0:W1:Y:S02]  /*21f00*/  SHFL.IDX P6, R14, R13, R12, R11 ;  /* 0x0000000c0d0e7389 */ /* 0x00006400000c000b */
[----:B01----:R-:W-:Y:S01]  /*21f10*/  ENDCOLLECTIVE ;  /* 0x000000000000791b */ /* 0x003fe20003800000 */
.L_x_5922:
[----:B------:R-:W-:Y:S05]  /*21f20*/  BRA `(.L_x_5923) ;  /* 0xfffffe5000b07947 */ /* 0x000fea000383ffff */
.L_x_5649:
[----:B0-----:R0:W1:Y:S02]  /*21f30*/  SYNCS.PHASECHK.TRANS64.TRYWAIT P0, [R2+URZ+0x38800], R21 ;  /* 0x03880015020075a7 */ /* 0x001064000800017f */
[----:B-1----:R-:W-:Y:S05]  /*21f40*/  @!P0 NANOSLEEP.SYNCS 0x989680 ;  /* 0x009896800000895d */ /* 0x002fea0003900000 */
[----:B------:R-:W1:Y:S02]  /*21f50*/  @!P0 SYNCS.PHASECHK.TRANS64 P0, [R2+URZ+0x38800], R21 ;  /* 0x03880015020085a7 */ /* 0x000e64000800007f */
[----:B-1----:R-:W-:Y:S05]  /*21f60*/  @!P0 BRA `(.L_x_5649) ;  /* 0xfffffffc00f08947 */ /* 0x002fea000383ffff */
[----:B------:R-:W-:Y:S05]  /*21f70*/  BRA `(.L_x_5924) ;  /* 0xfffffe54009c7947 */ /* 0x000fea000383ffff */
.L_x_5657:
        /* <DEDUP_REMOVED lines=8> */
.L_x_5926:
[----:B------:R-:W-:Y:S05]  /*22000*/  BSYNC B1 ;  /* 0x0000000000017941 */ /* 0x000fea0003800000 */
.L_x_5925:
        /* <DEDUP_REMOVED lines=8> */
.L_x_5927:
[----:B------:R-:W-:Y:S02]  /*22090*/  IMAD.MOV.U32 R13, RZ, RZ, R7 ;  /* 0x000000ffff0d7224 */ /* 0x000fe400078e0007 */
[----:B------:R-:W-:-:S07]  /*220a0*/  IMAD.MOV.U32 R0, RZ, RZ, R14 ;  /* 0x000000ffff007224 */ /* 0x000fce00078e000e */
[----:B------:R-:W-:Y:S05]  /*220b0*/  WARPSYNC.COLLECTIVE R15, `(.L_x_5928) ;  /* 0x000000000f087348 */ /* 0x000fea0003c00000 */
[----:B------:R0:W1:Y:S02]  /*220c0*/  SHFL.IDX P6, R14, R13, R12, R11 ;  /* 0x0000000c0d0e7389 */ /* 0x00006400000c000b */
[----:B01----:R-:W-:Y:S01]  /*220d0*/  ENDCOLLECTIVE ;  /* 0x000000000000791b */ /* 0x003fe20003800000 */
.L_x_5928:
[----:B------:R-:W-:Y:S02]  /*220e0*/  IMAD.MOV.U32 R10, RZ, RZ, R0 ;  /* 0x000000ffff0a7224 */ /* 0x000fe400078e0000 */
[----:B------:R-:W-:Y:S02]  /*220f0*/  IMAD.MOV.U32 R13, RZ, RZ, R9 ;  /* 0x000000ffff0d7224 */ /* 0x000fe400078e0009 */
[----:B------:R-:W-:-:S07]  /*22100*/  IMAD.MOV.U32 R5, RZ, RZ, R14 ;  /* 0x000000ffff057224 */ /* 0x000fce00078e000e */
[----:B------:R-:W-:Y:S05]  /*22110*/  WARPSYNC.COLLECTIVE R15, `(.L_x_5929) ;  /* 0x000000000f087348 */ /* 0x000fea0003c00000 */
[----:B------:R0:W1:Y:S02]  /*22120*/  SHFL.IDX P6, R14, R13, R12, R11 ;  /* 0x0000000c0d0e7389 */ /* 0x00006400000c000b */
[----:B01----:R-:W-:Y:S01]  /*22130*/  ENDCOLLECTIVE ;  /* 0x000000000000791b */ /* 0x003fe20003800000 */
.L_x_5929:
[----:B------:R-:W-:Y:S01]  /*22140*/  IMAD.MOV.U32 R11, RZ, RZ, R3 ;  /* 0x000000ffff0b7224 */ /* 0x000fe200078e0003 */
[----:B------:R-:W-:Y:S06]  /*22150*/  BRA `(.L_x_5930) ;  /* 0xfffffe6000f47947 */ /* 0x000fec000383ffff */
.L_x_5660:
        /* <DEDUP_REMOVED lines=8> */
.L_x_5932:
[----:B------:R-:W-:Y:S05]  /*221e0*/  BSYNC B1 ;  /* 0x0000000000017941 */ /* 0x000fea0003800000 */
.L_x_5931:
        /* <DEDUP_REMOVED lines=8> */
.L_x_5933:
[----:B------:R-:W-:Y:S02]  /*22270*/  IMAD.MOV.U32 R13, RZ, RZ, R7 ;  /* 0x000000ffff0d7224 */ /* 0x000fe400078e0007 */
[----:B------:R-:W-:-:S07]  /*22280*/  IMAD.MOV.U32 R0, RZ, RZ, R14 ;  /* 0x000000ffff007224 */ /* 0x000fce00078e000e */
[----:B------:R-:W-:Y:S05]  /*22290*/  WARPSYNC.COLLECTIVE R15, `(.L_x_5934) ;  /* 0x000000000f087348 */ /* 0x000fea0003c00000 */
[----:B------:R0:W1:Y:S02]  /*222a0*/  SHFL.IDX P6, R14, R13, R12, R11 ;  /* 0x0000000c0d0e7389 */ /* 0x00006400000c000b */
[----:B01----:R-:W-:Y:S01]  /*222b0*/  ENDCOLLECTIVE ;  /* 0x000000000000791b */ /* 0x003fe20003800000 */
.L_x_5934:
[----:B------:R-:W-:Y:S02]  /*222c0*/  IMAD.MOV.U32 R13, RZ, RZ, R9 ;  /* 0x000000ffff0d7224 */ /* 0x000fe400078e0009 */
[----:B------:R-:W-:-:S07]  /*222d0*/  IMAD.MOV.U32 R7, RZ, RZ, R14 ;  /* 0x000000ffff077224 */ /* 0x000fce00078e000e */
[----:B------:R-:W-:Y:S05]  /*222e0*/  WARPSYNC.COLLECTIVE R15, `(.L_x_5935) ;  /* 0x000000000f087348 */ /* 0x000fea0003c00000 */
[----:B------:R0:W1:Y:S02]  /*222f0*/  SHFL.IDX P6, R14, R13, R12, R11 ;  /* 0x0000000c0d0e7389 */ /* 0x00006400000c000b */
[----:B01----:R-:W-:Y:S01]  /*22300*/  ENDCOLLECTIVE ;  /* 0x000000000000791b */ /* 0x003fe20003800000 */
.L_x_5935:
[----:B------:R-:W-:Y:S02]  /*22310*/  IMAD.MOV.U32 R12, RZ, RZ, R0 ;  /* 0x000000ffff0c7224 */ /* 0x000fe400078e0000 */
[----:B------:R-:W-:Y:S01]  /*22320*/  IMAD.MOV.U32 R13, RZ, RZ, R3 ;  /* 0x000000ffff0d7224 */ /* 0x000fe200078e0003 */
[----:B------:R-:W-:Y:S06]  /*22330*/  BRA `(.L_x_5936) ;  /* 0xfffffe64001c7947 */ /* 0x000fec000383ffff */
.L_x_5664:
[----:B0-----:R0:W1:Y:S02]  /*22340*/  SYNCS.PHASECHK.TRANS64.TRYWAIT P1, [R2+URZ+0x38800], R3 ;  /* 0x03880003020075a7 */ /* 0x001064000802017f */
[----:B-1----:R-:W-:Y:S05]  /*22350*/  @!P1 NANOSLEEP.SYNCS 0x989680 ;  /* 0x009896800000995d */ /* 0x002fea0003900000 */
[----:B------:R-:W1:Y:S02]  /*22360*/  @!P1 SYNCS.PHASECHK.TRANS64 P1, [R2+URZ+0x38800], R3 ;  /* 0x03880003020095a7 */ /* 0x000e64000802007f */
[----:B-1----:R-:W-:Y:S05]  /*22370*/  @!P1 BRA `(.L_x_5664) ;  /* 0xfffffffc00f09947 */ /* 0x002fea000383ffff */
[----:B------:R-:W-:Y:S05]  /*22380*/  BRA `(.L_x_5937) ;  /* 0xfffffe6400c07947 */ /* 0x000fea000383ffff */
.L_x_5670:
[----:B0-----:R0:W2:Y:S02]  /*22390*/  SYNCS.PHASECHK.TRANS64.TRYWAIT P1, [R172+URZ+0x38830], R15 ;  /* 0x0388300fac0075a7 */ /* 0x0010a4000802017f */
[----:B--2---:R-:W-:Y:S05]  /*223a0*/  @!P1 NANOSLEEP.SYNCS 0x989680 ;  /* 0x009896800000995d */ /* 0x004fea0003900000 */
[----:B------:R-:W2:Y:S02]  /*223b0*/  @!P1 SYNCS.PHASECHK.TRANS64 P1, [R172+URZ+0x38830], R15 ;  /* 0x0388300fac0095a7 */ /* 0x000ea4000802007f */
[----:B--2---:R-:W-:Y:S05]  /*223c0*/  @!P1 BRA `(.L_x_5670) ;  /* 0xfffffffc00f09947 */ /* 0x004fea000383ffff */
[----:B------:R-:W-:Y:S05]  /*223d0*/  BRA `(.L_x_5669) ;  /* 0xfffffe74005c7947 */ /* 0x000fea000383ffff */
.L_x_5672:
[----:B--2---:R2:W3:Y:S02]  /*223e0*/  SYNCS.PHASECHK.TRANS64.TRYWAIT P1, [R2+URZ+0x38810], R3 ;  /* 0x03881003020075a7 */ /* 0x0044e4000802017f */
[----:B---3--:R-:W-:Y:S05]  /*223f0*/  @!P1 NANOSLEEP.SYNCS 0x989680 ;  /* 0x009896800000995d */ /* 0x008fea0003900000 */
[----:B------:R-:W3:Y:S02]  /*22400*/  @!P1 SYNCS.PHASECHK.TRANS64 P1, [R2+URZ+0x38810], R3 ;  /* 0x03881003020095a7 */ /* 0x000ee4000802007f */
[----:B---3--:R-:W-:Y:S05]  /*22410*/  @!P1 BRA `(.L_x_5672) ;  /* 0xfffffffc00f09947 */ /* 0x008fea000383ffff */
[----:B------:R-:W-:Y:S05]  /*22420*/  BRA `(.L_x_5938) ;  /* 0xfffffe78000c7947 */ /* 0x000fea000383ffff */
.L_x_5677:
[----:B0-----:R0:W2:Y:S02]  /*22430*/  SYNCS.PHASECHK.TRANS64.TRYWAIT P2, [R172+URZ+0x38850], R15 ;  /* 0x0388500fac0075a7 */ /* 0x0010a4000804017f */
[----:B--2---:R-:W-:Y:S05]  /*22440*/  @!P2 NANOSLEEP.SYNCS 0x989680 ;  /* 0x009896800000a95d */ /* 0x004fea0003900000 */
[----:B------:R-:W2:Y:S02]  /*22450*/  @!P2 SYNCS.PHASECHK.TRANS64 P2, [R172+URZ+0x38850], R15 ;  /* 0x0388500fac00a5a7 */ /* 0x000ea4000804007f */
[----:B--2---:R-:W-:Y:S05]  /*22460*/  @!P2 BRA `(.L_x_5677) ;  /* 0xfffffffc00f0a947 */ /* 0x004fea000383ffff */
[----:B------:R-:W-:Y:S05]  /*22470*/  BRA `(.L_x_5676) ;  /* 0xfffffe7800387947 */ /* 0x000fea000383ffff */
.L_x_5685:
[----:B0-----:R0:W2:Y:S02]  /*22480*/  SYNCS.PHASECHK.TRANS64.TRYWAIT P3, [R20+URZ+0x38830], R198 ;  /* 0x038830c6140075a7 */ /* 0x0010a4000806017f */
[----:B--2---:R-:W-:Y:S05]  /*22490*/  @!P3 NANOSLEEP.SYNCS 0x989680 ;  /* 0x009896800000b95d */ /* 0x004fea0003900000 */
[----:B------:R-:W2:Y:S02]  /*224a0*/  @!P3 SYNCS.PHASECHK.TRANS64 P3, [R20+URZ+0x38830], R198 ;  /* 0x038830c61400b5a7 */ /* 0x000ea4000806007f */
[----:B--2---:R-:W-:Y:S05]  /*224b0*/  @!P3 BRA `(.L_x_5685) ;  /* 0xfffffffc00f0b947 */ /* 0x004fea000383ffff */
[----:B------:R-:W-:Y:S05]  /*224c0*/  BRA `(.L_x_5684) ;  /* 0xfffffea8006c7947 */ /* 0x000fea000383ffff */
.L_x_5690:
[----:B---3--:R3:W4:Y:S02]  /*224d0*/  SYNCS.PHASECHK.TRANS64.TRYWAIT P3, [R20+URZ+0x38850], R198 ;  /* 0x038850c6140075a7 */ /* 0x008724000806017f */
[----:B----4-:R-:W-:Y:S05]  /*224e0*/  @!P3 NANOSLEEP.SYNCS 0x989680 ;  /* 0x009896800000b95d */ /* 0x010fea0003900000 */
[----:B------:R-:W4:Y:S02]  /*224f0*/  @!P3 SYNCS.PHASECHK.TRANS64 P3, [R20+URZ+0x38850], R198 ;  /* 0x038850c61400b5a7 */ /* 0x000f24000806007f */
[----:B----4-:R-:W-:Y:S05]  /*22500*/  @!P3 BRA `(.L_x_5690) ;  /* 0xfffffffc00f0b947 */ /* 0x010fea000383ffff */
[----:B------:R-:W-:Y:S05]  /*22510*/  BRA `(.L_x_5689) ;  /* 0xfffffeac00087947 */ /* 0x000fea000383ffff */
.L_x_5698:
[----:B0-----:R0:W2:Y:S02]  /*22520*/  SYNCS.PHASECHK.TRANS64.TRYWAIT P2, [R20+URZ+0x38830], R196 ;  /* 0x038830c4140075a7 */ /* 0x0010a4000804017f */
[----:B--2---:R-:W-:Y:S05]  /*22530*/  @!P2 NANOSLEEP.SYNCS 0x989680 ;  /* 0x009896800000a95d */ /* 0x004fea0003900000 */
[----:B------:R-:W2:Y:S02]  /*22540*/  @!P2 SYNCS.PHASECHK.TRANS64 P2, [R20+URZ+0x38830], R196 ;  /* 0x038830c41400a5a7 */ /* 0x000ea4000804007f */
[----:B--2---:R-:W-:Y:S05]  /*22550*/  @!P2 BRA `(.L_x_5698) ;  /* 0xfffffffc00f0a947 */ /* 0x004fea000383ffff */
[----:B------:R-:W-:Y:S05]  /*22560*/  BRA `(.L_x_5697) ;  /* 0xfffffee4004c7947 */ /* 0x000fea000383ffff */
.L_x_5703:
[----:B---3--:R3:W4:Y:S02]  /*22570*/  SYNCS.PHASECHK.TRANS64.TRYWAIT P2, [R20+URZ+0x38850], R196 ;  /* 0x038850c4140075a7 */ /* 0x008724000804017f */
[----:B----4-:R-:W-:Y:S05]  /*22580*/  @!P2 NANOSLEEP.SYNCS 0x989680 ;  /* 0x009896800000a95d */ /* 0x010fea0003900000 */
[----:B------:R-:W4:Y:S02]  /*22590*/  @!P2 SYNCS.PHASECHK.TRANS64 P2, [R20+URZ+0x38850], R196 ;  /* 0x038850c41400a5a7 */ /* 0x000f24000804007f */
[----:B----4-:R-:W-:Y:S05]  /*225a0*/  @!P2 BRA `(.L_x_5703) ;  /* 0xfffffffc00f0a947 */ /* 0x010fea000383ffff */
[----:B------:R-:W-:Y:S05]  /*225b0*/  BRA `(.L_x_5702) ;  /* 0xfffffee400e87947 */ /* 0x000fea000383ffff */
.L_x_5733:
        /* <DEDUP_REMOVED lines=11> */
.L_x_5940:
[----:B------:R-:W-:Y:S05]  /*22670*/  BSYNC B1 ;  /* 0x0000000000017941 */ /* 0x000fea0003800000 */
.L_x_5939:
[----:B------:R-:W-:Y:S05]  /*22680*/  BRA `(.L_x_5941) ;  /* 0xffffff68002c7947 */ /* 0x000fea000383ffff */
.L_x_5735:
[----:B------:R-:W-:Y:S01]  /*22690*/  BSSY B1, `(.L_x_5942) ;  /* 0x0000006000017945 */ /* 0x000fe20003800000 */
[----:B------:R-:W-:-:S07]  /*226a0*/  IMAD.MOV.U32 R15, RZ, RZ, -0x1 ;  /* 0xffffffffff0f7424 */ /* 0x000fce00078e00ff */
[----:B01----:R-:W-:Y:S05]  /*226b0*/  WARPSYNC.COLLECTIVE R15, `(.L_x_5943) ;  /* 0x000000000f0c7348 */ /* 0x003fea0003c00000 */
[----:B------:R-:W-:Y:S02]  /*226c0*/  ELECT P6, UR62, PT ;  /* 0x00000000003e782f */ /* 0x000fe400038c0000 */
[----:B------:R-:W-:Y:S01]  /*226d0*/  MOV R14, UR62 ;  /* 0x0000003e000e7c02 */ /* 0x000fe20008000f00 */
[----:B01----:R-:W-:Y:S10]  /*226e0*/  ENDCOLLECTIVE ;  /* 0x000000000000791b */ /* 0x003ff40003800000 */
.L_x_5943:
[----:B------:R-:W-:Y:S05]  /*226f0*/  BSYNC B1 ;  /* 0x0000000000017941 */ /* 0x000fea0003800000 */
.L_x_5942:
[----:B------:R-:W-:Y:S05]  /*22700*/  BRA `(.L_x_5734) ;  /* 0xffffff6800247947 */ /* 0x000fea000383ffff */
.L_x_5737:
[----:B0-----:R-:W2:Y:S02]  /*22710*/  LDL R4, [R1+0x4] ;  /* 0x0000040001047983 */ /* 0x001ea40000100800 */
[----:B--2---:R0:W2:Y:S02]  /*22720*/  SYNCS.PHASECHK.TRANS64.TRYWAIT P0, [R4+URZ+0x38820], R3 ;  /* 0x03882003040075a7 */ /* 0x0040a4000800017f */
[----:B--2---:R-:W-:Y:S05]  /*22730*/  @!P0 NANOSLEEP.SYNCS 0x989680 ;  /* 0x009896800000895d */ /* 0x004fea0003900000 */
[----:B------:R-:W2:Y:S02]  /*22740*/  @!P0 SYNCS.PHASECHK.TRANS64 P0, [R4+URZ+0x38820], R3 ;  /* 0x03882003040085a7 */ /* 0x000ea4000800007f */
[----:B--2---:R-:W-:Y:S05]  /*22750*/  @!P0 BRA `(.L_x_5737) ;  /* 0xfffffffc00ec8947 */ /* 0x004fea000383ffff */
[----:B------:R-:W-:Y:S05]  /*22760*/  BRA `(.L_x_5944) ;  /* 0xffffff6800347947 */ /* 0x000fea000383ffff */
.L_x_5741:
[----:B0-----:R0:W2:Y:S02]  /*22770*/  SYNCS.PHASECHK.TRANS64.TRYWAIT P0, [R4+URZ+0x388a0], R8 ;  /* 0x0388a008040075a7 */ /* 0x0010a4000800017f */
[----:B--2---:R-:W-:Y:S05]  /*22780*/  @!P0 NANOSLEEP.SYNCS 0x989680 ;  /* 0x009896800000895d */ /* 0x004fea0003900000 */
[----:B------:R-:W2:Y:S02]  /*22790*/  @!P0 SYNCS.PHASECHK.TRANS64 P0, [R4+URZ+0x388a0], R8 ;  /* 0x0388a008040085a7 */ /* 0x000ea4000800007f */
[----:B--2---:R-:W-:Y:S05]  /*227a0*/  @!P0 BRA `(.L_x_5741) ;  /* 0xfffffffc00f08947 */ /* 0x004fea000383ffff */
[----:B------:R-:W-:Y:S05]  /*227b0*/  BRA `(.L_x_5945) ;  /* 0xffffff68005c7947 */ /* 0x000fea000383ffff */
.L_x_5746:
[----:B--2---:R2:W3:Y:S02]  /*227c0*/  SYNCS.PHASECHK.TRANS64.TRYWAIT P0, [R4+URZ+0x388c0], R8 ;  /* 0x0388c008040075a7 */ /* 0x0044e4000800017f */
[----:B---3--:R-:W-:Y:S05]  /*227d0*/  @!P0 NANOSLEEP.SYNCS 0x989680 ;  /* 0x009896800000895d */ /* 0x008fea0003900000 */
[----:B------:R-:W3:Y:S02]  /*227e0*/  @!P0 SYNCS.PHASECHK.TRANS64 P0, [R4+URZ+0x388c0], R8 ;  /* 0x0388c008040085a7 */ /* 0x000ee4000800007f */
[----:B---3--:R-:W-:Y:S05]  /*227f0*/  @!P0 BRA `(.L_x_5746) ;  /* 0xfffffffc00f08947 */ /* 0x008fea000383ffff */
[----:B------:R-:W-:Y:S05]  /*22800*/  BRA `(.L_x_5946) ;  /* 0xffffff6800e07947 */ /* 0x000fea000383ffff */
.L_x_5760:
[----:B0-----:R0:W2:Y:S02]  /*22810*/  SYNCS.PHASECHK.TRANS64.TRYWAIT P1, [R4+URZ+0x388a0], R5 ;  /* 0x0388a005040075a7 */ /* 0x0010a4000802017f */
[----:B--2---:R-:W-:Y:S05]  /*22820*/  @!P1 NANOSLEEP.SYNCS 0x989680 ;  /* 0x009896800000995d */ /* 0x004fea0003900000 */
[----:B------:R-:W2:Y:S02]  /*22830*/  @!P1 SYNCS.PHASECHK.TRANS64 P1, [R4+URZ+0x388a0], R5 ;  /* 0x0388a005040095a7 */ /* 0x000ea4000802007f */
[----:B--2---:R-:W-:Y:S05]  /*22840*/  @!P1 BRA `(.L_x_5760) ;  /* 0xfffffffc00f09947 */ /* 0x004fea000383ffff */
[----:B------:R-:W-:Y:S05]  /*22850*/  BRA `(.L_x_5947) ;  /* 0xffffff7400687947 */ /* 0x000fea000383ffff */
.L_x_5765:
[----:B--2---:R2:W3:Y:S02]  /*22860*/  SYNCS.PHASECHK.TRANS64.TRYWAIT P1, [R4+URZ+0x388c0], R5 ;  /* 0x0388c005040075a7 */ /* 0x0044e4000802017f */
[----:B---3--:R-:W-:Y:S05]  /*22870*/  @!P1 NANOSLEEP.SYNCS 0x989680 ;  /* 0x009896800000995d */ /* 0x008fea0003900000 */
[----:B------:R-:W3:Y:S02]  /*22880*/  @!P1 SYNCS.PHASECHK.TRANS64 P1, [R4+URZ+0x388c0], R5 ;  /* 0x0388c005040095a7 */ /* 0x000ee4000802007f */
[----:B---3--:R-:W-:Y:S05]  /*22890*/  @!P1 BRA `(.L_x_5765) ;  /* 0xfffffffc00f09947 */ /* 0x008fea000383ffff */
[----:B------:R-:W-:Y:S05]  /*228a0*/  BRA `(.L_x_5948) ;  /* 0xffffff7400e87947 */ /* 0x000fea000383ffff */
.L_x_5785:
        /* <DEDUP_REMOVED lines=11> */
.L_x_5950:
[----:B------:R-:W-:Y:S05]  /*22960*/  BSYNC B0 ;  /* 0x0000000000007941 */ /* 0x000fea0003800000 */
.L_x_5949:
[----:B------:R-:W-:Y:S05]  /*22970*/  BRA `(.L_x_5951) ;  /* 0xffffff8400f87947 */ /* 0x000fea000383ffff */
.L_x_5787:
[----:B------:R-:W-:Y:S01]  /*22980*/  BSSY B0, `(.L_x_5952) ;  /* 0x0000006000007945 */ /* 0x000fe20003800000 */
[----:B------:R-:W-:-:S07]  /*22990*/  IMAD.MOV.U32 R15, RZ, RZ, -0x1 ;  /* 0xffffffffff0f7424 */ /* 0x000fce00078e00ff */
[----:B01----:R-:W-:Y:S05]  /*229a0*/  WARPSYNC.COLLECTIVE R15, `(.L_x_5953) ;  /* 0x000000000f0c7348 */ /* 0x003fea0003c00000 */
[----:B------:R-:W-:Y:S02]  /*229b0*/  ELECT P6, UR62, PT ;  /* 0x00000000003e782f */ /* 0x000fe400038c0000 */
[----:B------:R-:W-:Y:S01]  /*229c0*/  MOV R14, UR62 ;  /* 0x0000003e000e7c02 */ /* 0x000fe20008000f00 */
[----:B01----:R-:W-:Y:S10]  /*229d0*/  ENDCOLLECTIVE ;  /* 0x000000000000791b */ /* 0x003ff40003800000 */
.L_x_5953:
[----:B------:R-:W-:Y:S05]  /*229e0*/  BSYNC B0 ;  /* 0x0000000000007941 */ /* 0x000fea0003800000 */
.L_x_5952:
[----:B------:R-:W-:Y:S05]  /*229f0*/  BRA `(.L_x_5954) ;  /* 0xffffff8800087947 */ /* 0x000fea000383ffff */
.L_x_5789:
[----:B0-----:R0:W2:Y:S02]  /*22a00*/  SYNCS.PHASECHK.TRANS64.TRYWAIT P0, [R0+URZ+0x38840], R2 ;  /* 0x03884002000075a7 */ /* 0x0010a4000800017f */
[----:B--2---:R-:W-:Y:S05]  /*22a10*/  @!P0 NANOSLEEP.SYNCS 0x989680 ;  /* 0x009896800000895d */ /* 0x004fea0003900000 */
[----:B------:R-:W2:Y:S02]  /*22a20*/  @!P0 SYNCS.PHASECHK.TRANS64 P0, [R0+URZ+0x38840], R2 ;  /* 0x03884002000085a7 */ /* 0x000ea4000800007f */
[----:B--2---:R-:W-:Y:S05]  /*22a30*/  @!P0 BRA `(.L_x_5789) ;  /* 0xfffffffc00f08947 */ /* 0x004fea000383ffff */
[----:B------:R-:W-:Y:S05]  /*22a40*/  BRA `(.L_x_5955) ;  /* 0xffffff8800747947 */ /* 0x000fea000383ffff */
.L_x_5793:
        /* <DEDUP_REMOVED lines=9> */
.L_x_5956:
[----:B------:R-:W-:Y:S02]  /*22ae0*/  IMAD.MOV.U32 R13, RZ, RZ, R3 ;  /* 0x000000ffff0d7224 */ /* 0x000fe400078e0003 */
[----:B------:R-:W-:-:S07]  /*22af0*/  IMAD.MOV.U32 R4, RZ, RZ, R14 ;  /* 0x000000ffff047224 */ /* 0x000fce00078e000e */
[----:B------:R-:W-:Y:S05]  /*22b00*/  WARPSYNC.COLLECTIVE R15, `(.L_x_5957) ;  /* 0x000000000f087348 */ /* 0x000fea0003c00000 */
[----:B------:R0:W1:Y:S02]  /*22b10*/  SHFL.IDX P6, R14, R13, R12, R11 ;  /* 0x0000000c0d0e7389 */ /* 0x00006400000c000b */
[----:B01----:R-:W-:Y:S01]  /*22b20*/  ENDCOLLECTIVE ;  /* 0x000000000000791b */ /* 0x003fe20003800000 */
.L_x_5957:
[----:B------:R-:W-:Y:S02]  /*22b30*/  IMAD.MOV.U32 R13, RZ, RZ, R2 ;  /* 0x000000ffff0d7224 */ /* 0x000fe400078e0002 */
[----:B------:R-:W-:Y:S02]  /*22b40*/  IMAD.MOV.U32 R12, RZ, RZ, 0x1 ;  /* 0x00000001ff0c7424 */ /* 0x000fe400078e00ff */
[----:B------:R-:W-:-:S07]  /*22b50*/  IMAD.MOV.U32 R5, RZ, RZ, R14 ;  /* 0x000000ffff057224 */ /* 0x000fce00078e000e */
[----:B------:R-:W-:Y:S05]  /*22b60*/  WARPSYNC.COLLECTIVE R15, `(.L_x_5958) ;  /* 0x000000000f087348 */ /* 0x000fea0003c00000 */
[----:B------:R0:W1:Y:S02]  /*22b70*/  SHFL.IDX P6, R14, R13, R12, R11 ;  /* 0x0000000c0d0e7389 */ /* 0x00006400000c000b */
[----:B01----:R-:W-:Y:S01]  /*22b80*/  ENDCOLLECTIVE ;  /* 0x000000000000791b */ /* 0x003fe20003800000 */
.L_x_5958:
[----:B------:R-:W-:Y:S02]  /*22b90*/  IMAD.MOV.U32 R13, RZ, RZ, R3 ;  /* 0x000000ffff0d7224 */ /* 0x000fe400078e0003 */
[----:B------:R-:W-:Y:S02]  /*22ba0*/  IMAD R0, R6, R7, RZ ;  /* 0x0000000706007224 */ /* 0x000fe400078e02ff */
[----:B------:R-:W-:-:S07]  /*22bb0*/  IMAD.MOV.U32 R6, RZ, RZ, R14 ;  /* 0x000000ffff067224 */ /* 0x000fce00078e000e */
[----:B------:R-:W-:Y:S05]  /*22bc0*/  WARPSYNC.COLLECTIVE R15, `(.L_x_5959) ;  /* 0x000000000f087348 */ /* 0x000fea0003c00000 */
[----:B------:R0:W1:Y:S02]  /*22bd0*/  SHFL.IDX P6, R14, R13, R12, R11 ;  /* 0x0000000c0d0e7389 */ /* 0x00006400000c000b */
[----:B01----:R-:W-:Y:S01]  /*22be0*/  ENDCOLLECTIVE ;  /* 0x000000000000791b */ /* 0x003fe20003800000 */
.L_x_5959:
        /* <DEDUP_REMOVED lines=21> */
.L_x_5960:
        /* <DEDUP_REMOVED lines=10> */
.L_x_5961:
        /* <DEDUP_REMOVED lines=11> */
.L_x_5962:
        /* <DEDUP_REMOVED lines=14> */
.L_x_5963:
[----:B------:R-:W-:Y:S01]  /*22f70*/  IMAD.MOV.U32 R3, RZ, RZ, R14 ;  /* 0x000000ffff037224 */ /* 0x000fe200078e000e */
[----:B------:R-:W-:Y:S06]  /*22f80*/  BRA `(.L_x_5964) ;  /* 0xffffff8c00dc7947 */ /* 0x000fec000383ffff */
.L_x_5797:
        /* <DEDUP_REMOVED lines=27> */
.L_x_5966:
[----:B------:R-:W-:Y:S05]  /*23140*/  BSYNC B0 ;  /* 0x0000000000007941 */ /* 0x000fea0003800000 */
.L_x_5965:
        /* <DEDUP_REMOVED lines=11> */
.L_x_5967:
        /* <DEDUP_REMOVED lines=43> */
.L_x_5968:
        /* <DEDUP_REMOVED lines=18> */
.L_x_5969:
        /* <DEDUP_REMOVED lines=29> */
.L_x_5970:
        /* <DEDUP_REMOVED lines=13> */
.L_x_5971:
        /* <DEDUP_REMOVED lines=32> */
.L_x_5972:
        /* <DEDUP_REMOVED lines=9> */
.L_x_5973:
[----:B------:R-:W-:Y:S01]  /*23b00*/  IMAD.MOV.U32 R0, RZ, RZ, R14 ;  /* 0x000000ffff007224 */ /* 0x000fe200078e000e */
[----:B------:R-:W-:Y:S06]  /*23b10*/  BRA `(.L_x_5974) ;  /* 0xffffff9000b47947 */ /* 0x000fec000383ffff */
.L_x_5802:
[----:B0-----:R-:W3:Y:S02]  /*23b20*/  LDL R2, [R1+0x4] ;  /* 0x0000040001027983 */ /* 0x001ee40000100800 */
[----:B---3--:R0:W3:Y:S02]  /*23b30*/  SYNCS.PHASECHK.TRANS64.TRYWAIT P0, [R2+URZ+0x38820], R0 ;  /* 0x03882000020075a7 */ /* 0x0080e4000800017f */
[----:B---3--:R-:W-:Y:S05]  /*23b40*/  @!P0 NANOSLEEP.SYNCS 0x989680 ;  /* 0x009896800000895d */ /* 0x008fea0003900000 */
[----:B------:R-:W3:Y:S02]  /*23b50*/  @!P0 SYNCS.PHASECHK.TRANS64 P0, [R2+URZ+0x38820], R0 ;  /* 0x03882000020085a7 */ /* 0x000ee4000800007f */
[----:B---3--:R-:W-:Y:S05]  /*23b60*/  @!P0 BRA `(.L_x_5802) ;  /* 0xfffffffc00ec8947 */ /* 0x008fea000383ffff */
[----:B------:R-:W-:Y:S05]  /*23b70*/  BRA `(.L_x_5975) ;  /* 0xffffff9400747947 */ /* 0x000fea000383ffff */
.L_x_5806:
[----:B0-----:R0:W1:Y:S02]  /*23b80*/  SYNCS.PHASECHK.TRANS64.TRYWAIT P0, [R0+URZ+0x38860], R2 ;  /* 0x03886002000075a7 */ /* 0x001064000800017f */
[----:B-1----:R-:W-:Y:S05]  /*23b90*/  @!P0 NANOSLEEP.SYNCS 0x989680 ;  /* 0x009896800000895d */ /* 0x002fea0003900000 */
[----:B------:R-:W1:Y:S02]  /*23ba0*/  @!P0 SYNCS.PHASECHK.TRANS64 P0, [R0+URZ+0x38860], R2 ;  /* 0x03886002000085a7 */ /* 0x000e64000800007f */
[----:B-1----:R-:W-:Y:S05]  /*23bb0*/  @!P0 BRA `(.L_x_5806) ;  /* 0xfffffffc00f08947 */ /* 0x002fea000383ffff */
[----:B------:R-:W-:Y:S05]  /*23bc0*/  BRA `(.L_x_5976) ;  /* 0xffffff9400a47947 */ /* 0x000fea000383ffff */
.L_x_5825:
[----:B-1----:R1:W3:Y:S02]  /*23bd0*/  SYNCS.PHASECHK.TRANS64.TRYWAIT P0, [R0+URZ+0x38840], R6 ;  /* 0x03884006000075a7 */ /* 0x0022e4000800017f */
[----:B---3--:R-:W-:Y:S05]  /*23be0*/  @!P0 NANOSLEEP.SYNCS 0x989680 ;  /* 0x009896800000895d */ /* 0x008fea0003900000 */
[----:B------:R-:W3:Y:S02]  /*23bf0*/  @!P0 SYNCS.PHASECHK.TRANS64 P0, [R0+URZ+0x38840], R6 ;  /* 0x03884006000085a7 */ /* 0x000ee4000800007f */
[----:B---3--:R-:W-:Y:S05]  /*23c00*/  @!P0 BRA `(.L_x_5825) ;  /* 0xfffffffc00f08947 */ /* 0x008fea000383ffff */
[----:B------:R-:W-:Y:S05]  /*23c10*/  BRA `(.L_x_5977) ;  /* 0xffffffa000cc7947 */ /* 0x000fea000383ffff */
.L_x_5830:
[----:B0-----:R0:W3:Y:S02]  /*23c20*/  SYNCS.PHASECHK.TRANS64.TRYWAIT P0, [R0+URZ+0x38860], R6 ;  /* 0x03886006000075a7 */ /* 0x0010e4000800017f */
[----:B---3--:R-:W-:Y:S05]  /*23c30*/  @!P0 NANOSLEEP.SYNCS 0x989680 ;  /* 0x009896800000895d */ /* 0x008fea0003900000 */
[----:B------:R-:W3:Y:S02]  /*23c40*/  @!P0 SYNCS.PHASECHK.TRANS64 P0, [R0+URZ+0x38860], R6 ;  /* 0x03886006000085a7 */ /* 0x000ee4000800007f */
[----:B---3--:R-:W-:Y:S05]  /*23c50*/  @!P0 BRA `(.L_x_5830) ;  /* 0xfffffffc00f08947 */ /* 0x008fea000383ffff */
[----:B------:R-:W-:Y:S05]  /*23c60*/  BRA `(.L_x_5978) ;  /* 0xffffffa400547947 */ /* 0x000fea000383ffff */
.L_x_5845:
[----:B0-----:R0:W1:Y:S02]  /*23c70*/  SYNCS.PHASECHK.TRANS64.TRYWAIT P0, [R2+URZ+0x38840], R3 ;  /* 0x03884003020075a7 */ /* 0x001064000800017f */
[----:B-1----:R-:W-:Y:S05]  /*23c80*/  @!P0 NANOSLEEP.SYNCS 0x989680 ;  /* 0x009896800000895d */ /* 0x002fea0003900000 */
[----:B------:R-:W1:Y:S02]  /*23c90*/  @!P0 SYNCS.PHASECHK.TRANS64 P0, [R2+URZ+0x38840], R3 ;  /* 0x03884003020085a7 */ /* 0x000e64000800007f */
[----:B-1----:R-:W-:Y:S05]  /*23ca0*/  @!P0 BRA `(.L_x_5845) ;  /* 0xfffffffc00f08947 */ /* 0x002fea000383ffff */
[----:B------:R-:W-:Y:S05]  /*23cb0*/  BRA `(.L_x_5979) ;  /* 0xffffffb0005c7947 */ /* 0x000fea000383ffff */
.L_x_5850:
[----:B-1----:R1:W3:Y:S02]  /*23cc0*/  SYNCS.PHASECHK.TRANS64.TRYWAIT P0, [R2+URZ+0x38860], R3 ;  /* 0x03886003020075a7 */ /* 0x0022e4000800017f */
[----:B---3--:R-:W-:Y:S05]  /*23cd0*/  @!P0 NANOSLEEP.SYNCS 0x989680 ;  /* 0x009896800000895d */ /* 0x008fea0003900000 */
[----:B------:R-:W3:Y:S02]  /*23ce0*/  @!P0 SYNCS.PHASECHK.TRANS64 P0, [R2+URZ+0x38860], R3 ;  /* 0x03886003020085a7 */ /* 0x000ee4000800007f */
[----:B---3--:R-:W-:Y:S05]  /*23cf0*/  @!P0 BRA `(.L_x_5850) ;  /* 0xfffffffc00f08947 */ /* 0x008fea000383ffff */
[----:B------:R-:W-:Y:S05]  /*23d00*/  BRA `(.L_x_5980) ;  /* 0xffffffb000e07947 */ /* 0x000fea000383ffff */
.L_x_5865:
[----:B0-----:R0:W1:Y:S02]  /*23d10*/  SYNCS.PHASECHK.TRANS64.TRYWAIT P0, [R2+URZ+0x38840], R3 ;  /* 0x03884003020075a7 */ /* 0x001064000800017f */
[----:B-1----:R-:W-:Y:S05]  /*23d20*/  @!P0 NANOSLEEP.SYNCS 0x989680 ;  /* 0x009896800000895d */ /* 0x002fea0003900000 */
[----:B------:R-:W1:Y:S02]  /*23d30*/  @!P0 SYNCS.PHASECHK.TRANS64 P0, [R2+URZ+0x38840], R3 ;  /* 0x03884003020085a7 */ /* 0x000e64000800007f */
[----:B-1----:R-:W-:Y:S05]  /*23d40*/  @!P0 BRA `(.L_x_5865) ;  /* 0xfffffffc00f08947 */ /* 0x002fea000383ffff */
[----:B------:R-:W-:Y:S05]  /*23d50*/  BRA `(.L_x_5981) ;  /* 0xffffffbc00cc7947 */ /* 0x000fea000383ffff */
.L_x_5870:
[----:B-1----:R1:W3:Y:S02]  /*23d60*/  SYNCS.PHASECHK.TRANS64.TRYWAIT P0, [R2+URZ+0x38860], R3 ;  /* 0x03886003020075a7 */ /* 0x0022e4000800017f */
[----:B---3--:R-:W-:Y:S05]  /*23d70*/  @!P0 NANOSLEEP.SYNCS 0x989680 ;  /* 0x009896800000895d */ /* 0x008fea0003900000 */
[----:B------:R-:W3:Y:S02]  /*23d80*/  @!P0 SYNCS.PHASECHK.TRANS64 P0, [R2+URZ+0x38860], R3 ;  /* 0x03886003020085a7 */ /* 0x000ee4000800007f */
[----:B---3--:R-:W-:Y:S05]  /*23d90*/  @!P0 BRA `(.L_x_5870) ;  /* 0xfffffffc00f08947 */ /* 0x008fea000383ffff */
[----:B------:R-:W-:Y:S05]  /*23da0*/  BRA `(.L_x_5982) ;  /* 0xffffffc000547947 */ /* 0x000fea000383ffff */
.L_x_5886:
[----:B------:R-:W-:Y:S01]  /*23db0*/  BSSY B0, `(.L_x_5983) ;  /* 0x0000008000007945 */ /* 0x000fe20003800000 */
[----:B------:R-:W-:Y:S02]  /*23dc0*/  IMAD.MOV.U32 R13, RZ, RZ, R16 ;  /* 0x000000ffff0d7224 */ /* 0x000fe400078e0010 */
[----:B------:R-:W-:Y:S02]  /*23dd0*/  IMAD.MOV.U32 R12, RZ, RZ, RZ ;  /* 0x000000ffff0c7224 */ /* 0x000fe400078e00ff */
[----:B-1----:R-:W-:Y:S02]  /*23de0*/  IMAD.MOV.U32 R11, RZ, RZ, 0x1f ;  /* 0x0000001fff0b7424 */ /* 0x002fe400078e00ff */
[----:B------:R-:W-:-:S07]  /*23df0*/  IMAD.MOV.U32 R15, RZ, RZ, -0x1 ;  /* 0xffffffffff0f7424 */ /* 0x000fce00078e00ff */
[----:B0-2---:R-:W-:Y:S05]  /*23e00*/  WARPSYNC.COLLECTIVE R15, `(.L_x_5984) ;  /* 0x000000000f087348 */ /* 0x005fea0003c00000 */
[----:B0-----:R0:W1:Y:S02]  /*23e10*/  SHFL.IDX P6, R14, R13, R12, R11 ;  /* 0x0000000c0d0e7389 */ /* 0x00106400000c000b */
[----:B012---:R-:W-:Y:S01]  /*23e20*/  ENDCOLLECTIVE ;  /* 0x000000000000791b */ /* 0x007fe20003800000 */
.L_x_5984:
[----:B------:R-:W-:Y:S05]  /*23e30*/  BSYNC B0 ;  /* 0x0000000000007941 */ /* 0x000fea0003800000 */
.L_x_5983:
        /* <DEDUP_REMOVED lines=9> */
.L_x_5985:
        /* <DEDUP_REMOVED lines=18> */
.L_x_5986:
        /* <DEDUP_REMOVED lines=8> */
.L_x_5987:
        /* <DEDUP_REMOVED lines=8> */
.L_x_5988:
        /* <DEDUP_REMOVED lines=8> */
.L_x_5989:
        /* <DEDUP_REMOVED lines=8> */
.L_x_5990:
        /* <DEDUP_REMOVED lines=9> */
.L_x_5991:
[----:B------:R-:W-:Y:S01]  /*24280*/  IMAD.MOV.U32 R16, RZ, RZ, R14 ;  /* 0x000000ffff107224 */ /* 0x000fe200078e000e */
[----:B------:R-:W-:Y:S06]  /*24290*/  BRA `(.L_x_5992) ;  /* 0xffffffc800ac7947 */ /* 0x000fec000383ffff */
.L_x_5891:
[----:B------:R-:W-:Y:S01]  /*242a0*/  BSSY B0, `(.L_x_5993) ;  /* 0x0000008000007945 */ /* 0x000fe20003800000 */
[----:B-----5:R-:W-:Y:S02]  /*242b0*/  IMAD.MOV.U32 R13, RZ, RZ, R3 ;  /* 0x000000ffff0d7224 */ /* 0x020fe400078e0003 */
[----:B------:R-:W-:Y:S02]  /*242c0*/  IMAD.MOV.U32 R12, RZ, RZ, 0x1 ;  /* 0x00000001ff0c7424 */ /* 0x000fe400078e00ff */
[----:B------:R-:W-:Y:S02]  /*242d0*/  IMAD.MOV.U32 R11, RZ, RZ, RZ ;  /* 0x000000ffff0b7224 */ /* 0x000fe400078e00ff */
[----:B------:R-:W-:-:S07]  /*242e0*/  IMAD.MOV.U32 R15, RZ, RZ, -0x1 ;  /* 0xffffffffff0f7424 */ /* 0x000fce00078e00ff */
[----:B012---:R-:W-:Y:S05]  /*242f0*/  WARPSYNC.COLLECTIVE R15, `(.L_x_5994) ;  /* 0x000000000f087348 */ /* 0x007fea0003c00000 */
[----:B0-----:R0:W3:Y:S02]  /*24300*/  SHFL.UP P6, R14, R13, R12, R11 ;  /* 0x0400000c0d0e7389 */ /* 0x0010e400000c000b */
[----:B0123--:R-:W-:Y:S01]  /*24310*/  ENDCOLLECTIVE ;  /* 0x000000000000791b */ /* 0x00ffe20003800000 */
.L_x_5994:
[----:B------:R-:W-:Y:S05]  /*24320*/  BSYNC B0 ;  /* 0x0000000000007941 */ /* 0x000fea0003800000 */
.L_x_5993:
        /* <DEDUP_REMOVED lines=10> */
.L_x_5995:
        /* <DEDUP_REMOVED lines=8> */
.L_x_5996:
        /* <DEDUP_REMOVED lines=8> */
.L_x_5997:
        /* <DEDUP_REMOVED lines=8> */
.L_x_5998:
        /* <DEDUP_REMOVED lines=9> */
.L_x_5999:
[----:B------:R-:W-:Y:S01]  /*245e0*/  IMAD.MOV.U32 R16, RZ, RZ, R14 ;  /* 0x000000ffff107224 */ /* 0x000fe200078e000e */
[----:B------:R-:W-:Y:S06]  /*245f0*/  BRA `(.L_x_6000) ;  /* 0xffffffc800707947 */ /* 0x000fec000383ffff */
.L_x_5893:
[----:B------:R-:W-:Y:S01]  /*24600*/  BSSY B0, `(.L_x_6001) ;  /* 0x0000006000007945 */ /* 0x000fe20003800000 */
[----:B------:R-:W-:Y:S01]  /*24610*/  PLOP3.LUT P6, PT, P6, PT, PT, 0x8, 0x0 ;  /* 0x000000000000781c */ /* 0x000fe200037ce170 */
[----:B------:R-:W-:-:S12]  /*24620*/  IMAD.MOV.U32 R15, RZ, RZ, -0x1 ;  /* 0xffffffffff0f7424 */ /* 0x000fd800078e00ff */
[----:B012---:R-:W-:Y:S05]  /*24630*/  WARPSYNC.COLLECTIVE R15, `(.L_x_6002) ;  /* 0x000000000f087348 */ /* 0x007fea0003c00000 */
[----:B0-----:R-:W-:Y:S01]  /*24640*/  VOTE.ANY R14, PT, P6 ;  /* 0x00000000000e7806 */ /* 0x001fe200030e0100 */
[----:B-12---:R-:W-:Y:S06]  /*24650*/  ENDCOLLECTIVE ;  /* 0x000000000000791b */ /* 0x006fec0003800000 */
.L_x_6002:
[----:B------:R-:W-:Y:S05]  /*24660*/  BSYNC B0 ;  /* 0x0000000000007941 */ /* 0x000fea0003800000 */
.L_x_6001:
        /* <DEDUP_REMOVED lines=9> */
.L_x_6003:
[----:B------:R-:W-:Y:S01]  /*24700*/  IMAD.MOV.U32 R17, RZ, RZ, R14 ;  /* 0x000000ffff117224 */ /* 0x000fe200078e000e */
[----:B------:R-:W-:Y:S06]  /*24710*/  BRA `(.L_x_6004) ;  /* 0xffffffc800607947 */ /* 0x000fec000383ffff */
.L_x_5895:
[----:B------:R-:W-:Y:S01]  /*24720*/  BSSY B0, `(.L_x_6005) ;  /* 0x0000007000007945 */ /* 0x000fe20003800000 */
[----:B------:R-:W-:Y:S02]  /*24730*/  IMAD.MOV.U32 R13, RZ, RZ, R2 ;  /* 0x000000ffff0d7224 */ /* 0x000fe400078e0002 */
[----:B------:R-:W-:Y:S02]  /*24740*/  IMAD.MOV.U32 R11, RZ, RZ, 0x1f ;  /* 0x0000001fff0b7424 */ /* 0x000fe400078e00ff */
[----:B------:R-:W-:-:S07]  /*24750*/  IMAD.MOV.U32 R15, RZ, RZ, -0x1 ;  /* 0xffffffffff0f7424 */ /* 0x000fce00078e00ff */
[----:B01234-:R-:W-:Y:S05]  /*24760*/  WARPSYNC.COLLECTIVE R15, `(.L_x_6006) ;  /* 0x000000000f087348 */ /* 0x01ffea0003c00000 */
[----:B0-----:R0:W0:Y:S02]  /*24770*/  SHFL.IDX P6, R14, R13, R12, R11 ;  /* 0x0000000c0d0e7389 */ /* 0x00102400000c000b */
[----:B01234-:R-:W-:Y:S01]  /*24780*/  ENDCOLLECTIVE ;  /* 0x000000000000791b */ /* 0x01ffe20003800000 */
.L_x_6006:
[----:B------:R-:W-:Y:S05]  /*24790*/  BSYNC B0 ;  /* 0x0000000000007941 */ /* 0x000fea0003800000 */
.L_x_6005:
[----:B------:R-:W-:Y:S01]  /*247a0*/  IMAD.MOV.U32 R2, RZ, RZ, R14 ;  /* 0x000000ffff027224 */ /* 0x000fe200078e000e */
[----:B------:R-:W-:Y:S06]  /*247b0*/  BRA `(.L_x_6007) ;  /* 0xffffffc800547947 */ /* 0x000fec000383ffff */
.L_x_5899:
[----:B0-----:R0:W1:Y:S02]  /*247c0*/  SYNCS.PHASECHK.TRANS64.TRYWAIT P0, [R0+URZ+0x38820], R3 ;  /* 0x03882003000075a7 */ /* 0x001064000800017f */
[----:B-1----:R-:W-:Y:S05]  /*247d0*/  @!P0 NANOSLEEP.SYNCS 0x989680 ;  /* 0x009896800000895d */ /* 0x002fea0003900000 */
[----:B------:R-:W1:Y:S02]  /*247e0*/  @!P0 SYNCS.PHASECHK.TRANS64 P0, [R0+URZ+0x38820], R3 ;  /* 0x03882003000085a7 */ /* 0x000e64000800007f */
[----:B-1----:R-:W-:Y:S05]  /*247f0*/  @!P0 BRA `(.L_x_5899) ;  /* 0xfffffffc00f08947 */ /* 0x002fea000383ffff */
[----:B------:R-:W-:Y:S05]  /*24800*/  BRA `(.L_x_6008) ;  /* 0xffffffcc00d87947 */ /* 0x000fea000383ffff */
.L_x_5900:
        /* <DEDUP_REMOVED lines=11> */
.L_x_6010:
[----:B------:R-:W-:Y:S05]  /*248c0*/  BSYNC B0 ;  /* 0x0000000000007941 */ /* 0x000fea0003800000 */
.L_x_6009:
[----:B------:R-:W-:Y:S05]  /*248d0*/  BRA `(.L_x_6011) ;  /* 0xffffffcc00c07947 */ /* 0x000fea000383ffff */
.L_x_5901:
[----:B------:R-:W-:Y:S01]  /*248e0*/  BSSY B0, `(.L_x_6012) ;  /* 0x0000006000007945 */ /* 0x000fe20003800000 */
[----:B------:R-:W-:-:S07]  /*248f0*/  IMAD.MOV.U32 R15, RZ, RZ, -0x1 ;  /* 0xffffffffff0f7424 */ /* 0x000fce00078e00ff */
[----:B012---:R-:W-:Y:S05]  /*24900*/  WARPSYNC.COLLECTIVE R15, `(.L_x_6013) ;  /* 0x000000000f0c7348 */ /* 0x007fea0003c00000 */
[----:B------:R-:W-:Y:S02]  /*24910*/  ELECT P6, UR62, PT ;  /* 0x00000000003e782f */ /* 0x000fe400038c0000 */
[----:B------:R-:W-:Y:S01]  /*24920*/  MOV R14, UR62 ;  /* 0x0000003e000e7c02 */ /* 0x000fe20008000f00 */
[----:B012---:R-:W-:Y:S10]  /*24930*/  ENDCOLLECTIVE ;  /* 0x000000000000791b */ /* 0x007ff40003800000 */
.L_x_6013:
[----:B------:R-:W-:Y:S05]  /*24940*/  BSYNC B0 ;  /* 0x0000000000007941 */ /* 0x000fea0003800000 */
.L_x_6012:
[----:B------:R-:W-:Y:S05]  /*24950*/  BRA `(.L_x_6014) ;  /* 0xffffffcc00b47947 */ /* 0x000fea000383ffff */
.L_x_5903:
[----:B0-----:R0:W1:Y:S02]  /*24960*/  SYNCS.PHASECHK.TRANS64.TRYWAIT P0, [R6+URZ], R5 ;  /* 0x00000005060075a7 */ /* 0x001064000800017f */
[----:B-1----:R-:W-:Y:S05]  /*24970*/  @!P0 NANOSLEEP.SYNCS 0x989680 ;  /* 0x009896800000895d */ /* 0x002fea0003900000 */
[----:B------:R-:W1:Y:S02]  /*24980*/  @!P0 SYNCS.PHASECHK.TRANS64 P0, [R6+URZ], R5 ;  /* 0x00000005060085a7 */ /* 0x000e64000800007f */
[----:B-1----:R-:W-:Y:S05]  /*24990*/  @!P0 BRA `(.L_x_5903) ;  /* 0xfffffffc00f08947 */ /* 0x002fea000383ffff */
[----:B------:R-:W-:Y:S05]  /*249a0*/  BRA `(.L_x_6015) ;  /* 0xffffffcc00f07947 */ /* 0x000fea000383ffff */
.L_x_5904:
[----:B-1----:R1:W3:Y:S02]  /*249b0*/  SYNCS.PHASECHK.TRANS64.TRYWAIT P0, [R7+URZ], R2 ;  /* 0x00000002070075a7 */ /* 0x0022e4000800017f */
[----:B---3--:R-:W-:Y:S05]  /*249c0*/  @!P0 NANOSLEEP.SYNCS 0x989680 ;  /* 0x009896800000895d */ /* 0x008fea0003900000 */
[----:B------:R-:W3:Y:S02]  /*249d0*/  @!P0 SYNCS.PHASECHK.TRANS64 P0, [R7+URZ], R2 ;  /* 0x00000002070085a7 */ /* 0x000ee4000800007f */
[----:B---3--:R-:W-:Y:S05]  /*249e0*/  @!P0 BRA `(.L_x_5904) ;  /* 0xfffffffc00f08947 */ /* 0x008fea000383ffff */
[----:B------:R-:W-:Y:S05]  /*249f0*/  BRA `(.L_x_6016) ;  /* 0xffffffcc00e47947 */ /* 0x000fea000383ffff */
.L_x_5906:
[----:B---3--:R3:W4:Y:S02]  /*24a00*/  SYNCS.PHASECHK.TRANS64.TRYWAIT P0, [R4+URZ], R5 ;  /* 0x00000005040075a7 */ /* 0x008724000800017f */
[----:B----4-:R-:W-:Y:S05]  /*24a10*/  @!P0 NANOSLEEP.SYNCS 0x989680 ;  /* 0x009896800000895d */ /* 0x010fea0003900000 */
[----:B------:R-:W4:Y:S02]  /*24a20*/  @!P0 SYNCS.PHASECHK.TRANS64 P0, [R4+URZ], R5 ;  /* 0x00000005040085a7 */ /* 0x000f24000800007f */
[----:B----4-:R-:W-:Y:S05]  /*24a30*/  @!P0 BRA `(.L_x_5906) ;  /* 0xfffffffc00f08947 */ /* 0x010fea000383ffff */
[----:B------:R-:W-:Y:S05]  /*24a40*/  BRA `(.L_x_6017) ;  /* 0xffffffcc00ec7947 */ /* 0x000fea000383ffff */
.L_x_6018:
        /* <DEDUP_REMOVED lines=11> */
.L_x_6039:


//--------------------- .nv.global.init           --------------------------
	.section	.nv.global.init,"aw",@progbits
.nv.global.init:
	.type		$str$20,@object
	.size		$str$20,($str$21 - $str$20)
$str$20:
        /*0000*/ 	.byte	0x28, 0x61, 0x64, 0x64, 0x72, 0x65, 0x73, 0x73, 0x20, 0x26, 0x20, 0x6d, 0x61, 0x73, 0x6b, 0x29
        /*0010*/ 	.byte	0x20, 0x3d, 0x3d, 0x20, 0x30, 0x00
	.type		$str$21,@object
	.size		$str$21,(__unnamed_4 - $str$21)
$str$21:
        /*0016*/ 	.byte	0x2f, 0x74, 0x6d, 0x70, 0x2f, 0x6f, 0x73, 0x73, 0x5f, 0x6b, 0x65, 0x72, 0x6e, 0x65, 0x6c, 0x73
        /*0026*/ 	.byte	0x5f, 0x73, 0x72, 0x63, 0x2f, 0x66, 0x6c, 0x61, 0x73, 0x68, 0x5f, 0x61, 0x74, 0x74, 0x65, 0x6e
        /*0036*/ 	.byte	0x74, 0x69, 0x6f, 0x6e, 0x2f, 0x63, 0x73, 0x72, 0x63, 0x2f, 0x63, 0x75, 0x74, 0x6c, 0x61, 0x73
        /*0046*/ 	.byte	0x73, 0x2f, 0x69, 0x6e, 0x63, 0x6c, 0x75, 0x64, 0x65, 0x2f, 0x63, 0x75, 0x74, 0x65, 0x2f, 0x70
        /*0056*/ 	.byte	0x6f, 0x69, 0x6e, 0x74, 0x65, 0x72, 0x5f, 0x66, 0x6c, 0x61, 0x67, 0x67, 0x65, 0x64, 0x2e, 0x68
        /*0066*/ 	.byte	0x70, 0x70, 0x00
	.type		__unnamed_4,@object
	.size		__unnamed_4,(__unnamed_5 - __unnamed_4)
__unnamed_4:
        /* <DEDUP_REMOVED lines=24> */
	.type		__unnamed_5,@object
	.size		__unnamed_5,(__unnamed_6 - __unnamed_5)
__unnamed_5:
        /* <DEDUP_REMOVED lines=24> */
        /*0369*/ 	.byte	0x26, 0x5d, 0x00
	.type		__unnamed_6,@object
	.size		__unnamed_6,(__unnamed_1 - __unnamed_6)
__unnamed_6:
        /* <DEDUP_REMOVED lines=28> */
        /*052c*/ 	.byte	0x34, 0x30, 0x39, 0x36, 0x3e, 0x3e, 0x3e, 0x3e, 0x3e, 0x5d, 0x00
	.type		__unnamed_1,@object
	.size		__unnamed_1,(__unnamed_3 - __unnamed_1)
__unnamed_1:
        /* <DEDUP_REMOVED lines=28> */
        /*06f7*/ 	.byte	0x34, 0x30, 0x39, 0x36, 0x3e, 0x3e, 0x3e, 0x3e, 0x3e, 0x20, 0x26, 0x5d, 0x00
	.type		__unnamed_3,@object
	.size		__unnamed_3,(__unnamed_2 - __unnamed_3)
__unnamed_3:
        /* <DEDUP_REMOVED lines=28> */
        /*08c4*/ 	.byte	0x3a, 0x43, 0x3c, 0x33, 0x32, 0x37, 0x36, 0x38, 0x3e, 0x3e, 0x3e, 0x3e, 0x3e, 0x5d, 0x00
	.type		__unnamed_2,@object
	.size		__unnamed_2,(.L_1 - __unnamed_2)
__unnamed_2:
        /* <DEDUP_REMOVED lines=29> */
.L_1:


//--------------------- .nv.shared._ZN7cutlass13device_kernelIN5flash11enable_sm90INS1_16FlashAttnFwdSm90INS1_25CollectiveMainloopFwdSm90ILi2EN4cute5tupleIJNS5_1CILi1EEES8_S8_EEENS6_IJNS7_ILi64EEESA_SA_EEELi512ENS_10bfloat16_tEfNS_4arch4Sm90ELb0ELb0ELb1ELb0ELb0ELb0ELb0ELb0ELb0ELb1ELb0ELb0EEENS1_21CollectiveEpilogueFwdINS6_IJSA_NS7_ILi512EEESA_EEES9_SC_SE_Li256ELb0ELb1ELb0ELb0EEENS1_29StaticPersistentTileSchedulerILb0EEEEEEEEEvNT_6ParamsE --------------------------
	.section	.nv.shared._ZN7cutlass13device_kernelIN5flash11enable_sm90INS1_16FlashAttnFwdSm90INS1_25CollectiveMainloopFwdSm90ILi2EN4cute5tupleIJNS5_1CILi1EEES8_S8_EEENS6_IJNS7_ILi64EEESA_SA_EEELi512ENS_10bfloat16_tEfNS_4arch4Sm90ELb0ELb0ELb1ELb0ELb0ELb0ELb0ELb0ELb0ELb1ELb0ELb0EEENS1_21CollectiveEpilogueFwdINS6_IJSA_NS7_ILi512EEESA_EEES9_SC_SE_Li256ELb0ELb1ELb0ELb0EEENS1_29StaticPersistentTileSchedulerILb0EEEEEEEEEvNT_6ParamsE,"aw",@nobits
	.sectionflags	@""
	.align	16
	.zero		1024


//--------------------- .nv.shared.reserved.0     --------------------------
	.section	.nv.shared.reserved.0,"aw",@nobits
	.weak		__nv_reservedSMEM_offset_0_alias
	.size		__nv_reservedSMEM_offset_0_alias, 0, 0
	.other		__nv_reservedSMEM_offset_0_alias,@"STO_CUDA_RESERVED_SHARED STV_DEFAULT"
__nv_reservedSMEM_offset_0_alias:
	.zero		0


//--------------------- .nv.global                --------------------------
	.section	.nv.global,"aw",@nobits
.nv.global:
	.type		_ZN85_INTERNAL_88615ea0_49_flash_fwd_hdim64_512_bf16_softcap_packgqa_sm90_cu_ef95aea4_43164cute1_E,@object
	.size		_ZN85_INTERNAL_88615ea0_49_flash_fwd_hdim64_512_bf16_softcap_packgqa_sm90_cu_ef95aea4_43164cute1_E,(_ZN85_INTERNAL_88615ea0_49_flash_fwd_hdim64_512_bf16_softcap_packgqa_sm90_cu_ef95aea4_43164cuda3std3__45__cpo6cbeginE - _ZN85_INTERNAL_88615ea0_49_flash_fwd_hdim64_512_bf16_softcap_packgqa_sm90_cu_ef95aea4_43164cute1_E)
_ZN85_INTERNAL_88615ea0_49_flash_fwd_hdim64_512_bf16_softcap_packgqa_sm90_cu_ef95aea4_43164cute1_E:
	.zero		1
	.type		_ZN85_INTERNAL_88615ea0_49_flash_fwd_hdim64_512_bf16_softcap_packgqa_sm90_cu_ef95aea4_43164cuda3std3__45__cpo6cbeginE,@object
	.size		_ZN85_INTERNAL_88615ea0_49_flash_fwd_hdim64_512_bf16_softcap_packgqa_sm90_cu_ef95aea4_43164cuda3std3__45__cpo6cbeginE,(_ZN85_INTERNAL_88615ea0_49_flash_fwd_hdim64_512_bf16_softcap_packgqa_sm90_cu_ef95aea4_43164cuda3std3__48in_placeE - _ZN85_INTERNAL_88615ea0_49_flash_fwd_hdim64_512_bf16_softcap_packgqa_sm90_cu_ef95aea4_43164cuda3std3__45__cpo6cbeginE)
_ZN85_INTERNAL_88615ea0_49_flash_fwd_hdim64_512_bf16_softcap_packgqa_sm90_cu_ef95aea4_43164cuda3std3__45__cpo6cbeginE:
	.zero		1
	.type		_ZN85_INTERNAL_88615ea0_49_flash_fwd_hdim64_512_bf16_softcap_packgqa_sm90_cu_ef95aea4_43164cuda3std3__48in_placeE,@object
	.size		_ZN85_INTERNAL_88615ea0_49_flash_fwd_hdim64_512_bf16_softcap_packgqa_sm90_cu_ef95aea4_43164cuda3std3__48in_placeE,(_ZN85_INTERNAL_88615ea0_49_flash_fwd_hdim64_512_bf16_softcap_packgqa_sm90_cu_ef95aea4_43164cuda3std6ranges3__45__cpo9iter_moveE - _ZN85_INTERNAL_88615ea0_49_flash_fwd_hdim64_512_bf16_softcap_packgqa_sm90_cu_ef95aea4_43164cuda3std3__48in_placeE)
_ZN85_INTERNAL_88615ea0_49_flash_fwd_hdim64_512_bf16_softcap_packgqa_sm90_cu_ef95aea4_43164cuda3std3__48in_placeE:
	.zero		1
	.type		_ZN85_INTERNAL_88615ea0_49_flash_fwd_hdim64_512_bf16_softcap_packgqa_sm90_cu_ef95aea4_43164cuda3std6ranges3__45__cpo9iter_moveE,@object
	.size		_ZN85_INTERNAL_88615ea0_49_flash_fwd_hdim64_512_bf16_softcap_packgqa_sm90_cu_ef95aea4_43164cuda3std6ranges3__45__cpo9iter_moveE,(_ZN85_INTERNAL_88615ea0_49_flash_fwd_hdim64_512_bf16_softcap_packgqa_sm90_cu_ef95aea4_43164cuda3std3__45__cpo5beginE - _ZN85_INTERNAL_88615ea0_49_flash_fwd_hdim64_512_bf16_softcap_packgqa_sm90_cu_ef95aea4_43164cuda3std6ranges3__45__cpo9iter_moveE)
_ZN85_INTERNAL_88615ea0_49_flash_fwd_hdim64_512_bf16_softcap_packgqa_sm90_cu_ef95aea4_43164cuda3std6ranges3__45__cpo9iter_moveE:
	.zero		1
	.type		_ZN85_INTERNAL_88615ea0_49_flash_fwd_hdim64_512_bf16_softcap_packgqa_sm90_cu_ef95aea4_43164cuda3std3__45__cpo5beginE,@object
	.size		_ZN85_INTERNAL_88615ea0_49_flash_fwd_hdim64_512_bf16_softcap_packgqa_sm90_cu_ef95aea4_43164cuda3std3__45__cpo5beginE,(_ZN85_INTERNAL_88615ea0_49_flash_fwd_hdim64_512_bf16_softcap_packgqa_sm90_cu_ef95aea4_43164cuda3std3__487_GLOBAL__N__88615ea0_49_flash_fwd_hdim64_512_bf16_softcap_packgqa_sm90_cu_ef95aea4_43166ignoreE - _ZN85_INTERNAL_88615ea0_49_flash_fwd_hdim64_512_bf16_softcap_packgqa_sm90_cu_ef95aea4_43164cuda3std3__45__cpo5beginE)
_ZN85_INTERNAL_88615ea0_49_flash_fwd_hdim64_512_bf16_softcap_packgqa_sm90_cu_ef95aea4_43164cuda3std3__45__cpo5beginE:
	.zero		1
	.type		_ZN85_INTERNAL_88615ea0_49_flash_fwd_hdim64_512_bf16_softcap_packgqa_sm90_cu_ef95aea4_43164cuda3std3__487_GLOBAL__N__88615ea0_49_flash_fwd_hdim64_512_bf16_softcap_packgqa_sm90_cu_ef95aea4_43166ignoreE,@object
	.size		_ZN85_INTERNAL_88615ea0_49_flash_fwd_hdim64_512_bf16_softcap_packgqa_sm90_cu_ef95aea4_43164cuda3std3__487_GLOBAL__N__88615ea0_49_flash_fwd_hdim64_512_bf16_softcap_packgqa_sm90_cu_ef95aea4_43166ignoreE,(_ZN85_INTERNAL_88615ea0_49_flash_fwd_hdim64_512_bf16_softcap_packgqa_sm90_cu_ef95aea4_43164cute7productE - _ZN85_INTERNAL_88615ea0_49_flash_fwd_hdim64_512_bf16_softcap_packgqa_sm90_cu_ef95aea4_43164cuda3std3__487_GLOBAL__N__88615ea0_49_flash_fwd_hdim64_512_bf16_softcap_packgqa_sm90_cu_ef95aea4_43166ignoreE)
_ZN85_INTERNAL_88615ea0_49_flash_fwd_hdim64_512_bf16_softcap_packgqa_sm90_cu_ef95aea4_43164cuda3std3__487_GLOBAL__N__88615ea0_49_flash_fwd_hdim64_512_bf16_softcap_packgqa_sm90_cu_ef95aea4_43166ignoreE:
	.zero		1
	.type		_ZN85_INTERNAL_88615ea0_49_flash_fwd_hdim64_512_bf16_softcap_packgqa_sm90_cu_ef95aea4_43164cute7productE,@object
	.size		_ZN85_INTERNAL_88615ea0_49_flash_fwd_hdim64_512_bf16_softcap_packgqa_sm90_cu_ef95aea4_43164cute7productE,(_ZN85_INTERNAL_88615ea0_49_flash_fwd_hdim64_512_bf16_softcap_packgqa_sm90_cu_ef95aea4_43164cuda3std3__45__cpo3endE - _ZN85_INTERNAL_88615ea0_49_flash_fwd_hdim64_512_bf16_softcap_packgqa_sm90_cu_ef95aea4_43164cute7productE)
_ZN85_INTERNAL_88615ea0_49_flash_fwd_hdim64_512_bf16_softcap_packgqa_sm90_cu_ef95aea4_43164cute7productE:
	.zero		1
	.type		_ZN85_INTERNAL_88615ea0_49_flash_fwd_hdim64_512_bf16_softcap_packgqa_sm90_cu_ef95aea4_43164cuda3std3__45__cpo3endE,@object
	.size		_ZN85_INTERNAL_88615ea0_49_flash_fwd_hdim64_512_bf16_softcap_packgqa_sm90_cu_ef95aea4_43164cuda3std3__45__cpo3endE,(_ZN85_INTERNAL_88615ea0_49_flash_fwd_hdim64_512_bf16_softcap_packgqa_sm90_cu_ef95aea4_43164cuda3std3__419piecewise_constructE - _ZN85_INTERNAL_88615ea0_49_flash_fwd_hdim64_512_bf16_softcap_packgqa_sm90_cu_ef95aea4_43164cuda3std3__45__cpo3endE)
_ZN85_INTERNAL_88615ea0_49_flash_fwd_hdim64_512_bf16_softcap_packgqa_sm90_cu_ef95aea4_43164cuda3std3__45__cpo3endE:
	.zero		1
	.type		_ZN85_INTERNAL_88615ea0_49_flash_fwd_hdim64_512_bf16_softcap_packgqa_sm90_cu_ef95aea4_43164cuda3std3__419piecewise_constructE,@object
	.size		_ZN85_INTERNAL_88615ea0_49_flash_fwd_hdim64_512_bf16_softcap_packgqa_sm90_cu_ef95aea4_43164cuda3std3__419piecewise_constructE,(_ZN85_INTERNAL_88615ea0_49_flash_fwd_hdim64_512_bf16_softcap_packgqa_sm90_cu_ef95aea4_43164cuda3std3__45__cpo4cendE - _ZN85_INTERNAL_88615ea0_49_flash_fwd_hdim64_512_bf16_softcap_packgqa_sm90_cu_ef95aea4_43164cuda3std3__419piecewise_constructE)
_ZN85_INTERNAL_88615ea0_49_flash_fwd_hdim64_512_bf16_softcap_packgqa_sm90_cu_ef95aea4_43164cuda3std3__419piecewise_constructE:
	.zero		1
	.type		_ZN85_INTERNAL_88615ea0_49_flash_fwd_hdim64_512_bf16_softcap_packgqa_sm90_cu_ef95aea4_43164cuda3std3__45__cpo4cendE,@object
	.size		_ZN85_INTERNAL_88615ea0_49_flash_fwd_hdim64_512_bf16_softcap_packgqa_sm90_cu_ef95aea4_43164cuda3std3__45__cpo4cendE,(_ZN85_INTERNAL_88615ea0_49_flash_fwd_hdim64_512_bf16_softcap_packgqa_sm90_cu_ef95aea4_43164cuda3std6ranges3__45__cpo4swapE - _ZN85_INTERNAL_88615ea0_49_flash_fwd_hdim64_512_bf16_softcap_packgqa_sm90_cu_ef95aea4_43164cuda3std3__45__cpo4cendE)
_ZN85_INTERNAL_88615ea0_49_flash_fwd_hdim64_512_bf16_softcap_packgqa_sm90_cu_ef95aea4_43164cuda3std3__45__cpo4cendE:
	.zero		1
	.type		_ZN85_INTERNAL_88615ea0_49_flash_fwd_hdim64_512_bf16_softcap_packgqa_sm90_cu_ef95aea4_43164cuda3std6ranges3__45__cpo4swapE,@object
	.size		_ZN85_INTERNAL_88615ea0_49_flash_fwd_hdim64_512_bf16_softcap_packgqa_sm90_cu_ef95aea4_43164cuda3std6ranges3__45__cpo4swapE,(.L_13 - _ZN85_INTERNAL_88615ea0_49_flash_fwd_hdim64_512_bf16_softcap_packgqa_sm90_cu_ef95aea4_43164cuda3std6ranges3__45__cpo4swapE)
_ZN85_INTERNAL_88615ea0_49_flash_fwd_hdim64_512_bf16_softcap_packgqa_sm90_cu_ef95aea4_43164cuda3std6ranges3__45__cpo4swapE:
	.zero		1
.L_13:


//--------------------- .nv.shared._ZN7cutlass13device_kernelIN5flash11enable_sm90INS1_16FlashAttnFwdSm90INS1_25CollectiveMainloopFwdSm90ILi2EN4cute5tupleIJNS5_1CILi1EEES8_S8_EEENS6_IJNS7_ILi64EEESA_SA_EEELi512ENS_10bfloat16_tEfNS_4arch4Sm90ELb0ELb0ELb1ELb0ELb0ELb0ELb1ELb0ELb0ELb1ELb0ELb0EEENS1_21CollectiveEpilogueFwdINS6_IJSA_NS7_ILi512EEESA_EEES9_SC_SE_Li256ELb0ELb1ELb0ELb0EEENS1_29StaticPersistentTileSchedulerILb0EEEEEEEEEvNT_6ParamsE --------------------------
	.section	.nv.shared._ZN7cutlass13device_kernelIN5flash11enable_sm90INS1_16FlashAttnFwdSm90INS1_25CollectiveMainloopFwdSm90ILi2EN4cute5tupleIJNS5_1CILi1EEES8_S8_EEENS6_IJNS7_ILi64EEESA_SA_EEELi512ENS_10bfloat16_tEfNS_4arch4Sm90ELb0ELb0ELb1ELb0ELb0ELb0ELb1ELb0ELb0ELb1ELb0ELb0EEENS1_21CollectiveEpilogueFwdINS6_IJSA_NS7_ILi512EEESA_EEES9_SC_SE_Li256ELb0ELb1ELb0ELb0EEENS1_29StaticPersistentTileSchedulerILb0EEEEEEEEEvNT_6ParamsE,"aw",@nobits
	.sectionflags	@""
	.align	16
	.zero		1024


//--------------------- .nv.shared._ZN7cutlass13device_kernelIN5flash11enable_sm90INS1_16FlashAttnFwdSm90INS1_25CollectiveMainloopFwdSm90ILi2EN4cute5tupleIJNS5_1CILi1EEES8_S8_EEENS6_IJNS7_ILi64EEESA_SA_EEELi512ENS_10bfloat16_tEfNS_4arch4Sm90ELb0ELb0ELb1ELb1ELb0ELb0ELb0ELb0ELb0ELb1ELb0ELb0EEENS1_21CollectiveEpilogueFwdINS6_IJSA_NS7_ILi512EEESA_EEES9_SC_SE_Li256ELb1ELb1ELb0ELb0EEENS1_36VarlenDynamicPersistentTileSchedulerILi64ELi64ELi256ELi128ELb0ELb1ELb1ELb0ELb1ELb1EEEEEEEEEvNT_6ParamsE --------------------------
	.section	.nv.shared._ZN7cutlass13device_kernelIN5flash11enable_sm90INS1_16FlashAttnFwdSm90INS1_25CollectiveMainloopFwdSm90ILi2EN4cute5tupleIJNS5_1CILi1EEES8_S8_EEENS6_IJNS7_ILi64EEESA_SA_EEELi512ENS_10bfloat16_tEfNS_4arch4Sm90ELb0ELb0ELb1ELb1ELb0ELb0ELb0ELb0ELb0ELb1ELb0ELb0EEENS1_21CollectiveEpilogueFwdINS6_IJSA_NS7_ILi512EEESA_EEES9_SC_SE_Li256ELb1ELb1ELb0ELb0EEENS1_36VarlenDynamicPersistentTileSchedulerILi64ELi64ELi256ELi128ELb0ELb1ELb1ELb0ELb1ELb1EEEEEEEEEvNT_6ParamsE,"aw",@nobits
	.sectionflags	@""
	.align	16
	.zero		1024


//--------------------- .nv.shared._ZN7cutlass13device_kernelIN5flash11enable_sm90INS1_16FlashAttnFwdSm90INS1_25CollectiveMainloopFwdSm90ILi2EN4cute5tupleIJNS5_1CILi1EEES8_S8_EEENS6_IJNS7_ILi64EEESA_SA_EEELi512ENS_10bfloat16_tEfNS_4arch4Sm90ELb0ELb0ELb1ELb1ELb0ELb1ELb0ELb0ELb0ELb1ELb0ELb0EEENS1_21CollectiveEpilogueFwdINS6_IJSA_NS7_ILi512EEESA_EEES9_SC_SE_Li256ELb1ELb1ELb0ELb0EEENS1_36VarlenDynamicPersistentTileSchedulerILi64ELi64ELi256ELi128ELb0ELb1ELb1ELb0ELb1ELb1EEEEEEEEEvNT_6ParamsE --------------------------
	.section	.nv.shared._ZN7cutlass13device_kernelIN5flash11enable_sm90INS1_16FlashAttnFwdSm90INS1_25CollectiveMainloopFwdSm90ILi2EN4cute5tupleIJNS5_1CILi1EEES8_S8_EEENS6_IJNS7_ILi64EEESA_SA_EEELi512ENS_10bfloat16_tEfNS_4arch4Sm90ELb0ELb0ELb1ELb1ELb0ELb1ELb0ELb0ELb0ELb1ELb0ELb0EEENS1_21CollectiveEpilogueFwdINS6_IJSA_NS7_ILi512EEESA_EEES9_SC_SE_Li256ELb1ELb1ELb0ELb0EEENS1_36VarlenDynamicPersistentTileSchedulerILi64ELi64ELi256ELi128ELb0ELb1ELb1ELb0ELb1ELb1EEEEEEEEEvNT_6ParamsE,"aw",@nobits
	.sectionflags	@""
	.align	16
	.zero		1024


//--------------------- .nv.shared._ZN7cutlass13device_kernelIN5flash11enable_sm90INS1_16FlashAttnFwdSm90INS1_25CollectiveMainloopFwdSm90ILi2EN4cute5tupleIJNS5_1CILi1EEES8_S8_EEENS6_IJNS7_ILi64EEESA_SA_EEELi512ENS_10bfloat16_tEfNS_4arch4Sm90ELb0ELb0ELb1ELb1ELb0ELb0ELb1ELb0ELb0ELb1ELb0ELb0EEENS1_21CollectiveEpilogueFwdINS6_IJSA_NS7_ILi512EEESA_EEES9_SC_SE_Li256ELb1ELb1ELb0ELb0EEENS1_36VarlenDynamicPersistentTileSchedulerILi64ELi64ELi256ELi128ELb0ELb1ELb1ELb0ELb1ELb1EEEEEEEEEvNT_6ParamsE --------------------------
	.section	.nv.shared._ZN7cutlass13device_kernelIN5flash11enable_sm90INS1_16FlashAttnFwdSm90INS1_25CollectiveMainloopFwdSm90ILi2EN4cute5tupleIJNS5_1CILi1EEES8_S8_EEENS6_IJNS7_ILi64EEESA_SA_EEELi512ENS_10bfloat16_tEfNS_4arch4Sm90ELb0ELb0ELb1ELb1ELb0ELb0ELb1ELb0ELb0ELb1ELb0ELb0EEENS1_21CollectiveEpilogueFwdINS6_IJSA_NS7_ILi512EEESA_EEES9_SC_SE_Li256ELb1ELb1ELb0ELb0EEENS1_36VarlenDynamicPersistentTileSchedulerILi64ELi64ELi256ELi128ELb0ELb1ELb1ELb0ELb1ELb1EEEEEEEEEvNT_6ParamsE,"aw",@nobits
	.sectionflags	@""
	.align	16
	.zero		1024


//--------------------- .nv.shared._ZN7cutlass13device_kernelIN5flash11enable_sm90INS1_16FlashAttnFwdSm90INS1_25CollectiveMainloopFwdSm90ILi2EN4cute5tupleIJNS5_1CILi1EEES8_S8_EEENS6_IJNS7_ILi64EEESA_SA_EEELi512ENS_10bfloat16_tEfNS_4arch4Sm90ELb0ELb0ELb1ELb1ELb0ELb1ELb1ELb0ELb0ELb1ELb0ELb0EEENS1_21CollectiveEpilogueFwdINS6_IJSA_NS7_ILi512EEESA_EEES9_SC_SE_Li256ELb1ELb1ELb0ELb0EEENS1_36VarlenDynamicPersistentTileSchedulerILi64ELi64ELi256ELi128ELb0ELb1ELb1ELb0ELb1ELb1EEEEEEEEEvNT_6ParamsE --------------------------
	.section	.nv.shared._ZN7cutlass13device_kernelIN5flash11enable_sm90INS1_16FlashAttnFwdSm90INS1_25CollectiveMainloopFwdSm90ILi2EN4cute5tupleIJNS5_1CILi1EEES8_S8_EEENS6_IJNS7_ILi64EEESA_SA_EEELi512ENS_10bfloat16_tEfNS_4arch4Sm90ELb0ELb0ELb1ELb1ELb0ELb1ELb1ELb0ELb0ELb1ELb0ELb0EEENS1_21CollectiveEpilogueFwdINS6_IJSA_NS7_ILi512EEESA_EEES9_SC_SE_Li256ELb1ELb1ELb0ELb0EEENS1_36VarlenDynamicPersistentTileSchedulerILi64ELi64ELi256ELi128ELb0ELb1ELb1ELb0ELb1ELb1EEEEEEEEEvNT_6ParamsE,"aw",@nobits
	.sectionflags	@""
	.align	16
	.zero		1024


//--------------------- .nv.shared._ZN7cutlass13device_kernelIN5flash11enable_sm90INS1_16FlashAttnFwdSm90INS1_25CollectiveMainloopFwdSm90ILi2EN4cute5tupleIJNS5_1CILi1EEES8_S8_EEENS6_IJNS7_ILi64EEESA_SA_EEELi512ENS_10bfloat16_tEfNS_4arch4Sm90ELb0ELb1ELb1ELb0ELb0ELb0ELb0ELb0ELb0ELb1ELb0ELb0EEENS1_21CollectiveEpilogueFwdINS6_IJSA_NS7_ILi512EEESA_EEES9_SC_SE_Li256ELb0ELb1ELb0ELb0EEENS1_30DynamicPersistentTileSchedulerILi256ELi128ELb0ELb1ELb1EEEEEEEEEvNT_6ParamsE --------------------------
	.section	.nv.shared._ZN7cutlass13device_kernelIN5flash11enable_sm90INS1_16FlashAttnFwdSm90INS1_25CollectiveMainloopFwdSm90ILi2EN4cute5tupleIJNS5_1CILi1EEES8_S8_EEENS6_IJNS7_ILi64EEESA_SA_EEELi512ENS_10bfloat16_tEfNS_4arch4Sm90ELb0ELb1ELb1ELb0ELb0ELb0ELb0ELb0ELb0ELb1ELb0ELb0EEENS1_21CollectiveEpilogueFwdINS6_IJSA_NS7_ILi512EEESA_EEES9_SC_SE_Li256ELb0ELb1ELb0ELb0EEENS1_30DynamicPersistentTileSchedulerILi256ELi128ELb0ELb1ELb1EEEEEEEEEvNT_6ParamsE,"aw",@nobits
	.sectionflags	@""
	.align	16
	.zero		1024


//--------------------- .nv.shared._ZN7cutlass13device_kernelIN5flash11enable_sm90INS1_16FlashAttnFwdSm90INS1_25CollectiveMainloopFwdSm90ILi2EN4cute5tupleIJNS5_1CILi1EEES8_S8_EEENS6_IJNS7_ILi64EEESA_SA_EEELi512ENS_10bfloat16_tEfNS_4arch4Sm90ELb0ELb1ELb1ELb0ELb0ELb0ELb1ELb0ELb0ELb1ELb0ELb0EEENS1_21CollectiveEpilogueFwdINS6_IJSA_NS7_ILi512EEESA_EEES9_SC_SE_Li256ELb0ELb1ELb0ELb0EEENS1_30DynamicPersistentTileSchedulerILi256ELi128ELb0ELb1ELb1EEEEEEEEEvNT_6ParamsE --------------------------
	.section	.nv.shared._ZN7cutlass13device_kernelIN5flash11enable_sm90INS1_16FlashAttnFwdSm90INS1_25CollectiveMainloopFwdSm90ILi2EN4cute5tupleIJNS5_1CILi1EEES8_S8_EEENS6_IJNS7_ILi64EEESA_SA_EEELi512ENS_10bfloat16_tEfNS_4arch4Sm90ELb0ELb1ELb1ELb0ELb0ELb0ELb1ELb0ELb0ELb1ELb0ELb0EEENS1_21CollectiveEpilogueFwdINS6_IJSA_NS7_ILi512EEESA_EEES9_SC_SE_Li256ELb0ELb1ELb0ELb0EEENS1_30DynamicPersistentTileSchedulerILi256ELi128ELb0ELb1ELb1EEEEEEEEEvNT_6ParamsE,"aw",@nobits
	.sectionflags	@""
	.align	16
	.zero		1024


//--------------------- .nv.shared._ZN7cutlass13device_kernelIN5flash11enable_sm90INS1_16FlashAttnFwdSm90INS1_25CollectiveMainloopFwdSm90ILi2EN4cute5tupleIJNS5_1CILi1EEES8_S8_EEENS6_IJNS7_ILi64EEESA_SA_EEELi512ENS_10bfloat16_tEfNS_4arch4Sm90ELb0ELb1ELb1ELb1ELb0ELb0ELb0ELb0ELb0ELb1ELb0ELb0EEENS1_21CollectiveEpilogueFwdINS6_IJSA_NS7_ILi512EEESA_EEES9_SC_SE_Li256ELb1ELb1ELb0ELb0EEENS1_36VarlenDynamicPersistentTileSchedulerILi64ELi64ELi256ELi128ELb0ELb1ELb1ELb1ELb0ELb1EEEEEEEEEvNT_6ParamsE --------------------------
	.section	.nv.shared._ZN7cutlass13device_kernelIN5flash11enable_sm90INS1_16FlashAttnFwdSm90INS1_25CollectiveMainloopFwdSm90ILi2EN4cute5tupleIJNS5_1CILi1EEES8_S8_EEENS6_IJNS7_ILi64EEESA_SA_EEELi512ENS_10bfloat16_tEfNS_4arch4Sm90ELb0ELb1ELb1ELb1ELb0ELb0ELb0ELb0ELb0ELb1ELb0ELb0EEENS1_21CollectiveEpilogueFwdINS6_IJSA_NS7_ILi512EEESA_EEES9_SC_SE_Li256ELb1ELb1ELb0ELb0EEENS1_36VarlenDynamicPersistentTileSchedulerILi64ELi64ELi256ELi128ELb0ELb1ELb1ELb1ELb0ELb1EEEEEEEEEvNT_6ParamsE,"aw",@nobits
	.sectionflags	@""
	.align	16
	.zero		1024


//--------------------- .nv.shared._ZN7cutlass13device_kernelIN5flash11enable_sm90INS1_16FlashAttnFwdSm90INS1_25CollectiveMainloopFwdSm90ILi2EN4cute5tupleIJNS5_1CILi1EEES8_S8_EEENS6_IJNS7_ILi64EEESA_SA_EEELi512ENS_10bfloat16_tEfNS_4arch4Sm90ELb0ELb1ELb1ELb1ELb0ELb1ELb0ELb0ELb0ELb1ELb0ELb0EEENS1_21CollectiveEpilogueFwdINS6_IJSA_NS7_ILi512EEESA_EEES9_SC_SE_Li256ELb1ELb1ELb0ELb0EEENS1_36VarlenDynamicPersistentTileSchedulerILi64ELi64ELi256ELi128ELb0ELb1ELb1ELb1ELb0ELb1EEEEEEEEEvNT_6ParamsE --------------------------
	.section	.nv.shared._ZN7cutlass13device_kernelIN5flash11enable_sm90INS1_16FlashAttnFwdSm90INS1_25CollectiveMainloopFwdSm90ILi2EN4cute5tupleIJNS5_1CILi1EEES8_S8_EEENS6_IJNS7_ILi64EEESA_SA_EEELi512ENS_10bfloat16_tEfNS_4arch4Sm90ELb0ELb1ELb1ELb1ELb0ELb1ELb0ELb0ELb0ELb1ELb0ELb0EEENS1_21CollectiveEpilogueFwdINS6_IJSA_NS7_ILi512EEESA_EEES9_SC_SE_Li256ELb1ELb1ELb0ELb0EEENS1_36VarlenDynamicPersistentTileSchedulerILi64ELi64ELi256ELi128ELb0ELb1ELb1ELb1ELb0ELb1EEEEEEEEEvNT_6ParamsE,"aw",@nobits
	.sectionflags	@""
	.align	16
	.zero		1024


//--------------------- .nv.shared._ZN7cutlass13device_kernelIN5flash11enable_sm90INS1_16FlashAttnFwdSm90INS1_25CollectiveMainloopFwdSm90ILi2EN4cute5tupleIJNS5_1CILi1EEES8_S8_EEENS6_IJNS7_ILi64EEESA_SA_EEELi512ENS_10bfloat16_tEfNS_4arch4Sm90ELb0ELb1ELb1ELb1ELb0ELb0ELb1ELb0ELb0ELb1ELb0ELb0EEENS1_21CollectiveEpilogueFwdINS6_IJSA_NS7_ILi512EEESA_EEES9_SC_SE_Li256ELb1ELb1ELb0ELb0EEENS1_36VarlenDynamicPersistentTileSchedulerILi64ELi64ELi256ELi128ELb0ELb1ELb1ELb1ELb0ELb1EEEEEEEEEvNT_6ParamsE --------------------------
	.section	.nv.shared._ZN7cutlass13device_kernelIN5flash11enable_sm90INS1_16FlashAttnFwdSm90INS1_25CollectiveMainloopFwdSm90ILi2EN4cute5tupleIJNS5_1CILi1EEES8_S8_EEENS6_IJNS7_ILi64EEESA_SA_EEELi512ENS_10bfloat16_tEfNS_4arch4Sm90ELb0ELb1ELb1ELb1ELb0ELb0ELb1ELb0ELb0ELb1ELb0ELb0EEENS1_21CollectiveEpilogueFwdINS6_IJSA_NS7_ILi512EEESA_EEES9_SC_SE_Li256ELb1ELb1ELb0ELb0EEENS1_36VarlenDynamicPersistentTileSchedulerILi64ELi64ELi256ELi128ELb0ELb1ELb1ELb1ELb0ELb1EEEEEEEEEvNT_6ParamsE,"aw",@nobits
	.sectionflags	@""
	.align	16
	.zero		1024


//--------------------- .nv.shared._ZN7cutlass13device_kernelIN5flash11enable_sm90INS1_16FlashAttnFwdSm90INS1_25CollectiveMainloopFwdSm90ILi2EN4cute5tupleIJNS5_1CILi1EEES8_S8_EEENS6_IJNS7_ILi64EEESA_SA_EEELi512ENS_10bfloat16_tEfNS_4arch4Sm90ELb0ELb1ELb1ELb1ELb0ELb1ELb1ELb0ELb0ELb1ELb0ELb0EEENS1_21CollectiveEpilogueFwdINS6_IJSA_NS7_ILi512EEESA_EEES9_SC_SE_Li256ELb1ELb1ELb0ELb0EEENS1_36VarlenDynamicPersistentTileSchedulerILi64ELi64ELi256ELi128ELb0ELb1ELb1ELb1ELb0ELb1EEEEEEEEEvNT_6ParamsE --------------------------
	.section	.nv.shared._ZN7cutlass13device_kernelIN5flash11enable_sm90INS1_16FlashAttnFwdSm90INS1_25CollectiveMainloopFwdSm90ILi2EN4cute5tupleIJNS5_1CILi1EEES8_S8_EEENS6_IJNS7_ILi64EEESA_SA_EEELi512ENS_10bfloat16_tEfNS_4arch4Sm90ELb0ELb1ELb1ELb1ELb0ELb1ELb1ELb0ELb0ELb1ELb0ELb0EEENS1_21CollectiveEpilogueFwdINS6_IJSA_NS7_ILi512EEESA_EEES9_SC_SE_Li256ELb1ELb1ELb0ELb0EEENS1_36VarlenDynamicPersistentTileSchedulerILi64ELi64ELi256ELi128ELb0ELb1ELb1ELb1ELb0ELb1EEEEEEEEEvNT_6ParamsE,"aw",@nobits
	.sectionflags	@""
	.align	16
	.zero		1024


//--------------------- .nv.shared._ZN7cutlass13device_kernelIN5flash11enable_sm90INS1_16FlashAttnFwdSm90INS1_25CollectiveMainloopFwdSm90ILi2EN4cute5tupleIJNS5_1CILi1EEES8_S8_EEENS6_IJNS7_ILi64EEESA_SA_EEELi512ENS_10bfloat16_tEfNS_4arch4Sm90ELb1ELb0ELb1ELb0ELb0ELb0ELb0ELb0ELb0ELb1ELb0ELb0EEENS1_21CollectiveEpilogueFwdINS6_IJSA_NS7_ILi512EEESA_EEES9_SC_SE_Li256ELb0ELb1ELb0ELb0EEENS1_30DynamicPersistentTileSchedulerILi256ELi128ELb0ELb1ELb1EEEEEEEEEvNT_6ParamsE --------------------------
	.section	.nv.shared._ZN7cutlass13device_kernelIN5flash11enable_sm90INS1_16FlashAttnFwdSm90INS1_25CollectiveMainloopFwdSm90ILi2EN4cute5tupleIJNS5_1CILi1EEES8_S8_EEENS6_IJNS7_ILi64EEESA_SA_EEELi512ENS_10bfloat16_tEfNS_4arch4Sm90ELb1ELb0ELb1ELb0ELb0ELb0ELb0ELb0ELb0ELb1ELb0ELb0EEENS1_21CollectiveEpilogueFwdINS6_IJSA_NS7_ILi512EEESA_EEES9_SC_SE_Li256ELb0ELb1ELb0ELb0EEENS1_30DynamicPersistentTileSchedulerILi256ELi128ELb0ELb1ELb1EEEEEEEEEvNT_6ParamsE,"aw",@nobits
	.sectionflags	@""
	.align	16
	.zero		1024


//--------------------- .nv.shared._ZN7cutlass13device_kernelIN5flash11enable_sm90INS1_16FlashAttnFwdSm90INS1_25CollectiveMainloopFwdSm90ILi2EN4cute5tupleIJNS5_1CILi1EEES8_S8_EEENS6_IJNS7_ILi64EEESA_SA_EEELi512ENS_10bfloat16_tEfNS_4arch4Sm90ELb1ELb0ELb1ELb0ELb0ELb0ELb1ELb0ELb0ELb1ELb0ELb0EEENS1_21CollectiveEpilogueFwdINS6_IJSA_NS7_ILi512EEESA_EEES9_SC_SE_Li256ELb0ELb1ELb0ELb0EEENS1_30DynamicPersistentTileSchedulerILi256ELi128ELb0ELb1ELb1EEEEEEEEEvNT_6ParamsE --------------------------
	.section	.nv.shared._ZN7cutlass13device_kernelIN5flash11enable_sm90INS1_16FlashAttnFwdSm90INS1_25CollectiveMainloopFwdSm90ILi2EN4cute5tupleIJNS5_1CILi1EEES8_S8_EEENS6_IJNS7_ILi64EEESA_SA_EEELi512ENS_10bfloat16_tEfNS_4arch4Sm90ELb1ELb0ELb1ELb0ELb0ELb0ELb1ELb0ELb0ELb1ELb0ELb0EEENS1_21CollectiveEpilogueFwdINS6_IJSA_NS7_ILi512EEESA_EEES9_SC_SE_Li256ELb0ELb1ELb0ELb0EEENS1_30DynamicPersistentTileSchedulerILi256ELi128ELb0ELb1ELb1EEEEEEEEEvNT_6ParamsE,"aw",@nobits
	.sectionflags	@""
	.align	16
	.zero		1024


//--------------------- .nv.shared._ZN7cutlass13device_kernelIN5flash11enable_sm90INS1_16FlashAttnFwdSm90INS1_25CollectiveMainloopFwdSm90ILi2EN4cute5tupleIJNS5_1CILi1EEES8_S8_EEENS6_IJNS7_ILi64EEESA_SA_EEELi512ENS_10bfloat16_tEfNS_4arch4Sm90ELb1ELb0ELb1ELb1ELb0ELb0ELb0ELb0ELb0ELb1ELb0ELb0EEENS1_21CollectiveEpilogueFwdINS6_IJSA_NS7_ILi512EEESA_EEES9_SC_SE_Li256ELb1ELb1ELb0ELb0EEENS1_36VarlenDynamicPersistentTileSchedulerILi64ELi64ELi256ELi128ELb0ELb1ELb1ELb1ELb1ELb1EEEEEEEEEvNT_6ParamsE --------------------------
	.section	.nv.shared._ZN7cutlass13device_kernelIN5flash11enable_sm90INS1_16FlashAttnFwdSm90INS1_25CollectiveMainloopFwdSm90ILi2EN4cute5tupleIJNS5_1CILi1EEES8_S8_EEENS6_IJNS7_ILi64EEESA_SA_EEELi512ENS_10bfloat16_tEfNS_4arch4Sm90ELb1ELb0ELb1ELb1ELb0ELb0ELb0ELb0ELb0ELb1ELb0ELb0EEENS1_21CollectiveEpilogueFwdINS6_IJSA_NS7_ILi512EEESA_EEES9_SC_SE_Li256ELb1ELb1ELb0ELb0EEENS1_36VarlenDynamicPersistentTileSchedulerILi64ELi64ELi256ELi128ELb0ELb1ELb1ELb1ELb1ELb1EEEEEEEEEvNT_6ParamsE,"aw",@nobits
	.sectionflags	@""
	.align	16
	.zero		1024


//--------------------- .nv.shared._ZN7cutlass13device_kernelIN5flash11enable_sm90INS1_16FlashAttnFwdSm90INS1_25CollectiveMainloopFwdSm90ILi2EN4cute5tupleIJNS5_1CILi1EEES8_S8_EEENS6_IJNS7_ILi64EEESA_SA_EEELi512ENS_10bfloat16_tEfNS_4arch4Sm90ELb1ELb0ELb1ELb1ELb0ELb1ELb0ELb0ELb0ELb1ELb0ELb0EEENS1_21CollectiveEpilogueFwdINS6_IJSA_NS7_ILi512EEESA_EEES9_SC_SE_Li256ELb1ELb1ELb0ELb0EEENS1_36VarlenDynamicPersistentTileSchedulerILi64ELi64ELi256ELi128ELb0ELb1ELb1ELb1ELb1ELb1EEEEEEEEEvNT_6ParamsE --------------------------
	.section	.nv.shared._ZN7cutlass13device_kernelIN5flash11enable_sm90INS1_16FlashAttnFwdSm90INS1_25CollectiveMainloopFwdSm90ILi2EN4cute5tupleIJNS5_1CILi1EEES8_S8_EEENS6_IJNS7_ILi64EEESA_SA_EEELi512ENS_10bfloat16_tEfNS_4arch4Sm90ELb1ELb0ELb1ELb1ELb0ELb1ELb0ELb0ELb0ELb1ELb0ELb0EEENS1_21CollectiveEpilogueFwdINS6_IJSA_NS7_ILi512EEESA_EEES9_SC_SE_Li256ELb1ELb1ELb0ELb0EEENS1_36VarlenDynamicPersistentTileSchedulerILi64ELi64ELi256ELi128ELb0ELb1ELb1ELb1ELb1ELb1EEEEEEEEEvNT_6ParamsE,"aw",@nobits
	.sectionflags	@""
	.align	16
	.zero		1024


//--------------------- .nv.shared._ZN7cutlass13device_kernelIN5flash11enable_sm90INS1_16FlashAttnFwdSm90INS1_25CollectiveMainloopFwdSm90ILi2EN4cute5tupleIJNS5_1CILi1EEES8_S8_EEENS6_IJNS7_ILi64EEESA_SA_EEELi512ENS_10bfloat16_tEfNS_4arch4Sm90ELb1ELb0ELb1ELb1ELb0ELb0ELb1ELb0ELb0ELb1ELb0ELb0EEENS1_21CollectiveEpilogueFwdINS6_IJSA_NS7_ILi512EEESA_EEES9_SC_SE_Li256ELb1ELb1ELb0ELb0EEENS1_36VarlenDynamicPersistentTileSchedulerILi64ELi64ELi256ELi128ELb0ELb1ELb1ELb1ELb1ELb1EEEEEEEEEvNT_6ParamsE --------------------------
	.section	.nv.shared._ZN7cutlass13device_kernelIN5flash11enable_sm90INS1_16FlashAttnFwdSm90INS1_25CollectiveMainloopFwdSm90ILi2EN4cute5tupleIJNS5_1CILi1EEES8_S8_EEENS6_IJNS7_ILi64EEESA_SA_EEELi512ENS_10bfloat16_tEfNS_4arch4Sm90ELb1ELb0ELb1ELb1ELb0ELb0ELb1ELb0ELb0ELb1ELb0ELb0EEENS1_21CollectiveEpilogueFwdINS6_IJSA_NS7_ILi512EEESA_EEES9_SC_SE_Li256ELb1ELb1ELb0ELb0EEENS1_36VarlenDynamicPersistentTileSchedulerILi64ELi64ELi256ELi128ELb0ELb1ELb1ELb1ELb1ELb1EEEEEEEEEvNT_6ParamsE,"aw",@nobits
	.sectionflags	@""
	.align	16
	.zero		1024


//--------------------- .nv.shared._ZN7cutlass13device_kernelIN5flash11enable_sm90INS1_16FlashAttnFwdSm90INS1_25CollectiveMainloopFwdSm90ILi2EN4cute5tupleIJNS5_1CILi1EEES8_S8_EEENS6_IJNS7_ILi64EEESA_SA_EEELi512ENS_10bfloat16_tEfNS_4arch4Sm90ELb1ELb0ELb1ELb1ELb0ELb1ELb1ELb0ELb0ELb1ELb0ELb0EEENS1_21CollectiveEpilogueFwdINS6_IJSA_NS7_ILi512EEESA_EEES9_SC_SE_Li256ELb1ELb1ELb0ELb0EEENS1_36VarlenDynamicPersistentTileSchedulerILi64ELi64ELi256ELi128ELb0ELb1ELb1ELb1ELb1ELb1EEEEEEEEEvNT_6ParamsE --------------------------
	.section	.nv.shared._ZN7cutlass13device_kernelIN5flash11enable_sm90INS1_16FlashAttnFwdSm90INS1_25CollectiveMainloopFwdSm90ILi2EN4cute5tupleIJNS5_1CILi1EEES8_S8_EEENS6_IJNS7_ILi64EEESA_SA_EEELi512ENS_10bfloat16_tEfNS_4arch4Sm90ELb1ELb0ELb1ELb1ELb0ELb1ELb1ELb0ELb0ELb1ELb0ELb0EEENS1_21CollectiveEpilogueFwdINS6_IJSA_NS7_ILi512EEESA_EEES9_SC_SE_Li256ELb1ELb1ELb0ELb0EEENS1_36VarlenDynamicPersistentTileSchedulerILi64ELi64ELi256ELi128ELb0ELb1ELb1ELb1ELb1ELb1EEEEEEEEEvNT_6ParamsE,"aw",@nobits
	.sectionflags	@""
	.align	16
	.zero		1024


//--------------------- .nv.constant0._ZN7cutlass13device_kernelIN5flash11enable_sm90INS1_16FlashAttnFwdSm90INS1_25CollectiveMainloopFwdSm90ILi2EN4cute5tupleIJNS5_1CILi1EEES8_S8_EEENS6_IJNS7_ILi64EEESA_SA_EEELi512ENS_10bfloat16_tEfNS_4arch4Sm90ELb0ELb0ELb1ELb0ELb0ELb0ELb0ELb0ELb0ELb1ELb0ELb0EEENS1_21CollectiveEpilogueFwdINS6_IJSA_NS7_ILi512EEESA_EEES9_SC_SE_Li256ELb0ELb1ELb0ELb0EEENS1_29StaticPersistentTileSchedulerILb0EEEEEEEEEvNT_6ParamsE --------------------------
	.section	.nv.constant0._ZN7cutlass13device_kernelIN5flash11enable_sm90INS1_16FlashAttnFwdSm90INS1_25CollectiveMainloopFwdSm90ILi2EN4cute5tupleIJNS5_1CILi1EEES8_S8_EEENS6_IJNS7_ILi64EEESA_SA_EEELi512ENS_10bfloat16_tEfNS_4arch4Sm90ELb0ELb0ELb1ELb0ELb0ELb0ELb0ELb0ELb0ELb1ELb0ELb0EEENS1_21CollectiveEpilogueFwdINS6_IJSA_NS7_ILi512EEESA_EEES9_SC_SE_Li256ELb0ELb1ELb0ELb0EEENS1_29StaticPersistentTileSchedulerILb0EEEEEEEEEvNT_6ParamsE,"a",@progbits
	.sectionflags	@""
	.align	4
.nv.constant0._ZN7cutlass13device_kernelIN5flash11enable_sm90INS1_16FlashAttnFwdSm90INS1_25CollectiveMainloopFwdSm90ILi2EN4cute5tupleIJNS5_1CILi1EEES8_S8_EEENS6_IJNS7_ILi64EEESA_SA_EEELi512ENS_10bfloat16_tEfNS_4arch4Sm90ELb0ELb0ELb1ELb0ELb0ELb0ELb0ELb0ELb0ELb1ELb0ELb0EEENS1_21CollectiveEpilogueFwdINS6_IJSA_NS7_ILi512EEESA_EEES9_SC_SE_Li256ELb0ELb1ELb0ELb0EEENS1_29StaticPersistentTileSchedulerILb0EEEEEEEEEvNT_6ParamsE:
	.zero		3200


//--------------------- .nv.constant0._ZN7cutlass13device_kernelIN5flash11enable_sm90INS1_16FlashAttnFwdSm90INS1_25CollectiveMainloopFwdSm90ILi2EN4cute5tupleIJNS5_1CILi1EEES8_S8_EEENS6_IJNS7_ILi64EEESA_SA_EEELi512ENS_10bfloat16_tEfNS_4arch4Sm90ELb0ELb0ELb1ELb0ELb0ELb0ELb1ELb0ELb0ELb1ELb0ELb0EEENS1_21CollectiveEpilogueFwdINS6_IJSA_NS7_ILi512EEESA_EEES9_SC_SE_Li256ELb0ELb1ELb0ELb0EEENS1_29StaticPersistentTileSchedulerILb0EEEEEEEEEvNT_6ParamsE --------------------------
	.section	.nv.constant0._ZN7cutlass13device_kernelIN5flash11enable_sm90INS1_16FlashAttnFwdSm90INS1_25CollectiveMainloopFwdSm90ILi2EN4cute5tupleIJNS5_1CILi1EEES8_S8_EEENS6_IJNS7_ILi64EEESA_SA_EEELi512ENS_10bfloat16_tEfNS_4arch4Sm90ELb0ELb0ELb1ELb0ELb0ELb0ELb1ELb0ELb0ELb1ELb0ELb0EEENS1_21CollectiveEpilogueFwdINS6_IJSA_NS7_ILi512EEESA_EEES9_SC_SE_Li256ELb0ELb1ELb0ELb0EEENS1_29StaticPersistentTileSchedulerILb0EEEEEEEEEvNT_6ParamsE,"a",@progbits
	.sectionflags	@""
	.align	4
.nv.constant0._ZN7cutlass13device_kernelIN5flash11enable_sm90INS1_16FlashAttnFwdSm90INS1_25CollectiveMainloopFwdSm90ILi2EN4cute5tupleIJNS5_1CILi1EEES8_S8_EEENS6_IJNS7_ILi64EEESA_SA_EEELi512ENS_10bfloat16_tEfNS_4arch4Sm90ELb0ELb0ELb1ELb0ELb0ELb0ELb1ELb0ELb0ELb1ELb0ELb0EEENS1_21CollectiveEpilogueFwdINS6_IJSA_NS7_ILi512EEESA_EEES9_SC_SE_Li256ELb0ELb1ELb0ELb0EEENS1_29StaticPersistentTileSchedulerILb0EEEEEEEEEvNT_6ParamsE:
	.zero		3456


//--------------------- .nv.constant0._ZN7cutlass13device_kernelIN5flash11enable_sm90INS1_16FlashAttnFwdSm90INS1_25CollectiveMainloopFwdSm90ILi2EN4cute5tupleIJNS5_1CILi1EEES8_S8_EEENS6_IJNS7_ILi64EEESA_SA_EEELi512ENS_10bfloat16_tEfNS_4arch4Sm90ELb0ELb0ELb1ELb1ELb0ELb0ELb0ELb0ELb0ELb1ELb0ELb0EEENS1_21CollectiveEpilogueFwdINS6_IJSA_NS7_ILi512EEESA_EEES9_SC_SE_Li256ELb1ELb1ELb0ELb0EEENS1_36VarlenDynamicPersistentTileSchedulerILi64ELi64ELi256ELi128ELb0ELb1ELb1ELb0ELb1ELb1EEEEEEEEEvNT_6ParamsE --------------------------
	.section	.nv.constant0._ZN7cutlass13device_kernelIN5flash11enable_sm90INS1_16FlashAttnFwdSm90INS1_25CollectiveMainloopFwdSm90ILi2EN4cute5tupleIJNS5_1CILi1EEES8_S8_EEENS6_IJNS7_ILi64EEESA_SA_EEELi512ENS_10bfloat16_tEfNS_4arch4Sm90ELb0ELb0ELb1ELb1ELb0ELb0ELb0ELb0ELb0ELb1ELb0ELb0EEENS1_21CollectiveEpilogueFwdINS6_IJSA_NS7_ILi512EEESA_EEES9_SC_SE_Li256ELb1ELb1ELb0ELb0EEENS1_36VarlenDynamicPersistentTileSchedulerILi64ELi64ELi256ELi128ELb0ELb1ELb1ELb0ELb1ELb1EEEEEEEEEvNT_6ParamsE,"a",@progbits
	.sectionflags	@""
	.align	4
.nv.constant0._ZN7cutlass13device_kernelIN5flash11enable_sm90INS1_16FlashAttnFwdSm90INS1_25CollectiveMainloopFwdSm90ILi2EN4cute5tupleIJNS5_1CILi1EEES8_S8_EEENS6_IJNS7_ILi64EEESA_SA_EEELi512ENS_10bfloat16_tEfNS_4arch4Sm90ELb0ELb0ELb1ELb1ELb0ELb0ELb0ELb0ELb0ELb1ELb0ELb0EEENS1_21CollectiveEpilogueFwdINS6_IJSA_NS7_ILi512EEESA_EEES9_SC_SE_Li256ELb1ELb1ELb0ELb0EEENS1_36VarlenDynamicPersistentTileSchedulerILi64ELi64ELi256ELi128ELb0ELb1ELb1ELb0ELb1ELb1EEEEEEEEEvNT_6ParamsE:
	.zero		3328


//--------------------- .nv.constant0._ZN7cutlass13device_kernelIN5flash11enable_sm90INS1_16FlashAttnFwdSm90INS1_25CollectiveMainloopFwdSm90ILi2EN4cute5tupleIJNS5_1CILi1EEES8_S8_EEENS6_IJNS7_ILi64EEESA_SA_EEELi512ENS_10bfloat16_tEfNS_4arch4Sm90ELb0ELb0ELb1ELb1ELb0ELb1ELb0ELb0ELb0ELb1ELb0ELb0EEENS1_21CollectiveEpilogueFwdINS6_IJSA_NS7_ILi512EEESA_EEES9_SC_SE_Li256ELb1ELb1ELb0ELb0EEENS1_36VarlenDynamicPersistentTileSchedulerILi64ELi64ELi256ELi128ELb0ELb1ELb1ELb0ELb1ELb1EEEEEEEEEvNT_6ParamsE --------------------------
	.section	.nv.constant0._ZN7cutlass13device_kernelIN5flash11enable_sm90INS1_16FlashAttnFwdSm90INS1_25CollectiveMainloopFwdSm90ILi2EN4cute5tupleIJNS5_1CILi1EEES8_S8_EEENS6_IJNS7_ILi64EEESA_SA_EEELi512ENS_10bfloat16_tEfNS_4arch4Sm90ELb0ELb0ELb1ELb1ELb0ELb1ELb0ELb0ELb0ELb1ELb0ELb0EEENS1_21CollectiveEpilogueFwdINS6_IJSA_NS7_ILi512EEESA_EEES9_SC_SE_Li256ELb1ELb1ELb0ELb0EEENS1_36VarlenDynamicPersistentTileSchedulerILi64ELi64ELi256ELi128ELb0ELb1ELb1ELb0ELb1ELb1EEEEEEEEEvNT_6ParamsE,"a",@progbits
	.sectionflags	@""
	.align	4
.nv.constant0._ZN7cutlass13device_kernelIN5flash11enable_sm90INS1_16FlashAttnFwdSm90INS1_25CollectiveMainloopFwdSm90ILi2EN4cute5tupleIJNS5_1CILi1EEES8_S8_EEENS6_IJNS7_ILi64EEESA_SA_EEELi512ENS_10bfloat16_tEfNS_4arch4Sm90ELb0ELb0ELb1ELb1ELb0ELb1ELb0ELb0ELb0ELb1ELb0ELb0EEENS1_21CollectiveEpilogueFwdINS6_IJSA_NS7_ILi512EEESA_EEES9_SC_SE_Li256ELb1ELb1ELb0ELb0EEENS1_36VarlenDynamicPersistentTileSchedulerILi64ELi64ELi256ELi128ELb0ELb1ELb1ELb0ELb1ELb1EEEEEEEEEvNT_6ParamsE:
	.zero		3328


//--------------------- .nv.constant0._ZN7cutlass13device_kernelIN5flash11enable_sm90INS1_16FlashAttnFwdSm90INS1_25CollectiveMainloopFwdSm90ILi2EN4cute5tupleIJNS5_1CILi1EEES8_S8_EEENS6_IJNS7_ILi64EEESA_SA_EEELi512ENS_10bfloat16_tEfNS_4arch4Sm90ELb0ELb0ELb1ELb1ELb0ELb0ELb1ELb0ELb0ELb1ELb0ELb0EEENS1_21CollectiveEpilogueFwdINS6_IJSA_NS7_ILi512EEESA_EEES9_SC_SE_Li256ELb1ELb1ELb0ELb0EEENS1_36VarlenDynamicPersistentTileSchedulerILi64ELi64ELi256ELi128ELb0ELb1ELb1ELb0ELb1ELb1EEEEEEEEEvNT_6ParamsE --------------------------
	.section	.nv.constant0._ZN7cutlass13device_kernelIN5flash11enable_sm90INS1_16FlashAttnFwdSm90INS1_25CollectiveMainloopFwdSm90ILi2EN4cute5tupleIJNS5_1CILi1EEES8_S8_EEENS6_IJNS7_ILi64EEESA_SA_EEELi512ENS_10bfloat16_tEfNS_4arch4Sm90ELb0ELb0ELb1ELb1ELb0ELb0ELb1ELb0ELb0ELb1ELb0ELb0EEENS1_21CollectiveEpilogueFwdINS6_IJSA_NS7_ILi512EEESA_EEES9_SC_SE_Li256ELb1ELb1ELb0ELb0EEENS1_36VarlenDynamicPersistentTileSchedulerILi64ELi64ELi256ELi128ELb0ELb1ELb1ELb0ELb1ELb1EEEEEEEEEvNT_6ParamsE,"a",@progbits
	.sectionflags	@""
	.align	4
.nv.constant0._ZN7cutlass13device_kernelIN5flash11enable_sm90INS1_16FlashAttnFwdSm90INS1_25CollectiveMainloopFwdSm90ILi2EN4cute5tupleIJNS5_1CILi1EEES8_S8_EEENS6_IJNS7_ILi64EEESA_SA_EEELi512ENS_10bfloat16_tEfNS_4arch4Sm90ELb0ELb0ELb1ELb1ELb0ELb0ELb1ELb0ELb0ELb1ELb0ELb0EEENS1_21CollectiveEpilogueFwdINS6_IJSA_NS7_ILi512EEESA_EEES9_SC_SE_Li256ELb1ELb1ELb0ELb0EEENS1_36VarlenDynamicPersistentTileSchedulerILi64ELi64ELi256ELi128ELb0ELb1ELb1ELb0ELb1ELb1EEEEEEEEEvNT_6ParamsE:
	.zero		3584


//--------------------- .nv.constant0._ZN7cutlass13device_kernelIN5flash11enable_sm90INS1_16FlashAttnFwdSm90INS1_25CollectiveMainloopFwdSm90ILi2EN4cute5tupleIJNS5_1CILi1EEES8_S8_EEENS6_IJNS7_ILi64EEESA_SA_EEELi512ENS_10bfloat16_tEfNS_4arch4Sm90ELb0ELb0ELb1ELb1ELb0ELb1ELb1ELb0ELb0ELb1ELb0ELb0EEENS1_21CollectiveEpilogueFwdINS6_IJSA_NS7_ILi512EEESA_EEES9_SC_SE_Li256ELb1ELb1ELb0ELb0EEENS1_36VarlenDynamicPersistentTileSchedulerILi64ELi64ELi256ELi128ELb0ELb1ELb1ELb0ELb1ELb1EEEEEEEEEvNT_6ParamsE --------------------------
	.section	.nv.constant0._ZN7cutlass13device_kernelIN5flash11enable_sm90INS1_16FlashAttnFwdSm90INS1_25CollectiveMainloopFwdSm90ILi2EN4cute5tupleIJNS5_1CILi1EEES8_S8_EEENS6_IJNS7_ILi64EEESA_SA_EEELi512ENS_10bfloat16_tEfNS_4arch4Sm90ELb0ELb0ELb1ELb1ELb0ELb1ELb1ELb0ELb0ELb1ELb0ELb0EEENS1_21CollectiveEpilogueFwdINS6_IJSA_NS7_ILi512EEESA_EEES9_SC_SE_Li256ELb1ELb1ELb0ELb0EEENS1_36VarlenDynamicPersistentTileSchedulerILi64ELi64ELi256ELi128ELb0ELb1ELb1ELb0ELb1ELb1EEEEEEEEEvNT_6ParamsE,"a",@progbits
	.sectionflags	@""
	.align	4
.nv.constant0._ZN7cutlass13device_kernelIN5flash11enable_sm90INS1_16FlashAttnFwdSm90INS1_25CollectiveMainloopFwdSm90ILi2EN4cute5tupleIJNS5_1CILi1EEES8_S8_EEENS6_IJNS7_ILi64EEESA_SA_EEELi512ENS_10bfloat16_tEfNS_4arch4Sm90ELb0ELb0ELb1ELb1ELb0ELb1ELb1ELb0ELb0ELb1ELb0ELb0EEENS1_21CollectiveEpilogueFwdINS6_IJSA_NS7_ILi512EEESA_EEES9_SC_SE_Li256ELb1ELb1ELb0ELb0EEENS1_36VarlenDynamicPersistentTileSchedulerILi64ELi64ELi256ELi128ELb0ELb1ELb1ELb0ELb1ELb1EEEEEEEEEvNT_6ParamsE:
	.zero		3584


//--------------------- .nv.constant0._ZN7cutlass13device_kernelIN5flash11enable_sm90INS1_16FlashAttnFwdSm90INS1_25CollectiveMainloopFwdSm90ILi2EN4cute5tupleIJNS5_1CILi1EEES8_S8_EEENS6_IJNS7_ILi64EEESA_SA_EEELi512ENS_10bfloat16_tEfNS_4arch4Sm90ELb0ELb1ELb1ELb0ELb0ELb0ELb0ELb0ELb0ELb1ELb0ELb0EEENS1_21CollectiveEpilogueFwdINS6_IJSA_NS7_ILi512EEESA_EEES9_SC_SE_Li256ELb0ELb1ELb0ELb0EEENS1_30DynamicPersistentTileSchedulerILi256ELi128ELb0ELb1ELb1EEEEEEEEEvNT_6ParamsE --------------------------
	.section	.nv.constant0._ZN7cutlass13device_kernelIN5flash11enable_sm90INS1_16FlashAttnFwdSm90INS1_25CollectiveMainloopFwdSm90ILi2EN4cute5tupleIJNS5_1CILi1EEES8_S8_EEENS6_IJNS7_ILi64EEESA_SA_EEELi512ENS_10bfloat16_tEfNS_4arch4Sm90ELb0ELb1ELb1ELb0ELb0ELb0ELb0ELb0ELb0ELb1ELb0ELb0EEENS1_21CollectiveEpilogueFwdINS6_IJSA_NS7_ILi512EEESA_EEES9_SC_SE_Li256ELb0ELb1ELb0ELb0EEENS1_30DynamicPersistentTileSchedulerILi256ELi128ELb0ELb1ELb1EEEEEEEEEvNT_6ParamsE,"a",@progbits
	.sectionflags	@""
	.align	4
.nv.constant0._ZN7cutlass13device_kernelIN5flash11enable_sm90INS1_16FlashAttnFwdSm90INS1_25CollectiveMainloopFwdSm90ILi2EN4cute5tupleIJNS5_1CILi1EEES8_S8_EEENS6_IJNS7_ILi64EEESA_SA_EEELi512ENS_10bfloat16_tEfNS_4arch4Sm90ELb0ELb1ELb1ELb0ELb0ELb0ELb0ELb0ELb0ELb1ELb0ELb0EEENS1_21CollectiveEpilogueFwdINS6_IJSA_NS7_ILi512EEESA_EEES9_SC_SE_Li256ELb0ELb1ELb0ELb0EEENS1_30DynamicPersistentTileSchedulerILi256ELi128ELb0ELb1ELb1EEEEEEEEEvNT_6ParamsE:
	.zero		3328


//--------------------- .nv.constant0._ZN7cutlass13device_kernelIN5flash11enable_sm90INS1_16FlashAttnFwdSm90INS1_25CollectiveMainloopFwdSm90ILi2EN4cute5tupleIJNS5_1CILi1EEES8_S8_EEENS6_IJNS7_ILi64EEESA_SA_EEELi512ENS_10bfloat16_tEfNS_4arch4Sm90ELb0ELb1ELb1ELb0ELb0ELb0ELb1ELb0ELb0ELb1ELb0ELb0EEENS1_21CollectiveEpilogueFwdINS6_IJSA_NS7_ILi512EEESA_EEES9_SC_SE_Li256ELb0ELb1ELb0ELb0EEENS1_30DynamicPersistentTileSchedulerILi256ELi128ELb0ELb1ELb1EEEEEEEEEvNT_6ParamsE --------------------------
	.section	.nv.constant0._ZN7cutlass13device_kernelIN5flash11enable_sm90INS1_16FlashAttnFwdSm90INS1_25CollectiveMainloopFwdSm90ILi2EN4cute5tupleIJNS5_1CILi1EEES8_S8_EEENS6_IJNS7_ILi64EEESA_SA_EEELi512ENS_10bfloat16_tEfNS_4arch4Sm90ELb0ELb1ELb1ELb0ELb0ELb0ELb1ELb0ELb0ELb1ELb0ELb0EEENS1_21CollectiveEpilogueFwdINS6_IJSA_NS7_ILi512EEESA_EEES9_SC_SE_Li256ELb0ELb1ELb0ELb0EEENS1_30DynamicPersistentTileSchedulerILi256ELi128ELb0ELb1ELb1EEEEEEEEEvNT_6ParamsE,"a",@progbits
	.sectionflags	@""
	.align	4
.nv.constant0._ZN7cutlass13device_kernelIN5flash11enable_sm90INS1_16FlashAttnFwdSm90INS1_25CollectiveMainloopFwdSm90ILi2EN4cute5tupleIJNS5_1CILi1EEES8_S8_EEENS6_IJNS7_ILi64EEESA_SA_EEELi512ENS_10bfloat16_tEfNS_4arch4Sm90ELb0ELb1ELb1ELb0ELb0ELb0ELb1ELb0ELb0ELb1ELb0ELb0EEENS1_21CollectiveEpilogueFwdINS6_IJSA_NS7_ILi512EEESA_EEES9_SC_SE_Li256ELb0ELb1ELb0ELb0EEENS1_30DynamicPersistentTileSchedulerILi256ELi128ELb0ELb1ELb1EEEEEEEEEvNT_6ParamsE:
	.zero		3584


//--------------------- .nv.constant0._ZN7cutlass13device_kernelIN5flash11enable_sm90INS1_16FlashAttnFwdSm90INS1_25CollectiveMainloopFwdSm90ILi2EN4cute5tupleIJNS5_1CILi1EEES8_S8_EEENS6_IJNS7_ILi64EEESA_SA_EEELi512ENS_10bfloat16_tEfNS_4arch4Sm90ELb0ELb1ELb1ELb1ELb0ELb0ELb0ELb0ELb0ELb1ELb0ELb0EEENS1_21CollectiveEpilogueFwdINS6_IJSA_NS7_ILi512EEESA_EEES9_SC_SE_Li256ELb1ELb1ELb0ELb0EEENS1_36VarlenDynamicPersistentTileSchedulerILi64ELi64ELi256ELi128ELb0ELb1ELb1ELb1ELb0ELb1EEEEEEEEEvNT_6ParamsE --------------------------
	.section	.nv.constant0._ZN7cutlass13device_kernelIN5flash11enable_sm90INS1_16FlashAttnFwdSm90INS1_25CollectiveMainloopFwdSm90ILi2EN4cute5tupleIJNS5_1CILi1EEES8_S8_EEENS6_IJNS7_ILi64EEESA_SA_EEELi512ENS_10bfloat16_tEfNS_4arch4Sm90ELb0ELb1ELb1ELb1ELb0ELb0ELb0ELb0ELb0ELb1ELb0ELb0EEENS1_21CollectiveEpilogueFwdINS6_IJSA_NS7_ILi512EEESA_EEES9_SC_SE_Li256ELb1ELb1ELb0ELb0EEENS1_36VarlenDynamicPersistentTileSchedulerILi64ELi64ELi256ELi128ELb0ELb1ELb1ELb1ELb0ELb1EEEEEEEEEvNT_6ParamsE,"a",@progbits
	.sectionflags	@""
	.align	4
.nv.constant0._ZN7cutlass13device_kernelIN5flash11enable_sm90INS1_16FlashAttnFwdSm90INS1_25CollectiveMainloopFwdSm90ILi2EN4cute5tupleIJNS5_1CILi1EEES8_S8_EEENS6_IJNS7_ILi64EEESA_SA_EEELi512ENS_10bfloat16_tEfNS_4arch4Sm90ELb0ELb1ELb1ELb1ELb0ELb0ELb0ELb0ELb0ELb1ELb0ELb0EEENS1_21CollectiveEpilogueFwdINS6_IJSA_NS7_ILi512EEESA_EEES9_SC_SE_Li256ELb1ELb1ELb0ELb0EEENS1_36VarlenDynamicPersistentTileSchedulerILi64ELi64ELi256ELi128ELb0ELb1ELb1ELb1ELb0ELb1EEEEEEEEEvNT_6ParamsE:
	.zero		3328


//--------------------- .nv.constant0._ZN7cutlass13device_kernelIN5flash11enable_sm90INS1_16FlashAttnFwdSm90INS1_25CollectiveMainloopFwdSm90ILi2EN4cute5tupleIJNS5_1CILi1EEES8_S8_EEENS6_IJNS7_ILi64EEESA_SA_EEELi512ENS_10bfloat16_tEfNS_4arch4Sm90ELb0ELb1ELb1ELb1ELb0ELb1ELb0ELb0ELb0ELb1ELb0ELb0EEENS1_21CollectiveEpilogueFwdINS6_IJSA_NS7_ILi512EEESA_EEES9_SC_SE_Li256ELb1ELb1ELb0ELb0EEENS1_36VarlenDynamicPersistentTileSchedulerILi64ELi64ELi256ELi128ELb0ELb1ELb1ELb1ELb0ELb1EEEEEEEEEvNT_6ParamsE --------------------------
	.section	.nv.constant0._ZN7cutlass13device_kernelIN5flash11enable_sm90INS1_16FlashAttnFwdSm90INS1_25CollectiveMainloopFwdSm90ILi2EN4cute5tupleIJNS5_1CILi1EEES8_S8_EEENS6_IJNS7_ILi64EEESA_SA_EEELi512ENS_10bfloat16_tEfNS_4arch4Sm90ELb0ELb1ELb1ELb1ELb0ELb1ELb0ELb0ELb0ELb1ELb0ELb0EEENS1_21CollectiveEpilogueFwdINS6_IJSA_NS7_ILi512EEESA_EEES9_SC_SE_Li256ELb1ELb1ELb0ELb0EEENS1_36VarlenDynamicPersistentTileSchedulerILi64ELi64ELi256ELi128ELb0ELb1ELb1ELb1ELb0ELb1EEEEEEEEEvNT_6ParamsE,"a",@progbits
	.sectionflags	@""
	.align	4
.nv.constant0._ZN7cutlass13device_kernelIN5flash11enable_sm90INS1_16FlashAttnFwdSm90INS1_25CollectiveMainloopFwdSm90ILi2EN4cute5tupleIJNS5_1CILi1EEES8_S8_EEENS6_IJNS7_ILi64EEESA_SA_EEELi512ENS_10bfloat16_tEfNS_4arch4Sm90ELb0ELb1ELb1ELb1ELb0ELb1ELb0ELb0ELb0ELb1ELb0ELb0EEENS1_21CollectiveEpilogueFwdINS6_IJSA_NS7_ILi512EEESA_EEES9_SC_SE_Li256ELb1ELb1ELb0ELb0EEENS1_36VarlenDynamicPersistentTileSchedulerILi64ELi64ELi256ELi128ELb0ELb1ELb1ELb1ELb0ELb1EEEEEEEEEvNT_6ParamsE:
	.zero		3328


//--------------------- .nv.constant0._ZN7cutlass13device_kernelIN5flash11enable_sm90INS1_16FlashAttnFwdSm90INS1_25CollectiveMainloopFwdSm90ILi2EN4cute5tupleIJNS5_1CILi1EEES8_S8_EEENS6_IJNS7_ILi64EEESA_SA_EEELi512ENS_10bfloat16_tEfNS_4arch4Sm90ELb0ELb1ELb1ELb1ELb0ELb0ELb1ELb0ELb0ELb1ELb0ELb0EEENS1_21CollectiveEpilogueFwdINS6_IJSA_NS7_ILi512EEESA_EEES9_SC_SE_Li256ELb1ELb1ELb0ELb0EEENS1_36VarlenDynamicPersistentTileSchedulerILi64ELi64ELi256ELi128ELb0ELb1ELb1ELb1ELb0ELb1EEEEEEEEEvNT_6ParamsE --------------------------
	.section	.nv.constant0._ZN7cutlass13device_kernelIN5flash11enable_sm90INS1_16FlashAttnFwdSm90INS1_25CollectiveMainloopFwdSm90ILi2EN4cute5tupleIJNS5_1CILi1EEES8_S8_EEENS6_IJNS7_ILi64EEESA_SA_EEELi512ENS_10bfloat16_tEfNS_4arch4Sm90ELb0ELb1ELb1ELb1ELb0ELb0ELb1ELb0ELb0ELb1ELb0ELb0EEENS1_21CollectiveEpilogueFwdINS6_IJSA_NS7_ILi512EEESA_EEES9_SC_SE_Li256ELb1ELb1ELb0ELb0EEENS1_36VarlenDynamicPersistentTileSchedulerILi64ELi64ELi256ELi128ELb0ELb1ELb1ELb1ELb0ELb1EEEEEEEEEvNT_6ParamsE,"a",@progbits
	.sectionflags	@""
	.align	4
.nv.constant0._ZN7cutlass13device_kernelIN5flash11enable_sm90INS1_16FlashAttnFwdSm90INS1_25CollectiveMainloopFwdSm90ILi2EN4cute5tupleIJNS5_1CILi1EEES8_S8_EEENS6_IJNS7_ILi64EEESA_SA_EEELi512ENS_10bfloat16_tEfNS_4arch4Sm90ELb0ELb1ELb1ELb1ELb0ELb0ELb1ELb0ELb0ELb1ELb0ELb0EEENS1_21CollectiveEpilogueFwdINS6_IJSA_NS7_ILi512EEESA_EEES9_SC_SE_Li256ELb1ELb1ELb0ELb0EEENS1_36VarlenDynamicPersistentTileSchedulerILi64ELi64ELi256ELi128ELb0ELb1ELb1ELb1ELb0ELb1EEEEEEEEEvNT_6ParamsE:
	.zero		3584


//--------------------- .nv.constant0._ZN7cutlass13device_kernelIN5flash11enable_sm90INS1_16FlashAttnFwdSm90INS1_25CollectiveMainloopFwdSm90ILi2EN4cute5tupleIJNS5_1CILi1EEES8_S8_EEENS6_IJNS7_ILi64EEESA_SA_EEELi512ENS_10bfloat16_tEfNS_4arch4Sm90ELb0ELb1ELb1ELb1ELb0ELb1ELb1ELb0ELb0ELb1ELb0ELb0EEENS1_21CollectiveEpilogueFwdINS6_IJSA_NS7_ILi512EEESA_EEES9_SC_SE_Li256ELb1ELb1ELb0ELb0EEENS1_36VarlenDynamicPersistentTileSchedulerILi64ELi64ELi256ELi128ELb0ELb1ELb1ELb1ELb0ELb1EEEEEEEEEvNT_6ParamsE --------------------------
	.section	.nv.constant0._ZN7cutlass13device_kernelIN5flash11enable_sm90INS1_16FlashAttnFwdSm90INS1_25CollectiveMainloopFwdSm90ILi2EN4cute5tupleIJNS5_1CILi1EEES8_S8_EEENS6_IJNS7_ILi64EEESA_SA_EEELi512ENS_10bfloat16_tEfNS_4arch4Sm90ELb0ELb1ELb1ELb1ELb0ELb1ELb1ELb0ELb0ELb1ELb0ELb0EEENS1_21CollectiveEpilogueFwdINS6_IJSA_NS7_ILi512EEESA_EEES9_SC_SE_Li256ELb1ELb1ELb0ELb0EEENS1_36VarlenDynamicPersistentTileSchedulerILi64ELi64ELi256ELi128ELb0ELb1ELb1ELb1ELb0ELb1EEEEEEEEEvNT_6ParamsE,"a",@progbits
	.sectionflags	@""
	.align	4
.nv.constant0._ZN7cutlass13device_kernelIN5flash11enable_sm90INS1_16FlashAttnFwdSm90INS1_25CollectiveMainloopFwdSm90ILi2EN4cute5tupleIJNS5_1CILi1EEES8_S8_EEENS6_IJNS7_ILi64EEESA_SA_EEELi512ENS_10bfloat16_tEfNS_4arch4Sm90ELb0ELb1ELb1ELb1ELb0ELb1ELb1ELb0ELb0ELb1ELb0ELb0EEENS1_21CollectiveEpilogueFwdINS6_IJSA_NS7_ILi512EEESA_EEES9_SC_SE_Li256ELb1ELb1ELb0ELb0EEENS1_36VarlenDynamicPersistentTileSchedulerILi64ELi64ELi256ELi128ELb0ELb1ELb1ELb1ELb0ELb1EEEEEEEEEvNT_6ParamsE:
	.zero		3584


//--------------------- .nv.constant0._ZN7cutlass13device_kernelIN5flash11enable_sm90INS1_16FlashAttnFwdSm90INS1_25CollectiveMainloopFwdSm90ILi2EN4cute5tupleIJNS5_1CILi1EEES8_S8_EEENS6_IJNS7_ILi64EEESA_SA_EEELi512ENS_10bfloat16_tEfNS_4arch4Sm90ELb1ELb0ELb1ELb0ELb0ELb0ELb0ELb0ELb0ELb1ELb0ELb0EEENS1_21CollectiveEpilogueFwdINS6_IJSA_NS7_ILi512EEESA_EEES9_SC_SE_Li256ELb0ELb1ELb0ELb0EEENS1_30DynamicPersistentTileSchedulerILi256ELi128ELb0ELb1ELb1EEEEEEEEEvNT_6ParamsE --------------------------
	.section	.nv.constant0._ZN7cutlass13device_kernelIN5flash11enable_sm90INS1_16FlashAttnFwdSm90INS1_25CollectiveMainloopFwdSm90ILi2EN4cute5tupleIJNS5_1CILi1EEES8_S8_EEENS6_IJNS7_ILi64EEESA_SA_EEELi512ENS_10bfloat16_tEfNS_4arch4Sm90ELb1ELb0ELb1ELb0ELb0ELb0ELb0ELb0ELb0ELb1ELb0ELb0EEENS1_21CollectiveEpilogueFwdINS6_IJSA_NS7_ILi512EEESA_EEES9_SC_SE_Li256ELb0ELb1ELb0ELb0EEENS1_30DynamicPersistentTileSchedulerILi256ELi128ELb0ELb1ELb1EEEEEEEEEvNT_6ParamsE,"a",@progbits
	.sectionflags	@""
	.align	4
.nv.constant0._ZN7cutlass13device_kernelIN5flash11enable_sm90INS1_16FlashAttnFwdSm90INS1_25CollectiveMainloopFwdSm90ILi2EN4cute5tupleIJNS5_1CILi1EEES8_S8_EEENS6_IJNS7_ILi64EEESA_SA_EEELi512ENS_10bfloat16_tEfNS_4arch4Sm90ELb1ELb0ELb1ELb0ELb0ELb0ELb0ELb0ELb0ELb1ELb0ELb0EEENS1_21CollectiveEpilogueFwdINS6_IJSA_NS7_ILi512EEESA_EEES9_SC_SE_Li256ELb0ELb1ELb0ELb0EEENS1_30DynamicPersistentTileSchedulerILi256ELi128ELb0ELb1ELb1EEEEEEEEEvNT_6ParamsE:
	.zero		3328


//--------------------- .nv.constant0._ZN7cutlass13device_kernelIN5flash11enable_sm90INS1_16FlashAttnFwdSm90INS1_25CollectiveMainloopFwdSm90ILi2EN4cute5tupleIJNS5_1CILi1EEES8_S8_EEENS6_IJNS7_ILi64EEESA_SA_EEELi512ENS_10bfloat16_tEfNS_4arch4Sm90ELb1ELb0ELb1ELb0ELb0ELb0ELb1ELb0ELb0ELb1ELb0ELb0EEENS1_21CollectiveEpilogueFwdINS6_IJSA_NS7_ILi512EEESA_EEES9_SC_SE_Li256ELb0ELb1ELb0ELb0EEENS1_30DynamicPersistentTileSchedulerILi256ELi128ELb0ELb1ELb1EEEEEEEEEvNT_6ParamsE --------------------------
	.section	.nv.constant0._ZN7cutlass13device_kernelIN5flash11enable_sm90INS1_16FlashAttnFwdSm90INS1_25CollectiveMainloopFwdSm90ILi2EN4cute5tupleIJNS5_1CILi1EEES8_S8_EEENS6_IJNS7_ILi64EEESA_SA_EEELi512ENS_10bfloat16_tEfNS_4arch4Sm90ELb1ELb0ELb1ELb0ELb0ELb0ELb1ELb0ELb0ELb1ELb0ELb0EEENS1_21CollectiveEpilogueFwdINS6_IJSA_NS7_ILi512EEESA_EEES9_SC_SE_Li256ELb0ELb1ELb0ELb0EEENS1_30DynamicPersistentTileSchedulerILi256ELi128ELb0ELb1ELb1EEEEEEEEEvNT_6ParamsE,"a",@progbits
	.sectionflags	@""
	.align	4
.nv.constant0._ZN7cutlass13device_kernelIN5flash11enable_sm90INS1_16FlashAttnFwdSm90INS1_25CollectiveMainloopFwdSm90ILi2EN4cute5tupleIJNS5_1CILi1EEES8_S8_EEENS6_IJNS7_ILi64EEESA_SA_EEELi512ENS_10bfloat16_tEfNS_4arch4Sm90ELb1ELb0ELb1ELb0ELb0ELb0ELb1ELb0ELb0ELb1ELb0ELb0EEENS1_21CollectiveEpilogueFwdINS6_IJSA_NS7_ILi512EEESA_EEES9_SC_SE_Li256ELb0ELb1ELb0ELb0EEENS1_30DynamicPersistentTileSchedulerILi256ELi128ELb0ELb1ELb1EEEEEEEEEvNT_6ParamsE:
	.zero		3584


//--------------------- .nv.constant0._ZN7cutlass13device_kernelIN5flash11enable_sm90INS1_16FlashAttnFwdSm90INS1_25CollectiveMainloopFwdSm90ILi2EN4cute5tupleIJNS5_1CILi1EEES8_S8_EEENS6_IJNS7_ILi64EEESA_SA_EEELi512ENS_10bfloat16_tEfNS_4arch4Sm90ELb1ELb0ELb1ELb1ELb0ELb0ELb0ELb0ELb0ELb1ELb0ELb0EEENS1_21CollectiveEpilogueFwdINS6_IJSA_NS7_ILi512EEESA_EEES9_SC_SE_Li256ELb1ELb1ELb0ELb0EEENS1_36VarlenDynamicPersistentTileSchedulerILi64ELi64ELi256ELi128ELb0ELb1ELb1ELb1ELb1ELb1EEEEEEEEEvNT_6ParamsE --------------------------
	.section	.nv.constant0._ZN7cutlass13device_kernelIN5flash11enable_sm90INS1_16FlashAttnFwdSm90INS1_25CollectiveMainloopFwdSm90ILi2EN4cute5tupleIJNS5_1CILi1EEES8_S8_EEENS6_IJNS7_ILi64EEESA_SA_EEELi512ENS_10bfloat16_tEfNS_4arch4Sm90ELb1ELb0ELb1ELb1ELb0ELb0ELb0ELb0ELb0ELb1ELb0ELb0EEENS1_21CollectiveEpilogueFwdINS6_IJSA_NS7_ILi512EEESA_EEES9_SC_SE_Li256ELb1ELb1ELb0ELb0EEENS1_36VarlenDynamicPersistentTileSchedulerILi64ELi64ELi256ELi128ELb0ELb1ELb1ELb1ELb1ELb1EEEEEEEEEvNT_6ParamsE,"a",@progbits
	.sectionflags	@""
	.align	4
.nv.constant0._ZN7cutlass13device_kernelIN5flash11enable_sm90INS1_16FlashAttnFwdSm90INS1_25CollectiveMainloopFwdSm90ILi2EN4cute5tupleIJNS5_1CILi1EEES8_S8_EEENS6_IJNS7_ILi64EEESA_SA_EEELi512ENS_10bfloat16_tEfNS_4arch4Sm90ELb1ELb0ELb1ELb1ELb0ELb0ELb0ELb0ELb0ELb1ELb0ELb0EEENS1_21CollectiveEpilogueFwdINS6_IJSA_NS7_ILi512EEESA_EEES9_SC_SE_Li256ELb1ELb1ELb0ELb0EEENS1_36VarlenDynamicPersistentTileSchedulerILi64ELi64ELi256ELi128ELb0ELb1ELb1ELb1ELb1ELb1EEEEEEEEEvNT_6ParamsE:
	.zero		3328


//--------------------- .nv.constant0._ZN7cutlass13device_kernelIN5flash11enable_sm90INS1_16FlashAttnFwdSm90INS1_25CollectiveMainloopFwdSm90ILi2EN4cute5tupleIJNS5_1CILi1EEES8_S8_EEENS6_IJNS7_ILi64EEESA_SA_EEELi512ENS_10bfloat16_tEfNS_4arch4Sm90ELb1ELb0ELb1ELb1ELb0ELb1ELb0ELb0ELb0ELb1ELb0ELb0EEENS1_21CollectiveEpilogueFwdINS6_IJSA_NS7_ILi512EEESA_EEES9_SC_SE_Li256ELb1ELb1ELb0ELb0EEENS1_36VarlenDynamicPersistentTileSchedulerILi64ELi64ELi256ELi128ELb0ELb1ELb1ELb1ELb1ELb1EEEEEEEEEvNT_6ParamsE --------------------------
	.section	.nv.constant0._ZN7cutlass13device_kernelIN5flash11enable_sm90INS1_16FlashAttnFwdSm90INS1_25CollectiveMainloopFwdSm90ILi2EN4cute5tupleIJNS5_1CILi1EEES8_S8_EEENS6_IJNS7_ILi64EEESA_SA_EEELi512ENS_10bfloat16_tEfNS_4arch4Sm90ELb1ELb0ELb1ELb1ELb0ELb1ELb0ELb0ELb0ELb1ELb0ELb0EEENS1_21CollectiveEpilogueFwdINS6_IJSA_NS7_ILi512EEESA_EEES9_SC_SE_Li256ELb1ELb1ELb0ELb0EEENS1_36VarlenDynamicPersistentTileSchedulerILi64ELi64ELi256ELi128ELb0ELb1ELb1ELb1ELb1ELb1EEEEEEEEEvNT_6ParamsE,"a",@progbits
	.sectionflags	@""
	.align	4
.nv.constant0._ZN7cutlass13device_kernelIN5flash11enable_sm90INS1_16FlashAttnFwdSm90INS1_25CollectiveMainloopFwdSm90ILi2EN4cute5tupleIJNS5_1CILi1EEES8_S8_EEENS6_IJNS7_ILi64EEESA_SA_EEELi512ENS_10bfloat16_tEfNS_4arch4Sm90ELb1ELb0ELb1ELb1ELb0ELb1ELb0ELb0ELb0ELb1ELb0ELb0EEENS1_21CollectiveEpilogueFwdINS6_IJSA_NS7_ILi512EEESA_EEES9_SC_SE_Li256ELb1ELb1ELb0ELb0EEENS1_36VarlenDynamicPersistentTileSchedulerILi64ELi64ELi256ELi128ELb0ELb1ELb1ELb1ELb1ELb1EEEEEEEEEvNT_6ParamsE:
	.zero		3328


//--------------------- .nv.constant0._ZN7cutlass13device_kernelIN5flash11enable_sm90INS1_16FlashAttnFwdSm90INS1_25CollectiveMainloopFwdSm90ILi2EN4cute5tupleIJNS5_1CILi1EEES8_S8_EEENS6_IJNS7_ILi64EEESA_SA_EEELi512ENS_10bfloat16_tEfNS_4arch4Sm90ELb1ELb0ELb1ELb1ELb0ELb0ELb1ELb0ELb0ELb1ELb0ELb0EEENS1_21CollectiveEpilogueFwdINS6_IJSA_NS7_ILi512EEESA_EEES9_SC_SE_Li256ELb1ELb1ELb0ELb0EEENS1_36VarlenDynamicPersistentTileSchedulerILi64ELi64ELi256ELi128ELb0ELb1ELb1ELb1ELb1ELb1EEEEEEEEEvNT_6ParamsE --------------------------
	.section	.nv.constant0._ZN7cutlass13device_kernelIN5flash11enable_sm90INS1_16FlashAttnFwdSm90INS1_25CollectiveMainloopFwdSm90ILi2EN4cute5tupleIJNS5_1CILi1EEES8_S8_EEENS6_IJNS7_ILi64EEESA_SA_EEELi512ENS_10bfloat16_tEfNS_4arch4Sm90ELb1ELb0ELb1ELb1ELb0ELb0ELb1ELb0ELb0ELb1ELb0ELb0EEENS1_21CollectiveEpilogueFwdINS6_IJSA_NS7_ILi512EEESA_EEES9_SC_SE_Li256ELb1ELb1ELb0ELb0EEENS1_36VarlenDynamicPersistentTileSchedulerILi64ELi64ELi256ELi128ELb0ELb1ELb1ELb1ELb1ELb1EEEEEEEEEvNT_6ParamsE,"a",@progbits
	.sectionflags	@""
	.align	4
.nv.constant0._ZN7cutlass13device_kernelIN5flash11enable_sm90INS1_16FlashAttnFwdSm90INS1_25CollectiveMainloopFwdSm90ILi2EN4cute5tupleIJNS5_1CILi1EEES8_S8_EEENS6_IJNS7_ILi64EEESA_SA_EEELi512ENS_10bfloat16_tEfNS_4arch4Sm90ELb1ELb0ELb1ELb1ELb0ELb0ELb1ELb0ELb0ELb1ELb0ELb0EEENS1_21CollectiveEpilogueFwdINS6_IJSA_NS7_ILi512EEESA_EEES9_SC_SE_Li256ELb1ELb1ELb0ELb0EEENS1_36VarlenDynamicPersistentTileSchedulerILi64ELi64ELi256ELi128ELb0ELb1ELb1ELb1ELb1ELb1EEEEEEEEEvNT_6ParamsE:
	.zero		3584


//--------------------- .nv.constant0._ZN7cutlass13device_kernelIN5flash11enable_sm90INS1_16FlashAttnFwdSm90INS1_25CollectiveMainloopFwdSm90ILi2EN4cute5tupleIJNS5_1CILi1EEES8_S8_EEENS6_IJNS7_ILi64EEESA_SA_EEELi512ENS_10bfloat16_tEfNS_4arch4Sm90ELb1ELb0ELb1ELb1ELb0ELb1ELb1ELb0ELb0ELb1ELb0ELb0EEENS1_21CollectiveEpilogueFwdINS6_IJSA_NS7_ILi512EEESA_EEES9_SC_SE_Li256ELb1ELb1ELb0ELb0EEENS1_36VarlenDynamicPersistentTileSchedulerILi64ELi64ELi256ELi128ELb0ELb1ELb1ELb1ELb1ELb1EEEEEEEEEvNT_6ParamsE --------------------------
	.section	.nv.constant0._ZN7cutlass13device_kernelIN5flash11enable_sm90INS1_16FlashAttnFwdSm90INS1_25CollectiveMainloopFwdSm90ILi2EN4cute5tupleIJNS5_1CILi1EEES8_S8_EEENS6_IJNS7_ILi64EEESA_SA_EEELi512ENS_10bfloat16_tEfNS_4arch4Sm90ELb1ELb0ELb1ELb1ELb0ELb1ELb1ELb0ELb0ELb1ELb0ELb0EEENS1_21CollectiveEpilogueFwdINS6_IJSA_NS7_ILi512EEESA_EEES9_SC_SE_Li256ELb1ELb1ELb0ELb0EEENS1_36VarlenDynamicPersistentTileSchedulerILi64ELi64ELi256ELi128ELb0ELb1ELb1ELb1ELb1ELb1EEEEEEEEEvNT_6ParamsE,"a",@progbits
	.sectionflags	@""
	.align	4
.nv.constant0._ZN7cutlass13device_kernelIN5flash11enable_sm90INS1_16FlashAttnFwdSm90INS1_25CollectiveMainloopFwdSm90ILi2EN4cute5tupleIJNS5_1CILi1EEES8_S8_EEENS6_IJNS7_ILi64EEESA_SA_EEELi512ENS_10bfloat16_tEfNS_4arch4Sm90ELb1ELb0ELb1ELb1ELb0ELb1ELb1ELb0ELb0ELb1ELb0ELb0EEENS1_21CollectiveEpilogueFwdINS6_IJSA_NS7_ILi512EEESA_EEES9_SC_SE_Li256ELb1ELb1ELb0ELb0EEENS1_36VarlenDynamicPersistentTileSchedulerILi64ELi64ELi256ELi128ELb0ELb1ELb1ELb1ELb1ELb1EEEEEEEEEvNT_6ParamsE:
	.zero		3584


//--------------------- SYMBOLS --------------------------

	.type		.nv.reservedSmem.offset0,@object
	.size		.nv.reservedSmem.offset0,0x4
	.type		__assertfail,@function
